	.target	sm_90a

	.elftype	@"ET_EXEC"


//--------------------- .note.nv.tkinfo           --------------------------
	.section	.note.nv.tkinfo,"",@"SHT_NOTE"
	.sectionflags	@"SHF_NOTE_NV_TKINFO"
	.tkinfo
        /*0018*/ 	.word	0x00000002
        /*0030*/ 	.string	""
        /*0030*/ 	.string	"ptxas"
        /*0030*/ 	.string	"Cuda compilation tools, release 13.0, V13.0.88"
        /*0030*/ 	.string	"Build cuda_13.0.r13.0/compiler.36424714_0"
        /*0030*/ 	.string	"-arch sm_90a -m 64 "



//--------------------- .note.nv.cuinfo           --------------------------
	.section	.note.nv.cuinfo,"",@"SHT_NOTE"
	.sectionflags	@"SHF_NOTE_NV_CUINFO"
        /*0018*/ 	.short	0x0002
        /*001a*/ 	.short	0x005a
        /*001c*/ 	.short	0x0082
	.zero		2


//--------------------- .nv.info                  --------------------------
	.section	.nv.info,"",@"SHT_CUDA_INFO"
	.align	4


	//----- nvinfo : EIATTR_REGCOUNT
	.align		4
        /*0000*/ 	.byte	0x04, 0x2f
        /*0002*/ 	.short	(.L_23 - .L_22)
	.align		4
.L_22:
        /*0004*/ 	.word	index@(_ZN7cutlass13device_kernelIN5flash11enable_sm90INS1_16FlashAttnFwdSm90INS1_25CollectiveMainloopFwdSm90ILi2EN4cute5tupleIJNS5_1CILi1EEES8_S8_EEENS6_IJNS7_ILi192EEENS7_ILi144EEENS7_ILi96EEEEEELi96ENS_10bfloat16_tEfNS_4arch4Sm90ELb1ELb0ELb1ELb1ELb0ELb1ELb0ELb0ELb1ELb1ELb1ELb0EEENS1_21CollectiveEpilogueFwdINS6_IJSA_SC_SB_EEES9_SE_SG_Li384ELb1ELb1ELb1ELb0EEENS1_36VarlenDynamicPersistentTileSchedulerILi192ELi144ELi384ELi128ELb1ELb1ELb1ELb1ELb1ELb1EEEEEEEEEvNT_6ParamsE)
        /*0008*/ 	.word	0x00000080


	//----- nvinfo : EIATTR_FRAME_SIZE
	.align		4
.L_23:
        /*000c*/ 	.byte	0x04, 0x11
        /*000e*/ 	.short	(.L_25 - .L_24)
	.align		4
.L_24:
        /*0010*/ 	.word	index@(_ZN7cutlass13device_kernelIN5flash11enable_sm90INS1_16FlashAttnFwdSm90INS1_25CollectiveMainloopFwdSm90ILi2EN4cute5tupleIJNS5_1CILi1EEES8_S8_EEENS6_IJNS7_ILi192EEENS7_ILi144EEENS7_ILi96EEEEEELi96ENS_10bfloat16_tEfNS_4arch4Sm90ELb1ELb0ELb1ELb1ELb0ELb1ELb0ELb0ELb1ELb1ELb1ELb0EEENS1_21CollectiveEpilogueFwdINS6_IJSA_SC_SB_EEES9_SE_SG_Li384ELb1ELb1ELb1ELb0EEENS1_36VarlenDynamicPersistentTileSchedulerILi192ELi144ELi384ELi128ELb1ELb1ELb1ELb1ELb1ELb1EEEEEEEEEvNT_6ParamsE)
        /*0014*/ 	.word	0x00000100


	//----- nvinfo : EIATTR_REGCOUNT
	.align		4
.L_25:
        /*0018*/ 	.byte	0x04, 0x2f
        /*001a*/ 	.short	(.L_27 - .L_26)
	.align		4
.L_26:
        /*001c*/ 	.word	index@(_ZN7cutlass13device_kernelIN5flash11enable_sm90INS1_16FlashAttnFwdSm90INS1_25CollectiveMainloopFwdSm90ILi2EN4cute5tupleIJNS5_1CILi1EEES8_S8_EEENS6_IJNS7_ILi192EEENS7_ILi144EEENS7_ILi96EEEEEELi96ENS_10bfloat16_tEfNS_4arch4Sm90ELb1ELb0ELb1ELb1ELb0ELb0ELb0ELb0ELb1ELb1ELb1ELb0EEENS1_21CollectiveEpilogueFwdINS6_IJSA_SC_SB_EEES9_SE_SG_Li384ELb1ELb1ELb1ELb0EEENS1_36VarlenDynamicPersistentTileSchedulerILi192ELi144ELi384ELi128ELb1ELb1ELb1ELb1ELb1ELb1EEEEEEEEEvNT_6ParamsE)
        /*0020*/ 	.word	0x00000080


	//----- nvinfo : EIATTR_FRAME_SIZE
	.align		4
.L_27:
        /*0024*/ 	.byte	0x04, 0x11
        /*0026*/ 	.short	(.L_29 - .L_28)
	.align		4
.L_28:
        /*0028*/ 	.word	index@(_ZN7cutlass13device_kernelIN5flash11enable_sm90INS1_16FlashAttnFwdSm90INS1_25CollectiveMainloopFwdSm90ILi2EN4cute5tupleIJNS5_1CILi1EEES8_S8_EEENS6_IJNS7_ILi192EEENS7_ILi144EEENS7_ILi96EEEEEELi96ENS_10bfloat16_tEfNS_4arch4Sm90ELb1ELb0ELb1ELb1ELb0ELb0ELb0ELb0ELb1ELb1ELb1ELb0EEENS1_21CollectiveEpilogueFwdINS6_IJSA_SC_SB_EEES9_SE_SG_Li384ELb1ELb1ELb1ELb0EEENS1_36VarlenDynamicPersistentTileSchedulerILi192ELi144ELi384ELi128ELb1ELb1ELb1ELb1ELb1ELb1EEEEEEEEEvNT_6ParamsE)
        /*002c*/ 	.word	0x00000050


	//----- nvinfo : EIATTR_REGCOUNT
	.align		4
.L_29:
        /*0030*/ 	.byte	0x04, 0x2f
        /*0032*/ 	.short	(.L_31 - .L_30)
	.align		4
.L_30:
        /*0034*/ 	.word	index@(_ZN7cutlass13device_kernelIN5flash11enable_sm90INS1_16FlashAttnFwdSm90INS1_25CollectiveMainloopFwdSm90ILi2EN4cute5tupleIJNS5_1CILi1EEES8_S8_EEENS6_IJNS7_ILi192EEENS7_ILi144EEENS7_ILi96EEEEEELi96ENS_10bfloat16_tEfNS_4arch4Sm90ELb1ELb0ELb1ELb0ELb0ELb0ELb0ELb0ELb1ELb1ELb1ELb0EEENS1_21CollectiveEpilogueFwdINS6_IJSA_SC_SB_EEES9_SE_SG_Li384ELb0ELb1ELb1ELb0EEENS1_19SingleTileSchedulerILb0ELb1ELb1ELi192EEEEEEEEEvNT_6ParamsE)
        /*0038*/ 	.word	0x00000080


	//----- nvinfo : EIATTR_FRAME_SIZE
	.align		4
.L_31:
        /*003c*/ 	.byte	0x04, 0x11
        /*003e*/ 	.short	(.L_33 - .L_32)
	.align		4
.L_32:
        /*0040*/ 	.word	index@(_ZN7cutlass13device_kernelIN5flash11enable_sm90INS1_16FlashAttnFwdSm90INS1_25CollectiveMainloopFwdSm90ILi2EN4cute5tupleIJNS5_1CILi1EEES8_S8_EEENS6_IJNS7_ILi192EEENS7_ILi144EEENS7_ILi96EEEEEELi96ENS_10bfloat16_tEfNS_4arch4Sm90ELb1ELb0ELb1ELb0ELb0ELb0ELb0ELb0ELb1ELb1ELb1ELb0EEENS1_21CollectiveEpilogueFwdINS6_IJSA_SC_SB_EEES9_SE_SG_Li384ELb0ELb1ELb1ELb0EEENS1_19SingleTileSchedulerILb0ELb1ELb1ELi192EEEEEEEEEvNT_6ParamsE)
        /*0044*/ 	.word	0x00000008


	//----- nvinfo : EIATTR_REGCOUNT
	.align		4
.L_33:
        /*0048*/ 	.byte	0x04, 0x2f
        /*004a*/ 	.short	(.L_35 - .L_34)
	.align		4
.L_34:
        /*004c*/ 	.word	index@(_ZN7cutlass13device_kernelIN5flash11enable_sm90INS1_16FlashAttnFwdSm90INS1_25CollectiveMainloopFwdSm90ILi2EN4cute5tupleIJNS5_1CILi1EEES8_S8_EEENS6_IJNS7_ILi192EEENS7_ILi128EEENS7_ILi96EEEEEELi96ENS_10bfloat16_tEfNS_4arch4Sm90ELb0ELb1ELb1ELb1ELb0ELb1ELb0ELb0ELb1ELb1ELb1ELb0EEENS1_21CollectiveEpilogueFwdINS6_IJSA_SC_SB_EEES9_SE_SG_Li384ELb1ELb1ELb1ELb0EEENS1_36VarlenDynamicPersistentTileSchedulerILi192ELi128ELi384ELi128ELb1ELb1ELb1ELb1ELb0ELb1EEEEEEEEEvNT_6ParamsE)
        /*0050*/ 	.word	0x00000080


	//----- nvinfo : EIATTR_FRAME_SIZE
	.align		4
.L_35:
        /*0054*/ 	.byte	0x04, 0x11
        /*0056*/ 	.short	(.L_37 - .L_36)
	.align		4
.L_36:
        /*0058*/ 	.word	index@(_ZN7cutlass13device_kernelIN5flash11enable_sm90INS1_16FlashAttnFwdSm90INS1_25CollectiveMainloopFwdSm90ILi2EN4cute5tupleIJNS5_1CILi1EEES8_S8_EEENS6_IJNS7_ILi192EEENS7_ILi128EEENS7_ILi96EEEEEELi96ENS_10bfloat16_tEfNS_4arch4Sm90ELb0ELb1ELb1ELb1ELb0ELb1ELb0ELb0ELb1ELb1ELb1ELb0EEENS1_21CollectiveEpilogueFwdINS6_IJSA_SC_SB_EEES9_SE_SG_Li384ELb1ELb1ELb1ELb0EEENS1_36VarlenDynamicPersistentTileSchedulerILi192ELi128ELi384ELi128ELb1ELb1ELb1ELb1ELb0ELb1EEEEEEEEEvNT_6ParamsE)
        /*005c*/ 	.word	0x00000070


	//----- nvinfo : EIATTR_REGCOUNT
	.align		4
.L_37:
        /*0060*/ 	.byte	0x04, 0x2f
        /*0062*/ 	.short	(.L_39 - .L_38)
	.align		4
.L_38:
        /*0064*/ 	.word	index@(_ZN7cutlass13device_kernelIN5flash11enable_sm90INS1_16FlashAttnFwdSm90INS1_25CollectiveMainloopFwdSm90ILi2EN4cute5tupleIJNS5_1CILi1EEES8_S8_EEENS6_IJNS7_ILi192EEENS7_ILi128EEENS7_ILi96EEEEEELi96ENS_10bfloat16_tEfNS_4arch4Sm90ELb0ELb1ELb1ELb1ELb0ELb0ELb0ELb0ELb1ELb1ELb1ELb0EEENS1_21CollectiveEpilogueFwdINS6_IJSA_SC_SB_EEES9_SE_SG_Li384ELb1ELb1ELb1ELb0EEENS1_36VarlenDynamicPersistentTileSchedulerILi192ELi128ELi384ELi128ELb1ELb1ELb1ELb1ELb0ELb1EEEEEEEEEvNT_6ParamsE)
        /*0068*/ 	.word	0x00000080


	//----- nvinfo : EIATTR_FRAME_SIZE
	.align		4
.L_39:
        /*006c*/ 	.byte	0x04, 0x11
        /*006e*/ 	.short	(.L_41 - .L_40)
	.align		4
.L_40:
        /*0070*/ 	.word	index@(_ZN7cutlass13device_kernelIN5flash11enable_sm90INS1_16FlashAttnFwdSm90INS1_25CollectiveMainloopFwdSm90ILi2EN4cute5tupleIJNS5_1CILi1EEES8_S8_EEENS6_IJNS7_ILi192EEENS7_ILi128EEENS7_ILi96EEEEEELi96ENS_10bfloat16_tEfNS_4arch4Sm90ELb0ELb1ELb1ELb1ELb0ELb0ELb0ELb0ELb1ELb1ELb1ELb0EEENS1_21CollectiveEpilogueFwdINS6_IJSA_SC_SB_EEES9_SE_SG_Li384ELb1ELb1ELb1ELb0EEENS1_36VarlenDynamicPersistentTileSchedulerILi192ELi128ELi384ELi128ELb1ELb1ELb1ELb1ELb0ELb1EEEEEEEEEvNT_6ParamsE)
        /*0074*/ 	.word	0x00000048


	//----- nvinfo : EIATTR_REGCOUNT
	.align		4
.L_41:
        /*0078*/ 	.byte	0x04, 0x2f
        /*007a*/ 	.short	(.L_43 - .L_42)
	.align		4
.L_42:
        /*007c*/ 	.word	index@(_ZN7cutlass13device_kernelIN5flash11enable_sm90INS1_16FlashAttnFwdSm90INS1_25CollectiveMainloopFwdSm90ILi2EN4cute5tupleIJNS5_1CILi1EEES8_S8_EEENS6_IJNS7_ILi192EEENS7_ILi128EEENS7_ILi96EEEEEELi96ENS_10bfloat16_tEfNS_4arch4Sm90ELb0ELb1ELb1ELb0ELb0ELb0ELb0ELb0ELb1ELb1ELb1ELb0EEENS1_21CollectiveEpilogueFwdINS6_IJSA_SC_SB_EEES9_SE_SG_Li384ELb0ELb1ELb1ELb0EEENS1_19SingleTileSchedulerILb0ELb1ELb1ELi192EEEEEEEEEvNT_6ParamsE)
        /*0080*/ 	.word	0x00000080


	//----- nvinfo : EIATTR_FRAME_SIZE
	.align		4
.L_43:
        /*0084*/ 	.byte	0x04, 0x11
        /*0086*/ 	.short	(.L_45 - .L_44)
	.align		4
.L_44:
        /*0088*/ 	.word	index@(_ZN7cutlass13device_kernelIN5flash11enable_sm90INS1_16FlashAttnFwdSm90INS1_25CollectiveMainloopFwdSm90ILi2EN4cute5tupleIJNS5_1CILi1EEES8_S8_EEENS6_IJNS7_ILi192EEENS7_ILi128EEENS7_ILi96EEEEEELi96ENS_10bfloat16_tEfNS_4arch4Sm90ELb0ELb1ELb1ELb0ELb0ELb0ELb0ELb0ELb1ELb1ELb1ELb0EEENS1_21CollectiveEpilogueFwdINS6_IJSA_SC_SB_EEES9_SE_SG_Li384ELb0ELb1ELb1ELb0EEENS1_19SingleTileSchedulerILb0ELb1ELb1ELi192EEEEEEEEEvNT_6ParamsE)
        /*008c*/ 	.word	0x00000000


	//----- nvinfo : EIATTR_REGCOUNT
	.align		4
.L_45:
        /*0090*/ 	.byte	0x04, 0x2f
        /*0092*/ 	.short	(.L_47 - .L_46)
	.align		4
.L_46:
        /*0094*/ 	.word	index@(_ZN7cutlass13device_kernelIN5flash11enable_sm90INS1_16FlashAttnFwdSm90INS1_25CollectiveMainloopFwdSm90ILi2EN4cute5tupleIJNS5_1CILi1EEES8_S8_EEENS6_IJNS7_ILi192EEENS7_ILi144EEENS7_ILi96EEEEEELi96ENS_10bfloat16_tEfNS_4arch4Sm90ELb0ELb0ELb1ELb1ELb0ELb1ELb0ELb0ELb1ELb1ELb1ELb0EEENS1_21CollectiveEpilogueFwdINS6_IJSA_SC_SB_EEES9_SE_SG_Li384ELb1ELb1ELb1ELb0EEENS1_36VarlenDynamicPersistentTileSchedulerILi192ELi144ELi384ELi128ELb1ELb1ELb1ELb0ELb1ELb1EEEEEEEEEvNT_6ParamsE)
        /*0098*/ 	.word	0x00000080


	//----- nvinfo : EIATTR_FRAME_SIZE
	.align		4
.L_47:
        /*009c*/ 	.byte	0x04, 0x11
        /*009e*/ 	.short	(.L_49 - .L_48)
	.align		4
.L_48:
        /*00a0*/ 	.word	index@(_ZN7cutlass13device_kernelIN5flash11enable_sm90INS1_16FlashAttnFwdSm90INS1_25CollectiveMainloopFwdSm90ILi2EN4cute5tupleIJNS5_1CILi1EEES8_S8_EEENS6_IJNS7_ILi192EEENS7_ILi144EEENS7_ILi96EEEEEELi96ENS_10bfloat16_tEfNS_4arch4Sm90ELb0ELb0ELb1ELb1ELb0ELb1ELb0ELb0ELb1ELb1ELb1ELb0EEENS1_21CollectiveEpilogueFwdINS6_IJSA_SC_SB_EEES9_SE_SG_Li384ELb1ELb1ELb1ELb0EEENS1_36VarlenDynamicPersistentTileSchedulerILi192ELi144ELi384ELi128ELb1ELb1ELb1ELb0ELb1ELb1EEEEEEEEEvNT_6ParamsE)
        /*00a4*/ 	.word	0x00000120


	//----- nvinfo : EIATTR_REGCOUNT
	.align		4
.L_49:
        /*00a8*/ 	.byte	0x04, 0x2f
        /*00aa*/ 	.short	(.L_51 - .L_50)
	.align		4
.L_50:
        /*00ac*/ 	.word	index@(_ZN7cutlass13device_kernelIN5flash11enable_sm90INS1_16FlashAttnFwdSm90INS1_25CollectiveMainloopFwdSm90ILi2EN4cute5tupleIJNS5_1CILi1EEES8_S8_EEENS6_IJNS7_ILi192EEENS7_ILi144EEENS7_ILi96EEEEEELi96ENS_10bfloat16_tEfNS_4arch4Sm90ELb0ELb0ELb1ELb1ELb0ELb0ELb0ELb0ELb1ELb1ELb1ELb0EEENS1_21CollectiveEpilogueFwdINS6_IJSA_SC_SB_EEES9_SE_SG_Li384ELb1ELb1ELb1ELb0EEENS1_36VarlenDynamicPersistentTileSchedulerILi192ELi144ELi384ELi128ELb1ELb1ELb1ELb0ELb1ELb1EEEEEEEEEvNT_6ParamsE)
        /*00b0*/ 	.word	0x00000080


	//----- nvinfo : EIATTR_FRAME_SIZE
	.align		4
.L_51:
        /*00b4*/ 	.byte	0x04, 0x11
        /*00b6*/ 	.short	(.L_53 - .L_52)
	.align		4
.L_52:
        /*00b8*/ 	.word	index@(_ZN7cutlass13device_kernelIN5flash11enable_sm90INS1_16FlashAttnFwdSm90INS1_25CollectiveMainloopFwdSm90ILi2EN4cute5tupleIJNS5_1CILi1EEES8_S8_EEENS6_IJNS7_ILi192EEENS7_ILi144EEENS7_ILi96EEEEEELi96ENS_10bfloat16_tEfNS_4arch4Sm90ELb0ELb0ELb1ELb1ELb0ELb0ELb0ELb0ELb1ELb1ELb1ELb0EEENS1_21CollectiveEpilogueFwdINS6_IJSA_SC_SB_EEES9_SE_SG_Li384ELb1ELb1ELb1ELb0EEENS1_36VarlenDynamicPersistentTileSchedulerILi192ELi144ELi384ELi128ELb1ELb1ELb1ELb0ELb1ELb1EEEEEEEEEvNT_6ParamsE)
        /*00bc*/ 	.word	0x00000058


	//----- nvinfo : EIATTR_REGCOUNT
	.align		4
.L_53:
        /*00c0*/ 	.byte	0x04, 0x2f
        /*00c2*/ 	.short	(.L_55 - .L_54)
	.align		4
.L_54:
        /*00c4*/ 	.word	index@(_ZN7cutlass13device_kernelIN5flash11enable_sm90INS1_16FlashAttnFwdSm90INS1_25CollectiveMainloopFwdSm90ILi2EN4cute5tupleIJNS5_1CILi1EEES8_S8_EEENS6_IJNS7_ILi192EEENS7_ILi144EEENS7_ILi96EEEEEELi96ENS_10bfloat16_tEfNS_4arch4Sm90ELb0ELb0ELb1ELb0ELb0ELb0ELb0ELb0ELb1ELb1ELb1ELb0EEENS1_21CollectiveEpilogueFwdINS6_IJSA_SC_SB_EEES9_SE_SG_Li384ELb0ELb1ELb1ELb0EEENS1_19SingleTileSchedulerILb0ELb1ELb1ELi192EEEEEEEEEvNT_6ParamsE)
        /*00c8*/ 	.word	0x00000080


	//----- nvinfo : EIATTR_FRAME_SIZE
	.align		4
.L_55:
        /*00cc*/ 	.byte	0x04, 0x11
        /*00ce*/ 	.short	(.L_57 - .L_56)
	.align		4
.L_56:
        /*00d0*/ 	.word	index@(_ZN7cutlass13device_kernelIN5flash11enable_sm90INS1_16FlashAttnFwdSm90INS1_25CollectiveMainloopFwdSm90ILi2EN4cute5tupleIJNS5_1CILi1EEES8_S8_EEENS6_IJNS7_ILi192EEENS7_ILi144EEENS7_ILi96EEEEEELi96ENS_10bfloat16_tEfNS_4arch4Sm90ELb0ELb0ELb1ELb0ELb0ELb0ELb0ELb0ELb1ELb1ELb1ELb0EEENS1_21CollectiveEpilogueFwdINS6_IJSA_SC_SB_EEES9_SE_SG_Li384ELb0ELb1ELb1ELb0EEENS1_19SingleTileSchedulerILb0ELb1ELb1ELi192EEEEEEEEEvNT_6ParamsE)
        /*00d4*/ 	.word	0x00000000


	//----- nvinfo : EIATTR_MIN_STACK_SIZE
	.align		4
.L_57:
        /*00d8*/ 	.byte	0x04, 0x12
        /*00da*/ 	.short	(.L_59 - .L_58)
	.align		4
.L_58:
        /*00dc*/ 	.word	index@(_ZN7cutlass13device_kernelIN5flash11enable_sm90INS1_16FlashAttnFwdSm90INS1_25CollectiveMainloopFwdSm90ILi2EN4cute5tupleIJNS5_1CILi1EEES8_S8_EEENS6_IJNS7_ILi192EEENS7_ILi144EEENS7_ILi96EEEEEELi96ENS_10bfloat16_tEfNS_4arch4Sm90ELb0ELb0ELb1ELb0ELb0ELb0ELb0ELb0ELb1ELb1ELb1ELb0EEENS1_21CollectiveEpilogueFwdINS6_IJSA_SC_SB_EEES9_SE_SG_Li384ELb0ELb1ELb1ELb0EEENS1_19SingleTileSchedulerILb0ELb1ELb1ELi192EEEEEEEEEvNT_6ParamsE)
        /*00e0*/ 	.word	0x00000000


	//----- nvinfo : EIATTR_MIN_STACK_SIZE
	.align		4
.L_59:
        /*00e4*/ 	.byte	0x04, 0x12
        /*00e6*/ 	.short	(.L_61 - .L_60)
	.align		4
.L_60:
        /*00e8*/ 	.word	index@(_ZN7cutlass13device_kernelIN5flash11enable_sm90INS1_16FlashAttnFwdSm90INS1_25CollectiveMainloopFwdSm90ILi2EN4cute5tupleIJNS5_1CILi1EEES8_S8_EEENS6_IJNS7_ILi192EEENS7_ILi144EEENS7_ILi96EEEEEELi96ENS_10bfloat16_tEfNS_4arch4Sm90ELb0ELb0ELb1ELb1ELb0ELb0ELb0ELb0ELb1ELb1ELb1ELb0EEENS1_21CollectiveEpilogueFwdINS6_IJSA_SC_SB_EEES9_SE_SG_Li384ELb1ELb1ELb1ELb0EEENS1_36VarlenDynamicPersistentTileSchedulerILi192ELi144ELi384ELi128ELb1ELb1ELb1ELb0ELb1ELb1EEEEEEEEEvNT_6ParamsE)
        /*00ec*/ 	.word	0x00000058


	//----- nvinfo : EIATTR_MIN_STACK_SIZE
	.align		4
.L_61:
        /*00f0*/ 	.byte	0x04, 0x12
        /*00f2*/ 	.short	(.L_63 - .L_62)
	.align		4
.L_62:
        /*00f4*/ 	.word	index@(_ZN7cutlass13device_kernelIN5flash11enable_sm90INS1_16FlashAttnFwdSm90INS1_25CollectiveMainloopFwdSm90ILi2EN4cute5tupleIJNS5_1CILi1EEES8_S8_EEENS6_IJNS7_ILi192EEENS7_ILi144EEENS7_ILi96EEEEEELi96ENS_10bfloat16_tEfNS_4arch4Sm90ELb0ELb0ELb1ELb1ELb0ELb1ELb0ELb0ELb1ELb1ELb1ELb0EEENS1_21CollectiveEpilogueFwdINS6_IJSA_SC_SB_EEES9_SE_SG_Li384ELb1ELb1ELb1ELb0EEENS1_36VarlenDynamicPersistentTileSchedulerILi192ELi144ELi384ELi128ELb1ELb1ELb1ELb0ELb1ELb1EEEEEEEEEvNT_6ParamsE)
        /*00f8*/ 	.word	0x00000120


	//----- nvinfo : EIATTR_MIN_STACK_SIZE
	.align		4
.L_63:
        /*00fc*/ 	.byte	0x04, 0x12
        /*00fe*/ 	.short	(.L_65 - .L_64)
	.align		4
.L_64:
        /*0100*/ 	.word	index@(_ZN7cutlass13device_kernelIN5flash11enable_sm90INS1_16FlashAttnFwdSm90INS1_25CollectiveMainloopFwdSm90ILi2EN4cute5tupleIJNS5_1CILi1EEES8_S8_EEENS6_IJNS7_ILi192EEENS7_ILi128EEENS7_ILi96EEEEEELi96ENS_10bfloat16_tEfNS_4arch4Sm90ELb0ELb1ELb1ELb0ELb0ELb0ELb0ELb0ELb1ELb1ELb1ELb0EEENS1_21CollectiveEpilogueFwdINS6_IJSA_SC_SB_EEES9_SE_SG_Li384ELb0ELb1ELb1ELb0EEENS1_19SingleTileSchedulerILb0ELb1ELb1ELi192EEEEEEEEEvNT_6ParamsE)
        /*0104*/ 	.word	0x00000000


	//----- nvinfo : EIATTR_MIN_STACK_SIZE
	.align		4
.L_65:
        /*0108*/ 	.byte	0x04, 0x12
        /*010a*/ 	.short	(.L_67 - .L_66)
	.align		4
.L_66:
        /*010c*/ 	.word	index@(_ZN7cutlass13device_kernelIN5flash11enable_sm90INS1_16FlashAttnFwdSm90INS1_25CollectiveMainloopFwdSm90ILi2EN4cute5tupleIJNS5_1CILi1EEES8_S8_EEENS6_IJNS7_ILi192EEENS7_ILi128EEENS7_ILi96EEEEEELi96ENS_10bfloat16_tEfNS_4arch4Sm90ELb0ELb1ELb1ELb1ELb0ELb0ELb0ELb0ELb1ELb1ELb1ELb0EEENS1_21CollectiveEpilogueFwdINS6_IJSA_SC_SB_EEES9_SE_SG_Li384ELb1ELb1ELb1ELb0EEENS1_36VarlenDynamicPersistentTileSchedulerILi192ELi128ELi384ELi128ELb1ELb1ELb1ELb1ELb0ELb1EEEEEEEEEvNT_6ParamsE)
        /*0110*/ 	.word	0x00000048


	//----- nvinfo : EIATTR_MIN_STACK_SIZE
	.align		4
.L_67:
        /*0114*/ 	.byte	0x04, 0x12
        /*0116*/ 	.short	(.L_69 - .L_68)
	.align		4
.L_68:
        /*0118*/ 	.word	index@(_ZN7cutlass13device_kernelIN5flash11enable_sm90INS1_16FlashAttnFwdSm90INS1_25CollectiveMainloopFwdSm90ILi2EN4cute5tupleIJNS5_1CILi1EEES8_S8_EEENS6_IJNS7_ILi192EEENS7_ILi128EEENS7_ILi96EEEEEELi96ENS_10bfloat16_tEfNS_4arch4Sm90ELb0ELb1ELb1ELb1ELb0ELb1ELb0ELb0ELb1ELb1ELb1ELb0EEENS1_21CollectiveEpilogueFwdINS6_IJSA_SC_SB_EEES9_SE_SG_Li384ELb1ELb1ELb1ELb0EEENS1_36VarlenDynamicPersistentTileSchedulerILi192ELi128ELi384ELi128ELb1ELb1ELb1ELb1ELb0ELb1EEEEEEEEEvNT_6ParamsE)
        /*011c*/ 	.word	0x00000070


	//----- nvinfo : EIATTR_MIN_STACK_SIZE
	.align		4
.L_69:
        /*0120*/ 	.byte	0x04, 0x12
        /*0122*/ 	.short	(.L_71 - .L_70)
	.align		4
.L_70:
        /*0124*/ 	.word	index@(_ZN7cutlass13device_kernelIN5flash11enable_sm90INS1_16FlashAttnFwdSm90INS1_25CollectiveMainloopFwdSm90ILi2EN4cute5tupleIJNS5_1CILi1EEES8_S8_EEENS6_IJNS7_ILi192EEENS7_ILi144EEENS7_ILi96EEEEEELi96ENS_10bfloat16_tEfNS_4arch4Sm90ELb1ELb0ELb1ELb0ELb0ELb0ELb0ELb0ELb1ELb1ELb1ELb0EEENS1_21CollectiveEpilogueFwdINS6_IJSA_SC_SB_EEES9_SE_SG_Li384ELb0ELb1ELb1ELb0EEENS1_19SingleTileSchedulerILb0ELb1ELb1ELi192EEEEEEEEEvNT_6ParamsE)
        /*0128*/ 	.word	0x00000008


	//----- nvinfo : EIATTR_MIN_STACK_SIZE
	.align		4
.L_71:
        /*012c*/ 	.byte	0x04, 0x12
        /*012e*/ 	.short	(.L_73 - .L_72)
	.align		4
.L_72:
        /*0130*/ 	.word	index@(_ZN7cutlass13device_kernelIN5flash11enable_sm90INS1_16FlashAttnFwdSm90INS1_25CollectiveMainloopFwdSm90ILi2EN4cute5tupleIJNS5_1CILi1EEES8_S8_EEENS6_IJNS7_ILi192EEENS7_ILi144EEENS7_ILi96EEEEEELi96ENS_10bfloat16_tEfNS_4arch4Sm90ELb1ELb0ELb1ELb1ELb0ELb0ELb0ELb0ELb1ELb1ELb1ELb0EEENS1_21CollectiveEpilogueFwdINS6_IJSA_SC_SB_EEES9_SE_SG_Li384ELb1ELb1ELb1ELb0EEENS1_36VarlenDynamicPersistentTileSchedulerILi192ELi144ELi384ELi128ELb1ELb1ELb1ELb1ELb1ELb1EEEEEEEEEvNT_6ParamsE)
        /*0134*/ 	.word	0x00000050


	//----- nvinfo : EIATTR_MIN_STACK_SIZE
	.align		4
.L_73:
        /*0138*/ 	.byte	0x04, 0x12
        /*013a*/ 	.short	(.L_75 - .L_74)
	.align		4
.L_74:
        /*013c*/ 	.word	index@(_ZN7cutlass13device_kernelIN5flash11enable_sm90INS1_16FlashAttnFwdSm90INS1_25CollectiveMainloopFwdSm90ILi2EN4cute5tupleIJNS5_1CILi1EEES8_S8_EEENS6_IJNS7_ILi192EEENS7_ILi144EEENS7_ILi96EEEEEELi96ENS_10bfloat16_tEfNS_4arch4Sm90ELb1ELb0ELb1ELb1ELb0ELb1ELb0ELb0ELb1ELb1ELb1ELb0EEENS1_21CollectiveEpilogueFwdINS6_IJSA_SC_SB_EEES9_SE_SG_Li384ELb1ELb1ELb1ELb0EEENS1_36VarlenDynamicPersistentTileSchedulerILi192ELi144ELi384ELi128ELb1ELb1ELb1ELb1ELb1ELb1EEEEEEEEEvNT_6ParamsE)
        /*0140*/ 	.word	0x00000100
.L_75:


//--------------------- .nv.compat                --------------------------
	.section	.nv.compat,"",@"SHT_CUDA_COMPAT_INFO"
	.align	4
        /*0000*/ 	.byte	0x02, 0x09, 0x01, 0x00, 0x02, 0x02, 0x04, 0x00, 0x02, 0x05, 0x05, 0x00, 0x03, 0x07, 0x01, 0x01
        /*0010*/ 	.byte	0x02, 0x03, 0x01, 0x00, 0x02, 0x06, 0x01, 0x00, 0x04, 0x0b, 0x08, 0x00, 0x00, 0x00, 0x00, 0x00
        /*0020*/ 	.byte	0x00, 0x00, 0x00, 0x00


//--------------------- .nv.info._ZN7cutlass13device_kernelIN5flash11enable_sm90INS1_16FlashAttnFwdSm90INS1_25CollectiveMainloopFwdSm90ILi2EN4cute5tupleIJNS5_1CILi1EEES8_S8_EEENS6_IJNS7_ILi192EEENS7_ILi144EEENS7_ILi96EEEEEELi96ENS_10bfloat16_tEfNS_4arch4Sm90ELb0ELb0ELb1ELb0ELb0ELb0ELb0ELb0ELb1ELb1ELb1ELb0EEENS1_21CollectiveEpilogueFwdINS6_IJSA_SC_SB_EEES9_SE_SG_Li384ELb0ELb1ELb1ELb0EEENS1_19SingleTileSchedulerILb0ELb1ELb1ELi192EEEEEEEEEvNT_6ParamsE --------------------------
	.section	.nv.info._ZN7cutlass13device_kernelIN5flash11enable_sm90INS1_16FlashAttnFwdSm90INS1_25CollectiveMainloopFwdSm90ILi2EN4cute5tupleIJNS5_1CILi1EEES8_S8_EEENS6_IJNS7_ILi192EEENS7_ILi144EEENS7_ILi96EEEEEELi96ENS_10bfloat16_tEfNS_4arch4Sm90ELb0ELb0ELb1ELb0ELb0ELb0ELb0ELb0ELb1ELb1ELb1ELb0EEENS1_21CollectiveEpilogueFwdINS6_IJSA_SC_SB_EEES9_SE_SG_Li384ELb0ELb1ELb1ELb0EEENS1_19SingleTileSchedulerILb0ELb1ELb1ELi192EEEEEEEEEvNT_6ParamsE,"",@"SHT_CUDA_INFO"
	.sectionflags	@""
	.align	4


	//----- nvinfo : EIATTR_CUDA_API_VERSION
	.align		4
        /*0000*/ 	.byte	0x04, 0x37
        /*0002*/ 	.short	(.L_77 - .L_76)
.L_76:
        /*0004*/ 	.word	0x00000082


	//----- nvinfo : EIATTR_KPARAM_INFO
	.align		4
.L_77:
        /*0008*/ 	.byte	0x04, 0x17
        /*000a*/ 	.short	(.L_79 - .L_78)
.L_78:
        /*000c*/ 	.word	0x00000000
        /*0010*/ 	.short	0x0000
        /*0012*/ 	.short	0x0070
        /*0014*/ 	.byte	0x00, 0xf0, 0x01, 0x28


	//----- nvinfo : EIATTR_SPARSE_MMA_MASK
	.align		4
.L_79:
        /*0018*/ 	.byte	0x03, 0x50
        /*001a*/ 	.short	0x0000


	//----- nvinfo : EIATTR_MAXREG_COUNT
	.align		4
        /*001c*/ 	.byte	0x03, 0x1b
        /*001e*/ 	.short	0x0080


	//----- nvinfo : EIATTR_NUM_BARRIERS
	.align		4
        /*0020*/ 	.byte	0x02, 0x4c
        /*0022*/ 	.byte	0x10
	.zero		1


	//----- nvinfo : EIATTR_EXTERNS
	.align		4
        /*0024*/ 	.byte	0x04, 0x0f
        /*0026*/ 	.short	(.L_81 - .L_80)


	//   ....[0]....
	.align		4
.L_80:
        /*0028*/ 	.word	index@(__assertfail)


	//----- nvinfo : EIATTR_MERCURY_ISA_VERSION
	.align		4
.L_81:
        /*002c*/ 	.byte	0x03, 0x5f
        /*002e*/ 	.short	0x0101


	//----- nvinfo : EIATTR_INT_WARP_WIDE_INSTR_OFFSETS
	.align		4
        /*0030*/ 	.byte	0x04, 0x31
        /*0032*/ 	.short	(.L_83 - .L_82)


	//   ....[0]....
.L_82:
        /*0034*/ 	.word	0x00000110


	//   ....[1]....
        /*0038*/ 	.word	0x000001b0


	//   ....[2]....
        /*003c*/ 	.word	0x00000220


	//----- nvinfo : EIATTR_COOP_GROUP_MASK_REGIDS
	.align		4
.L_83:
        /*0040*/ 	.byte	0x04, 0x29
        /*0042*/ 	.short	(.L_85 - .L_84)


	//   ....[0]....
.L_84:
        /*0044*/ 	.word	0xffffffff


	//   ....[1]....
        /*0048*/ 	.word	0xffffffff


	//   ....[2]....
        /*004c*/ 	.word	0xffffffff


	//   ....[3]....
        /*0050*/ 	.word	0xffffffff


	//   ....[4]....
        /*0054*/ 	.word	0xffffffff


	//   ....[5]....
        /*0058*/ 	.word	0xffffffff


	//   ....[6]....
        /*005c*/ 	.word	0xffffffff


	//   ....[7]....
        /*0060*/ 	.word	0xffffffff


	//   ....[8]....
        /*0064*/ 	.word	0xffffffff


	//   ....[9]....
        /*0068*/ 	.word	0xffffffff


	//   ....[10]....
        /*006c*/ 	.word	0xffffffff


	//   ....[11]....
        /*0070*/ 	.word	0xffffffff


	//   ....[12]....
        /*0074*/ 	.word	0xffffffff


	//   ....[13]....
        /*0078*/ 	.word	0xffffffff


	//   ....[14]....
        /*007c*/ 	.word	0xffffffff


	//   ....[15]....
        /*0080*/ 	.word	0xffffffff


	//   ....[16]....
        /*0084*/ 	.word	0xffffffff


	//   ....[17]....
        /*0088*/ 	.word	0xffffffff


	//   ....[18]....
        /*008c*/ 	.word	0xffffffff


	//   ....[19]....
        /*0090*/ 	.word	0xffffffff


	//   ....[20]....
        /*0094*/ 	.word	0xffffffff


	//   ....[21]....
        /*0098*/ 	.word	0xffffffff


	//   ....[22]....
        /*009c*/ 	.word	0xffffffff


	//   ....[23]....
        /*00a0*/ 	.word	0xffffffff


	//   ....[24]....
        /*00a4*/ 	.word	0xffffffff


	//   ....[25]....
        /*00a8*/ 	.word	0xffffffff


	//   ....[26]....
        /*00ac*/ 	.word	0xffffffff


	//   ....[27]....
        /*00b0*/ 	.word	0xffffffff


	//   ....[28]....
        /*00b4*/ 	.word	0xffffffff


	//   ....[29]....
        /*00b8*/ 	.word	0xffffffff


	//   ....[30]....
        /*00bc*/ 	.word	0xffffffff


	//   ....[31]....
        /*00c0*/ 	.word	0xffffffff


	//   ....[32]....
        /*00c4*/ 	.word	0xffffffff


	//   ....[33]....
        /*00c8*/ 	.word	0xffffffff


	//   ....[34]....
        /*00cc*/ 	.word	0xffffffff


	//   ....[35]....
        /*00d0*/ 	.word	0xffffffff


	//   ....[36]....
        /*00d4*/ 	.word	0xffffffff


	//   ....[37]....
        /*00d8*/ 	.word	0xffffffff


	//   ....[38]....
        /*00dc*/ 	.word	0xffffffff


	//   ....[39]....
        /*00e0*/ 	.word	0xffffffff


	//   ....[40]....
        /*00e4*/ 	.word	0xffffffff


	//   ....[41]....
        /*00e8*/ 	.word	0xffffffff


	//   ....[42]....
        /*00ec*/ 	.word	0xffffffff


	//   ....[43]....
        /*00f0*/ 	.word	0xffffffff


	//   ....[44]....
        /*00f4*/ 	.word	0xffffffff


	//   ....[45]....
        /*00f8*/ 	.word	0x0500000f


	//   ....[46]....
        /*00fc*/ 	.word	0x0500000f


	//   ....[47]....
        /*0100*/ 	.word	0x0500000f


	//   ....[48]....
        /*0104*/ 	.word	0x0500000f


	//   ....[49]....
        /*0108*/ 	.word	0x0500000f


	//   ....[50]....
        /*010c*/ 	.word	0x0500000f


	//   ....[51]....
        /*0110*/ 	.word	0x0500000f


	//   ....[52]....
        /*0114*/ 	.word	0x0500000f


	//   ....[53]....
        /*0118*/ 	.word	0x0500000f


	//   ....[54]....
        /*011c*/ 	.word	0x0500000f


	//   ....[55]....
        /*0120*/ 	.word	0x0500000f


	//   ....[56]....
        /*0124*/ 	.word	0x0500000f


	//   ....[57]....
        /*0128*/ 	.word	0x0500000f


	//   ....[58]....
        /*012c*/ 	.word	0x0500000f


	//----- nvinfo : EIATTR_COOP_GROUP_INSTR_OFFSETS
	.align		4
.L_85:
        /*0130*/ 	.byte	0x04, 0x28
        /*0132*/ 	.short	(.L_87 - .L_86)


	//   ....[0]....
.L_86:
        /*0134*/ 	.word	0x00000050


	//   ....[1]....
        /*0138*/ 	.word	0x00000120


	//   ....[2]....
        /*013c*/ 	.word	0x000001d0


	//   ....[3]....
        /*0140*/ 	.word	0x00000390


	//   ....[4]....
        /*0144*/ 	.word	0x000004f0


	//   ....[5]....
        /*0148*/ 	.word	0x00000610


	//   ....[6]....
        /*014c*/ 	.word	0x00000770


	//   ....[7]....
        /*0150*/ 	.word	0x00000fe0


	//   ....[8]....
        /*0154*/ 	.word	0x00003c80


	//   ....[9]....
        /*0158*/ 	.word	0x00003cc0


	//   ....[10]....
        /*015c*/ 	.word	0x00004290


	//   ....[11]....
        /*0160*/ 	.word	0x00004300


	//   ....[12]....
        /*0164*/ 	.word	0x00005520


	//   ....[13]....
        /*0168*/ 	.word	0x00007a10


	//   ....[14]....
        /*016c*/ 	.word	0x00007ac0


	//   ....[15]....
        /*0170*/ 	.word	0x000082a0


	//   ....[16]....
        /*0174*/ 	.word	0x00008310


	//   ....[17]....
        /*0178*/ 	.word	0x000096e0


	//   ....[18]....
        /*017c*/ 	.word	0x00009800


	//   ....[19]....
        /*0180*/ 	.word	0x00009840


	//   ....[20]....
        /*0184*/ 	.word	0x00009950


	//   ....[21]....
        /*0188*/ 	.word	0x00009960


	//   ....[22]....
        /*018c*/ 	.word	0x0000a820


	//   ....[23]....
        /*0190*/ 	.word	0x0000a860


	//   ....[24]....
        /*0194*/ 	.word	0x0000a8a0


	//   ....[25]....
        /*0198*/ 	.word	0x0000a8e0


	//   ....[26]....
        /*019c*/ 	.word	0x0000a900


	//   ....[27]....
        /*01a0*/ 	.word	0x0000a930


	//   ....[28]....
        /*01a4*/ 	.word	0x0000ae00


	//   ....[29]....
        /*01a8*/ 	.word	0x0000ae10


	//   ....[30]....
        /*01ac*/ 	.word	0x0000b690


	//   ....[31]....
        /*01b0*/ 	.word	0x0000c040


	//   ....[32]....
        /*01b4*/ 	.word	0x0000cb70


	//   ....[33]....
        /*01b8*/ 	.word	0x0000cb80


	//   ....[34]....
        /*01bc*/ 	.word	0x0000cb90


	//   ....[35]....
        /*01c0*/ 	.word	0x0000cbb0


	//   ....[36]....
        /*01c4*/ 	.word	0x0000cbd0


	//   ....[37]....
        /*01c8*/ 	.word	0x0000cc90


	//   ....[38]....
        /*01cc*/ 	.word	0x0000ccc0


	//   ....[39]....
        /*01d0*/ 	.word	0x0000cd30


	//   ....[40]....
        /*01d4*/ 	.word	0x0000cd60


	//   ....[41]....
        /*01d8*/ 	.word	0x0000cd80


	//   ....[42]....
        /*01dc*/ 	.word	0x0000cde0


	//   ....[43]....
        /*01e0*/ 	.word	0x0000cdf0


	//   ....[44]....
        /*01e4*/ 	.word	0x0000f360


	//   ....[45]....
        /*01e8*/ 	.word	0x0000f7d0


	//   ....[46]....
        /*01ec*/ 	.word	0x0000f960


	//   ....[47]....
        /*01f0*/ 	.word	0x0000f9b0


	//   ....[48]....
        /*01f4*/ 	.word	0x0000fa50


	//   ....[49]....
        /*01f8*/ 	.word	0x0000fb20


	//   ....[50]....
        /*01fc*/ 	.word	0x0000fba0


	//   ....[51]....
        /*0200*/ 	.word	0x0000fc70


	//   ....[52]....
        /*0204*/ 	.word	0x0000fcf0


	//   ....[53]....
        /*0208*/ 	.word	0x0000fdb0


	//   ....[54]....
        /*020c*/ 	.word	0x0000fe60


	//   ....[55]....
        /*0210*/ 	.word	0x0000ff30


	//   ....[56]....
        /*0214*/ 	.word	0x0000ffb0


	//   ....[57]....
        /*0218*/ 	.word	0x00010090


	//   ....[58]....
        /*021c*/ 	.word	0x00010490


	//----- nvinfo : EIATTR_REG_RECONFIG
	.align		4
.L_87:
        /*0220*/ 	.byte	0x01, 0x54
	.zero		2


	//----- nvinfo : EIATTR_SYSCALL_OFFSETS
	.align		4
        /*0224*/ 	.byte	0x04, 0x46
        /*0226*/ 	.short	(.L_89 - .L_88)


	//   ....[0]....
.L_88:
        /*0228*/ 	.word	0x000011a0


	//   ....[1]....
        /*022c*/ 	.word	0x0000bd00


	//   ....[2]....
        /*0230*/ 	.word	0x0000be40


	//   ....[3]....
        /*0234*/ 	.word	0x0000bf30


	//   ....[4]....
        /*0238*/ 	.word	0x0000c670


	//----- nvinfo : EIATTR_MBARRIER_INSTR_OFFSETS
	.align		4
.L_89:
        /*023c*/ 	.byte	0x04, 0x39
        /*023e*/ 	.short	(.L_91 - .L_90)


	//   ....[0]....
.L_90:
        /*0240*/ 	.word	0x00000240
        /*0244*/ 	.word	0x000000ff
        /*0248*/ 	.word	0x00031c00
        /*024c*/ 	.short	0x0100
        /*024e*/ 	.byte	0x08
	.zero		1


	//   ....[1]....
        /*0250*/ 	.word	0x00000250
        /*0254*/ 	.word	0x000000ff
        /*0258*/ 	.word	0x00031c20
        /*025c*/ 	.short	0x0100
        /*025e*/ 	.byte	0x08
	.zero		1


	//   ....[2]....
        /*0260*/ 	.word	0x00000340
        /*0264*/ 	.word	0x000000ff
        /*0268*/ 	.word	0x00031c30
        /*026c*/ 	.short	0x0100
        /*026e*/ 	.byte	0x08
	.zero		1


	//   ....[3]....
        /*0270*/ 	.word	0x00000350
        /*0274*/ 	.word	0x000000ff
        /*0278*/ 	.word	0x00031c40
        /*027c*/ 	.short	0x0100
        /*027e*/ 	.byte	0x08
	.zero		1


	//   ....[4]....
        /*0280*/ 	.word	0x00000360
        /*0284*/ 	.word	0x000000ff
        /*0288*/ 	.word	0x00031c38
        /*028c*/ 	.short	0x0100
        /*028e*/ 	.byte	0x08
	.zero		1


	//   ....[5]....
        /*0290*/ 	.word	0x00000370
        /*0294*/ 	.word	0x000000ff
        /*0298*/ 	.word	0x00031c48
        /*029c*/ 	.short	0x0100
        /*029e*/ 	.byte	0x08
	.zero		1


	//   ....[6]....
        /*02a0*/ 	.word	0x000004a0
        /*02a4*/ 	.word	0x000000ff
        /*02a8*/ 	.word	0x00031c50
        /*02ac*/ 	.short	0x0100
        /*02ae*/ 	.byte	0x08
	.zero		1


	//   ....[7]....
        /*02b0*/ 	.word	0x000004b0
        /*02b4*/ 	.word	0x000000ff
        /*02b8*/ 	.word	0x00031c60
        /*02bc*/ 	.short	0x0100
        /*02be*/ 	.byte	0x08
	.zero		1


	//   ....[8]....
        /*02c0*/ 	.word	0x000004c0
        /*02c4*/ 	.word	0x000000ff
        /*02c8*/ 	.word	0x00031c58
        /*02cc*/ 	.short	0x0100
        /*02ce*/ 	.byte	0x08
	.zero		1


	//   ....[9]....
        /*02d0*/ 	.word	0x000004d0
        /*02d4*/ 	.word	0x000000ff
        /*02d8*/ 	.word	0x00031c68
        /*02dc*/ 	.short	0x0100
        /*02de*/ 	.byte	0x08
	.zero		1


	//   ....[10]....
        /*02e0*/ 	.word	0x000005c0
        /*02e4*/ 	.word	0x000000ff
        /*02e8*/ 	.word	0x00031c70
        /*02ec*/ 	.short	0x0100
        /*02ee*/ 	.byte	0x06
	.zero		1


	//   ....[11]....
        /*02f0*/ 	.word	0x000005d0
        /*02f4*/ 	.word	0x000000ff
        /*02f8*/ 	.word	0x00031c80
        /*02fc*/ 	.short	0x0100
        /*02fe*/ 	.byte	0x06
	.zero		1


	//   ....[12]....
        /*0300*/ 	.word	0x000005e0
        /*0304*/ 	.word	0x000000ff
        /*0308*/ 	.word	0x00031c78
        /*030c*/ 	.short	0x0100
        /*030e*/ 	.byte	0x06
	.zero		1


	//   ....[13]....
        /*0310*/ 	.word	0x000005f0
        /*0314*/ 	.word	0x000000ff
        /*0318*/ 	.word	0x00031c88
        /*031c*/ 	.short	0x0100
        /*031e*/ 	.byte	0x06
	.zero		1


	//   ....[14]....
        /*0320*/ 	.word	0x00000720
        /*0324*/ 	.word	0x000000ff
        /*0328*/ 	.word	0x00031c90
        /*032c*/ 	.short	0x0100
        /*032e*/ 	.byte	0x08
	.zero		1


	//   ....[15]....
        /*0330*/ 	.word	0x00000730
        /*0334*/ 	.word	0x000000ff
        /*0338*/ 	.word	0x00031ca0
        /*033c*/ 	.short	0x0100
        /*033e*/ 	.byte	0x08
	.zero		1


	//   ....[16]....
        /*0340*/ 	.word	0x00000740
        /*0344*/ 	.word	0x000000ff
        /*0348*/ 	.word	0x00031c98
        /*034c*/ 	.short	0x0100
        /*034e*/ 	.byte	0x08
	.zero		1


	//   ....[17]....
        /*0350*/ 	.word	0x00000750
        /*0354*/ 	.word	0x000000ff
        /*0358*/ 	.word	0x00031ca8
        /*035c*/ 	.short	0x0100
        /*035e*/ 	.byte	0x08
	.zero		1


	//   ....[18]....
        /*0360*/ 	.word	0x00000880
        /*0364*/ 	.word	0x000000ff
        /*0368*/ 	.word	0x00031cb0
        /*036c*/ 	.short	0x0100
        /*036e*/ 	.byte	0x08
	.zero		1


	//   ....[19]....
        /*0370*/ 	.word	0x00000890
        /*0374*/ 	.word	0x000000ff
        /*0378*/ 	.word	0x00031cc0
        /*037c*/ 	.short	0x0100
        /*037e*/ 	.byte	0x08
	.zero		1


	//   ....[20]....
        /*0380*/ 	.word	0x000008a0
        /*0384*/ 	.word	0x000000ff
        /*0388*/ 	.word	0x00031cb8
        /*038c*/ 	.short	0x0100
        /*038e*/ 	.byte	0x08
	.zero		1


	//   ....[21]....
        /*0390*/ 	.word	0x000008b0
        /*0394*/ 	.word	0x000000ff
        /*0398*/ 	.word	0x00031cc8
        /*039c*/ 	.short	0x0100
        /*039e*/ 	.byte	0x08
	.zero		1


	//   ....[22]....
        /*03a0*/ 	.word	0x000011d0
        /*03a4*/ 	.word	0x000000ff
        /*03a8*/ 	.word	0x00031c00
        /*03ac*/ 	.short	0x010a
        /*03ae*/ 	.byte	0x25
	.zero		1


	//   ....[23]....
        /*03b0*/ 	.word	0x00001220
        /*03b4*/ 	.word	0x000000ff
        /*03b8*/ 	.word	0x00031c30
        /*03bc*/ 	.short	0x010a
        /*03be*/ 	.byte	0x25
	.zero		1


	//   ....[24]....
        /*03c0*/ 	.word	0x00001260
        /*03c4*/ 	.word	0x000000ff
        /*03c8*/ 	.word	0x00031c30
        /*03cc*/ 	.short	0x010a
        /*03ce*/ 	.byte	0x25
	.zero		1


	//   ....[25]....
        /*03d0*/ 	.word	0x000046e0
        /*03d4*/ 	.word	0x00000009
        /*03d8*/ 	.word	0x00000000
        /*03dc*/ 	.short	0x0101
        /*03de*/ 	.byte	0x3f
	.zero		1


	//   ....[26]....
        /*03e0*/ 	.word	0x000057d0
        /*03e4*/ 	.word	0x0000000d
        /*03e8*/ 	.word	0x00031c30
        /*03ec*/ 	.short	0x010a
        /*03ee*/ 	.byte	0x3f
	.zero		1


	//   ....[27]....
        /*03f0*/ 	.word	0x00005810
        /*03f4*/ 	.word	0x0000000d
        /*03f8*/ 	.word	0x00031c30
        /*03fc*/ 	.short	0x010a
        /*03fe*/ 	.byte	0x3f
	.zero		1


	//   ....[28]....
        /*0400*/ 	.word	0x00006ea0
        /*0404*/ 	.word	0x000000ff
        /*0408*/ 	.word	0x00031c50
        /*040c*/ 	.short	0x010a
        /*040e*/ 	.byte	0x06
	.zero		1


	//   ....[29]....
        /*0410*/ 	.word	0x00006ee0
        /*0414*/ 	.word	0x000000ff
        /*0418*/ 	.word	0x00031c50
        /*041c*/ 	.short	0x010a
        /*041e*/ 	.byte	0x06
	.zero		1


	//   ....[30]....
        /*0420*/ 	.word	0x00008ab0
        /*0424*/ 	.word	0x00000077
        /*0428*/ 	.word	0x00000000
        /*042c*/ 	.short	0x0101
        /*042e*/ 	.byte	0x3f
	.zero		1


	//   ....[31]....
        /*0430*/ 	.word	0x00008b50
        /*0434*/ 	.word	0x0000007f
        /*0438*/ 	.word	0x00000000
        /*043c*/ 	.short	0x0101
        /*043e*/ 	.byte	0x3f
	.zero		1


	//   ....[32]....
        /*0440*/ 	.word	0x00009750
        /*0444*/ 	.word	0x00000007
        /*0448*/ 	.word	0x00031c50
        /*044c*/ 	.short	0x010a
        /*044e*/ 	.byte	0x3f
	.zero		1


	//   ....[33]....
        /*0450*/ 	.word	0x00009790
        /*0454*/ 	.word	0x00000007
        /*0458*/ 	.word	0x00031c50
        /*045c*/ 	.short	0x010a
        /*045e*/ 	.byte	0x3f
	.zero		1


	//   ....[34]....
        /*0460*/ 	.word	0x00009de0
        /*0464*/ 	.word	0x00000007
        /*0468*/ 	.word	0x00000000
        /*046c*/ 	.short	0x0101
        /*046e*/ 	.byte	0x3f
	.zero		1


	//   ....[35]....
        /*0470*/ 	.word	0x0000a920
        /*0474*/ 	.word	0x000000ff
        /*0478*/ 	.word	0x00000000
        /*047c*/ 	.short	0x0101
        /*047e*/ 	.byte	0x04
	.zero		1


	//   ....[36]....
        /*0480*/ 	.word	0x0000c230
        /*0484*/ 	.word	0x000000ff
        /*0488*/ 	.word	0x00031c40
        /*048c*/ 	.short	0x010a
        /*048e*/ 	.byte	0x28
	.zero		1


	//   ....[37]....
        /*0490*/ 	.word	0x0000cfe0
        /*0494*/ 	.word	0x000000ff
        /*0498*/ 	.word	0x00031c00
        /*049c*/ 	.short	0x0107
        /*049e*/ 	.byte	0x28
	.zero		1


	//   ....[38]....
        /*04a0*/ 	.word	0x0000d030
        /*04a4*/ 	.word	0x000000ff
        /*04a8*/ 	.word	0x00031c00
        /*04ac*/ 	.short	0x0101
        /*04ae*/ 	.byte	0x28
	.zero		1


	//   ....[39]....
        /*04b0*/ 	.word	0x0000d060
        /*04b4*/ 	.word	0x000000ff
        /*04b8*/ 	.word	0x00031c20
        /*04bc*/ 	.short	0x010a
        /*04be*/ 	.byte	0x28
	.zero		1


	//   ....[40]....
        /*04c0*/ 	.word	0x0000d3a0
        /*04c4*/ 	.word	0x000000ff
        /*04c8*/ 	.word	0x00031c48
        /*04cc*/ 	.short	0x010a
        /*04ce*/ 	.byte	0x28
	.zero		1


	//   ....[41]....
        /*04d0*/ 	.word	0x0000d770
        /*04d4*/ 	.word	0x000000ff
        /*04d8*/ 	.word	0x00031c60
        /*04dc*/ 	.short	0x010a
        /*04de*/ 	.byte	0x28
	.zero		1


	//   ....[42]....
        /*04e0*/ 	.word	0x0000dcf0
        /*04e4*/ 	.word	0x000000ff
        /*04e8*/ 	.word	0x00031c40
        /*04ec*/ 	.short	0x010a
        /*04ee*/ 	.byte	0x28
	.zero		1


	//   ....[43]....
        /*04f0*/ 	.word	0x0000e0d0
        /*04f4*/ 	.word	0x000000ff
        /*04f8*/ 	.word	0x00031c68
        /*04fc*/ 	.short	0x010a
        /*04fe*/ 	.byte	0x28
	.zero		1


	//   ....[44]....
        /*0500*/ 	.word	0x0000e690
        /*0504*/ 	.word	0x000000ff
        /*0508*/ 	.word	0x00031c48
        /*050c*/ 	.short	0x010a
        /*050e*/ 	.byte	0x28
	.zero		1


	//   ....[45]....
        /*0510*/ 	.word	0x0000ea50
        /*0514*/ 	.word	0x000000ff
        /*0518*/ 	.word	0x00031c60
        /*051c*/ 	.short	0x010a
        /*051e*/ 	.byte	0x28
	.zero		1


	//   ....[46]....
        /*0520*/ 	.word	0x0000ee90
        /*0524*/ 	.word	0x00000003
        /*0528*/ 	.word	0x00031c60
        /*052c*/ 	.short	0x010a
        /*052e*/ 	.byte	0x3f
	.zero		1


	//   ....[47]....
        /*0530*/ 	.word	0x0000f2f0
        /*0534*/ 	.word	0x00000007
        /*0538*/ 	.word	0x00031c20
        /*053c*/ 	.short	0x010a
        /*053e*/ 	.byte	0x3f
	.zero		1


	//   ....[48]....
        /*0540*/ 	.word	0x0000f460
        /*0544*/ 	.word	0x00000005
        /*0548*/ 	.word	0x00000000
        /*054c*/ 	.short	0x010a
        /*054e*/ 	.byte	0x3f
	.zero		1


	//   ....[49]....
        /*0550*/ 	.word	0x0000f4d0
        /*0554*/ 	.word	0x00000003
        /*0558*/ 	.word	0x00000000
        /*055c*/ 	.short	0x010a
        /*055e*/ 	.byte	0x3f
	.zero		1


	//   ....[50]....
        /*0560*/ 	.word	0x0000f530
        /*0564*/ 	.word	0x00000005
        /*0568*/ 	.word	0x00000000
        /*056c*/ 	.short	0x010a
        /*056e*/ 	.byte	0x3f
	.zero		1


	//   ....[51]....
        /*0570*/ 	.word	0x0000f560
        /*0574*/ 	.word	0x00000003
        /*0578*/ 	.word	0x00000000
        /*057c*/ 	.short	0x010a
        /*057e*/ 	.byte	0x3f
	.zero		1


	//   ....[52]....
        /*0580*/ 	.word	0x0000f5d0
        /*0584*/ 	.word	0x00000003
        /*0588*/ 	.word	0x00031c00
        /*058c*/ 	.short	0x010a
        /*058e*/ 	.byte	0x3f
	.zero		1


	//   ....[53]....
        /*0590*/ 	.word	0x0000f630
        /*0594*/ 	.word	0x00000003
        /*0598*/ 	.word	0x00031c30
        /*059c*/ 	.short	0x010a
        /*059e*/ 	.byte	0x3f
	.zero		1


	//   ....[54]....
        /*05a0*/ 	.word	0x0000f680
        /*05a4*/ 	.word	0x0000000d
        /*05a8*/ 	.word	0x00031c30
        /*05ac*/ 	.short	0x010a
        /*05ae*/ 	.byte	0x3f
	.zero		1


	//   ....[55]....
        /*05b0*/ 	.word	0x0000f6e0
        /*05b4*/ 	.word	0x0000000c
        /*05b8*/ 	.word	0x00031c50
        /*05bc*/ 	.short	0x010a
        /*05be*/ 	.byte	0x3f
	.zero		1


	//   ....[56]....
        /*05c0*/ 	.word	0x0000f730
        /*05c4*/ 	.word	0x00000007
        /*05c8*/ 	.word	0x00031c50
        /*05cc*/ 	.short	0x010a
        /*05ce*/ 	.byte	0x3f
	.zero		1


	//   ....[57]....
        /*05d0*/ 	.word	0x0000f890
        /*05d4*/ 	.word	0x00000003
        /*05d8*/ 	.word	0x00031c40
        /*05dc*/ 	.short	0x010a
        /*05de*/ 	.byte	0x3f
	.zero		1


	//   ....[58]....
        /*05e0*/ 	.word	0x000100d0
        /*05e4*/ 	.word	0x00000003
        /*05e8*/ 	.word	0x00031c20
        /*05ec*/ 	.short	0x010a
        /*05ee*/ 	.byte	0x3f
	.zero		1


	//   ....[59]....
        /*05f0*/ 	.word	0x00010130
        /*05f4*/ 	.word	0x00000003
        /*05f8*/ 	.word	0x00031c48
        /*05fc*/ 	.short	0x010a
        /*05fe*/ 	.byte	0x3f
	.zero		1


	//   ....[60]....
        /*0600*/ 	.word	0x00010190
        /*0604*/ 	.word	0x00000003
        /*0608*/ 	.word	0x00031c60
        /*060c*/ 	.short	0x010a
        /*060e*/ 	.byte	0x3f
	.zero		1


	//   ....[61]....
        /*0610*/ 	.word	0x000101f0
        /*0614*/ 	.word	0x00000003
        /*0618*/ 	.word	0x00031c40
        /*061c*/ 	.short	0x010a
        /*061e*/ 	.byte	0x3f
	.zero		1


	//   ....[62]....
        /*0620*/ 	.word	0x00010250
        /*0624*/ 	.word	0x00000003
        /*0628*/ 	.word	0x00031c68
        /*062c*/ 	.short	0x010a
        /*062e*/ 	.byte	0x3f
	.zero		1


	//   ....[63]....
        /*0630*/ 	.word	0x000102b0
        /*0634*/ 	.word	0x00000002
        /*0638*/ 	.word	0x00031c48
        /*063c*/ 	.short	0x010a
        /*063e*/ 	.byte	0x3f
	.zero		1


	//   ....[64]....
        /*0640*/ 	.word	0x00010310
        /*0644*/ 	.word	0x00000002
        /*0648*/ 	.word	0x00031c60
        /*064c*/ 	.short	0x010a
        /*064e*/ 	.byte	0x3f
	.zero		1


	//   ....[65]....
        /*0650*/ 	.word	0x00010360
        /*0654*/ 	.word	0x00000003
        /*0658*/ 	.word	0x00031c60
        /*065c*/ 	.short	0x010a
        /*065e*/ 	.byte	0x3f
	.zero		1


	//   ....[66]....
        /*0660*/ 	.word	0x000103b0
        /*0664*/ 	.word	0x00000007
        /*0668*/ 	.word	0x00031c20
        /*066c*/ 	.short	0x010a
        /*066e*/ 	.byte	0x3f
	.zero		1


	//   ....[67]....
        /*0670*/ 	.word	0x00010550
        /*0674*/ 	.word	0x00000005
        /*0678*/ 	.word	0x00000000
        /*067c*/ 	.short	0x010a
        /*067e*/ 	.byte	0x3f
	.zero		1


	//   ....[68]....
        /*0680*/ 	.word	0x000105a0
        /*0684*/ 	.word	0x00000003
        /*0688*/ 	.word	0x00000000
        /*068c*/ 	.short	0x010a
        /*068e*/ 	.byte	0x3f
	.zero		1


	//   ....[69]....
        /*0690*/ 	.word	0x000105f0
        /*0694*/ 	.word	0x00000005
        /*0698*/ 	.word	0x00000000
        /*069c*/ 	.short	0x010a
        /*069e*/ 	.byte	0x3f
	.zero		1


	//----- nvinfo : EIATTR_NUM_MBARRIERS
	.align		4
.L_91:
        /*06a0*/ 	.byte	0x03, 0x38
        /*06a2*/ 	.short	0x0016


	//----- nvinfo : EIATTR_EXIT_INSTR_OFFSETS
	.align		4
        /*06a4*/ 	.byte	0x04, 0x1c
        /*06a6*/ 	.short	(.L_93 - .L_92)


	//   ....[0]....
.L_92:
        /*06a8*/ 	.word	0x0000f5b0


	//----- nvinfo : EIATTR_MAX_THREADS
	.align		4
.L_93:
        /*06ac*/ 	.byte	0x04, 0x05
        /*06ae*/ 	.short	(.L_95 - .L_94)
.L_94:
        /*06b0*/ 	.word	0x00000200
        /*06b4*/ 	.word	0x00000001
        /*06b8*/ 	.word	0x00000001


	//----- nvinfo : EIATTR_CRS_STACK_SIZE
	.align		4
.L_95:
        /*06bc*/ 	.byte	0x04, 0x1e
        /*06be*/ 	.short	(.L_97 - .L_96)
.L_96:
        /*06c0*/ 	.word	0x00000000


	//----- nvinfo : EIATTR_CBANK_PARAM_SIZE
	.align		4
.L_97:
        /*06c4*/ 	.byte	0x03, 0x19
        /*06c6*/ 	.short	0x0a70


	//----- nvinfo : EIATTR_PARAM_CBANK
	.align		4
        /*06c8*/ 	.byte	0x04, 0x0a
        /*06ca*/ 	.short	(.L_99 - .L_98)
	.align		4
.L_98:
        /*06cc*/ 	.word	index@(.nv.constant0._ZN7cutlass13device_kernelIN5flash11enable_sm90INS1_16FlashAttnFwdSm90INS1_25CollectiveMainloopFwdSm90ILi2EN4cute5tupleIJNS5_1CILi1EEES8_S8_EEENS6_IJNS7_ILi192EEENS7_ILi144EEENS7_ILi96EEEEEELi96ENS_10bfloat16_tEfNS_4arch4Sm90ELb0ELb0ELb1ELb0ELb0ELb0ELb0ELb0ELb1ELb1ELb1ELb0EEENS1_21CollectiveEpilogueFwdINS6_IJSA_SC_SB_EEES9_SE_SG_Li384ELb0ELb1ELb1ELb0EEENS1_19SingleTileSchedulerILb0ELb1ELb1ELi192EEEEEEEEEvNT_6ParamsE)
        /*06d0*/ 	.short	0x0210
        /*06d2*/ 	.short	0x0a70


	//----- nvinfo : EIATTR_SW_WAR
	.align		4
.L_99:
        /*06d4*/ 	.byte	0x04, 0x36
        /*06d6*/ 	.short	(.L_101 - .L_100)
.L_100:
        /*06d8*/ 	.word	0x00000008
.L_101:


//--------------------- .nv.info._ZN7cutlass13device_kernelIN5flash11enable_sm90INS1_16FlashAttnFwdSm90INS1_25CollectiveMainloopFwdSm90ILi2EN4cute5tupleIJNS5_1CILi1EEES8_S8_EEENS6_IJNS7_ILi192EEENS7_ILi144EEENS7_ILi96EEEEEELi96ENS_10bfloat16_tEfNS_4arch4Sm90ELb0ELb0ELb1ELb1ELb0ELb0ELb0ELb0ELb1ELb1ELb1ELb0EEENS1_21CollectiveEpilogueFwdINS6_IJSA_SC_SB_EEES9_SE_SG_Li384ELb1ELb1ELb1ELb0EEENS1_36VarlenDynamicPersistentTileSchedulerILi192ELi144ELi384ELi128ELb1ELb1ELb1ELb0ELb1ELb1EEEEEEEEEvNT_6ParamsE --------------------------
	.section	.nv.info._ZN7cutlass13device_kernelIN5flash11enable_sm90INS1_16FlashAttnFwdSm90INS1_25CollectiveMainloopFwdSm90ILi2EN4cute5tupleIJNS5_1CILi1EEES8_S8_EEENS6_IJNS7_ILi192EEENS7_ILi144EEENS7_ILi96EEEEEELi96ENS_10bfloat16_tEfNS_4arch4Sm90ELb0ELb0ELb1ELb1ELb0ELb0ELb0ELb0ELb1ELb1ELb1ELb0EEENS1_21CollectiveEpilogueFwdINS6_IJSA_SC_SB_EEES9_SE_SG_Li384ELb1ELb1ELb1ELb0EEENS1_36VarlenDynamicPersistentTileSchedulerILi192ELi144ELi384ELi128ELb1ELb1ELb1ELb0ELb1ELb1EEEEEEEEEvNT_6ParamsE,"",@"SHT_CUDA_INFO"
	.sectionflags	@""
	.align	4


	//----- nvinfo : EIATTR_CUDA_API_VERSION
	.align		4
        /*0000*/ 	.byte	0x04, 0x37
        /*0002*/ 	.short	(.L_103 - .L_102)
.L_102:
        /*0004*/ 	.word	0x00000082


	//----- nvinfo : EIATTR_KPARAM_INFO
	.align		4
.L_103:
        /*0008*/ 	.byte	0x04, 0x17
        /*000a*/ 	.short	(.L_105 - .L_104)
.L_104:
        /*000c*/ 	.word	0x00000000
        /*0010*/ 	.short	0x0000
        /*0012*/ 	.short	0x0070
        /*0014*/ 	.byte	0x00, 0xf0, 0x01, 0x2a


	//----- nvinfo : EIATTR_SPARSE_MMA_MASK
	.align		4
.L_105:
        /*0018*/ 	.byte	0x03, 0x50
        /*001a*/ 	.short	0x0000


	//----- nvinfo : EIATTR_MAXREG_COUNT
	.align		4
        /*001c*/ 	.byte	0x03, 0x1b
        /*001e*/ 	.short	0x0080


	//----- nvinfo : EIATTR_NUM_BARRIERS
	.align		4
        /*0020*/ 	.byte	0x02, 0x4c
        /*0022*/ 	.byte	0x10
	.zero		1


	//----- nvinfo : EIATTR_EXTERNS
	.align		4
        /*0024*/ 	.byte	0x04, 0x0f
        /*0026*/ 	.short	(.L_107 - .L_106)


	//   ....[0]....
	.align		4
.L_106:
        /*0028*/ 	.word	index@(__assertfail)


	//----- nvinfo : EIATTR_ANNOTATIONS
	.align		4
.L_107:
        /*002c*/ 	.byte	0x04, 0x55
        /*002e*/ 	.short	(.L_109 - .L_108)


	//   ....[0]....
.L_108:
        /*0030*/ 	.word	0x00000001
        /*0034*/ 	.byte	0x50, 0x09, 0x00, 0x00, 0x01, 0x00, 0x00, 0x00, 0xa0, 0x0a, 0x00, 0x00, 0x01, 0x00, 0x00, 0x00
        /* <DEDUP_REMOVED lines=34> */
        /*0264*/ 	.byte	0xa0, 0x3c, 0x01, 0x00, 0x01, 0x00, 0x00, 0x00, 0x30, 0x42, 0x01, 0x00


	//----- nvinfo : EIATTR_MERCURY_ISA_VERSION
	.align		4
.L_109:
        /*0270*/ 	.byte	0x03, 0x5f
        /*0272*/ 	.short	0x0101


	//----- nvinfo : EIATTR_UNUSED_LOAD_BYTE_OFFSET
	.align		4
        /*0274*/ 	.byte	0x04, 0x44
        /*0276*/ 	.short	(.L_111 - .L_110)


	//   ....[0]....
.L_110:
        /*0278*/ 	.word	0x00000a60
        /*027c*/ 	.word	0x0000fff0


	//   ....[1]....
        /*0280*/ 	.word	0x0000aa70
        /*0284*/ 	.word	0x0000fff0


	//----- nvinfo : EIATTR_INT_WARP_WIDE_INSTR_OFFSETS
	.align		4
.L_111:
        /*0288*/ 	.byte	0x04, 0x31
        /*028a*/ 	.short	(.L_113 - .L_112)


	//   ....[0]....
.L_112:
        /*028c*/ 	.word	0x00000130


	//   ....[1]....
        /*0290*/ 	.word	0x00000170


	//   ....[2]....
        /*0294*/ 	.word	0x000001e0


	//   ....[3]....
        /*0298*/ 	.word	0x0000ed50


	//   ....[4]....
        /*029c*/ 	.word	0x0000edf0


	//   ....[5]....
        /*02a0*/ 	.word	0x000128f0


	//   ....[6]....
        /*02a4*/ 	.word	0x00012990


	//----- nvinfo : EIATTR_COOP_GROUP_MASK_REGIDS
	.align		4
.L_113:
        /*02a8*/ 	.byte	0x04, 0x29
        /*02aa*/ 	.short	(.L_115 - .L_114)


	//   ....[0]....
.L_114:
        /*02ac*/ 	.word	0xffffffff


	//   ....[1]....
        /*02b0*/ 	.word	0xffffffff


	//   ....[2]....
        /*02b4*/ 	.word	0xffffffff


	//   ....[3]....
        /*02b8*/ 	.word	0xffffffff


	//   ....[4]....
        /*02bc*/ 	.word	0xffffffff


	//   ....[5]....
        /*02c0*/ 	.word	0xffffffff


	//   ....[6]....
        /*02c4*/ 	.word	0xffffffff


	//   ....[7]....
        /*02c8*/ 	.word	0xffffffff


	//   ....[8]....
        /*02cc*/ 	.word	0xffffffff


	//   ....[9]....
        /*02d0*/ 	.word	0xffffffff


	//   ....[10]....
        /*02d4*/ 	.word	0xffffffff


	//   ....[11]....
        /*02d8*/ 	.word	0xffffffff


	//   ....[12]....
        /*02dc*/ 	.word	0xffffffff


	//   ....[13]....
        /*02e0*/ 	.word	0xffffffff


	//   ....[14]....
        /*02e4*/ 	.word	0xffffffff


	//   ....[15]....
        /*02e8*/ 	.word	0xffffffff


	//   ....[16]....
        /*02ec*/ 	.word	0xffffffff


	//   ....[17]....
        /*02f0*/ 	.word	0xffffffff


	//   ....[18]....
        /*02f4*/ 	.word	0xffffffff


	//   ....[19]....
        /*02f8*/ 	.word	0xffffffff


	//   ....[20]....
        /*02fc*/ 	.word	0xffffffff


	//   ....[21]....
        /*0300*/ 	.word	0xffffffff


	//   ....[22]....
        /*0304*/ 	.word	0xffffffff


	//   ....[23]....
        /*0308*/ 	.word	0xffffffff


	//   ....[24]....
        /*030c*/ 	.word	0xffffffff


	//   ....[25]....
        /*0310*/ 	.word	0xffffffff


	//   ....[26]....
        /*0314*/ 	.word	0xffffffff


	//   ....[27]....
        /*0318*/ 	.word	0xffffffff


	//   ....[28]....
        /*031c*/ 	.word	0xffffffff


	//   ....[29]....
        /*0320*/ 	.word	0xffffffff


	//   ....[30]....
        /*0324*/ 	.word	0xffffffff


	//   ....[31]....
        /*0328*/ 	.word	0xffffffff


	//   ....[32]....
        /*032c*/ 	.word	0xffffffff


	//   ....[33]....
        /*0330*/ 	.word	0xffffffff


	//   ....[34]....
        /*0334*/ 	.word	0xffffffff


	//   ....[35]....
        /*0338*/ 	.word	0xffffffff


	//   ....[36]....
        /*033c*/ 	.word	0xffffffff


	//   ....[37]....
        /*0340*/ 	.word	0xffffffff


	//   ....[38]....
        /*0344*/ 	.word	0xffffffff


	//   ....[39]....
        /*0348*/ 	.word	0xffffffff


	//   ....[40]....
        /*034c*/ 	.word	0xffffffff


	//   ....[41]....
        /*0350*/ 	.word	0xffffffff


	//   ....[42]....
        /*0354*/ 	.word	0xffffffff


	//   ....[43]....
        /*0358*/ 	.word	0xffffffff


	//   ....[44]....
        /*035c*/ 	.word	0xffffffff


	//   ....[45]....
        /*0360*/ 	.word	0xffffffff


	//   ....[46]....
        /*0364*/ 	.word	0xffffffff


	//   ....[47]....
        /*0368*/ 	.word	0xffffffff


	//   ....[48]....
        /*036c*/ 	.word	0xffffffff


	//   ....[49]....
        /*0370*/ 	.word	0xffffffff


	//   ....[50]....
        /*0374*/ 	.word	0xffffffff


	//   ....[51]....
        /*0378*/ 	.word	0xffffffff


	//   ....[52]....
        /*037c*/ 	.word	0xffffffff


	//   ....[53]....
        /*0380*/ 	.word	0xffffffff


	//   ....[54]....
        /*0384*/ 	.word	0xffffffff


	//   ....[55]....
        /*0388*/ 	.word	0xffffffff


	//   ....[56]....
        /*038c*/ 	.word	0xffffffff


	//   ....[57]....
        /*0390*/ 	.word	0xffffffff


	//   ....[58]....
        /*0394*/ 	.word	0xffffffff


	//   ....[59]....
        /*0398*/ 	.word	0xffffffff


	//   ....[60]....
        /*039c*/ 	.word	0xffffffff


	//   ....[61]....
        /*03a0*/ 	.word	0xffffffff


	//   ....[62]....
        /*03a4*/ 	.word	0xffffffff


	//   ....[63]....
        /*03a8*/ 	.word	0xffffffff


	//   ....[64]....
        /*03ac*/ 	.word	0xffffffff


	//   ....[65]....
        /*03b0*/ 	.word	0xffffffff


	//   ....[66]....
        /*03b4*/ 	.word	0xffffffff


	//   ....[67]....
        /*03b8*/ 	.word	0xffffffff


	//   ....[68]....
        /*03bc*/ 	.word	0xffffffff


	//   ....[69]....
        /*03c0*/ 	.word	0xffffffff


	//   ....[70]....
        /*03c4*/ 	.word	0xffffffff


	//   ....[71]....
        /*03c8*/ 	.word	0xffffffff


	//   ....[72]....
        /*03cc*/ 	.word	0xffffffff


	//   ....[73]....
        /*03d0*/ 	.word	0xffffffff


	//   ....[74]....
        /*03d4*/ 	.word	0xffffffff


	//   ....[75]....
        /*03d8*/ 	.word	0xffffffff


	//   ....[76]....
        /*03dc*/ 	.word	0xffffffff


	//   ....[77]....
        /*03e0*/ 	.word	0xffffffff


	//   ....[78]....
        /*03e4*/ 	.word	0xffffffff


	//   ....[79]....
        /*03e8*/ 	.word	0xffffffff


	//   ....[80]....
        /*03ec*/ 	.word	0xffffffff


	//   ....[81]....
        /*03f0*/ 	.word	0xffffffff


	//   ....[82]....
        /*03f4*/ 	.word	0xffffffff


	//   ....[83]....
        /*03f8*/ 	.word	0xffffffff


	//   ....[84]....
        /*03fc*/ 	.word	0xffffffff


	//   ....[85]....
        /*0400*/ 	.word	0xffffffff


	//   ....[86]....
        /*0404*/ 	.word	0xffffffff


	//   ....[87]....
        /*0408*/ 	.word	0x0500000f


	//   ....[88]....
        /*040c*/ 	.word	0x0500000f


	//   ....[89]....
        /*0410*/ 	.word	0x0500000f


	//   ....[90]....
        /*0414*/ 	.word	0x0500000f


	//   ....[91]....
        /*0418*/ 	.word	0x0500000f


	//   ....[92]....
        /*041c*/ 	.word	0x0500000f


	//   ....[93]....
        /*0420*/ 	.word	0x0500000f


	//   ....[94]....
        /*0424*/ 	.word	0x0500000f


	//   ....[95]....
        /*0428*/ 	.word	0x0500000f


	//   ....[96]....
        /*042c*/ 	.word	0x0500000f


	//   ....[97]....
        /*0430*/ 	.word	0x0500000f


	//   ....[98]....
        /*0434*/ 	.word	0x0500000f


	//   ....[99]....
        /*0438*/ 	.word	0x0500000f


	//   ....[100]....
        /*043c*/ 	.word	0x0500000f


	//   ....[101]....
        /*0440*/ 	.word	0x0500000f


	//   ....[102]....
        /*0444*/ 	.word	0x0500000f


	//   ....[103]....
        /*0448*/ 	.word	0x0500000f


	//   ....[104]....
        /*044c*/ 	.word	0x0500000f


	//   ....[105]....
        /*0450*/ 	.word	0x0500000f


	//   ....[106]....
        /*0454*/ 	.word	0x0500000f


	//   ....[107]....
        /*0458*/ 	.word	0x0500000f


	//   ....[108]....
        /*045c*/ 	.word	0x0500000f


	//   ....[109]....
        /*0460*/ 	.word	0x0500000f


	//   ....[110]....
        /*0464*/ 	.word	0x0500000f


	//   ....[111]....
        /*0468*/ 	.word	0x0500000f


	//   ....[112]....
        /*046c*/ 	.word	0x0500000f


	//   ....[113]....
        /*0470*/ 	.word	0x0500000f


	//   ....[114]....
        /*0474*/ 	.word	0x0500000f


	//   ....[115]....
        /*0478*/ 	.word	0x0500000f


	//   ....[116]....
        /*047c*/ 	.word	0x0500000f


	//   ....[117]....
        /*0480*/ 	.word	0x0500000f


	//   ....[118]....
        /*0484*/ 	.word	0x0500000f


	//----- nvinfo : EIATTR_COOP_GROUP_INSTR_OFFSETS
	.align		4
.L_115:
        /*0488*/ 	.byte	0x04, 0x28
        /*048a*/ 	.short	(.L_117 - .L_116)


	//   ....[0]....
.L_116:
        /*048c*/ 	.word	0x00000070


	//   ....[1]....
        /*0490*/ 	.word	0x00000140


	//   ....[2]....
        /*0494*/ 	.word	0x00000190


	//   ....[3]....
        /*0498*/ 	.word	0x000003c0


	//   ....[4]....
        /*049c*/ 	.word	0x00000520


	//   ....[5]....
        /*04a0*/ 	.word	0x00000640


	//   ....[6]....
        /*04a4*/ 	.word	0x000007a0


	//   ....[7]....
        /*04a8*/ 	.word	0x00001ad0


	//   ....[8]....
        /*04ac*/ 	.word	0x00004650


	//   ....[9]....
        /*04b0*/ 	.word	0x000046a0


	//   ....[10]....
        /*04b4*/ 	.word	0x00004c80


	//   ....[11]....
        /*04b8*/ 	.word	0x00004cf0


	//   ....[12]....
        /*04bc*/ 	.word	0x00005d50


	//   ....[13]....
        /*04c0*/ 	.word	0x00008240


	//   ....[14]....
        /*04c4*/ 	.word	0x000082c0


	//   ....[15]....
        /*04c8*/ 	.word	0x00008bf0


	//   ....[16]....
        /*04cc*/ 	.word	0x00008c70


	//   ....[17]....
        /*04d0*/ 	.word	0x00009f70


	//   ....[18]....
        /*04d4*/ 	.word	0x0000a0a0


	//   ....[19]....
        /*04d8*/ 	.word	0x0000a2b0


	//   ....[20]....
        /*04dc*/ 	.word	0x0000a2f0


	//   ....[21]....
        /*04e0*/ 	.word	0x0000a300


	//   ....[22]....
        /*04e4*/ 	.word	0x0000b580


	//   ....[23]....
        /*04e8*/ 	.word	0x0000b590


	//   ....[24]....
        /*04ec*/ 	.word	0x0000b5a0


	//   ....[25]....
        /*04f0*/ 	.word	0x0000b5f0


	//   ....[26]....
        /*04f4*/ 	.word	0x0000bd10


	//   ....[27]....
        /*04f8*/ 	.word	0x0000bd40


	//   ....[28]....
        /*04fc*/ 	.word	0x0000be70


	//   ....[29]....
        /*0500*/ 	.word	0x0000be90


	//   ....[30]....
        /*0504*/ 	.word	0x0000c370


	//   ....[31]....
        /*0508*/ 	.word	0x0000c380


	//   ....[32]....
        /*050c*/ 	.word	0x0000c6d0


	//   ....[33]....
        /*0510*/ 	.word	0x0000c6e0


	//   ....[34]....
        /*0514*/ 	.word	0x0000d4e0


	//   ....[35]....
        /*0518*/ 	.word	0x0000d4f0


	//   ....[36]....
        /*051c*/ 	.word	0x0000d600


	//   ....[37]....
        /*0520*/ 	.word	0x0000d620


	//   ....[38]....
        /*0524*/ 	.word	0x0000d7b0


	//   ....[39]....
        /*0528*/ 	.word	0x0000d9d0


	//   ....[40]....
        /*052c*/ 	.word	0x0000da00


	//   ....[41]....
        /*0530*/ 	.word	0x0000da30


	//   ....[42]....
        /*0534*/ 	.word	0x0000da60


	//   ....[43]....
        /*0538*/ 	.word	0x0000da90


	//   ....[44]....
        /*053c*/ 	.word	0x0000dac0


	//   ....[45]....
        /*0540*/ 	.word	0x0000dc50


	//   ....[46]....
        /*0544*/ 	.word	0x0000dc80


	//   ....[47]....
        /*0548*/ 	.word	0x0000dcb0


	//   ....[48]....
        /*054c*/ 	.word	0x0000dce0


	//   ....[49]....
        /*0550*/ 	.word	0x0000dd10


	//   ....[50]....
        /*0554*/ 	.word	0x0000dd40


	//   ....[51]....
        /*0558*/ 	.word	0x0000ddd0


	//   ....[52]....
        /*055c*/ 	.word	0x0000de00


	//   ....[53]....
        /*0560*/ 	.word	0x0000de10


	//   ....[54]....
        /*0564*/ 	.word	0x0000deb0


	//   ....[55]....
        /*0568*/ 	.word	0x0000f2f0


	//   ....[56]....
        /*056c*/ 	.word	0x0000ff80


	//   ....[57]....
        /*0570*/ 	.word	0x0000ffa0


	//   ....[58]....
        /*0574*/ 	.word	0x00010060


	//   ....[59]....
        /*0578*/ 	.word	0x00010080


	//   ....[60]....
        /*057c*/ 	.word	0x00010120


	//   ....[61]....
        /*0580*/ 	.word	0x00010140


	//   ....[62]....
        /*0584*/ 	.word	0x00010150


	//   ....[63]....
        /*0588*/ 	.word	0x000101e0


	//   ....[64]....
        /*058c*/ 	.word	0x00010230


	//   ....[65]....
        /*0590*/ 	.word	0x00010240


	//   ....[66]....
        /*0594*/ 	.word	0x00010270


	//   ....[67]....
        /*0598*/ 	.word	0x00010320


	//   ....[68]....
        /*059c*/ 	.word	0x00013090


	//   ....[69]....
        /*05a0*/ 	.word	0x000130c0


	//   ....[70]....
        /*05a4*/ 	.word	0x00013120


	//   ....[71]....
        /*05a8*/ 	.word	0x00013150


	//   ....[72]....
        /*05ac*/ 	.word	0x00013180


	//   ....[73]....
        /*05b0*/ 	.word	0x000131b0


	//   ....[74]....
        /*05b4*/ 	.word	0x000131e0


	//   ....[75]....
        /*05b8*/ 	.word	0x00013210


	//   ....[76]....
        /*05bc*/ 	.word	0x000133c0


	//   ....[77]....
        /*05c0*/ 	.word	0x000133f0


	//   ....[78]....
        /*05c4*/ 	.word	0x00013420


	//   ....[79]....
        /*05c8*/ 	.word	0x00013450


	//   ....[80]....
        /*05cc*/ 	.word	0x00013480


	//   ....[81]....
        /*05d0*/ 	.word	0x000134b0


	//   ....[82]....
        /*05d4*/ 	.word	0x00013570


	//   ....[83]....
        /*05d8*/ 	.word	0x00013590


	//   ....[84]....
        /*05dc*/ 	.word	0x000135a0


	//   ....[85]....
        /*05e0*/ 	.word	0x00013600


	//   ....[86]....
        /*05e4*/ 	.word	0x00013c20


	//   ....[87]....
        /*05e8*/ 	.word	0x00014120


	//   ....[88]....
        /*05ec*/ 	.word	0x000142d0


	//   ....[89]....
        /*05f0*/ 	.word	0x00014320


	//   ....[90]....
        /*05f4*/ 	.word	0x00014450


	//   ....[91]....
        /*05f8*/ 	.word	0x000144a0


	//   ....[92]....
        /*05fc*/ 	.word	0x000145c0


	//   ....[93]....
        /*0600*/ 	.word	0x00014630


	//   ....[94]....
        /*0604*/ 	.word	0x00014750


	//   ....[95]....
        /*0608*/ 	.word	0x000147c0


	//   ....[96]....
        /*060c*/ 	.word	0x000148b0


	//   ....[97]....
        /*0610*/ 	.word	0x00014920


	//   ....[98]....
        /*0614*/ 	.word	0x00014a30


	//   ....[99]....
        /*0618*/ 	.word	0x00014a80


	//   ....[100]....
        /*061c*/ 	.word	0x00014da0


	//   ....[101]....
        /*0620*/ 	.word	0x00014e40


	//   ....[102]....
        /*0624*/ 	.word	0x00014fd0


	//   ....[103]....
        /*0628*/ 	.word	0x00015040


	//   ....[104]....
        /*062c*/ 	.word	0x000150b0


	//   ....[105]....
        /*0630*/ 	.word	0x00015120


	//   ....[106]....
        /*0634*/ 	.word	0x00015190


	//   ....[107]....
        /*0638*/ 	.word	0x00015210


	//   ....[108]....
        /*063c*/ 	.word	0x00015290


	//   ....[109]....
        /*0640*/ 	.word	0x00015320


	//   ....[110]....
        /*0644*/ 	.word	0x00015390


	//   ....[111]....
        /*0648*/ 	.word	0x00015400


	//   ....[112]....
        /*064c*/ 	.word	0x00015470


	//   ....[113]....
        /*0650*/ 	.word	0x000154f0


	//   ....[114]....
        /*0654*/ 	.word	0x00015560


	//   ....[115]....
        /*0658*/ 	.word	0x00015600


	//   ....[116]....
        /*065c*/ 	.word	0x00015650


	//   ....[117]....
        /*0660*/ 	.word	0x000156e0


	//   ....[118]....
        /*0664*/ 	.word	0x00015810


	//----- nvinfo : EIATTR_REG_RECONFIG
	.align		4
.L_117:
        /*0668*/ 	.byte	0x01, 0x54
	.zero		2


	//----- nvinfo : EIATTR_SYSCALL_OFFSETS
	.align		4
        /*066c*/ 	.byte	0x04, 0x46
        /*066e*/ 	.short	(.L_119 - .L_118)


	//   ....[0]....
.L_118:
        /*0670*/ 	.word	0x00001c90


	//   ....[1]....
        /*0674*/ 	.word	0x0000ef50


	//   ....[2]....
        /*0678*/ 	.word	0x0000f0a0


	//   ....[3]....
        /*067c*/ 	.word	0x0000f190


	//   ....[4]....
        /*0680*/ 	.word	0x0000fa30


	//----- nvinfo : EIATTR_MBARRIER_INSTR_OFFSETS
	.align		4
.L_119:
        /*0684*/ 	.byte	0x04, 0x39
        /*0686*/ 	.short	(.L_121 - .L_120)


	//   ....[0]....
.L_120:
        /*0688*/ 	.word	0x00000270
        /*068c*/ 	.word	0x000000ff
        /*0690*/ 	.word	0x00031c00
        /*0694*/ 	.short	0x0100
        /*0696*/ 	.byte	0x08
	.zero		1


	//   ....[1]....
        /*0698*/ 	.word	0x00000280
        /*069c*/ 	.word	0x000000ff
        /*06a0*/ 	.word	0x00031c20
        /*06a4*/ 	.short	0x0100
        /*06a6*/ 	.byte	0x08
	.zero		1


	//   ....[2]....
        /*06a8*/ 	.word	0x00000370
        /*06ac*/ 	.word	0x000000ff
        /*06b0*/ 	.word	0x00031c30
        /*06b4*/ 	.short	0x0100
        /*06b6*/ 	.byte	0x08
	.zero		1


	//   ....[3]....
        /*06b8*/ 	.word	0x00000380
        /*06bc*/ 	.word	0x000000ff
        /*06c0*/ 	.word	0x00031c40
        /*06c4*/ 	.short	0x0100
        /*06c6*/ 	.byte	0x08
	.zero		1


	//   ....[4]....
        /*06c8*/ 	.word	0x00000390
        /*06cc*/ 	.word	0x000000ff
        /*06d0*/ 	.word	0x00031c38
        /*06d4*/ 	.short	0x0100
        /*06d6*/ 	.byte	0x08
	.zero		1


	//   ....[5]....
        /*06d8*/ 	.word	0x000003a0
        /*06dc*/ 	.word	0x000000ff
        /*06e0*/ 	.word	0x00031c48
        /*06e4*/ 	.short	0x0100
        /*06e6*/ 	.byte	0x08
	.zero		1


	//   ....[6]....
        /*06e8*/ 	.word	0x000004d0
        /*06ec*/ 	.word	0x000000ff
        /*06f0*/ 	.word	0x00031c50
        /*06f4*/ 	.short	0x0100
        /*06f6*/ 	.byte	0x08
	.zero		1


	//   ....[7]....
        /*06f8*/ 	.word	0x000004e0
        /*06fc*/ 	.word	0x000000ff
        /*0700*/ 	.word	0x00031c60
        /*0704*/ 	.short	0x0100
        /*0706*/ 	.byte	0x08
	.zero		1


	//   ....[8]....
        /*0708*/ 	.word	0x000004f0
        /*070c*/ 	.word	0x000000ff
        /*0710*/ 	.word	0x00031c58
        /*0714*/ 	.short	0x0100
        /*0716*/ 	.byte	0x08
	.zero		1


	//   ....[9]....
        /*0718*/ 	.word	0x00000500
        /*071c*/ 	.word	0x000000ff
        /*0720*/ 	.word	0x00031c68
        /*0724*/ 	.short	0x0100
        /*0726*/ 	.byte	0x08
	.zero		1


	//   ....[10]....
        /*0728*/ 	.word	0x000005f0
        /*072c*/ 	.word	0x000000ff
        /*0730*/ 	.word	0x00031c70
        /*0734*/ 	.short	0x0100
        /*0736*/ 	.byte	0x06
	.zero		1


	//   ....[11]....
        /*0738*/ 	.word	0x00000600
        /*073c*/ 	.word	0x000000ff
        /*0740*/ 	.word	0x00031c80
        /*0744*/ 	.short	0x0100
        /*0746*/ 	.byte	0x06
	.zero		1


	//   ....[12]....
        /*0748*/ 	.word	0x00000610
        /*074c*/ 	.word	0x000000ff
        /*0750*/ 	.word	0x00031c78
        /*0754*/ 	.short	0x0100
        /*0756*/ 	.byte	0x06
	.zero		1


	//   ....[13]....
        /*0758*/ 	.word	0x00000620
        /*075c*/ 	.word	0x000000ff
        /*0760*/ 	.word	0x00031c88
        /*0764*/ 	.short	0x0100
        /*0766*/ 	.byte	0x06
	.zero		1


	//   ....[14]....
        /*0768*/ 	.word	0x00000750
        /*076c*/ 	.word	0x000000ff
        /*0770*/ 	.word	0x00031c90
        /*0774*/ 	.short	0x0100
        /*0776*/ 	.byte	0x08
	.zero		1


	//   ....[15]....
        /*0778*/ 	.word	0x00000760
        /*077c*/ 	.word	0x000000ff
        /*0780*/ 	.word	0x00031ca0
        /*0784*/ 	.short	0x0100
        /*0786*/ 	.byte	0x08
	.zero		1


	//   ....[16]....
        /*0788*/ 	.word	0x00000770
        /*078c*/ 	.word	0x000000ff
        /*0790*/ 	.word	0x00031c98
        /*0794*/ 	.short	0x0100
        /*0796*/ 	.byte	0x08
	.zero		1


	//   ....[17]....
        /*0798*/ 	.word	0x00000780
        /*079c*/ 	.word	0x000000ff
        /*07a0*/ 	.word	0x00031ca8
        /*07a4*/ 	.short	0x0100
        /*07a6*/ 	.byte	0x08
	.zero		1


	//   ....[18]....
        /*07a8*/ 	.word	0x000008b0
        /*07ac*/ 	.word	0x000000ff
        /*07b0*/ 	.word	0x00031cb0
        /*07b4*/ 	.short	0x0100
        /*07b6*/ 	.byte	0x08
	.zero		1


	//   ....[19]....
        /*07b8*/ 	.word	0x000008c0
        /*07bc*/ 	.word	0x000000ff
        /*07c0*/ 	.word	0x00031cc0
        /*07c4*/ 	.short	0x0100
        /*07c6*/ 	.byte	0x08
	.zero		1


	//   ....[20]....
        /*07c8*/ 	.word	0x000008d0
        /*07cc*/ 	.word	0x000000ff
        /*07d0*/ 	.word	0x00031cb8
        /*07d4*/ 	.short	0x0100
        /*07d6*/ 	.byte	0x08
	.zero		1


	//   ....[21]....
        /*07d8*/ 	.word	0x000008e0
        /*07dc*/ 	.word	0x000000ff
        /*07e0*/ 	.word	0x00031cc8
        /*07e4*/ 	.short	0x0100
        /*07e6*/ 	.byte	0x08
	.zero		1


	//   ....[22]....
        /*07e8*/ 	.word	0x00001d50
        /*07ec*/ 	.word	0x000000ff
        /*07f0*/ 	.word	0x00031c00
        /*07f4*/ 	.short	0x010a
        /*07f6*/ 	.byte	0x25
	.zero		1


	//   ....[23]....
        /*07f8*/ 	.word	0x00001dd0
        /*07fc*/ 	.word	0x00000000
        /*0800*/ 	.word	0x00031c30
        /*0804*/ 	.short	0x010a
        /*0806*/ 	.byte	0x3f
	.zero		1


	//   ....[24]....
        /*0808*/ 	.word	0x00001e40
        /*080c*/ 	.word	0x00000000
        /*0810*/ 	.word	0x00031c30
        /*0814*/ 	.short	0x010a
        /*0816*/ 	.byte	0x3f
	.zero		1


	//   ....[25]....
        /*0818*/ 	.word	0x00004fc0
        /*081c*/ 	.word	0x00000006
        /*0820*/ 	.word	0x00000000
        /*0824*/ 	.short	0x0101
        /*0826*/ 	.byte	0x3f
	.zero		1


	//   ....[26]....
        /*0828*/ 	.word	0x00006010
        /*082c*/ 	.word	0x000000ff
        /*0830*/ 	.word	0x00031c30
        /*0834*/ 	.short	0x010a
        /*0836*/ 	.byte	0x04
	.zero		1


	//   ....[27]....
        /*0838*/ 	.word	0x00006050
        /*083c*/ 	.word	0x000000ff
        /*0840*/ 	.word	0x00031c30
        /*0844*/ 	.short	0x010a
        /*0846*/ 	.byte	0x04
	.zero		1


	//   ....[28]....
        /*0848*/ 	.word	0x000076f0
        /*084c*/ 	.word	0x000000ff
        /*0850*/ 	.word	0x00031c50
        /*0854*/ 	.short	0x010a
        /*0856*/ 	.byte	0x04
	.zero		1


	//   ....[29]....
        /*0858*/ 	.word	0x00007730
        /*085c*/ 	.word	0x000000ff
        /*0860*/ 	.word	0x00031c50
        /*0864*/ 	.short	0x010a
        /*0866*/ 	.byte	0x04
	.zero		1


	//   ....[30]....
        /*0868*/ 	.word	0x00009540
        /*086c*/ 	.word	0x00000008
        /*0870*/ 	.word	0x00000000
        /*0874*/ 	.short	0x0101
        /*0876*/ 	.byte	0x3f
	.zero		1


	//   ....[31]....
        /*0878*/ 	.word	0x000096f0
        /*087c*/ 	.word	0x00000008
        /*0880*/ 	.word	0x00000000
        /*0884*/ 	.short	0x0101
        /*0886*/ 	.byte	0x3f
	.zero		1


	//   ....[32]....
        /*0888*/ 	.word	0x00009ff0
        /*088c*/ 	.word	0x000000ff
        /*0890*/ 	.word	0x00031c50
        /*0894*/ 	.short	0x010a
        /*0896*/ 	.byte	0x09
	.zero		1


	//   ....[33]....
        /*0898*/ 	.word	0x0000a030
        /*089c*/ 	.word	0x000000ff
        /*08a0*/ 	.word	0x00031c50
        /*08a4*/ 	.short	0x010a
        /*08a6*/ 	.byte	0x09
	.zero		1


	//   ....[34]....
        /*08a8*/ 	.word	0x0000a6f0
        /*08ac*/ 	.word	0x00000006
        /*08b0*/ 	.word	0x00000000
        /*08b4*/ 	.short	0x0101
        /*08b6*/ 	.byte	0x3f
	.zero		1


	//   ....[35]....
        /*08b8*/ 	.word	0x0000bd30
        /*08bc*/ 	.word	0x000000ff
        /*08c0*/ 	.word	0x00000000
        /*08c4*/ 	.short	0x0101
        /*08c6*/ 	.byte	0x04
	.zero		1


	//   ....[36]....
        /*08c8*/ 	.word	0x0000c330
        /*08cc*/ 	.word	0x000000ff
        /*08d0*/ 	.word	0x00000000
        /*08d4*/ 	.short	0x0101
        /*08d6*/ 	.byte	0x04
	.zero		1


	//   ....[37]....
        /*08d8*/ 	.word	0x0000f500
        /*08dc*/ 	.word	0x00000000
        /*08e0*/ 	.word	0x00031c40
        /*08e4*/ 	.short	0x010a
        /*08e6*/ 	.byte	0x3f
	.zero		1


	//   ....[38]....
        /*08e8*/ 	.word	0x00010400
        /*08ec*/ 	.word	0x00000011
        /*08f0*/ 	.word	0x00031c00
        /*08f4*/ 	.short	0x0107
        /*08f6*/ 	.byte	0x3f
	.zero		1


	//   ....[39]....
        /*08f8*/ 	.word	0x000104f0
        /*08fc*/ 	.word	0x00000011
        /*0900*/ 	.word	0x00031c00
        /*0904*/ 	.short	0x0101
        /*0906*/ 	.byte	0x3f
	.zero		1


	//   ....[40]....
        /*0908*/ 	.word	0x00010510
        /*090c*/ 	.word	0x00000011
        /*0910*/ 	.word	0x00031c20
        /*0914*/ 	.short	0x010a
        /*0916*/ 	.byte	0x3f
	.zero		1


	//   ....[41]....
        /*0918*/ 	.word	0x000108b0
        /*091c*/ 	.word	0x00000003
        /*0920*/ 	.word	0x00031c40
        /*0924*/ 	.short	0x010a
        /*0926*/ 	.byte	0x3f
	.zero		1


	//   ....[42]....
        /*0928*/ 	.word	0x00010d30
        /*092c*/ 	.word	0x00000002
        /*0930*/ 	.word	0x00000060
        /*0934*/ 	.short	0x010a
        /*0936*/ 	.byte	0x3f
	.zero		1


	//   ....[43]....
        /*0938*/ 	.word	0x00011470
        /*093c*/ 	.word	0x00000003
        /*0940*/ 	.word	0x00031c40
        /*0944*/ 	.short	0x010a
        /*0946*/ 	.byte	0x3f
	.zero		1


	//   ....[44]....
        /*0948*/ 	.word	0x000118f0
        /*094c*/ 	.word	0x0000000c
        /*0950*/ 	.word	0x00000060
        /*0954*/ 	.short	0x010a
        /*0956*/ 	.byte	0x3f
	.zero		1


	//   ....[45]....
        /*0958*/ 	.word	0x00011f70
        /*095c*/ 	.word	0x00000002
        /*0960*/ 	.word	0x00031c40
        /*0964*/ 	.short	0x010a
        /*0966*/ 	.byte	0x3f
	.zero		1


	//   ....[46]....
        /*0968*/ 	.word	0x00012400
        /*096c*/ 	.word	0x00000007
        /*0970*/ 	.word	0x00000060
        /*0974*/ 	.short	0x010a
        /*0976*/ 	.byte	0x3f
	.zero		1


	//   ....[47]....
        /*0978*/ 	.word	0x00012a40
        /*097c*/ 	.word	0x00000003
        /*0980*/ 	.word	0x00031c60
        /*0984*/ 	.short	0x010a
        /*0986*/ 	.byte	0x3f
	.zero		1


	//   ....[48]....
        /*0988*/ 	.word	0x00013ba0
        /*098c*/ 	.word	0x00000009
        /*0990*/ 	.word	0x00031c20
        /*0994*/ 	.short	0x010a
        /*0996*/ 	.byte	0x3f
	.zero		1


	//   ....[49]....
        /*0998*/ 	.word	0x00013d60
        /*099c*/ 	.word	0x00000007
        /*09a0*/ 	.word	0x00000000
        /*09a4*/ 	.short	0x010a
        /*09a6*/ 	.byte	0x3f
	.zero		1


	//   ....[50]....
        /*09a8*/ 	.word	0x00013dd0
        /*09ac*/ 	.word	0x00000003
        /*09b0*/ 	.word	0x00000000
        /*09b4*/ 	.short	0x010a
        /*09b6*/ 	.byte	0x3f
	.zero		1


	//   ....[51]....
        /*09b8*/ 	.word	0x00013e30
        /*09bc*/ 	.word	0x00000005
        /*09c0*/ 	.word	0x00000000
        /*09c4*/ 	.short	0x010a
        /*09c6*/ 	.byte	0x3f
	.zero		1


	//   ....[52]....
        /*09c8*/ 	.word	0x00013e60
        /*09cc*/ 	.word	0x00000003
        /*09d0*/ 	.word	0x00000000
        /*09d4*/ 	.short	0x010a
        /*09d6*/ 	.byte	0x3f
	.zero		1


	//   ....[53]....
        /*09d8*/ 	.word	0x00013ed0
        /*09dc*/ 	.word	0x00000003
        /*09e0*/ 	.word	0x00031c00
        /*09e4*/ 	.short	0x010a
        /*09e6*/ 	.byte	0x3f
	.zero		1


	//   ....[54]....
        /*09e8*/ 	.word	0x00013f20
        /*09ec*/ 	.word	0x00000000
        /*09f0*/ 	.word	0x00031c30
        /*09f4*/ 	.short	0x010a
        /*09f6*/ 	.byte	0x3f
	.zero		1


	//   ....[55]....
        /*09f8*/ 	.word	0x00013f80
        /*09fc*/ 	.word	0x00000007
        /*0a00*/ 	.word	0x00031c30
        /*0a04*/ 	.short	0x010a
        /*0a06*/ 	.byte	0x3f
	.zero		1


	//   ....[56]....
        /*0a08*/ 	.word	0x00013fe0
        /*0a0c*/ 	.word	0x00000007
        /*0a10*/ 	.word	0x00031c50
        /*0a14*/ 	.short	0x010a
        /*0a16*/ 	.byte	0x3f
	.zero		1


	//   ....[57]....
        /*0a18*/ 	.word	0x00014040
        /*0a1c*/ 	.word	0x00000003
        /*0a20*/ 	.word	0x00031c50
        /*0a24*/ 	.short	0x010a
        /*0a26*/ 	.byte	0x3f
	.zero		1


	//   ....[58]....
        /*0a28*/ 	.word	0x000141e0
        /*0a2c*/ 	.word	0x00000000
        /*0a30*/ 	.word	0x00031c40
        /*0a34*/ 	.short	0x010a
        /*0a36*/ 	.byte	0x3f
	.zero		1


	//   ....[59]....
        /*0a38*/ 	.word	0x00014ac0
        /*0a3c*/ 	.word	0x00000011
        /*0a40*/ 	.word	0x00031c20
        /*0a44*/ 	.short	0x010a
        /*0a46*/ 	.byte	0x3f
	.zero		1


	//   ....[60]....
        /*0a48*/ 	.word	0x00014b10
        /*0a4c*/ 	.word	0x00000003
        /*0a50*/ 	.word	0x00031c40
        /*0a54*/ 	.short	0x010a
        /*0a56*/ 	.byte	0x3f
	.zero		1


	//   ....[61]....
        /*0a58*/ 	.word	0x00014b60
        /*0a5c*/ 	.word	0x00000002
        /*0a60*/ 	.word	0x00000060
        /*0a64*/ 	.short	0x010a
        /*0a66*/ 	.byte	0x3f
	.zero		1


	//   ....[62]....
        /*0a68*/ 	.word	0x00014bb0
        /*0a6c*/ 	.word	0x00000003
        /*0a70*/ 	.word	0x00031c40
        /*0a74*/ 	.short	0x010a
        /*0a76*/ 	.byte	0x3f
	.zero		1


	//   ....[63]....
        /*0a78*/ 	.word	0x00014c00
        /*0a7c*/ 	.word	0x0000000c
        /*0a80*/ 	.word	0x00000060
        /*0a84*/ 	.short	0x010a
        /*0a86*/ 	.byte	0x3f
	.zero		1


	//   ....[64]....
        /*0a88*/ 	.word	0x00014c50
        /*0a8c*/ 	.word	0x00000002
        /*0a90*/ 	.word	0x00031c40
        /*0a94*/ 	.short	0x010a
        /*0a96*/ 	.byte	0x3f
	.zero		1


	//   ....[65]....
        /*0a98*/ 	.word	0x00014ca0
        /*0a9c*/ 	.word	0x00000007
        /*0aa0*/ 	.word	0x00000060
        /*0aa4*/ 	.short	0x010a
        /*0aa6*/ 	.byte	0x3f
	.zero		1


	//   ....[66]....
        /*0aa8*/ 	.word	0x00014cf0
        /*0aac*/ 	.word	0x00000003
        /*0ab0*/ 	.word	0x00031c60
        /*0ab4*/ 	.short	0x010a
        /*0ab6*/ 	.byte	0x3f
	.zero		1


	//   ....[67]....
        /*0ab8*/ 	.word	0x00015730
        /*0abc*/ 	.word	0x00000009
        /*0ac0*/ 	.word	0x00031c20
        /*0ac4*/ 	.short	0x010a
        /*0ac6*/ 	.byte	0x3f
	.zero		1


	//   ....[68]....
        /*0ac8*/ 	.word	0x000158d0
        /*0acc*/ 	.word	0x00000007
        /*0ad0*/ 	.word	0x00000000
        /*0ad4*/ 	.short	0x010a
        /*0ad6*/ 	.byte	0x3f
	.zero		1


	//   ....[69]....
        /*0ad8*/ 	.word	0x00015920
        /*0adc*/ 	.word	0x00000003
        /*0ae0*/ 	.word	0x00000000
        /*0ae4*/ 	.short	0x010a
        /*0ae6*/ 	.byte	0x3f
	.zero		1


	//   ....[70]....
        /*0ae8*/ 	.word	0x00015970
        /*0aec*/ 	.word	0x00000005
        /*0af0*/ 	.word	0x00000000
        /*0af4*/ 	.short	0x010a
        /*0af6*/ 	.byte	0x3f
	.zero		1


	//----- nvinfo : EIATTR_NUM_MBARRIERS
	.align		4
.L_121:
        /*0af8*/ 	.byte	0x03, 0x38
        /*0afa*/ 	.short	0x0016


	//----- nvinfo : EIATTR_EXIT_INSTR_OFFSETS
	.align		4
        /*0afc*/ 	.byte	0x04, 0x1c
        /*0afe*/ 	.short	(.L_123 - .L_122)


	//   ....[0]....
.L_122:
        /*0b00*/ 	.word	0x00000a90


	//   ....[1]....
        /*0b04*/ 	.word	0x0000d760


	//   ....[2]....
        /*0b08*/ 	.word	0x00013eb0


	//----- nvinfo : EIATTR_MAX_THREADS
	.align		4
.L_123:
        /*0b0c*/ 	.byte	0x04, 0x05
        /*0b0e*/ 	.short	(.L_125 - .L_124)
.L_124:
        /*0b10*/ 	.word	0x00000200
        /*0b14*/ 	.word	0x00000001
        /*0b18*/ 	.word	0x00000001


	//----- nvinfo : EIATTR_CRS_STACK_SIZE
	.align		4
.L_125:
        /*0b1c*/ 	.byte	0x04, 0x1e
        /*0b1e*/ 	.short	(.L_127 - .L_126)
.L_126:
        /*0b20*/ 	.word	0x00000000


	//----- nvinfo : EIATTR_CBANK_PARAM_SIZE
	.align		4
.L_127:
        /*0b24*/ 	.byte	0x03, 0x19
        /*0b26*/ 	.short	0x0af0


	//----- nvinfo : EIATTR_PARAM_CBANK
	.align		4
        /*0b28*/ 	.byte	0x04, 0x0a
        /*0b2a*/ 	.short	(.L_129 - .L_128)
	.align		4
.L_128:
        /*0b2c*/ 	.word	index@(.nv.constant0._ZN7cutlass13device_kernelIN5flash11enable_sm90INS1_16FlashAttnFwdSm90INS1_25CollectiveMainloopFwdSm90ILi2EN4cute5tupleIJNS5_1CILi1EEES8_S8_EEENS6_IJNS7_ILi192EEENS7_ILi144EEENS7_ILi96EEEEEELi96ENS_10bfloat16_tEfNS_4arch4Sm90ELb0ELb0ELb1ELb1ELb0ELb0ELb0ELb0ELb1ELb1ELb1ELb0EEENS1_21CollectiveEpilogueFwdINS6_IJSA_SC_SB_EEES9_SE_SG_Li384ELb1ELb1ELb1ELb0EEENS1_36VarlenDynamicPersistentTileSchedulerILi192ELi144ELi384ELi128ELb1ELb1ELb1ELb0ELb1ELb1EEEEEEEEEvNT_6ParamsE)
        /*0b30*/ 	.short	0x0210
        /*0b32*/ 	.short	0x0af0


	//----- nvinfo : EIATTR_SW_WAR
	.align		4
.L_129:
        /*0b34*/ 	.byte	0x04, 0x36
        /*0b36*/ 	.short	(.L_131 - .L_130)
.L_130:
        /*0b38*/ 	.word	0x00000008
.L_131:


//--------------------- .nv.info._ZN7cutlass13device_kernelIN5flash11enable_sm90INS1_16FlashAttnFwdSm90INS1_25CollectiveMainloopFwdSm90ILi2EN4cute5tupleIJNS5_1CILi1EEES8_S8_EEENS6_IJNS7_ILi192EEENS7_ILi144EEENS7_ILi96EEEEEELi96ENS_10bfloat16_tEfNS_4arch4Sm90ELb0ELb0ELb1ELb1ELb0ELb1ELb0ELb0ELb1ELb1ELb1ELb0EEENS1_21CollectiveEpilogueFwdINS6_IJSA_SC_SB_EEES9_SE_SG_Li384ELb1ELb1ELb1ELb0EEENS1_36VarlenDynamicPersistentTileSchedulerILi192ELi144ELi384ELi128ELb1ELb1ELb1ELb0ELb1ELb1EEEEEEEEEvNT_6ParamsE --------------------------
	.section	.nv.info._ZN7cutlass13device_kernelIN5flash11enable_sm90INS1_16FlashAttnFwdSm90INS1_25CollectiveMainloopFwdSm90ILi2EN4cute5tupleIJNS5_1CILi1EEES8_S8_EEENS6_IJNS7_ILi192EEENS7_ILi144EEENS7_ILi96EEEEEELi96ENS_10bfloat16_tEfNS_4arch4Sm90ELb0ELb0ELb1ELb1ELb0ELb1ELb0ELb0ELb1ELb1ELb1ELb0EEENS1_21CollectiveEpilogueFwdINS6_IJSA_SC_SB_EEES9_SE_SG_Li384ELb1ELb1ELb1ELb0EEENS1_36VarlenDynamicPersistentTileSchedulerILi192ELi144ELi384ELi128ELb1ELb1ELb1ELb0ELb1ELb1EEEEEEEEEvNT_6ParamsE,"",@"SHT_CUDA_INFO"
	.sectionflags	@""
	.align	4


	//----- nvinfo : EIATTR_CUDA_API_VERSION
	.align		4
        /*0000*/ 	.byte	0x04, 0x37
        /*0002*/ 	.short	(.L_133 - .L_132)
.L_132:
        /*0004*/ 	.word	0x00000082


	//----- nvinfo : EIATTR_KPARAM_INFO
	.align		4
.L_133:
        /*0008*/ 	.byte	0x04, 0x17
        /*000a*/ 	.short	(.L_135 - .L_134)
.L_134:
        /*000c*/ 	.word	0x00000000
        /*0010*/ 	.short	0x0000
        /*0012*/ 	.short	0x0070
        /*0014*/ 	.byte	0x00, 0xf0, 0x01, 0x2a


	//----- nvinfo : EIATTR_SPARSE_MMA_MASK
	.align		4
.L_135:
        /*0018*/ 	.byte	0x03, 0x50
        /*001a*/ 	.short	0x0000


	//----- nvinfo : EIATTR_MAXREG_COUNT
	.align		4
        /*001c*/ 	.byte	0x03, 0x1b
        /*001e*/ 	.short	0x0080


	//----- nvinfo : EIATTR_NUM_BARRIERS
	.align		4
        /*0020*/ 	.byte	0x02, 0x4c
        /*0022*/ 	.byte	0x10
	.zero		1


	//----- nvinfo : EIATTR_EXTERNS
	.align		4
        /*0024*/ 	.byte	0x04, 0x0f
        /*0026*/ 	.short	(.L_137 - .L_136)


	//   ....[0]....
	.align		4
.L_136:
        /*0028*/ 	.word	index@(__assertfail)


	//----- nvinfo : EIATTR_ANNOTATIONS
	.align		4
.L_137:
        /*002c*/ 	.byte	0x04, 0x55
        /*002e*/ 	.short	(.L_139 - .L_138)


	//   ....[0]....
.L_138:
        /* <DEDUP_REMOVED lines=141> */
        /*08f4*/ 	.byte	0x80, 0x21, 0x02, 0x00


	//----- nvinfo : EIATTR_MERCURY_ISA_VERSION
	.align		4
.L_139:
        /*08f8*/ 	.byte	0x03, 0x5f
        /*08fa*/ 	.short	0x0101


	//----- nvinfo : EIATTR_UNUSED_LOAD_BYTE_OFFSET
	.align		4
        /*08fc*/ 	.byte	0x04, 0x44
        /*08fe*/ 	.short	(.L_141 - .L_140)


	//   ....[0]....
.L_140:
        /*0900*/ 	.word	0x00000ad0
        /*0904*/ 	.word	0x0000fff0


	//   ....[1]....
        /*0908*/ 	.word	0x000164c0
        /*090c*/ 	.word	0x0000fff0


	//----- nvinfo : EIATTR_INT_WARP_WIDE_INSTR_OFFSETS
	.align		4
.L_141:
        /*0910*/ 	.byte	0x04, 0x31
        /*0912*/ 	.short	(.L_143 - .L_142)


	//   ....[0]....
.L_142:
        /*0914*/ 	.word	0x00000180


	//   ....[1]....
        /*0918*/ 	.word	0x00000220


	//   ....[2]....
        /*091c*/ 	.word	0x00000290


	//   ....[3]....
        /*0920*/ 	.word	0x0001bec0


	//   ....[4]....
        /*0924*/ 	.word	0x0001bf50


	//   ....[5]....
        /*0928*/ 	.word	0x0001fa50


	//   ....[6]....
        /*092c*/ 	.word	0x0001fae0


	//----- nvinfo : EIATTR_COOP_GROUP_MASK_REGIDS
	.align		4
.L_143:
        /*0930*/ 	.byte	0x04, 0x29
        /*0932*/ 	.short	(.L_145 - .L_144)


	//   ....[0]....
.L_144:
        /*0934*/ 	.word	0xffffffff


	//   ....[1]....
        /*0938*/ 	.word	0xffffffff


	//   ....[2]....
        /*093c*/ 	.word	0xffffffff


	//   ....[3]....
        /*0940*/ 	.word	0xffffffff


	//   ....[4]....
        /*0944*/ 	.word	0xffffffff


	//   ....[5]....
        /*0948*/ 	.word	0xffffffff


	//   ....[6]....
        /*094c*/ 	.word	0xffffffff


	//   ....[7]....
        /*0950*/ 	.word	0xffffffff


	//   ....[8]....
        /*0954*/ 	.word	0xffffffff


	//   ....[9]....
        /*0958*/ 	.word	0xffffffff


	//   ....[10]....
        /*095c*/ 	.word	0xffffffff


	//   ....[11]....
        /*0960*/ 	.word	0xffffffff


	//   ....[12]....
        /*0964*/ 	.word	0xffffffff


	//   ....[13]....
        /*0968*/ 	.word	0xffffffff


	//   ....[14]....
        /*096c*/ 	.word	0xffffffff


	//   ....[15]....
        /*0970*/ 	.word	0xffffffff


	//   ....[16]....
        /*0974*/ 	.word	0xffffffff


	//   ....[17]....
        /*0978*/ 	.word	0xffffffff


	//   ....[18]....
        /*097c*/ 	.word	0xffffffff


	//   ....[19]....
        /*0980*/ 	.word	0xffffffff


	//   ....[20]....
        /*0984*/ 	.word	0xffffffff


	//   ....[21]....
        /*0988*/ 	.word	0xffffffff


	//   ....[22]....
        /*098c*/ 	.word	0xffffffff


	//   ....[23]....
        /*0990*/ 	.word	0xffffffff


	//   ....[24]....
        /*0994*/ 	.word	0xffffffff


	//   ....[25]....
        /*0998*/ 	.word	0xffffffff


	//   ....[26]....
        /*099c*/ 	.word	0xffffffff


	//   ....[27]....
        /*09a0*/ 	.word	0xffffffff


	//   ....[28]....
        /*09a4*/ 	.word	0xffffffff


	//   ....[29]....
        /*09a8*/ 	.word	0xffffffff


	//   ....[30]....
        /*09ac*/ 	.word	0xffffffff


	//   ....[31]....
        /*09b0*/ 	.word	0xffffffff


	//   ....[32]....
        /*09b4*/ 	.word	0xffffffff


	//   ....[33]....
        /*09b8*/ 	.word	0xffffffff


	//   ....[34]....
        /*09bc*/ 	.word	0xffffffff


	//   ....[35]....
        /*09c0*/ 	.word	0xffffffff


	//   ....[36]....
        /*09c4*/ 	.word	0xffffffff


	//   ....[37]....
        /*09c8*/ 	.word	0xffffffff


	//   ....[38]....
        /*09cc*/ 	.word	0xffffffff


	//   ....[39]....
        /*09d0*/ 	.word	0xffffffff


	//   ....[40]....
        /*09d4*/ 	.word	0xffffffff


	//   ....[41]....
        /*09d8*/ 	.word	0xffffffff


	//   ....[42]....
        /*09dc*/ 	.word	0xffffffff


	//   ....[43]....
        /*09e0*/ 	.word	0xffffffff


	//   ....[44]....
        /*09e4*/ 	.word	0xffffffff


	//   ....[45]....
        /*09e8*/ 	.word	0xffffffff


	//   ....[46]....
        /*09ec*/ 	.word	0xffffffff


	//   ....[47]....
        /*09f0*/ 	.word	0xffffffff


	//   ....[48]....
        /*09f4*/ 	.word	0xffffffff


	//   ....[49]....
        /*09f8*/ 	.word	0xffffffff


	//   ....[50]....
        /*09fc*/ 	.word	0xffffffff


	//   ....[51]....
        /*0a00*/ 	.word	0xffffffff


	//   ....[52]....
        /*0a04*/ 	.word	0xffffffff


	//   ....[53]....
        /*0a08*/ 	.word	0xffffffff


	//   ....[54]....
        /*0a0c*/ 	.word	0xffffffff


	//   ....[55]....
        /*0a10*/ 	.word	0xffffffff


	//   ....[56]....
        /*0a14*/ 	.word	0xffffffff


	//   ....[57]....
        /*0a18*/ 	.word	0xffffffff


	//   ....[58]....
        /*0a1c*/ 	.word	0xffffffff


	//   ....[59]....
        /*0a20*/ 	.word	0xffffffff


	//   ....[60]....
        /*0a24*/ 	.word	0xffffffff


	//   ....[61]....
        /*0a28*/ 	.word	0xffffffff


	//   ....[62]....
        /*0a2c*/ 	.word	0xffffffff


	//   ....[63]....
        /*0a30*/ 	.word	0xffffffff


	//   ....[64]....
        /*0a34*/ 	.word	0xffffffff


	//   ....[65]....
        /*0a38*/ 	.word	0xffffffff


	//   ....[66]....
        /*0a3c*/ 	.word	0xffffffff


	//   ....[67]....
        /*0a40*/ 	.word	0xffffffff


	//   ....[68]....
        /*0a44*/ 	.word	0xffffffff


	//   ....[69]....
        /*0a48*/ 	.word	0xffffffff


	//   ....[70]....
        /*0a4c*/ 	.word	0xffffffff


	//   ....[71]....
        /*0a50*/ 	.word	0xffffffff


	//   ....[72]....
        /*0a54*/ 	.word	0xffffffff


	//   ....[73]....
        /*0a58*/ 	.word	0xffffffff


	//   ....[74]....
        /*0a5c*/ 	.word	0xffffffff


	//   ....[75]....
        /*0a60*/ 	.word	0xffffffff


	//   ....[76]....
        /*0a64*/ 	.word	0xffffffff


	//   ....[77]....
        /*0a68*/ 	.word	0xffffffff


	//   ....[78]....
        /*0a6c*/ 	.word	0xffffffff


	//   ....[79]....
        /*0a70*/ 	.word	0xffffffff


	//   ....[80]....
        /*0a74*/ 	.word	0xffffffff


	//   ....[81]....
        /*0a78*/ 	.word	0xffffffff


	//   ....[82]....
        /*0a7c*/ 	.word	0xffffffff


	//   ....[83]....
        /*0a80*/ 	.word	0xffffffff


	//   ....[84]....
        /*0a84*/ 	.word	0xffffffff


	//   ....[85]....
        /*0a88*/ 	.word	0xffffffff


	//   ....[86]....
        /*0a8c*/ 	.word	0xffffffff


	//   ....[87]....
        /*0a90*/ 	.word	0xffffffff


	//   ....[88]....
        /*0a94*/ 	.word	0xffffffff


	//   ....[89]....
        /*0a98*/ 	.word	0xffffffff


	//   ....[90]....
        /*0a9c*/ 	.word	0xffffffff


	//   ....[91]....
        /*0aa0*/ 	.word	0xffffffff


	//   ....[92]....
        /*0aa4*/ 	.word	0xffffffff


	//   ....[93]....
        /*0aa8*/ 	.word	0xffffffff


	//   ....[94]....
        /*0aac*/ 	.word	0xffffffff


	//   ....[95]....
        /*0ab0*/ 	.word	0xffffffff


	//   ....[96]....
        /*0ab4*/ 	.word	0x0500000f


	//   ....[97]....
        /*0ab8*/ 	.word	0x0500000f


	//   ....[98]....
        /*0abc*/ 	.word	0x0500000f


	//   ....[99]....
        /*0ac0*/ 	.word	0x0500000f


	//   ....[100]....
        /*0ac4*/ 	.word	0x0500000f


	//   ....[101]....
        /*0ac8*/ 	.word	0x0500000f


	//   ....[102]....
        /*0acc*/ 	.word	0x0500000f


	//   ....[103]....
        /*0ad0*/ 	.word	0x0500000f


	//   ....[104]....
        /*0ad4*/ 	.word	0x0500000f


	//   ....[105]....
        /*0ad8*/ 	.word	0x0500000f


	//   ....[106]....
        /*0adc*/ 	.word	0x0500000f


	//   ....[107]....
        /*0ae0*/ 	.word	0x0500000f


	//   ....[108]....
        /*0ae4*/ 	.word	0x0500000f


	//   ....[109]....
        /*0ae8*/ 	.word	0x0500000f


	//   ....[110]....
        /*0aec*/ 	.word	0x0500000f


	//   ....[111]....
        /*0af0*/ 	.word	0x0500000f


	//   ....[112]....
        /*0af4*/ 	.word	0x0500000f


	//   ....[113]....
        /*0af8*/ 	.word	0x0500000f


	//   ....[114]....
        /*0afc*/ 	.word	0x0500000f


	//   ....[115]....
        /*0b00*/ 	.word	0x0500000f


	//   ....[116]....
        /*0b04*/ 	.word	0x0500000f


	//   ....[117]....
        /*0b08*/ 	.word	0x0500000f


	//   ....[118]....
        /*0b0c*/ 	.word	0x0500000f


	//   ....[119]....
        /*0b10*/ 	.word	0x0500000f


	//   ....[120]....
        /*0b14*/ 	.word	0x0500000f


	//   ....[121]....
        /*0b18*/ 	.word	0x0500000f


	//   ....[122]....
        /*0b1c*/ 	.word	0x0500000f


	//   ....[123]....
        /*0b20*/ 	.word	0x0500000f


	//   ....[124]....
        /*0b24*/ 	.word	0x0500000f


	//   ....[125]....
        /*0b28*/ 	.word	0x0500000f


	//   ....[126]....
        /*0b2c*/ 	.word	0x0500000f


	//   ....[127]....
        /*0b30*/ 	.word	0x0500000f


	//   ....[128]....
        /*0b34*/ 	.word	0x0500000f


	//   ....[129]....
        /*0b38*/ 	.word	0x0500000f


	//   ....[130]....
        /*0b3c*/ 	.word	0x0500000f


	//   ....[131]....
        /*0b40*/ 	.word	0x0500000f


	//   ....[132]....
        /*0b44*/ 	.word	0x0500000f


	//   ....[133]....
        /*0b48*/ 	.word	0x0500000f


	//   ....[134]....
        /*0b4c*/ 	.word	0x0500000f


	//   ....[135]....
        /*0b50*/ 	.word	0x0500000f


	//   ....[136]....
        /*0b54*/ 	.word	0x0500000f


	//   ....[137]....
        /*0b58*/ 	.word	0x0500000f


	//   ....[138]....
        /*0b5c*/ 	.word	0x0500000f


	//   ....[139]....
        /*0b60*/ 	.word	0x0500000f


	//   ....[140]....
        /*0b64*/ 	.word	0x0500000f


	//   ....[141]....
        /*0b68*/ 	.word	0x0500000f


	//   ....[142]....
        /*0b6c*/ 	.word	0x0500000f


	//   ....[143]....
        /*0b70*/ 	.word	0x0500000f


	//   ....[144]....
        /*0b74*/ 	.word	0x0500000f


	//   ....[145]....
        /*0b78*/ 	.word	0x0500000f


	//   ....[146]....
        /*0b7c*/ 	.word	0x0500000f


	//   ....[147]....
        /*0b80*/ 	.word	0x0500000f


	//   ....[148]....
        /*0b84*/ 	.word	0x0500000f


	//   ....[149]....
        /*0b88*/ 	.word	0x0500000f


	//----- nvinfo : EIATTR_COOP_GROUP_INSTR_OFFSETS
	.align		4
.L_145:
        /*0b8c*/ 	.byte	0x04, 0x28
        /*0b8e*/ 	.short	(.L_147 - .L_146)


	//   ....[0]....
.L_146:
        /*0b90*/ 	.word	0x00000060


	//   ....[1]....
        /*0b94*/ 	.word	0x00000190


	//   ....[2]....
        /*0b98*/ 	.word	0x00000240


	//   ....[3]....
        /*0b9c*/ 	.word	0x00000400


	//   ....[4]....
        /*0ba0*/ 	.word	0x00000560


	//   ....[5]....
        /*0ba4*/ 	.word	0x00000680


	//   ....[6]....
        /*0ba8*/ 	.word	0x000007e0


	//   ....[7]....
        /*0bac*/ 	.word	0x00007560


	//   ....[8]....
        /*0bb0*/ 	.word	0x00007b30


	//   ....[9]....
        /*0bb4*/ 	.word	0x00007b40


	//   ....[10]....
        /*0bb8*/ 	.word	0x00007b50


	//   ....[11]....
        /*0bbc*/ 	.word	0x00007b60


	//   ....[12]....
        /*0bc0*/ 	.word	0x00009910


	//   ....[13]....
        /*0bc4*/ 	.word	0x00009920


	//   ....[14]....
        /*0bc8*/ 	.word	0x00009930


	//   ....[15]....
        /*0bcc*/ 	.word	0x00009940


	//   ....[16]....
        /*0bd0*/ 	.word	0x0000e9e0


	//   ....[17]....
        /*0bd4*/ 	.word	0x0000ea00


	//   ....[18]....
        /*0bd8*/ 	.word	0x0000ee30


	//   ....[19]....
        /*0bdc*/ 	.word	0x0000ee80


	//   ....[20]....
        /*0be0*/ 	.word	0x000101f0


	//   ....[21]....
        /*0be4*/ 	.word	0x000133a0


	//   ....[22]....
        /*0be8*/ 	.word	0x00013400


	//   ....[23]....
        /*0bec*/ 	.word	0x00013e20


	//   ....[24]....
        /*0bf0*/ 	.word	0x00013e40


	//   ....[25]....
        /*0bf4*/ 	.word	0x00015750


	//   ....[26]....
        /*0bf8*/ 	.word	0x00015ef0


	//   ....[27]....
        /*0bfc*/ 	.word	0x00015f00


	//   ....[28]....
        /*0c00*/ 	.word	0x00015f40


	//   ....[29]....
        /*0c04*/ 	.word	0x00015f50


	//   ....[30]....
        /*0c08*/ 	.word	0x00016e90


	//   ....[31]....
        /*0c0c*/ 	.word	0x00016eb0


	//   ....[32]....
        /*0c10*/ 	.word	0x00016ec0


	//   ....[33]....
        /*0c14*/ 	.word	0x00016ed0


	//   ....[34]....
        /*0c18*/ 	.word	0x00017570


	//   ....[35]....
        /*0c1c*/ 	.word	0x00017580


	//   ....[36]....
        /*0c20*/ 	.word	0x000176d0


	//   ....[37]....
        /*0c24*/ 	.word	0x000176e0


	//   ....[38]....
        /*0c28*/ 	.word	0x00017ad0


	//   ....[39]....
        /*0c2c*/ 	.word	0x00017ae0


	//   ....[40]....
        /*0c30*/ 	.word	0x00017fd0


	//   ....[41]....
        /*0c34*/ 	.word	0x00017fe0


	//   ....[42]....
        /*0c38*/ 	.word	0x00018db0


	//   ....[43]....
        /*0c3c*/ 	.word	0x00018dc0


	//   ....[44]....
        /*0c40*/ 	.word	0x00018f20


	//   ....[45]....
        /*0c44*/ 	.word	0x00018f30


	//   ....[46]....
        /*0c48*/ 	.word	0x000190e0


	//   ....[47]....
        /*0c4c*/ 	.word	0x00019300


	//   ....[48]....
        /*0c50*/ 	.word	0x00019330


	//   ....[49]....
        /*0c54*/ 	.word	0x00019360


	//   ....[50]....
        /*0c58*/ 	.word	0x00019390


	//   ....[51]....
        /*0c5c*/ 	.word	0x000193c0


	//   ....[52]....
        /*0c60*/ 	.word	0x000193f0


	//   ....[53]....
        /*0c64*/ 	.word	0x00019570


	//   ....[54]....
        /*0c68*/ 	.word	0x000195a0


	//   ....[55]....
        /*0c6c*/ 	.word	0x000195d0


	//   ....[56]....
        /*0c70*/ 	.word	0x00019600


	//   ....[57]....
        /*0c74*/ 	.word	0x00019630


	//   ....[58]....
        /*0c78*/ 	.word	0x00019660


	//   ....[59]....
        /*0c7c*/ 	.word	0x000196f0


	//   ....[60]....
        /*0c80*/ 	.word	0x00019720


	//   ....[61]....
        /*0c84*/ 	.word	0x00019730


	//   ....[62]....
        /*0c88*/ 	.word	0x000197d0


	//   ....[63]....
        /*0c8c*/ 	.word	0x0001a7a0


	//   ....[64]....
        /*0c90*/ 	.word	0x0001c460


	//   ....[65]....
        /*0c94*/ 	.word	0x0001d120


	//   ....[66]....
        /*0c98*/ 	.word	0x0001d140


	//   ....[67]....
        /*0c9c*/ 	.word	0x0001d1d0


	//   ....[68]....
        /*0ca0*/ 	.word	0x0001d1f0


	//   ....[69]....
        /*0ca4*/ 	.word	0x0001d290


	//   ....[70]....
        /*0ca8*/ 	.word	0x0001d2b0


	//   ....[71]....
        /*0cac*/ 	.word	0x0001d2c0


	//   ....[72]....
        /*0cb0*/ 	.word	0x0001d350


	//   ....[73]....
        /*0cb4*/ 	.word	0x0001d370


	//   ....[74]....
        /*0cb8*/ 	.word	0x0001d3a0


	//   ....[75]....
        /*0cbc*/ 	.word	0x0001d3e0


	//   ....[76]....
        /*0cc0*/ 	.word	0x0001d490


	//   ....[77]....
        /*0cc4*/ 	.word	0x000201d0


	//   ....[78]....
        /*0cc8*/ 	.word	0x00020200


	//   ....[79]....
        /*0ccc*/ 	.word	0x00020260


	//   ....[80]....
        /*0cd0*/ 	.word	0x00020290


	//   ....[81]....
        /*0cd4*/ 	.word	0x000202c0


	//   ....[82]....
        /*0cd8*/ 	.word	0x000202f0


	//   ....[83]....
        /*0cdc*/ 	.word	0x00020320


	//   ....[84]....
        /*0ce0*/ 	.word	0x00020350


	//   ....[85]....
        /*0ce4*/ 	.word	0x000204f0


	//   ....[86]....
        /*0ce8*/ 	.word	0x00020520


	//   ....[87]....
        /*0cec*/ 	.word	0x00020550


	//   ....[88]....
        /*0cf0*/ 	.word	0x00020580


	//   ....[89]....
        /*0cf4*/ 	.word	0x000205b0


	//   ....[90]....
        /*0cf8*/ 	.word	0x000205e0


	//   ....[91]....
        /*0cfc*/ 	.word	0x000206a0


	//   ....[92]....
        /*0d00*/ 	.word	0x000206c0


	//   ....[93]....
        /*0d04*/ 	.word	0x000206d0


	//   ....[94]....
        /*0d08*/ 	.word	0x00020730


	//   ....[95]....
        /*0d0c*/ 	.word	0x00020d50


	//   ....[96]....
        /*0d10*/ 	.word	0x00021150


	//   ....[97]....
        /*0d14*/ 	.word	0x00021200


	//   ....[98]....
        /*0d18*/ 	.word	0x00021290


	//   ....[99]....
        /*0d1c*/ 	.word	0x000212e0


	//   ....[100]....
        /*0d20*/ 	.word	0x00021330


	//   ....[101]....
        /*0d24*/ 	.word	0x00021420


	//   ....[102]....
        /*0d28*/ 	.word	0x000214b0


	//   ....[103]....
        /*0d2c*/ 	.word	0x00021510


	//   ....[104]....
        /*0d30*/ 	.word	0x00021570


	//   ....[105]....
        /*0d34*/ 	.word	0x00021780


	//   ....[106]....
        /*0d38*/ 	.word	0x000217d0


	//   ....[107]....
        /*0d3c*/ 	.word	0x00021860


	//   ....[108]....
        /*0d40*/ 	.word	0x000218f0


	//   ....[109]....
        /*0d44*/ 	.word	0x00021970


	//   ....[110]....
        /*0d48*/ 	.word	0x000219c0


	//   ....[111]....
        /*0d4c*/ 	.word	0x00021a50


	//   ....[112]....
        /*0d50*/ 	.word	0x00021ae0


	//   ....[113]....
        /*0d54*/ 	.word	0x00021b60


	//   ....[114]....
        /*0d58*/ 	.word	0x00021bb0


	//   ....[115]....
        /*0d5c*/ 	.word	0x00021c40


	//   ....[116]....
        /*0d60*/ 	.word	0x00021cd0


	//   ....[117]....
        /*0d64*/ 	.word	0x00021d90


	//   ....[118]....
        /*0d68*/ 	.word	0x00022070


	//   ....[119]....
        /*0d6c*/ 	.word	0x00022220


	//   ....[120]....
        /*0d70*/ 	.word	0x00022270


	//   ....[121]....
        /*0d74*/ 	.word	0x000222d0


	//   ....[122]....
        /*0d78*/ 	.word	0x000223b0


	//   ....[123]....
        /*0d7c*/ 	.word	0x00022410


	//   ....[124]....
        /*0d80*/ 	.word	0x00022530


	//   ....[125]....
        /*0d84*/ 	.word	0x00022590


	//   ....[126]....
        /*0d88*/ 	.word	0x00022630


	//   ....[127]....
        /*0d8c*/ 	.word	0x000226f0


	//   ....[128]....
        /*0d90*/ 	.word	0x00022770


	//   ....[129]....
        /*0d94*/ 	.word	0x00022840


	//   ....[130]....
        /*0d98*/ 	.word	0x000228c0


	//   ....[131]....
        /*0d9c*/ 	.word	0x00022c70


	//   ....[132]....
        /*0da0*/ 	.word	0x00022d10


	//   ....[133]....
        /*0da4*/ 	.word	0x00022e90


	//   ....[134]....
        /*0da8*/ 	.word	0x00022f00


	//   ....[135]....
        /*0dac*/ 	.word	0x00022f70


	//   ....[136]....
        /*0db0*/ 	.word	0x00022fe0


	//   ....[137]....
        /*0db4*/ 	.word	0x00023050


	//   ....[138]....
        /*0db8*/ 	.word	0x000230d0


	//   ....[139]....
        /*0dbc*/ 	.word	0x00023150


	//   ....[140]....
        /*0dc0*/ 	.word	0x000231e0


	//   ....[141]....
        /*0dc4*/ 	.word	0x00023250


	//   ....[142]....
        /*0dc8*/ 	.word	0x000232c0


	//   ....[143]....
        /*0dcc*/ 	.word	0x00023330


	//   ....[144]....
        /*0dd0*/ 	.word	0x000233b0


	//   ....[145]....
        /*0dd4*/ 	.word	0x00023420


	//   ....[146]....
        /*0dd8*/ 	.word	0x000234c0


	//   ....[147]....
        /*0ddc*/ 	.word	0x00023510


	//   ....[148]....
        /*0de0*/ 	.word	0x000235a0


	//   ....[149]....
        /*0de4*/ 	.word	0x000236d0


	//----- nvinfo : EIATTR_REG_RECONFIG
	.align		4
.L_147:
        /*0de8*/ 	.byte	0x01, 0x54
	.zero		2


	//----- nvinfo : EIATTR_SYSCALL_OFFSETS
	.align		4
        /*0dec*/ 	.byte	0x04, 0x46
        /*0dee*/ 	.short	(.L_149 - .L_148)


	//   ....[0]....
.L_148:
        /*0df0*/ 	.word	0x00001e10


	//   ....[1]....
        /*0df4*/ 	.word	0x00001f60


	//   ....[2]....
        /*0df8*/ 	.word	0x00007730


	//   ....[3]....
        /*0dfc*/ 	.word	0x00007ab0


	//   ....[4]....
        /*0e00*/ 	.word	0x0001c0b0


	//   ....[5]....
        /*0e04*/ 	.word	0x0001c200


	//   ....[6]....
        /*0e08*/ 	.word	0x0001c300


	//   ....[7]....
        /*0e0c*/ 	.word	0x0001cbe0


	//----- nvinfo : EIATTR_MBARRIER_INSTR_OFFSETS
	.align		4
.L_149:
        /*0e10*/ 	.byte	0x04, 0x39
        /*0e12*/ 	.short	(.L_151 - .L_150)


	//   ....[0]....
.L_150:
        /*0e14*/ 	.word	0x000002b0
        /*0e18*/ 	.word	0x000000ff
        /*0e1c*/ 	.word	0x00031c00
        /*0e20*/ 	.short	0x0100
        /*0e22*/ 	.byte	0x08
	.zero		1


	//   ....[1]....
        /*0e24*/ 	.word	0x000002c0
        /*0e28*/ 	.word	0x000000ff
        /*0e2c*/ 	.word	0x00031c20
        /*0e30*/ 	.short	0x0100
        /*0e32*/ 	.byte	0x08
	.zero		1


	//   ....[2]....
        /*0e34*/ 	.word	0x000003b0
        /*0e38*/ 	.word	0x000000ff
        /*0e3c*/ 	.word	0x00031c30
        /*0e40*/ 	.short	0x0100
        /*0e42*/ 	.byte	0x08
	.zero		1


	//   ....[3]....
        /*0e44*/ 	.word	0x000003c0
        /*0e48*/ 	.word	0x000000ff
        /*0e4c*/ 	.word	0x00031c40
        /*0e50*/ 	.short	0x0100
        /*0e52*/ 	.byte	0x08
	.zero		1


	//   ....[4]....
        /*0e54*/ 	.word	0x000003d0
        /*0e58*/ 	.word	0x000000ff
        /*0e5c*/ 	.word	0x00031c38
        /*0e60*/ 	.short	0x0100
        /*0e62*/ 	.byte	0x08
	.zero		1


	//   ....[5]....
        /*0e64*/ 	.word	0x000003e0
        /*0e68*/ 	.word	0x000000ff
        /*0e6c*/ 	.word	0x00031c48
        /*0e70*/ 	.short	0x0100
        /*0e72*/ 	.byte	0x08
	.zero		1


	//   ....[6]....
        /*0e74*/ 	.word	0x00000510
        /*0e78*/ 	.word	0x000000ff
        /*0e7c*/ 	.word	0x00031c50
        /*0e80*/ 	.short	0x0100
        /*0e82*/ 	.byte	0x08
	.zero		1


	//   ....[7]....
        /*0e84*/ 	.word	0x00000520
        /*0e88*/ 	.word	0x000000ff
        /*0e8c*/ 	.word	0x00031c60
        /*0e90*/ 	.short	0x0100
        /*0e92*/ 	.byte	0x08
	.zero		1


	//   ....[8]....
        /*0e94*/ 	.word	0x00000530
        /*0e98*/ 	.word	0x000000ff
        /*0e9c*/ 	.word	0x00031c58
        /*0ea0*/ 	.short	0x0100
        /*0ea2*/ 	.byte	0x08
	.zero		1


	//   ....[9]....
        /*0ea4*/ 	.word	0x00000540
        /*0ea8*/ 	.word	0x000000ff
        /*0eac*/ 	.word	0x00031c68
        /*0eb0*/ 	.short	0x0100
        /*0eb2*/ 	.byte	0x08
	.zero		1


	//   ....[10]....
        /*0eb4*/ 	.word	0x00000630
        /*0eb8*/ 	.word	0x000000ff
        /*0ebc*/ 	.word	0x00031c70
        /*0ec0*/ 	.short	0x0100
        /*0ec2*/ 	.byte	0x06
	.zero		1


	//   ....[11]....
        /*0ec4*/ 	.word	0x00000640
        /*0ec8*/ 	.word	0x000000ff
        /*0ecc*/ 	.word	0x00031c80
        /*0ed0*/ 	.short	0x0100
        /*0ed2*/ 	.byte	0x06
	.zero		1


	//   ....[12]....
        /*0ed4*/ 	.word	0x00000650
        /*0ed8*/ 	.word	0x000000ff
        /*0edc*/ 	.word	0x00031c78
        /*0ee0*/ 	.short	0x0100
        /*0ee2*/ 	.byte	0x06
	.zero		1


	//   ....[13]....
        /*0ee4*/ 	.word	0x00000660
        /*0ee8*/ 	.word	0x000000ff
        /*0eec*/ 	.word	0x00031c88
        /*0ef0*/ 	.short	0x0100
        /*0ef2*/ 	.byte	0x06
	.zero		1


	//   ....[14]....
        /*0ef4*/ 	.word	0x00000790
        /*0ef8*/ 	.word	0x000000ff
        /*0efc*/ 	.word	0x00031c90
        /*0f00*/ 	.short	0x0100
        /*0f02*/ 	.byte	0x08
	.zero		1


	//   ....[15]....
        /*0f04*/ 	.word	0x000007a0
        /*0f08*/ 	.word	0x000000ff
        /*0f0c*/ 	.word	0x00031ca0
        /*0f10*/ 	.short	0x0100
        /*0f12*/ 	.byte	0x08
	.zero		1


	//   ....[16]....
        /*0f14*/ 	.word	0x000007b0
        /*0f18*/ 	.word	0x000000ff
        /*0f1c*/ 	.word	0x00031c98
        /*0f20*/ 	.short	0x0100
        /*0f22*/ 	.byte	0x08
	.zero		1


	//   ....[17]....
        /*0f24*/ 	.word	0x000007c0
        /*0f28*/ 	.word	0x000000ff
        /*0f2c*/ 	.word	0x00031ca8
        /*0f30*/ 	.short	0x0100
        /*0f32*/ 	.byte	0x08
	.zero		1


	//   ....[18]....
        /*0f34*/ 	.word	0x000008f0
        /*0f38*/ 	.word	0x000000ff
        /*0f3c*/ 	.word	0x00031cb0
        /*0f40*/ 	.short	0x0100
        /*0f42*/ 	.byte	0x08
	.zero		1


	//   ....[19]....
        /*0f44*/ 	.word	0x00000900
        /*0f48*/ 	.word	0x000000ff
        /*0f4c*/ 	.word	0x00031cc0
        /*0f50*/ 	.short	0x0100
        /*0f52*/ 	.byte	0x08
	.zero		1


	//   ....[20]....
        /*0f54*/ 	.word	0x00000910
        /*0f58*/ 	.word	0x000000ff
        /*0f5c*/ 	.word	0x00031cb8
        /*0f60*/ 	.short	0x0100
        /*0f62*/ 	.byte	0x08
	.zero		1


	//   ....[21]....
        /*0f64*/ 	.word	0x00000920
        /*0f68*/ 	.word	0x000000ff
        /*0f6c*/ 	.word	0x00031cc8
        /*0f70*/ 	.short	0x0100
        /*0f72*/ 	.byte	0x08
	.zero		1


	//   ....[22]....
        /*0f74*/ 	.word	0x00003460
        /*0f78*/ 	.word	0x00000015
        /*0f7c*/ 	.word	0x00031c90
        /*0f80*/ 	.short	0x010a
        /*0f82*/ 	.byte	0x3f
	.zero		1


	//   ....[23]....
        /*0f84*/ 	.word	0x00004f40
        /*0f88*/ 	.word	0x00000015
        /*0f8c*/ 	.word	0x00031c90
        /*0f90*/ 	.short	0x010a
        /*0f92*/ 	.byte	0x3f
	.zero		1


	//   ....[24]....
        /*0f94*/ 	.word	0x000069f0
        /*0f98*/ 	.word	0x00000015
        /*0f9c*/ 	.word	0x00031c90
        /*0fa0*/ 	.short	0x010a
        /*0fa2*/ 	.byte	0x3f
	.zero		1


	//   ....[25]....
        /*0fa4*/ 	.word	0x00006c60
        /*0fa8*/ 	.word	0x00000024
        /*0fac*/ 	.word	0x00000000
        /*0fb0*/ 	.short	0x0101
        /*0fb2*/ 	.byte	0x3f
	.zero		1


	//   ....[26]....
        /*0fb4*/ 	.word	0x00006ca0
        /*0fb8*/ 	.word	0x00000015
        /*0fbc*/ 	.word	0x00031cb0
        /*0fc0*/ 	.short	0x010a
        /*0fc2*/ 	.byte	0x3f
	.zero		1


	//   ....[27]....
        /*0fc4*/ 	.word	0x00006fe0
        /*0fc8*/ 	.word	0x00000015
        /*0fcc*/ 	.word	0x00000000
        /*0fd0*/ 	.short	0x0101
        /*0fd2*/ 	.byte	0x3f
	.zero		1


	//   ....[28]....
        /*0fd4*/ 	.word	0x000077d0
        /*0fd8*/ 	.word	0x00000010
        /*0fdc*/ 	.word	0x00031c00
        /*0fe0*/ 	.short	0x010a
        /*0fe2*/ 	.byte	0x3f
	.zero		1


	//   ....[29]....
        /*0fe4*/ 	.word	0x00007820
        /*0fe8*/ 	.word	0x00000010
        /*0fec*/ 	.word	0x00031c00
        /*0ff0*/ 	.short	0x010a
        /*0ff2*/ 	.byte	0x3f
	.zero		1


	//   ....[30]....
        /*0ff4*/ 	.word	0x00008290
        /*0ff8*/ 	.word	0x00000010
        /*0ffc*/ 	.word	0x00031c00
        /*1000*/ 	.short	0x010a
        /*1002*/ 	.byte	0x3f
	.zero		1


	//   ....[31]....
        /*1004*/ 	.word	0x00009e80
        /*1008*/ 	.word	0x00000010
        /*100c*/ 	.word	0x00031c00
        /*1010*/ 	.short	0x010a
        /*1012*/ 	.byte	0x3f
	.zero		1


	//   ....[32]....
        /*1014*/ 	.word	0x0000b860
        /*1018*/ 	.word	0x00000000
        /*101c*/ 	.word	0x00031c30
        /*1020*/ 	.short	0x010a
        /*1022*/ 	.byte	0x3f
	.zero		1


	//   ....[33]....
        /*1024*/ 	.word	0x0000b930
        /*1028*/ 	.word	0x00000000
        /*102c*/ 	.word	0x00031c30
        /*1030*/ 	.short	0x010a
        /*1032*/ 	.byte	0x3f
	.zero		1


	//   ....[34]....
        /*1034*/ 	.word	0x0000f2c0
        /*1038*/ 	.word	0x00000018
        /*103c*/ 	.word	0x00000000
        /*1040*/ 	.short	0x0101
        /*1042*/ 	.byte	0x3f
	.zero		1


	//   ....[35]....
        /*1044*/ 	.word	0x000104c0
        /*1048*/ 	.word	0x0000000e
        /*104c*/ 	.word	0x00031c30
        /*1050*/ 	.short	0x010a
        /*1052*/ 	.byte	0x3f
	.zero		1


	//   ....[36]....
        /*1054*/ 	.word	0x00010510
        /*1058*/ 	.word	0x0000000e
        /*105c*/ 	.word	0x00031c30
        /*1060*/ 	.short	0x010a
        /*1062*/ 	.byte	0x3f
	.zero		1


	//   ....[37]....
        /*1064*/ 	.word	0x00012b10
        /*1068*/ 	.word	0x0000000f
        /*106c*/ 	.word	0x00031c50
        /*1070*/ 	.short	0x010a
        /*1072*/ 	.byte	0x3f
	.zero		1


	//   ....[38]....
        /*1074*/ 	.word	0x00012b50
        /*1078*/ 	.word	0x0000000f
        /*107c*/ 	.word	0x00031c50
        /*1080*/ 	.short	0x010a
        /*1082*/ 	.byte	0x3f
	.zero		1


	//   ....[39]....
        /*1084*/ 	.word	0x000147e0
        /*1088*/ 	.word	0x0000006f
        /*108c*/ 	.word	0x00000000
        /*1090*/ 	.short	0x0101
        /*1092*/ 	.byte	0x3f
	.zero		1


	//   ....[40]....
        /*1094*/ 	.word	0x000147f0
        /*1098*/ 	.word	0x0000006c
        /*109c*/ 	.word	0x00000000
        /*10a0*/ 	.short	0x0101
        /*10a2*/ 	.byte	0x3f
	.zero		1


	//   ....[41]....
        /*10a4*/ 	.word	0x000157e0
        /*10a8*/ 	.word	0x00000000
        /*10ac*/ 	.word	0x00031c50
        /*10b0*/ 	.short	0x010a
        /*10b2*/ 	.byte	0x3f
	.zero		1


	//   ....[42]....
        /*10b4*/ 	.word	0x00015890
        /*10b8*/ 	.word	0x00000000
        /*10bc*/ 	.word	0x00031c50
        /*10c0*/ 	.short	0x010a
        /*10c2*/ 	.byte	0x3f
	.zero		1


	//   ....[43]....
        /*10c4*/ 	.word	0x00016240
        /*10c8*/ 	.word	0x00000004
        /*10cc*/ 	.word	0x00000000
        /*10d0*/ 	.short	0x0101
        /*10d2*/ 	.byte	0x3f
	.zero		1


	//   ....[44]....
        /*10d4*/ 	.word	0x000174d0
        /*10d8*/ 	.word	0x00000000
        /*10dc*/ 	.word	0x00000000
        /*10e0*/ 	.short	0x0101
        /*10e2*/ 	.byte	0x3f
	.zero		1


	//   ....[45]....
        /*10e4*/ 	.word	0x000179d0
        /*10e8*/ 	.word	0x0000000a
        /*10ec*/ 	.word	0x00000000
        /*10f0*/ 	.short	0x0101
        /*10f2*/ 	.byte	0x3f
	.zero		1


	//   ....[46]....
        /*10f4*/ 	.word	0x0001a880
        /*10f8*/ 	.word	0x00000010
        /*10fc*/ 	.word	0x00031c20
        /*1100*/ 	.short	0x010a
        /*1102*/ 	.byte	0x3f
	.zero		1


	//   ....[47]....
        /*1104*/ 	.word	0x0001a940
        /*1108*/ 	.word	0x00000009
        /*110c*/ 	.word	0x00031ca0
        /*1110*/ 	.short	0x010a
        /*1112*/ 	.byte	0x3f
	.zero		1


	//   ....[48]....
        /*1114*/ 	.word	0x0001ad70
        /*1118*/ 	.word	0x00000009
        /*111c*/ 	.word	0x00031cc0
        /*1120*/ 	.short	0x010a
        /*1122*/ 	.byte	0x3f
	.zero		1


	//   ....[49]....
        /*1124*/ 	.word	0x0001b2d0
        /*1128*/ 	.word	0x00000009
        /*112c*/ 	.word	0x00031ca0
        /*1130*/ 	.short	0x010a
        /*1132*/ 	.byte	0x3f
	.zero		1


	//   ....[50]....
        /*1134*/ 	.word	0x0001b6f0
        /*1138*/ 	.word	0x00000009
        /*113c*/ 	.word	0x00031cc0
        /*1140*/ 	.short	0x010a
        /*1142*/ 	.byte	0x3f
	.zero		1


	//   ....[51]....
        /*1144*/ 	.word	0x0001c690
        /*1148*/ 	.word	0x00000000
        /*114c*/ 	.word	0x00031c40
        /*1150*/ 	.short	0x010a
        /*1152*/ 	.byte	0x3f
	.zero		1


	//   ....[52]....
        /*1154*/ 	.word	0x0001d560
        /*1158*/ 	.word	0x00000010
        /*115c*/ 	.word	0x00031c00
        /*1160*/ 	.short	0x0107
        /*1162*/ 	.byte	0x3f
	.zero		1


	//   ....[53]....
        /*1164*/ 	.word	0x0001d650
        /*1168*/ 	.word	0x00000010
        /*116c*/ 	.word	0x00031c00
        /*1170*/ 	.short	0x0101
        /*1172*/ 	.byte	0x3f
	.zero		1


	//   ....[54]....
        /*1174*/ 	.word	0x0001d670
        /*1178*/ 	.word	0x00000010
        /*117c*/ 	.word	0x00031c20
        /*1180*/ 	.short	0x010a
        /*1182*/ 	.byte	0x3f
	.zero		1


	//   ....[55]....
        /*1184*/ 	.word	0x0001da10
        /*1188*/ 	.word	0x00000003
        /*118c*/ 	.word	0x00031c40
        /*1190*/ 	.short	0x010a
        /*1192*/ 	.byte	0x3f
	.zero		1


	//   ....[56]....
        /*1194*/ 	.word	0x0001de90
        /*1198*/ 	.word	0x00000003
        /*119c*/ 	.word	0x00000060
        /*11a0*/ 	.short	0x010a
        /*11a2*/ 	.byte	0x3f
	.zero		1


	//   ....[57]....
        /*11a4*/ 	.word	0x0001e5d0
        /*11a8*/ 	.word	0x00000003
        /*11ac*/ 	.word	0x00031c40
        /*11b0*/ 	.short	0x010a
        /*11b2*/ 	.byte	0x3f
	.zero		1


	//   ....[58]....
        /*11b4*/ 	.word	0x0001ea50
        /*11b8*/ 	.word	0x0000000b
        /*11bc*/ 	.word	0x00000060
        /*11c0*/ 	.short	0x010a
        /*11c2*/ 	.byte	0x3f
	.zero		1


	//   ....[59]....
        /*11c4*/ 	.word	0x0001f0d0
        /*11c8*/ 	.word	0x00000002
        /*11cc*/ 	.word	0x00031c40
        /*11d0*/ 	.short	0x010a
        /*11d2*/ 	.byte	0x3f
	.zero		1


	//   ....[60]....
        /*11d4*/ 	.word	0x0001f560
        /*11d8*/ 	.word	0x00000007
        /*11dc*/ 	.word	0x00000060
        /*11e0*/ 	.short	0x010a
        /*11e2*/ 	.byte	0x3f
	.zero		1


	//   ....[61]....
        /*11e4*/ 	.word	0x0001fb90
        /*11e8*/ 	.word	0x00000003
        /*11ec*/ 	.word	0x00031c60
        /*11f0*/ 	.short	0x010a
        /*11f2*/ 	.byte	0x3f
	.zero		1


	//   ....[62]....
        /*11f4*/ 	.word	0x00020cd0
        /*11f8*/ 	.word	0x00000009
        /*11fc*/ 	.word	0x00031c20
        /*1200*/ 	.short	0x010a
        /*1202*/ 	.byte	0x3f
	.zero		1


	//   ....[63]....
        /*1204*/ 	.word	0x00020e60
        /*1208*/ 	.word	0x00000007
        /*120c*/ 	.word	0x00000000
        /*1210*/ 	.short	0x010a
        /*1212*/ 	.byte	0x3f
	.zero		1


	//   ....[64]....
        /*1214*/ 	.word	0x00020ed0
        /*1218*/ 	.word	0x00000003
        /*121c*/ 	.word	0x00000000
        /*1220*/ 	.short	0x010a
        /*1222*/ 	.byte	0x3f
	.zero		1


	//   ....[65]....
        /*1224*/ 	.word	0x00020f30
        /*1228*/ 	.word	0x00000005
        /*122c*/ 	.word	0x00000000
        /*1230*/ 	.short	0x010a
        /*1232*/ 	.byte	0x3f
	.zero		1


	//   ....[66]....
        /*1234*/ 	.word	0x00020f60
        /*1238*/ 	.word	0x00000003
        /*123c*/ 	.word	0x00000000
        /*1240*/ 	.short	0x010a
        /*1242*/ 	.byte	0x3f
	.zero		1


	//   ....[67]....
        /*1244*/ 	.word	0x00020fc0
        /*1248*/ 	.word	0x00000015
        /*124c*/ 	.word	0x00031c90
        /*1250*/ 	.short	0x010a
        /*1252*/ 	.byte	0x3f
	.zero		1


	//   ....[68]....
        /*1254*/ 	.word	0x00021010
        /*1258*/ 	.word	0x00000015
        /*125c*/ 	.word	0x00031c90
        /*1260*/ 	.short	0x010a
        /*1262*/ 	.byte	0x3f
	.zero		1


	//   ....[69]....
        /*1264*/ 	.word	0x00021060
        /*1268*/ 	.word	0x00000015
        /*126c*/ 	.word	0x00031c90
        /*1270*/ 	.short	0x010a
        /*1272*/ 	.byte	0x3f
	.zero		1


	//   ....[70]....
        /*1274*/ 	.word	0x000210b0
        /*1278*/ 	.word	0x00000015
        /*127c*/ 	.word	0x00031cb0
        /*1280*/ 	.short	0x010a
        /*1282*/ 	.byte	0x3f
	.zero		1


	//   ....[71]....
        /*1284*/ 	.word	0x00021370
        /*1288*/ 	.word	0x00000010
        /*128c*/ 	.word	0x00031c00
        /*1290*/ 	.short	0x010a
        /*1292*/ 	.byte	0x3f
	.zero		1


	//   ....[72]....
        /*1294*/ 	.word	0x000215a0
        /*1298*/ 	.word	0x00000010
        /*129c*/ 	.word	0x00031c00
        /*12a0*/ 	.short	0x010a
        /*12a2*/ 	.byte	0x3f
	.zero		1


	//   ....[73]....
        /*12a4*/ 	.word	0x000215f0
        /*12a8*/ 	.word	0x00000000
        /*12ac*/ 	.word	0x00031c30
        /*12b0*/ 	.short	0x010a
        /*12b2*/ 	.byte	0x3f
	.zero		1


	//   ....[74]....
        /*12b4*/ 	.word	0x00021640
        /*12b8*/ 	.word	0x0000000e
        /*12bc*/ 	.word	0x00031c30
        /*12c0*/ 	.short	0x010a
        /*12c2*/ 	.byte	0x3f
	.zero		1


	//   ....[75]....
        /*12c4*/ 	.word	0x00021690
        /*12c8*/ 	.word	0x0000000f
        /*12cc*/ 	.word	0x00031c50
        /*12d0*/ 	.short	0x010a
        /*12d2*/ 	.byte	0x3f
	.zero		1


	//   ....[76]....
        /*12d4*/ 	.word	0x000216e0
        /*12d8*/ 	.word	0x00000000
        /*12dc*/ 	.word	0x00031c50
        /*12e0*/ 	.short	0x010a
        /*12e2*/ 	.byte	0x3f
	.zero		1


	//   ....[77]....
        /*12e4*/ 	.word	0x00021e50
        /*12e8*/ 	.word	0x00000010
        /*12ec*/ 	.word	0x00031c20
        /*12f0*/ 	.short	0x010a
        /*12f2*/ 	.byte	0x3f
	.zero		1


	//   ....[78]....
        /*12f4*/ 	.word	0x00021ea0
        /*12f8*/ 	.word	0x00000009
        /*12fc*/ 	.word	0x00031ca0
        /*1300*/ 	.short	0x010a
        /*1302*/ 	.byte	0x3f
	.zero		1


	//   ....[79]....
        /*1304*/ 	.word	0x00021ef0
        /*1308*/ 	.word	0x00000009
        /*130c*/ 	.word	0x00031cc0
        /*1310*/ 	.short	0x010a
        /*1312*/ 	.byte	0x3f
	.zero		1


	//   ....[80]....
        /*1314*/ 	.word	0x00021f40
        /*1318*/ 	.word	0x00000009
        /*131c*/ 	.word	0x00031ca0
        /*1320*/ 	.short	0x010a
        /*1322*/ 	.byte	0x3f
	.zero		1


	//   ....[81]....
        /*1324*/ 	.word	0x00021f90
        /*1328*/ 	.word	0x00000009
        /*132c*/ 	.word	0x00031cc0
        /*1330*/ 	.short	0x010a
        /*1332*/ 	.byte	0x3f
	.zero		1


	//   ....[82]....
        /*1334*/ 	.word	0x00022130
        /*1338*/ 	.word	0x00000000
        /*133c*/ 	.word	0x00031c40
        /*1340*/ 	.short	0x010a
        /*1342*/ 	.byte	0x3f
	.zero		1


	//   ....[83]....
        /*1344*/ 	.word	0x00022990
        /*1348*/ 	.word	0x00000010
        /*134c*/ 	.word	0x00031c20
        /*1350*/ 	.short	0x010a
        /*1352*/ 	.byte	0x3f
	.zero		1


	//   ....[84]....
        /*1354*/ 	.word	0x000229e0
        /*1358*/ 	.word	0x00000003
        /*135c*/ 	.word	0x00031c40
        /*1360*/ 	.short	0x010a
        /*1362*/ 	.byte	0x3f
	.zero		1


	//   ....[85]....
        /*1364*/ 	.word	0x00022a30
        /*1368*/ 	.word	0x00000003
        /*136c*/ 	.word	0x00000060
        /*1370*/ 	.short	0x010a
        /*1372*/ 	.byte	0x3f
	.zero		1


	//   ....[86]....
        /*1374*/ 	.word	0x00022a80
        /*1378*/ 	.word	0x00000003
        /*137c*/ 	.word	0x00031c40
        /*1380*/ 	.short	0x010a
        /*1382*/ 	.byte	0x3f
	.zero		1


	//   ....[87]....
        /*1384*/ 	.word	0x00022ad0
        /*1388*/ 	.word	0x0000000b
        /*138c*/ 	.word	0x00000060
        /*1390*/ 	.short	0x010a
        /*1392*/ 	.byte	0x3f
	.zero		1


	//   ....[88]....
        /*1394*/ 	.word	0x00022b20
        /*1398*/ 	.word	0x00000002
        /*139c*/ 	.word	0x00031c40
        /*13a0*/ 	.short	0x010a
        /*13a2*/ 	.byte	0x3f
	.zero		1


	//   ....[89]....
        /*13a4*/ 	.word	0x00022b70
        /*13a8*/ 	.word	0x00000007
        /*13ac*/ 	.word	0x00000060
        /*13b0*/ 	.short	0x010a
        /*13b2*/ 	.byte	0x3f
	.zero		1


	//   ....[90]....
        /*13b4*/ 	.word	0x00022bc0
        /*13b8*/ 	.word	0x00000003
        /*13bc*/ 	.word	0x00031c60
        /*13c0*/ 	.short	0x010a
        /*13c2*/ 	.byte	0x3f
	.zero		1


	//   ....[91]....
        /*13c4*/ 	.word	0x000235f0
        /*13c8*/ 	.word	0x00000009
        /*13cc*/ 	.word	0x00031c20
        /*13d0*/ 	.short	0x010a
        /*13d2*/ 	.byte	0x3f
	.zero		1


	//   ....[92]....
        /*13d4*/ 	.word	0x00023790
        /*13d8*/ 	.word	0x00000007
        /*13dc*/ 	.word	0x00000000
        /*13e0*/ 	.short	0x010a
        /*13e2*/ 	.byte	0x3f
	.zero		1


	//   ....[93]....
        /*13e4*/ 	.word	0x000237e0
        /*13e8*/ 	.word	0x00000003
        /*13ec*/ 	.word	0x00000000
        /*13f0*/ 	.short	0x010a
        /*13f2*/ 	.byte	0x3f
	.zero		1


	//   ....[94]....
        /*13f4*/ 	.word	0x00023830
        /*13f8*/ 	.word	0x00000005
        /*13fc*/ 	.word	0x00000000
        /*1400*/ 	.short	0x010a
        /*1402*/ 	.byte	0x3f
	.zero		1


	//----- nvinfo : EIATTR_NUM_MBARRIERS
	.align		4
.L_151:
        /*1404*/ 	.byte	0x03, 0x38
        /*1406*/ 	.short	0x0016


	//----- nvinfo : EIATTR_EXIT_INSTR_OFFSETS
	.align		4
        /*1408*/ 	.byte	0x04, 0x1c
        /*140a*/ 	.short	(.L_153 - .L_152)


	//   ....[0]....
.L_152:
        /*140c*/ 	.word	0x00020fb0


	//----- nvinfo : EIATTR_MAX_THREADS
	.align		4
.L_153:
        /*1410*/ 	.byte	0x04, 0x05
        /*1412*/ 	.short	(.L_155 - .L_154)
.L_154:
        /*1414*/ 	.word	0x00000200
        /*1418*/ 	.word	0x00000001
        /*141c*/ 	.word	0x00000001


	//----- nvinfo : EIATTR_CRS_STACK_SIZE
	.align		4
.L_155:
        /*1420*/ 	.byte	0x04, 0x1e
        /*1422*/ 	.short	(.L_157 - .L_156)
.L_156:
        /*1424*/ 	.word	0x00000000


	//----- nvinfo : EIATTR_CBANK_PARAM_SIZE
	.align		4
.L_157:
        /*1428*/ 	.byte	0x03, 0x19
        /*142a*/ 	.short	0x0af0


	//----- nvinfo : EIATTR_PARAM_CBANK
	.align		4
        /*142c*/ 	.byte	0x04, 0x0a
        /*142e*/ 	.short	(.L_159 - .L_158)
	.align		4
.L_158:
        /*1430*/ 	.word	index@(.nv.constant0._ZN7cutlass13device_kernelIN5flash11enable_sm90INS1_16FlashAttnFwdSm90INS1_25CollectiveMainloopFwdSm90ILi2EN4cute5tupleIJNS5_1CILi1EEES8_S8_EEENS6_IJNS7_ILi192EEENS7_ILi144EEENS7_ILi96EEEEEELi96ENS_10bfloat16_tEfNS_4arch4Sm90ELb0ELb0ELb1ELb1ELb0ELb1ELb0ELb0ELb1ELb1ELb1ELb0EEENS1_21CollectiveEpilogueFwdINS6_IJSA_SC_SB_EEES9_SE_SG_Li384ELb1ELb1ELb1ELb0EEENS1_36VarlenDynamicPersistentTileSchedulerILi192ELi144ELi384ELi128ELb1ELb1ELb1ELb0ELb1ELb1EEEEEEEEEvNT_6ParamsE)
        /*1434*/ 	.short	0x0210
        /*1436*/ 	.short	0x0af0


	//----- nvinfo : EIATTR_SW_WAR
	.align		4
.L_159:
        /*1438*/ 	.byte	0x04, 0x36
        /*143a*/ 	.short	(.L_161 - .L_160)
.L_160:
        /*143c*/ 	.word	0x00000008
.L_161:


//--------------------- .nv.info._ZN7cutlass13device_kernelIN5flash11enable_sm90INS1_16FlashAttnFwdSm90INS1_25CollectiveMainloopFwdSm90ILi2EN4cute5tupleIJNS5_1CILi1EEES8_S8_EEENS6_IJNS7_ILi192EEENS7_ILi128EEENS7_ILi96EEEEEELi96ENS_10bfloat16_tEfNS_4arch4Sm90ELb0ELb1ELb1ELb0ELb0ELb0ELb0ELb0ELb1ELb1ELb1ELb0EEENS1_21CollectiveEpilogueFwdINS6_IJSA_SC_SB_EEES9_SE_SG_Li384ELb0ELb1ELb1ELb0EEENS1_19SingleTileSchedulerILb0ELb1ELb1ELi192EEEEEEEEEvNT_6ParamsE --------------------------
	.section	.nv.info._ZN7cutlass13device_kernelIN5flash11enable_sm90INS1_16FlashAttnFwdSm90INS1_25CollectiveMainloopFwdSm90ILi2EN4cute5tupleIJNS5_1CILi1EEES8_S8_EEENS6_IJNS7_ILi192EEENS7_ILi128EEENS7_ILi96EEEEEELi96ENS_10bfloat16_tEfNS_4arch4Sm90ELb0ELb1ELb1ELb0ELb0ELb0ELb0ELb0ELb1ELb1ELb1ELb0EEENS1_21CollectiveEpilogueFwdINS6_IJSA_SC_SB_EEES9_SE_SG_Li384ELb0ELb1ELb1ELb0EEENS1_19SingleTileSchedulerILb0ELb1ELb1ELi192EEEEEEEEEvNT_6ParamsE,"",@"SHT_CUDA_INFO"
	.sectionflags	@""
	.align	4


	//----- nvinfo : EIATTR_CUDA_API_VERSION
	.align		4
        /*0000*/ 	.byte	0x04, 0x37
        /*0002*/ 	.short	(.L_163 - .L_162)
.L_162:
        /*0004*/ 	.word	0x00000082


	//----- nvinfo : EIATTR_KPARAM_INFO
	.align		4
.L_163:
        /*0008*/ 	.byte	0x04, 0x17
        /*000a*/ 	.short	(.L_165 - .L_164)
.L_164:
        /*000c*/ 	.word	0x00000000
        /*0010*/ 	.short	0x0000
        /*0012*/ 	.short	0x0070
        /*0014*/ 	.byte	0x00, 0xf0, 0x01, 0x28


	//----- nvinfo : EIATTR_SPARSE_MMA_MASK
	.align		4
.L_165:
        /*0018*/ 	.byte	0x03, 0x50
        /*001a*/ 	.short	0x0000


	//----- nvinfo : EIATTR_MAXREG_COUNT
	.align		4
        /*001c*/ 	.byte	0x03, 0x1b
        /*001e*/ 	.short	0x0080


	//----- nvinfo : EIATTR_NUM_BARRIERS
	.align		4
        /*0020*/ 	.byte	0x02, 0x4c
        /*0022*/ 	.byte	0x10
	.zero		1


	//----- nvinfo : EIATTR_EXTERNS
	.align		4
        /*0024*/ 	.byte	0x04, 0x0f
        /*0026*/ 	.short	(.L_167 - .L_166)


	//   ....[0]....
	.align		4
.L_166:
        /*0028*/ 	.word	index@(__assertfail)


	//----- nvinfo : EIATTR_MERCURY_ISA_VERSION
	.align		4
.L_167:
        /*002c*/ 	.byte	0x03, 0x5f
        /*002e*/ 	.short	0x0101


	//----- nvinfo : EIATTR_INT_WARP_WIDE_INSTR_OFFSETS
	.align		4
        /*0030*/ 	.byte	0x04, 0x31
        /*0032*/ 	.short	(.L_169 - .L_168)


	//   ....[0]....
.L_168:
        /*0034*/ 	.word	0x00000120


	//   ....[1]....
        /*0038*/ 	.word	0x00000160


	//   ....[2]....
        /*003c*/ 	.word	0x000001d0


	//----- nvinfo : EIATTR_COOP_GROUP_MASK_REGIDS
	.align		4
.L_169:
        /*0040*/ 	.byte	0x04, 0x29
        /*0042*/ 	.short	(.L_171 - .L_170)


	//   ....[0]....
.L_170:
        /*0044*/ 	.word	0xffffffff


	//   ....[1]....
        /*0048*/ 	.word	0xffffffff


	//   ....[2]....
        /*004c*/ 	.word	0xffffffff


	//   ....[3]....
        /*0050*/ 	.word	0xffffffff


	//   ....[4]....
        /*0054*/ 	.word	0xffffffff


	//   ....[5]....
        /*0058*/ 	.word	0xffffffff


	//   ....[6]....
        /*005c*/ 	.word	0xffffffff


	//   ....[7]....
        /*0060*/ 	.word	0xffffffff


	//   ....[8]....
        /*0064*/ 	.word	0xffffffff


	//   ....[9]....
        /*0068*/ 	.word	0xffffffff


	//   ....[10]....
        /*006c*/ 	.word	0xffffffff


	//   ....[11]....
        /*0070*/ 	.word	0xffffffff


	//   ....[12]....
        /*0074*/ 	.word	0xffffffff


	//   ....[13]....
        /*0078*/ 	.word	0xffffffff


	//   ....[14]....
        /*007c*/ 	.word	0xffffffff


	//   ....[15]....
        /*0080*/ 	.word	0xffffffff


	//   ....[16]....
        /*0084*/ 	.word	0xffffffff


	//   ....[17]....
        /*0088*/ 	.word	0xffffffff


	//   ....[18]....
        /*008c*/ 	.word	0xffffffff


	//   ....[19]....
        /*0090*/ 	.word	0xffffffff


	//   ....[20]....
        /*0094*/ 	.word	0xffffffff


	//   ....[21]....
        /*0098*/ 	.word	0xffffffff


	//   ....[22]....
        /*009c*/ 	.word	0xffffffff


	//   ....[23]....
        /*00a0*/ 	.word	0xffffffff


	//   ....[24]....
        /*00a4*/ 	.word	0xffffffff


	//   ....[25]....
        /*00a8*/ 	.word	0xffffffff


	//   ....[26]....
        /*00ac*/ 	.word	0xffffffff


	//   ....[27]....
        /*00b0*/ 	.word	0xffffffff


	//   ....[28]....
        /*00b4*/ 	.word	0xffffffff


	//   ....[29]....
        /*00b8*/ 	.word	0xffffffff


	//   ....[30]....
        /*00bc*/ 	.word	0xffffffff


	//   ....[31]....
        /*00c0*/ 	.word	0xffffffff


	//   ....[32]....
        /*00c4*/ 	.word	0xffffffff


	//   ....[33]....
        /*00c8*/ 	.word	0xffffffff


	//   ....[34]....
        /*00cc*/ 	.word	0xffffffff


	//   ....[35]....
        /*00d0*/ 	.word	0xffffffff


	//   ....[36]....
        /*00d4*/ 	.word	0xffffffff


	//   ....[37]....
        /*00d8*/ 	.word	0xffffffff


	//   ....[38]....
        /*00dc*/ 	.word	0xffffffff


	//   ....[39]....
        /*00e0*/ 	.word	0xffffffff


	//   ....[40]....
        /*00e4*/ 	.word	0xffffffff


	//   ....[41]....
        /*00e8*/ 	.word	0xffffffff


	//   ....[42]....
        /*00ec*/ 	.word	0xffffffff


	//   ....[43]....
        /*00f0*/ 	.word	0xffffffff


	//   ....[44]....
        /*00f4*/ 	.word	0xffffffff


	//   ....[45]....
        /*00f8*/ 	.word	0xffffffff


	//   ....[46]....
        /*00fc*/ 	.word	0xffffffff


	//   ....[47]....
        /*0100*/ 	.word	0xffffffff


	//   ....[48]....
        /*0104*/ 	.word	0xffffffff


	//   ....[49]....
        /*0108*/ 	.word	0xffffffff


	//   ....[50]....
        /*010c*/ 	.word	0xffffffff


	//   ....[51]....
        /*0110*/ 	.word	0xffffffff


	//   ....[52]....
        /*0114*/ 	.word	0xffffffff


	//   ....[53]....
        /*0118*/ 	.word	0xffffffff


	//   ....[54]....
        /*011c*/ 	.word	0xffffffff


	//   ....[55]....
        /*0120*/ 	.word	0xffffffff


	//   ....[56]....
        /*0124*/ 	.word	0xffffffff


	//   ....[57]....
        /*0128*/ 	.word	0xffffffff


	//   ....[58]....
        /*012c*/ 	.word	0xffffffff


	//   ....[59]....
        /*0130*/ 	.word	0xffffffff


	//   ....[60]....
        /*0134*/ 	.word	0xffffffff


	//   ....[61]....
        /*0138*/ 	.word	0x0500000f


	//   ....[62]....
        /*013c*/ 	.word	0x0500000f


	//   ....[63]....
        /*0140*/ 	.word	0x0500000f


	//   ....[64]....
        /*0144*/ 	.word	0x0500000f


	//   ....[65]....
        /*0148*/ 	.word	0x0500000f


	//   ....[66]....
        /*014c*/ 	.word	0x0500000f


	//   ....[67]....
        /*0150*/ 	.word	0x0500000f


	//   ....[68]....
        /*0154*/ 	.word	0x0500000f


	//   ....[69]....
        /*0158*/ 	.word	0x0500000f


	//   ....[70]....
        /*015c*/ 	.word	0x0500000f


	//   ....[71]....
        /*0160*/ 	.word	0x0500000f


	//   ....[72]....
        /*0164*/ 	.word	0x0500000f


	//   ....[73]....
        /*0168*/ 	.word	0x0500000f


	//   ....[74]....
        /*016c*/ 	.word	0x0500000f


	//----- nvinfo : EIATTR_COOP_GROUP_INSTR_OFFSETS
	.align		4
.L_171:
        /*0170*/ 	.byte	0x04, 0x28
        /*0172*/ 	.short	(.L_173 - .L_172)


	//   ....[0]....
.L_172:
        /*0174*/ 	.word	0x00000060


	//   ....[1]....
        /*0178*/ 	.word	0x00000130


	//   ....[2]....
        /*017c*/ 	.word	0x00000180


	//   ....[3]....
        /*0180*/ 	.word	0x000003b0


	//   ....[4]....
        /*0184*/ 	.word	0x00000510


	//   ....[5]....
        /*0188*/ 	.word	0x00000630


	//   ....[6]....
        /*018c*/ 	.word	0x00000790


	//   ....[7]....
        /*0190*/ 	.word	0x00001540


	//   ....[8]....
        /*0194*/ 	.word	0x00002140


	//   ....[9]....
        /*0198*/ 	.word	0x00002a80


	//   ....[10]....
        /*019c*/ 	.word	0x00003f50


	//   ....[11]....
        /*01a0*/ 	.word	0x00003ff0


	//   ....[12]....
        /*01a4*/ 	.word	0x00004750


	//   ....[13]....
        /*01a8*/ 	.word	0x000047b0


	//   ....[14]....
        /*01ac*/ 	.word	0x000053e0


	//   ....[15]....
        /*01b0*/ 	.word	0x000068b0


	//   ....[16]....
        /*01b4*/ 	.word	0x00006af0


	//   ....[17]....
        /*01b8*/ 	.word	0x000076d0


	//   ....[18]....
        /*01bc*/ 	.word	0x00007780


	//   ....[19]....
        /*01c0*/ 	.word	0x00008070


	//   ....[20]....
        /*01c4*/ 	.word	0x00008110


	//   ....[21]....
        /*01c8*/ 	.word	0x00009070


	//   ....[22]....
        /*01cc*/ 	.word	0x0000a220


	//   ....[23]....
        /*01d0*/ 	.word	0x0000a290


	//   ....[24]....
        /*01d4*/ 	.word	0x0000a950


	//   ....[25]....
        /*01d8*/ 	.word	0x0000aa40


	//   ....[26]....
        /*01dc*/ 	.word	0x0000bc10


	//   ....[27]....
        /*01e0*/ 	.word	0x0000c7d0


	//   ....[28]....
        /*01e4*/ 	.word	0x0000d1f0


	//   ....[29]....
        /*01e8*/ 	.word	0x0000dc10


	//   ....[30]....
        /*01ec*/ 	.word	0x0000dc30


	//   ....[31]....
        /*01f0*/ 	.word	0x0000e800


	//   ....[32]....
        /*01f4*/ 	.word	0x0000e870


	//   ....[33]....
        /*01f8*/ 	.word	0x0000f620


	//   ....[34]....
        /*01fc*/ 	.word	0x0000f730


	//   ....[35]....
        /*0200*/ 	.word	0x0000f790


	//   ....[36]....
        /*0204*/ 	.word	0x0000f890


	//   ....[37]....
        /*0208*/ 	.word	0x0000f8a0


	//   ....[38]....
        /*020c*/ 	.word	0x00010780


	//   ....[39]....
        /*0210*/ 	.word	0x000107c0


	//   ....[40]....
        /*0214*/ 	.word	0x00010800


	//   ....[41]....
        /*0218*/ 	.word	0x00010840


	//   ....[42]....
        /*021c*/ 	.word	0x00010860


	//   ....[43]....
        /*0220*/ 	.word	0x00010890


	//   ....[44]....
        /*0224*/ 	.word	0x00010d70


	//   ....[45]....
        /*0228*/ 	.word	0x00010d80


	//   ....[46]....
        /*022c*/ 	.word	0x00011660


	//   ....[47]....
        /*0230*/ 	.word	0x00012520


	//   ....[48]....
        /*0234*/ 	.word	0x00013010


	//   ....[49]....
        /*0238*/ 	.word	0x00013050


	//   ....[50]....
        /*023c*/ 	.word	0x00013080


	//   ....[51]....
        /*0240*/ 	.word	0x000130b0


	//   ....[52]....
        /*0244*/ 	.word	0x000130d0


	//   ....[53]....
        /*0248*/ 	.word	0x000130e0


	//   ....[54]....
        /*024c*/ 	.word	0x00013150


	//   ....[55]....
        /*0250*/ 	.word	0x00013190


	//   ....[56]....
        /*0254*/ 	.word	0x00013220


	//   ....[57]....
        /*0258*/ 	.word	0x00013250


	//   ....[58]....
        /*025c*/ 	.word	0x00013260


	//   ....[59]....
        /*0260*/ 	.word	0x000132f0


	//   ....[60]....
        /*0264*/ 	.word	0x00015880


	//   ....[61]....
        /*0268*/ 	.word	0x00015eb0


	//   ....[62]....
        /*026c*/ 	.word	0x00016020


	//   ....[63]....
        /*0270*/ 	.word	0x00016070


	//   ....[64]....
        /*0274*/ 	.word	0x000161c0


	//   ....[65]....
        /*0278*/ 	.word	0x00016220


	//   ....[66]....
        /*027c*/ 	.word	0x00016330


	//   ....[67]....
        /*0280*/ 	.word	0x00016390


	//   ....[68]....
        /*0284*/ 	.word	0x000164a0


	//   ....[69]....
        /*0288*/ 	.word	0x00016510


	//   ....[70]....
        /*028c*/ 	.word	0x00016640


	//   ....[71]....
        /*0290*/ 	.word	0x00016690


	//   ....[72]....
        /*0294*/ 	.word	0x000167a0


	//   ....[73]....
        /*0298*/ 	.word	0x000167f0


	//   ....[74]....
        /*029c*/ 	.word	0x00016bc0


	//----- nvinfo : EIATTR_REG_RECONFIG
	.align		4
.L_173:
        /*02a0*/ 	.byte	0x01, 0x54
	.zero		2


	//----- nvinfo : EIATTR_SYSCALL_OFFSETS
	.align		4
        /*02a4*/ 	.byte	0x04, 0x46
        /*02a6*/ 	.short	(.L_175 - .L_174)


	//   ....[0]....
.L_174:
        /*02a8*/ 	.word	0x00001740


	//   ....[1]....
        /*02ac*/ 	.word	0x000121c0


	//   ....[2]....
        /*02b0*/ 	.word	0x00012300


	//   ....[3]....
        /*02b4*/ 	.word	0x000123f0


	//   ....[4]....
        /*02b8*/ 	.word	0x00012b70


	//----- nvinfo : EIATTR_MBARRIER_INSTR_OFFSETS
	.align		4
.L_175:
        /*02bc*/ 	.byte	0x04, 0x39
        /*02be*/ 	.short	(.L_177 - .L_176)


	//   ....[0]....
.L_176:
        /*02c0*/ 	.word	0x00000260
        /*02c4*/ 	.word	0x000000ff
        /*02c8*/ 	.word	0x0002d800
        /*02cc*/ 	.short	0x0100
        /*02ce*/ 	.byte	0x08
	.zero		1


	//   ....[1]....
        /*02d0*/ 	.word	0x00000270
        /*02d4*/ 	.word	0x000000ff
        /*02d8*/ 	.word	0x0002d820
        /*02dc*/ 	.short	0x0100
        /*02de*/ 	.byte	0x08
	.zero		1


	//   ....[2]....
        /*02e0*/ 	.word	0x00000360
        /*02e4*/ 	.word	0x000000ff
        /*02e8*/ 	.word	0x0002d830
        /*02ec*/ 	.short	0x0100
        /*02ee*/ 	.byte	0x08
	.zero		1


	//   ....[3]....
        /*02f0*/ 	.word	0x00000370
        /*02f4*/ 	.word	0x000000ff
        /*02f8*/ 	.word	0x0002d840
        /*02fc*/ 	.short	0x0100
        /*02fe*/ 	.byte	0x08
	.zero		1


	//   ....[4]....
        /*0300*/ 	.word	0x00000380
        /*0304*/ 	.word	0x000000ff
        /*0308*/ 	.word	0x0002d838
        /*030c*/ 	.short	0x0100
        /*030e*/ 	.byte	0x08
	.zero		1


	//   ....[5]....
        /*0310*/ 	.word	0x00000390
        /*0314*/ 	.word	0x000000ff
        /*0318*/ 	.word	0x0002d848
        /*031c*/ 	.short	0x0100
        /*031e*/ 	.byte	0x08
	.zero		1


	//   ....[6]....
        /*0320*/ 	.word	0x000004c0
        /*0324*/ 	.word	0x000000ff
        /*0328*/ 	.word	0x0002d850
        /*032c*/ 	.short	0x0100
        /*032e*/ 	.byte	0x08
	.zero		1


	//   ....[7]....
        /*0330*/ 	.word	0x000004d0
        /*0334*/ 	.word	0x000000ff
        /*0338*/ 	.word	0x0002d860
        /*033c*/ 	.short	0x0100
        /*033e*/ 	.byte	0x08
	.zero		1


	//   ....[8]....
        /*0340*/ 	.word	0x000004e0
        /*0344*/ 	.word	0x000000ff
        /*0348*/ 	.word	0x0002d858
        /*034c*/ 	.short	0x0100
        /*034e*/ 	.byte	0x08
	.zero		1


	//   ....[9]....
        /*0350*/ 	.word	0x000004f0
        /*0354*/ 	.word	0x000000ff
        /*0358*/ 	.word	0x0002d868
        /*035c*/ 	.short	0x0100
        /*035e*/ 	.byte	0x08
	.zero		1


	//   ....[10]....
        /*0360*/ 	.word	0x000005e0
        /*0364*/ 	.word	0x000000ff
        /*0368*/ 	.word	0x0002d870
        /*036c*/ 	.short	0x0100
        /*036e*/ 	.byte	0x06
	.zero		1


	//   ....[11]....
        /*0370*/ 	.word	0x000005f0
        /*0374*/ 	.word	0x000000ff
        /*0378*/ 	.word	0x0002d880
        /*037c*/ 	.short	0x0100
        /*037e*/ 	.byte	0x06
	.zero		1


	//   ....[12]....
        /*0380*/ 	.word	0x00000600
        /*0384*/ 	.word	0x000000ff
        /*0388*/ 	.word	0x0002d878
        /*038c*/ 	.short	0x0100
        /*038e*/ 	.byte	0x06
	.zero		1


	//   ....[13]....
        /*0390*/ 	.word	0x00000610
        /*0394*/ 	.word	0x000000ff
        /*0398*/ 	.word	0x0002d888
        /*039c*/ 	.short	0x0100
        /*039e*/ 	.byte	0x06
	.zero		1


	//   ....[14]....
        /*03a0*/ 	.word	0x00000740
        /*03a4*/ 	.word	0x000000ff
        /*03a8*/ 	.word	0x0002d890
        /*03ac*/ 	.short	0x0100
        /*03ae*/ 	.byte	0x08
	.zero		1


	//   ....[15]....
        /*03b0*/ 	.word	0x00000750
        /*03b4*/ 	.word	0x000000ff
        /*03b8*/ 	.word	0x0002d8a0
        /*03bc*/ 	.short	0x0100
        /*03be*/ 	.byte	0x08
	.zero		1


	//   ....[16]....
        /*03c0*/ 	.word	0x00000760
        /*03c4*/ 	.word	0x000000ff
        /*03c8*/ 	.word	0x0002d898
        /*03cc*/ 	.short	0x0100
        /*03ce*/ 	.byte	0x08
	.zero		1


	//   ....[17]....
        /*03d0*/ 	.word	0x00000770
        /*03d4*/ 	.word	0x000000ff
        /*03d8*/ 	.word	0x0002d8a8
        /*03dc*/ 	.short	0x0100
        /*03de*/ 	.byte	0x08
	.zero		1


	//   ....[18]....
        /*03e0*/ 	.word	0x000008a0
        /*03e4*/ 	.word	0x000000ff
        /*03e8*/ 	.word	0x0002d8b0
        /*03ec*/ 	.short	0x0100
        /*03ee*/ 	.byte	0x08
	.zero		1


	//   ....[19]....
        /*03f0*/ 	.word	0x000008b0
        /*03f4*/ 	.word	0x000000ff
        /*03f8*/ 	.word	0x0002d8c0
        /*03fc*/ 	.short	0x0100
        /*03fe*/ 	.byte	0x08
	.zero		1


	//   ....[20]....
        /*0400*/ 	.word	0x000008c0
        /*0404*/ 	.word	0x000000ff
        /*0408*/ 	.word	0x0002d8b8
        /*040c*/ 	.short	0x0100
        /*040e*/ 	.byte	0x08
	.zero		1


	//   ....[21]....
        /*0410*/ 	.word	0x000008d0
        /*0414*/ 	.word	0x000000ff
        /*0418*/ 	.word	0x0002d8c8
        /*041c*/ 	.short	0x0100
        /*041e*/ 	.byte	0x08
	.zero		1


	//   ....[22]....
        /*0420*/ 	.word	0x00001770
        /*0424*/ 	.word	0x000000ff
        /*0428*/ 	.word	0x0002d800
        /*042c*/ 	.short	0x010a
        /*042e*/ 	.byte	0x24
	.zero		1


	//   ....[23]....
        /*0430*/ 	.word	0x00001880
        /*0434*/ 	.word	0x000000ff
        /*0438*/ 	.word	0x0002d830
        /*043c*/ 	.short	0x010a
        /*043e*/ 	.byte	0x24
	.zero		1


	//   ....[24]....
        /*0440*/ 	.word	0x000018f0
        /*0444*/ 	.word	0x000000ff
        /*0448*/ 	.word	0x0002d830
        /*044c*/ 	.short	0x010a
        /*044e*/ 	.byte	0x24
	.zero		1


	//   ....[25]....
        /*0450*/ 	.word	0x00002170
        /*0454*/ 	.word	0x0000000a
        /*0458*/ 	.word	0x00000000
        /*045c*/ 	.short	0x0101
        /*045e*/ 	.byte	0x3f
	.zero		1


	//   ....[26]....
        /*0460*/ 	.word	0x00005870
        /*0464*/ 	.word	0x000000ff
        /*0468*/ 	.word	0x0002d830
        /*046c*/ 	.short	0x010a
        /*046e*/ 	.byte	0x0a
	.zero		1


	//   ....[27]....
        /*0470*/ 	.word	0x000058b0
        /*0474*/ 	.word	0x000000ff
        /*0478*/ 	.word	0x0002d830
        /*047c*/ 	.short	0x010a
        /*047e*/ 	.byte	0x0a
	.zero		1


	//   ....[28]....
        /*0480*/ 	.word	0x00005b50
        /*0484*/ 	.word	0x000000ff
        /*0488*/ 	.word	0x0002d850
        /*048c*/ 	.short	0x010a
        /*048e*/ 	.byte	0x0a
	.zero		1


	//   ....[29]....
        /*0490*/ 	.word	0x00005b90
        /*0494*/ 	.word	0x000000ff
        /*0498*/ 	.word	0x0002d850
        /*049c*/ 	.short	0x010a
        /*049e*/ 	.byte	0x0a
	.zero		1


	//   ....[30]....
        /*04a0*/ 	.word	0x00006950
        /*04a4*/ 	.word	0x00000039
        /*04a8*/ 	.word	0x00000000
        /*04ac*/ 	.short	0x0101
        /*04ae*/ 	.byte	0x3f
	.zero		1


	//   ....[31]....
        /*04b0*/ 	.word	0x000084a0
        /*04b4*/ 	.word	0x0000001a
        /*04b8*/ 	.word	0x00000000
        /*04bc*/ 	.short	0x0101
        /*04be*/ 	.byte	0x3f
	.zero		1


	//   ....[32]....
        /*04c0*/ 	.word	0x000094a0
        /*04c4*/ 	.word	0x000000ff
        /*04c8*/ 	.word	0x0002d830
        /*04cc*/ 	.short	0x010a
        /*04ce*/ 	.byte	0x0e
	.zero		1


	//   ....[33]....
        /*04d0*/ 	.word	0x000094e0
        /*04d4*/ 	.word	0x000000ff
        /*04d8*/ 	.word	0x0002d830
        /*04dc*/ 	.short	0x010a
        /*04de*/ 	.byte	0x0e
	.zero		1


	//   ....[34]....
        /*04e0*/ 	.word	0x000097b0
        /*04e4*/ 	.word	0x000000ff
        /*04e8*/ 	.word	0x0002d850
        /*04ec*/ 	.short	0x010a
        /*04ee*/ 	.byte	0x0e
	.zero		1


	//   ....[35]....
        /*04f0*/ 	.word	0x000097f0
        /*04f4*/ 	.word	0x000000ff
        /*04f8*/ 	.word	0x0002d850
        /*04fc*/ 	.short	0x010a
        /*04fe*/ 	.byte	0x0e
	.zero		1


	//   ....[36]....
        /*0500*/ 	.word	0x0000b110
        /*0504*/ 	.word	0x00000031
        /*0508*/ 	.word	0x00000000
        /*050c*/ 	.short	0x0101
        /*050e*/ 	.byte	0x3f
	.zero		1


	//   ....[37]....
        /*0510*/ 	.word	0x0000b190
        /*0514*/ 	.word	0x0000002b
        /*0518*/ 	.word	0x00000000
        /*051c*/ 	.short	0x0101
        /*051e*/ 	.byte	0x3f
	.zero		1


	//   ....[38]....
        /*0520*/ 	.word	0x0000bed0
        /*0524*/ 	.word	0x000000ff
        /*0528*/ 	.word	0x0002d830
        /*052c*/ 	.short	0x010a
        /*052e*/ 	.byte	0x0a
	.zero		1


	//   ....[39]....
        /*0530*/ 	.word	0x0000bf10
        /*0534*/ 	.word	0x000000ff
        /*0538*/ 	.word	0x0002d830
        /*053c*/ 	.short	0x010a
        /*053e*/ 	.byte	0x0a
	.zero		1


	//   ....[40]....
        /*0540*/ 	.word	0x0000c1b0
        /*0544*/ 	.word	0x000000ff
        /*0548*/ 	.word	0x0002d850
        /*054c*/ 	.short	0x010a
        /*054e*/ 	.byte	0x0a
	.zero		1


	//   ....[41]....
        /*0550*/ 	.word	0x0000c1f0
        /*0554*/ 	.word	0x000000ff
        /*0558*/ 	.word	0x0002d850
        /*055c*/ 	.short	0x010a
        /*055e*/ 	.byte	0x0a
	.zero		1


	//   ....[42]....
        /*0560*/ 	.word	0x0000ce90
        /*0564*/ 	.word	0x00000054
        /*0568*/ 	.word	0x00000000
        /*056c*/ 	.short	0x0101
        /*056e*/ 	.byte	0x3f
	.zero		1


	//   ....[43]....
        /*0570*/ 	.word	0x0000eab0
        /*0574*/ 	.word	0x00000020
        /*0578*/ 	.word	0x00000000
        /*057c*/ 	.short	0x0101
        /*057e*/ 	.byte	0x3f
	.zero		1


	//   ....[44]....
        /*0580*/ 	.word	0x0000f6a0
        /*0584*/ 	.word	0x000000ff
        /*0588*/ 	.word	0x0002d850
        /*058c*/ 	.short	0x010a
        /*058e*/ 	.byte	0x09
	.zero		1


	//   ....[45]....
        /*0590*/ 	.word	0x0000f6e0
        /*0594*/ 	.word	0x000000ff
        /*0598*/ 	.word	0x0002d850
        /*059c*/ 	.short	0x010a
        /*059e*/ 	.byte	0x09
	.zero		1


	//   ....[46]....
        /*05a0*/ 	.word	0x0000fcb0
        /*05a4*/ 	.word	0x00000009
        /*05a8*/ 	.word	0x00000000
        /*05ac*/ 	.short	0x0101
        /*05ae*/ 	.byte	0x3f
	.zero		1


	//   ....[47]....
        /*05b0*/ 	.word	0x00010880
        /*05b4*/ 	.word	0x000000ff
        /*05b8*/ 	.word	0x00000000
        /*05bc*/ 	.short	0x0101
        /*05be*/ 	.byte	0x04
	.zero		1


	//   ....[48]....
        /*05c0*/ 	.word	0x00012730
        /*05c4*/ 	.word	0x000000ff
        /*05c8*/ 	.word	0x0002d840
        /*05cc*/ 	.short	0x010a
        /*05ce*/ 	.byte	0x26
	.zero		1


	//   ....[49]....
        /*05d0*/ 	.word	0x000134e0
        /*05d4*/ 	.word	0x000000ff
        /*05d8*/ 	.word	0x0002d800
        /*05dc*/ 	.short	0x0107
        /*05de*/ 	.byte	0x26
	.zero		1


	//   ....[50]....
        /*05e0*/ 	.word	0x00013520
        /*05e4*/ 	.word	0x000000ff
        /*05e8*/ 	.word	0x0002d800
        /*05ec*/ 	.short	0x0101
        /*05ee*/ 	.byte	0x26
	.zero		1


	//   ....[51]....
        /*05f0*/ 	.word	0x00013550
        /*05f4*/ 	.word	0x000000ff
        /*05f8*/ 	.word	0x0002d820
        /*05fc*/ 	.short	0x010a
        /*05fe*/ 	.byte	0x26
	.zero		1


	//   ....[52]....
        /*0600*/ 	.word	0x000138e0
        /*0604*/ 	.word	0x000000ff
        /*0608*/ 	.word	0x0002d848
        /*060c*/ 	.short	0x010a
        /*060e*/ 	.byte	0x26
	.zero		1


	//   ....[53]....
        /*0610*/ 	.word	0x00013cb0
        /*0614*/ 	.word	0x000000ff
        /*0618*/ 	.word	0x0002d860
        /*061c*/ 	.short	0x010a
        /*061e*/ 	.byte	0x26
	.zero		1


	//   ....[54]....
        /*0620*/ 	.word	0x00014240
        /*0624*/ 	.word	0x000000ff
        /*0628*/ 	.word	0x0002d840
        /*062c*/ 	.short	0x010a
        /*062e*/ 	.byte	0x26
	.zero		1


	//   ....[55]....
        /*0630*/ 	.word	0x00014620
        /*0634*/ 	.word	0x000000ff
        /*0638*/ 	.word	0x0002d868
        /*063c*/ 	.short	0x010a
        /*063e*/ 	.byte	0x26
	.zero		1


	//   ....[56]....
        /*0640*/ 	.word	0x00014bf0
        /*0644*/ 	.word	0x000000ff
        /*0648*/ 	.word	0x0002d848
        /*064c*/ 	.short	0x010a
        /*064e*/ 	.byte	0x26
	.zero		1


	//   ....[57]....
        /*0650*/ 	.word	0x00014fb0
        /*0654*/ 	.word	0x000000ff
        /*0658*/ 	.word	0x0002d860
        /*065c*/ 	.short	0x010a
        /*065e*/ 	.byte	0x26
	.zero		1


	//   ....[58]....
        /*0660*/ 	.word	0x000153f0
        /*0664*/ 	.word	0x00000004
        /*0668*/ 	.word	0x0002d860
        /*066c*/ 	.short	0x010a
        /*066e*/ 	.byte	0x3f
	.zero		1


	//   ....[59]....
        /*0670*/ 	.word	0x00015840
        /*0674*/ 	.word	0x00000007
        /*0678*/ 	.word	0x0002d820
        /*067c*/ 	.short	0x010a
        /*067e*/ 	.byte	0x3f
	.zero		1


	//   ....[60]....
        /*0680*/ 	.word	0x000159a0
        /*0684*/ 	.word	0x00000006
        /*0688*/ 	.word	0x00000000
        /*068c*/ 	.short	0x010a
        /*068e*/ 	.byte	0x3f
	.zero		1


	//   ....[61]....
        /*0690*/ 	.word	0x00015a10
        /*0694*/ 	.word	0x00000003
        /*0698*/ 	.word	0x00000000
        /*069c*/ 	.short	0x010a
        /*069e*/ 	.byte	0x3f
	.zero		1


	//   ....[62]....
        /*06a0*/ 	.word	0x00015a70
        /*06a4*/ 	.word	0x00000000
        /*06a8*/ 	.word	0x00000000
        /*06ac*/ 	.short	0x010a
        /*06ae*/ 	.byte	0x3f
	.zero		1


	//   ....[63]....
        /*06b0*/ 	.word	0x00015aa0
        /*06b4*/ 	.word	0x00000003
        /*06b8*/ 	.word	0x00000000
        /*06bc*/ 	.short	0x010a
        /*06be*/ 	.byte	0x3f
	.zero		1


	//   ....[64]....
        /*06c0*/ 	.word	0x00015b10
        /*06c4*/ 	.word	0x00000005
        /*06c8*/ 	.word	0x0002d800
        /*06cc*/ 	.short	0x010a
        /*06ce*/ 	.byte	0x3f
	.zero		1


	//   ....[65]....
        /*06d0*/ 	.word	0x00015b70
        /*06d4*/ 	.word	0x00000005
        /*06d8*/ 	.word	0x0002d830
        /*06dc*/ 	.short	0x010a
        /*06de*/ 	.byte	0x3f
	.zero		1


	//   ....[66]....
        /*06e0*/ 	.word	0x00015bd0
        /*06e4*/ 	.word	0x00000014
        /*06e8*/ 	.word	0x0002d830
        /*06ec*/ 	.short	0x010a
        /*06ee*/ 	.byte	0x3f
	.zero		1


	//   ....[67]....
        /*06f0*/ 	.word	0x00015c30
        /*06f4*/ 	.word	0x00000014
        /*06f8*/ 	.word	0x0002d850
        /*06fc*/ 	.short	0x010a
        /*06fe*/ 	.byte	0x3f
	.zero		1


	//   ....[68]....
        /*0700*/ 	.word	0x00015c90
        /*0704*/ 	.word	0x00000015
        /*0708*/ 	.word	0x0002d830
        /*070c*/ 	.short	0x010a
        /*070e*/ 	.byte	0x3f
	.zero		1


	//   ....[69]....
        /*0710*/ 	.word	0x00015cf0
        /*0714*/ 	.word	0x00000015
        /*0718*/ 	.word	0x0002d850
        /*071c*/ 	.short	0x010a
        /*071e*/ 	.byte	0x3f
	.zero		1


	//   ....[70]....
        /*0720*/ 	.word	0x00015d50
        /*0724*/ 	.word	0x00000015
        /*0728*/ 	.word	0x0002d830
        /*072c*/ 	.short	0x010a
        /*072e*/ 	.byte	0x3f
	.zero		1


	//   ....[71]....
        /*0730*/ 	.word	0x00015db0
        /*0734*/ 	.word	0x00000015
        /*0738*/ 	.word	0x0002d850
        /*073c*/ 	.short	0x010a
        /*073e*/ 	.byte	0x3f
	.zero		1


	//   ....[72]....
        /*0740*/ 	.word	0x00015e10
        /*0744*/ 	.word	0x00000003
        /*0748*/ 	.word	0x0002d850
        /*074c*/ 	.short	0x010a
        /*074e*/ 	.byte	0x3f
	.zero		1


	//   ....[73]....
        /*0750*/ 	.word	0x00015f70
        /*0754*/ 	.word	0x00000003
        /*0758*/ 	.word	0x0002d840
        /*075c*/ 	.short	0x010a
        /*075e*/ 	.byte	0x3f
	.zero		1


	//   ....[74]....
        /*0760*/ 	.word	0x00016830
        /*0764*/ 	.word	0x00000005
        /*0768*/ 	.word	0x0002d820
        /*076c*/ 	.short	0x010a
        /*076e*/ 	.byte	0x3f
	.zero		1


	//   ....[75]....
        /*0770*/ 	.word	0x00016890
        /*0774*/ 	.word	0x00000005
        /*0778*/ 	.word	0x0002d848
        /*077c*/ 	.short	0x010a
        /*077e*/ 	.byte	0x3f
	.zero		1


	//   ....[76]....
        /*0780*/ 	.word	0x000168f0
        /*0784*/ 	.word	0x00000005
        /*0788*/ 	.word	0x0002d860
        /*078c*/ 	.short	0x010a
        /*078e*/ 	.byte	0x3f
	.zero		1


	//   ....[77]....
        /*0790*/ 	.word	0x00016950
        /*0794*/ 	.word	0x00000005
        /*0798*/ 	.word	0x0002d840
        /*079c*/ 	.short	0x010a
        /*079e*/ 	.byte	0x3f
	.zero		1


	//   ....[78]....
        /*07a0*/ 	.word	0x000169b0
        /*07a4*/ 	.word	0x00000005
        /*07a8*/ 	.word	0x0002d868
        /*07ac*/ 	.short	0x010a
        /*07ae*/ 	.byte	0x3f
	.zero		1


	//   ....[79]....
        /*07b0*/ 	.word	0x00016a10
        /*07b4*/ 	.word	0x00000004
        /*07b8*/ 	.word	0x0002d848
        /*07bc*/ 	.short	0x010a
        /*07be*/ 	.byte	0x3f
	.zero		1


	//   ....[80]....
        /*07c0*/ 	.word	0x00016a70
        /*07c4*/ 	.word	0x00000004
        /*07c8*/ 	.word	0x0002d860
        /*07cc*/ 	.short	0x010a
        /*07ce*/ 	.byte	0x3f
	.zero		1


	//   ....[81]....
        /*07d0*/ 	.word	0x00016ac0
        /*07d4*/ 	.word	0x00000004
        /*07d8*/ 	.word	0x0002d860
        /*07dc*/ 	.short	0x010a
        /*07de*/ 	.byte	0x3f
	.zero		1


	//   ....[82]....
        /*07e0*/ 	.word	0x00016b10
        /*07e4*/ 	.word	0x00000007
        /*07e8*/ 	.word	0x0002d820
        /*07ec*/ 	.short	0x010a
        /*07ee*/ 	.byte	0x3f
	.zero		1


	//   ....[83]....
        /*07f0*/ 	.word	0x00016c80
        /*07f4*/ 	.word	0x00000006
        /*07f8*/ 	.word	0x00000000
        /*07fc*/ 	.short	0x010a
        /*07fe*/ 	.byte	0x3f
	.zero		1


	//   ....[84]....
        /*0800*/ 	.word	0x00016cd0
        /*0804*/ 	.word	0x00000003
        /*0808*/ 	.word	0x00000000
        /*080c*/ 	.short	0x010a
        /*080e*/ 	.byte	0x3f
	.zero		1


	//   ....[85]....
        /*0810*/ 	.word	0x00016d20
        /*0814*/ 	.word	0x00000000
        /*0818*/ 	.word	0x00000000
        /*081c*/ 	.short	0x010a
        /*081e*/ 	.byte	0x3f
	.zero		1


	//----- nvinfo : EIATTR_NUM_MBARRIERS
	.align		4
.L_177:
        /*0820*/ 	.byte	0x03, 0x38
        /*0822*/ 	.short	0x0016


	//----- nvinfo : EIATTR_EXIT_INSTR_OFFSETS
	.align		4
        /*0824*/ 	.byte	0x04, 0x1c
        /*0826*/ 	.short	(.L_179 - .L_178)


	//   ....[0]....
.L_178:
        /*0828*/ 	.word	0x00015af0


	//----- nvinfo : EIATTR_MAX_THREADS
	.align		4
.L_179:
        /*082c*/ 	.byte	0x04, 0x05
        /*082e*/ 	.short	(.L_181 - .L_180)
.L_180:
        /*0830*/ 	.word	0x00000200
        /*0834*/ 	.word	0x00000001
        /*0838*/ 	.word	0x00000001


	//----- nvinfo : EIATTR_CRS_STACK_SIZE
	.align		4
.L_181:
        /*083c*/ 	.byte	0x04, 0x1e
        /*083e*/ 	.short	(.L_183 - .L_182)
.L_182:
        /*0840*/ 	.word	0x00000000


	//----- nvinfo : EIATTR_CBANK_PARAM_SIZE
	.align		4
.L_183:
        /*0844*/ 	.byte	0x03, 0x19
        /*0846*/ 	.short	0x0a70


	//----- nvinfo : EIATTR_PARAM_CBANK
	.align		4
        /*0848*/ 	.byte	0x04, 0x0a
        /*084a*/ 	.short	(.L_185 - .L_184)
	.align		4
.L_184:
        /*084c*/ 	.word	index@(.nv.constant0._ZN7cutlass13device_kernelIN5flash11enable_sm90INS1_16FlashAttnFwdSm90INS1_25CollectiveMainloopFwdSm90ILi2EN4cute5tupleIJNS5_1CILi1EEES8_S8_EEENS6_IJNS7_ILi192EEENS7_ILi128EEENS7_ILi96EEEEEELi96ENS_10bfloat16_tEfNS_4arch4Sm90ELb0ELb1ELb1ELb0ELb0ELb0ELb0ELb0ELb1ELb1ELb1ELb0EEENS1_21CollectiveEpilogueFwdINS6_IJSA_SC_SB_EEES9_SE_SG_Li384ELb0ELb1ELb1ELb0EEENS1_19SingleTileSchedulerILb0ELb1ELb1ELi192EEEEEEEEEvNT_6ParamsE)
        /*0850*/ 	.short	0x0210
        /*0852*/ 	.short	0x0a70


	//----- nvinfo : EIATTR_SW_WAR
	.align		4
.L_185:
        /*0854*/ 	.byte	0x04, 0x36
        /*0856*/ 	.short	(.L_187 - .L_186)
.L_186:
        /*0858*/ 	.word	0x00000008
.L_187:


//--------------------- .nv.info._ZN7cutlass13device_kernelIN5flash11enable_sm90INS1_16FlashAttnFwdSm90INS1_25CollectiveMainloopFwdSm90ILi2EN4cute5tupleIJNS5_1CILi1EEES8_S8_EEENS6_IJNS7_ILi192EEENS7_ILi128EEENS7_ILi96EEEEEELi96ENS_10bfloat16_tEfNS_4arch4Sm90ELb0ELb1ELb1ELb1ELb0ELb0ELb0ELb0ELb1ELb1ELb1ELb0EEENS1_21CollectiveEpilogueFwdINS6_IJSA_SC_SB_EEES9_SE_SG_Li384ELb1ELb1ELb1ELb0EEENS1_36VarlenDynamicPersistentTileSchedulerILi192ELi128ELi384ELi128ELb1ELb1ELb1ELb1ELb0ELb1EEEEEEEEEvNT_6ParamsE --------------------------
	.section	.nv.info._ZN7cutlass13device_kernelIN5flash11enable_sm90INS1_16FlashAttnFwdSm90INS1_25CollectiveMainloopFwdSm90ILi2EN4cute5tupleIJNS5_1CILi1EEES8_S8_EEENS6_IJNS7_ILi192EEENS7_ILi128EEENS7_ILi96EEEEEELi96ENS_10bfloat16_tEfNS_4arch4Sm90ELb0ELb1ELb1ELb1ELb0ELb0ELb0ELb0ELb1ELb1ELb1ELb0EEENS1_21CollectiveEpilogueFwdINS6_IJSA_SC_SB_EEES9_SE_SG_Li384ELb1ELb1ELb1ELb0EEENS1_36VarlenDynamicPersistentTileSchedulerILi192ELi128ELi384ELi128ELb1ELb1ELb1ELb1ELb0ELb1EEEEEEEEEvNT_6ParamsE,"",@"SHT_CUDA_INFO"
	.sectionflags	@""
	.align	4


	//----- nvinfo : EIATTR_CUDA_API_VERSION
	.align		4
        /*0000*/ 	.byte	0x04, 0x37
        /*0002*/ 	.short	(.L_189 - .L_188)
.L_188:
        /*0004*/ 	.word	0x00000082


	//----- nvinfo : EIATTR_KPARAM_INFO
	.align		4
.L_189:
        /*0008*/ 	.byte	0x04, 0x17
        /*000a*/ 	.short	(.L_191 - .L_190)
.L_190:
        /*000c*/ 	.word	0x00000000
        /*0010*/ 	.short	0x0000
        /*0012*/ 	.short	0x0070
        /*0014*/ 	.byte	0x00, 0xf0, 0x01, 0x2a


	//----- nvinfo : EIATTR_SPARSE_MMA_MASK
	.align		4
.L_191:
        /*0018*/ 	.byte	0x03, 0x50
        /*001a*/ 	.short	0x0000


	//----- nvinfo : EIATTR_MAXREG_COUNT
	.align		4
        /*001c*/ 	.byte	0x03, 0x1b
        /*001e*/ 	.short	0x0080


	//----- nvinfo : EIATTR_NUM_BARRIERS
	.align		4
        /*0020*/ 	.byte	0x02, 0x4c
        /*0022*/ 	.byte	0x10
	.zero		1


	//----- nvinfo : EIATTR_EXTERNS
	.align		4
        /*0024*/ 	.byte	0x04, 0x0f
        /*0026*/ 	.short	(.L_193 - .L_192)


	//   ....[0]....
	.align		4
.L_192:
        /*0028*/ 	.word	index@(__assertfail)


	//----- nvinfo : EIATTR_ANNOTATIONS
	.align		4
.L_193:
        /*002c*/ 	.byte	0x04, 0x55
        /*002e*/ 	.short	(.L_195 - .L_194)


	//   ....[0]....
.L_194:
        /* <DEDUP_REMOVED lines=29> */


	//----- nvinfo : EIATTR_MERCURY_ISA_VERSION
	.align		4
.L_195:
        /*01e8*/ 	.byte	0x03, 0x5f
        /*01ea*/ 	.short	0x0101


	//----- nvinfo : EIATTR_UNUSED_LOAD_BYTE_OFFSET
	.align		4
        /*01ec*/ 	.byte	0x04, 0x44
        /*01ee*/ 	.short	(.L_197 - .L_196)


	//   ....[0]....
.L_196:
        /*01f0*/ 	.word	0x00000a50
        /*01f4*/ 	.word	0x0000fff0


	//   ....[1]....
        /*01f8*/ 	.word	0x00010520
        /*01fc*/ 	.word	0x0000fff0


	//----- nvinfo : EIATTR_INT_WARP_WIDE_INSTR_OFFSETS
	.align		4
.L_197:
        /*0200*/ 	.byte	0x04, 0x31
        /*0202*/ 	.short	(.L_199 - .L_198)


	//   ....[0]....
.L_198:
        /*0204*/ 	.word	0x00000130


	//   ....[1]....
        /*0208*/ 	.word	0x00000170


	//   ....[2]....
        /*020c*/ 	.word	0x000001e0


	//   ....[3]....
        /*0210*/ 	.word	0x00014b30


	//   ....[4]....
        /*0214*/ 	.word	0x00014bc0


	//   ....[5]....
        /*0218*/ 	.word	0x000186f0


	//   ....[6]....
        /*021c*/ 	.word	0x00018780


	//----- nvinfo : EIATTR_COOP_GROUP_MASK_REGIDS
	.align		4
.L_199:
        /*0220*/ 	.byte	0x04, 0x29
        /*0222*/ 	.short	(.L_201 - .L_200)


	//   ....[0]....
.L_200:
        /*0224*/ 	.word	0xffffffff


	//   ....[1]....
        /*0228*/ 	.word	0xffffffff


	//   ....[2]....
        /*022c*/ 	.word	0xffffffff


	//   ....[3]....
        /*0230*/ 	.word	0xffffffff


	//   ....[4]....
        /*0234*/ 	.word	0xffffffff


	//   ....[5]....
        /*0238*/ 	.word	0xffffffff


	//   ....[6]....
        /*023c*/ 	.word	0xffffffff


	//   ....[7]....
        /*0240*/ 	.word	0xffffffff


	//   ....[8]....
        /*0244*/ 	.word	0xffffffff


	//   ....[9]....
        /*0248*/ 	.word	0xffffffff


	//   ....[10]....
        /*024c*/ 	.word	0xffffffff


	//   ....[11]....
        /*0250*/ 	.word	0xffffffff


	//   ....[12]....
        /*0254*/ 	.word	0xffffffff


	//   ....[13]....
        /*0258*/ 	.word	0xffffffff


	//   ....[14]....
        /*025c*/ 	.word	0xffffffff


	//   ....[15]....
        /*0260*/ 	.word	0xffffffff


	//   ....[16]....
        /*0264*/ 	.word	0xffffffff


	//   ....[17]....
        /*0268*/ 	.word	0xffffffff


	//   ....[18]....
        /*026c*/ 	.word	0xffffffff


	//   ....[19]....
        /*0270*/ 	.word	0xffffffff


	//   ....[20]....
        /*0274*/ 	.word	0xffffffff


	//   ....[21]....
        /*0278*/ 	.word	0xffffffff


	//   ....[22]....
        /*027c*/ 	.word	0xffffffff


	//   ....[23]....
        /*0280*/ 	.word	0xffffffff


	//   ....[24]....
        /*0284*/ 	.word	0xffffffff


	//   ....[25]....
        /*0288*/ 	.word	0xffffffff


	//   ....[26]....
        /*028c*/ 	.word	0xffffffff


	//   ....[27]....
        /*0290*/ 	.word	0xffffffff


	//   ....[28]....
        /*0294*/ 	.word	0xffffffff


	//   ....[29]....
        /*0298*/ 	.word	0xffffffff


	//   ....[30]....
        /*029c*/ 	.word	0xffffffff


	//   ....[31]....
        /*02a0*/ 	.word	0xffffffff


	//   ....[32]....
        /*02a4*/ 	.word	0xffffffff


	//   ....[33]....
        /*02a8*/ 	.word	0xffffffff


	//   ....[34]....
        /*02ac*/ 	.word	0xffffffff


	//   ....[35]....
        /*02b0*/ 	.word	0xffffffff


	//   ....[36]....
        /*02b4*/ 	.word	0xffffffff


	//   ....[37]....
        /*02b8*/ 	.word	0xffffffff


	//   ....[38]....
        /*02bc*/ 	.word	0xffffffff


	//   ....[39]....
        /*02c0*/ 	.word	0xffffffff


	//   ....[40]....
        /*02c4*/ 	.word	0xffffffff


	//   ....[41]....
        /*02c8*/ 	.word	0xffffffff


	//   ....[42]....
        /*02cc*/ 	.word	0xffffffff


	//   ....[43]....
        /*02d0*/ 	.word	0xffffffff


	//   ....[44]....
        /*02d4*/ 	.word	0xffffffff


	//   ....[45]....
        /*02d8*/ 	.word	0xffffffff


	//   ....[46]....
        /*02dc*/ 	.word	0xffffffff


	//   ....[47]....
        /*02e0*/ 	.word	0xffffffff


	//   ....[48]....
        /*02e4*/ 	.word	0xffffffff


	//   ....[49]....
        /*02e8*/ 	.word	0xffffffff


	//   ....[50]....
        /*02ec*/ 	.word	0xffffffff


	//   ....[51]....
        /*02f0*/ 	.word	0xffffffff


	//   ....[52]....
        /*02f4*/ 	.word	0xffffffff


	//   ....[53]....
        /*02f8*/ 	.word	0xffffffff


	//   ....[54]....
        /*02fc*/ 	.word	0xffffffff


	//   ....[55]....
        /*0300*/ 	.word	0xffffffff


	//   ....[56]....
        /*0304*/ 	.word	0xffffffff


	//   ....[57]....
        /*0308*/ 	.word	0xffffffff


	//   ....[58]....
        /*030c*/ 	.word	0xffffffff


	//   ....[59]....
        /*0310*/ 	.word	0xffffffff


	//   ....[60]....
        /*0314*/ 	.word	0xffffffff


	//   ....[61]....
        /*0318*/ 	.word	0xffffffff


	//   ....[62]....
        /*031c*/ 	.word	0xffffffff


	//   ....[63]....
        /*0320*/ 	.word	0xffffffff


	//   ....[64]....
        /*0324*/ 	.word	0xffffffff


	//   ....[65]....
        /*0328*/ 	.word	0xffffffff


	//   ....[66]....
        /*032c*/ 	.word	0xffffffff


	//   ....[67]....
        /*0330*/ 	.word	0xffffffff


	//   ....[68]....
        /*0334*/ 	.word	0xffffffff


	//   ....[69]....
        /*0338*/ 	.word	0xffffffff


	//   ....[70]....
        /*033c*/ 	.word	0xffffffff


	//   ....[71]....
        /*0340*/ 	.word	0xffffffff


	//   ....[72]....
        /*0344*/ 	.word	0xffffffff


	//   ....[73]....
        /*0348*/ 	.word	0xffffffff


	//   ....[74]....
        /*034c*/ 	.word	0xffffffff


	//   ....[75]....
        /*0350*/ 	.word	0xffffffff


	//   ....[76]....
        /*0354*/ 	.word	0xffffffff


	//   ....[77]....
        /*0358*/ 	.word	0xffffffff


	//   ....[78]....
        /*035c*/ 	.word	0xffffffff


	//   ....[79]....
        /*0360*/ 	.word	0xffffffff


	//   ....[80]....
        /*0364*/ 	.word	0xffffffff


	//   ....[81]....
        /*0368*/ 	.word	0xffffffff


	//   ....[82]....
        /*036c*/ 	.word	0xffffffff


	//   ....[83]....
        /*0370*/ 	.word	0xffffffff


	//   ....[84]....
        /*0374*/ 	.word	0xffffffff


	//   ....[85]....
        /*0378*/ 	.word	0xffffffff


	//   ....[86]....
        /*037c*/ 	.word	0xffffffff


	//   ....[87]....
        /*0380*/ 	.word	0xffffffff


	//   ....[88]....
        /*0384*/ 	.word	0xffffffff


	//   ....[89]....
        /*0388*/ 	.word	0xffffffff


	//   ....[90]....
        /*038c*/ 	.word	0xffffffff


	//   ....[91]....
        /*0390*/ 	.word	0xffffffff


	//   ....[92]....
        /*0394*/ 	.word	0xffffffff


	//   ....[93]....
        /*0398*/ 	.word	0xffffffff


	//   ....[94]....
        /*039c*/ 	.word	0xffffffff


	//   ....[95]....
        /*03a0*/ 	.word	0xffffffff


	//   ....[96]....
        /*03a4*/ 	.word	0xffffffff


	//   ....[97]....
        /*03a8*/ 	.word	0xffffffff


	//   ....[98]....
        /*03ac*/ 	.word	0xffffffff


	//   ....[99]....
        /*03b0*/ 	.word	0xffffffff


	//   ....[100]....
        /*03b4*/ 	.word	0xffffffff


	//   ....[101]....
        /*03b8*/ 	.word	0xffffffff


	//   ....[102]....
        /*03bc*/ 	.word	0xffffffff


	//   ....[103]....
        /*03c0*/ 	.word	0x0500000f


	//   ....[104]....
        /*03c4*/ 	.word	0x0500000f


	//   ....[105]....
        /*03c8*/ 	.word	0x0500000f


	//   ....[106]....
        /*03cc*/ 	.word	0x0500000f


	//   ....[107]....
        /*03d0*/ 	.word	0x0500000f


	//   ....[108]....
        /*03d4*/ 	.word	0x0500000f


	//   ....[109]....
        /*03d8*/ 	.word	0x0500000f


	//   ....[110]....
        /*03dc*/ 	.word	0x0500000f


	//   ....[111]....
        /*03e0*/ 	.word	0x0500000f


	//   ....[112]....
        /*03e4*/ 	.word	0x0500000f


	//   ....[113]....
        /*03e8*/ 	.word	0x0500000f


	//   ....[114]....
        /*03ec*/ 	.word	0x0500000f


	//   ....[115]....
        /*03f0*/ 	.word	0x0500000f


	//   ....[116]....
        /*03f4*/ 	.word	0x0500000f


	//   ....[117]....
        /*03f8*/ 	.word	0x0500000f


	//   ....[118]....
        /*03fc*/ 	.word	0x0500000f


	//   ....[119]....
        /*0400*/ 	.word	0x0500000f


	//   ....[120]....
        /*0404*/ 	.word	0x0500000f


	//   ....[121]....
        /*0408*/ 	.word	0x0500000f


	//   ....[122]....
        /*040c*/ 	.word	0x0500000f


	//   ....[123]....
        /*0410*/ 	.word	0x0500000f


	//   ....[124]....
        /*0414*/ 	.word	0x0500000f


	//   ....[125]....
        /*0418*/ 	.word	0x0500000f


	//   ....[126]....
        /*041c*/ 	.word	0x0500000f


	//   ....[127]....
        /*0420*/ 	.word	0x0500000f


	//   ....[128]....
        /*0424*/ 	.word	0x0500000f


	//   ....[129]....
        /*0428*/ 	.word	0x0500000f


	//   ....[130]....
        /*042c*/ 	.word	0x0500000f


	//   ....[131]....
        /*0430*/ 	.word	0x0500000f


	//   ....[132]....
        /*0434*/ 	.word	0x0500000f


	//   ....[133]....
        /*0438*/ 	.word	0x0500000f


	//   ....[134]....
        /*043c*/ 	.word	0x0500000f


	//----- nvinfo : EIATTR_COOP_GROUP_INSTR_OFFSETS
	.align		4
.L_201:
        /*0440*/ 	.byte	0x04, 0x28
        /*0442*/ 	.short	(.L_203 - .L_202)


	//   ....[0]....
.L_202:
        /*0444*/ 	.word	0x00000070


	//   ....[1]....
        /*0448*/ 	.word	0x00000140


	//   ....[2]....
        /*044c*/ 	.word	0x00000190


	//   ....[3]....
        /*0450*/ 	.word	0x000003c0


	//   ....[4]....
        /*0454*/ 	.word	0x00000520


	//   ....[5]....
        /*0458*/ 	.word	0x00000640


	//   ....[6]....
        /*045c*/ 	.word	0x000007a0


	//   ....[7]....
        /*0460*/ 	.word	0x00001ef0


	//   ....[8]....
        /*0464*/ 	.word	0x00002a10


	//   ....[9]....
        /*0468*/ 	.word	0x000030e0


	//   ....[10]....
        /*046c*/ 	.word	0x00004590


	//   ....[11]....
        /*0470*/ 	.word	0x00004630


	//   ....[12]....
        /*0474*/ 	.word	0x00004d90


	//   ....[13]....
        /*0478*/ 	.word	0x00004e00


	//   ....[14]....
        /*047c*/ 	.word	0x000059d0


	//   ....[15]....
        /*0480*/ 	.word	0x00006df0


	//   ....[16]....
        /*0484*/ 	.word	0x000070b0


	//   ....[17]....
        /*0488*/ 	.word	0x00007c90


	//   ....[18]....
        /*048c*/ 	.word	0x00007d90


	//   ....[19]....
        /*0490*/ 	.word	0x00008820


	//   ....[20]....
        /*0494*/ 	.word	0x00008890


	//   ....[21]....
        /*0498*/ 	.word	0x00009620


	//   ....[22]....
        /*049c*/ 	.word	0x0000a6e0


	//   ....[23]....
        /*04a0*/ 	.word	0x0000a750


	//   ....[24]....
        /*04a4*/ 	.word	0x0000b010


	//   ....[25]....
        /*04a8*/ 	.word	0x0000b070


	//   ....[26]....
        /*04ac*/ 	.word	0x0000c190


	//   ....[27]....
        /*04b0*/ 	.word	0x0000d2b0


	//   ....[28]....
        /*04b4*/ 	.word	0x0000d560


	//   ....[29]....
        /*04b8*/ 	.word	0x0000e130


	//   ....[30]....
        /*04bc*/ 	.word	0x0000e230


	//   ....[31]....
        /*04c0*/ 	.word	0x0000ed60


	//   ....[32]....
        /*04c4*/ 	.word	0x0000ed80


	//   ....[33]....
        /*04c8*/ 	.word	0x0000fac0


	//   ....[34]....
        /*04cc*/ 	.word	0x0000fbd0


	//   ....[35]....
        /*04d0*/ 	.word	0x0000fc30


	//   ....[36]....
        /*04d4*/ 	.word	0x0000fd40


	//   ....[37]....
        /*04d8*/ 	.word	0x0000fd60


	//   ....[38]....
        /*04dc*/ 	.word	0x00010f50


	//   ....[39]....
        /*04e0*/ 	.word	0x00010f60


	//   ....[40]....
        /*04e4*/ 	.word	0x00010f70


	//   ....[41]....
        /*04e8*/ 	.word	0x00010f80


	//   ....[42]....
        /*04ec*/ 	.word	0x00011590


	//   ....[43]....
        /*04f0*/ 	.word	0x000115b0


	//   ....[44]....
        /*04f4*/ 	.word	0x000116e0


	//   ....[45]....
        /*04f8*/ 	.word	0x00011700


	//   ....[46]....
        /*04fc*/ 	.word	0x00011b80


	//   ....[47]....
        /*0500*/ 	.word	0x00011b90


	//   ....[48]....
        /*0504*/ 	.word	0x00011ee0


	//   ....[49]....
        /*0508*/ 	.word	0x00011ef0


	//   ....[50]....
        /*050c*/ 	.word	0x00012b30


	//   ....[51]....
        /*0510*/ 	.word	0x00012b40


	//   ....[52]....
        /*0514*/ 	.word	0x00012c40


	//   ....[53]....
        /*0518*/ 	.word	0x00012c60


	//   ....[54]....
        /*051c*/ 	.word	0x00012df0


	//   ....[55]....
        /*0520*/ 	.word	0x00013010


	//   ....[56]....
        /*0524*/ 	.word	0x00013040


	//   ....[57]....
        /*0528*/ 	.word	0x00013070


	//   ....[58]....
        /*052c*/ 	.word	0x000130a0


	//   ....[59]....
        /*0530*/ 	.word	0x000130d0


	//   ....[60]....
        /*0534*/ 	.word	0x00013100


	//   ....[61]....
        /*0538*/ 	.word	0x00013290


	//   ....[62]....
        /*053c*/ 	.word	0x000132c0


	//   ....[63]....
        /*0540*/ 	.word	0x000132f0


	//   ....[64]....
        /*0544*/ 	.word	0x00013320


	//   ....[65]....
        /*0548*/ 	.word	0x00013350


	//   ....[66]....
        /*054c*/ 	.word	0x00013380


	//   ....[67]....
        /*0550*/ 	.word	0x00013410


	//   ....[68]....
        /*0554*/ 	.word	0x00013440


	//   ....[69]....
        /*0558*/ 	.word	0x00013450


	//   ....[70]....
        /*055c*/ 	.word	0x00013490


	//   ....[71]....
        /*0560*/ 	.word	0x000150b0


	//   ....[72]....
        /*0564*/ 	.word	0x00015d60


	//   ....[73]....
        /*0568*/ 	.word	0x00015d80


	//   ....[74]....
        /*056c*/ 	.word	0x00015e50


	//   ....[75]....
        /*0570*/ 	.word	0x00015e70


	//   ....[76]....
        /*0574*/ 	.word	0x00015f10


	//   ....[77]....
        /*0578*/ 	.word	0x00015f30


	//   ....[78]....
        /*057c*/ 	.word	0x00015f40


	//   ....[79]....
        /*0580*/ 	.word	0x00015fd0


	//   ....[80]....
        /*0584*/ 	.word	0x00016020


	//   ....[81]....
        /*0588*/ 	.word	0x00016030


	//   ....[82]....
        /*058c*/ 	.word	0x00016060


	//   ....[83]....
        /*0590*/ 	.word	0x00016130


	//   ....[84]....
        /*0594*/ 	.word	0x00018e70


	//   ....[85]....
        /*0598*/ 	.word	0x00018ea0


	//   ....[86]....
        /*059c*/ 	.word	0x00018f00


	//   ....[87]....
        /*05a0*/ 	.word	0x00018f30


	//   ....[88]....
        /*05a4*/ 	.word	0x00018f60


	//   ....[89]....
        /*05a8*/ 	.word	0x00018f90


	//   ....[90]....
        /*05ac*/ 	.word	0x00018fc0


	//   ....[91]....
        /*05b0*/ 	.word	0x00018ff0


	//   ....[92]....
        /*05b4*/ 	.word	0x00019190


	//   ....[93]....
        /*05b8*/ 	.word	0x000191c0


	//   ....[94]....
        /*05bc*/ 	.word	0x000191f0


	//   ....[95]....
        /*05c0*/ 	.word	0x00019220


	//   ....[96]....
        /*05c4*/ 	.word	0x00019250


	//   ....[97]....
        /*05c8*/ 	.word	0x00019280


	//   ....[98]....
        /*05cc*/ 	.word	0x00019340


	//   ....[99]....
        /*05d0*/ 	.word	0x00019360


	//   ....[100]....
        /*05d4*/ 	.word	0x00019380


	//   ....[101]....
        /*05d8*/ 	.word	0x000193e0


	//   ....[102]....
        /*05dc*/ 	.word	0x00019e00


	//   ....[103]....
        /*05e0*/ 	.word	0x0001a460


	//   ....[104]....
        /*05e4*/ 	.word	0x0001a640


	//   ....[105]....
        /*05e8*/ 	.word	0x0001a690


	//   ....[106]....
        /*05ec*/ 	.word	0x0001a6f0


	//   ....[107]....
        /*05f0*/ 	.word	0x0001a800


	//   ....[108]....
        /*05f4*/ 	.word	0x0001a860


	//   ....[109]....
        /*05f8*/ 	.word	0x0001a980


	//   ....[110]....
        /*05fc*/ 	.word	0x0001a9e0


	//   ....[111]....
        /*0600*/ 	.word	0x0001aa80


	//   ....[112]....
        /*0604*/ 	.word	0x0001ab50


	//   ....[113]....
        /*0608*/ 	.word	0x0001ac50


	//   ....[114]....
        /*060c*/ 	.word	0x0001acd0


	//   ....[115]....
        /*0610*/ 	.word	0x0001adc0


	//   ....[116]....
        /*0614*/ 	.word	0x0001b0e0


	//   ....[117]....
        /*0618*/ 	.word	0x0001b180


	//   ....[118]....
        /*061c*/ 	.word	0x0001b2f0


	//   ....[119]....
        /*0620*/ 	.word	0x0001b360


	//   ....[120]....
        /*0624*/ 	.word	0x0001b3d0


	//   ....[121]....
        /*0628*/ 	.word	0x0001b440


	//   ....[122]....
        /*062c*/ 	.word	0x0001b4b0


	//   ....[123]....
        /*0630*/ 	.word	0x0001b530


	//   ....[124]....
        /*0634*/ 	.word	0x0001b5b0


	//   ....[125]....
        /*0638*/ 	.word	0x0001b640


	//   ....[126]....
        /*063c*/ 	.word	0x0001b6b0


	//   ....[127]....
        /*0640*/ 	.word	0x0001b720


	//   ....[128]....
        /*0644*/ 	.word	0x0001b790


	//   ....[129]....
        /*0648*/ 	.word	0x0001b810


	//   ....[130]....
        /*064c*/ 	.word	0x0001b880


	//   ....[131]....
        /*0650*/ 	.word	0x0001b930


	//   ....[132]....
        /*0654*/ 	.word	0x0001b980


	//   ....[133]....
        /*0658*/ 	.word	0x0001ba10


	//   ....[134]....
        /*065c*/ 	.word	0x0001bb40


	//----- nvinfo : EIATTR_REG_RECONFIG
	.align		4
.L_203:
        /*0660*/ 	.byte	0x01, 0x54
	.zero		2


	//----- nvinfo : EIATTR_SYSCALL_OFFSETS
	.align		4
        /*0664*/ 	.byte	0x04, 0x46
        /*0666*/ 	.short	(.L_205 - .L_204)


	//   ....[0]....
.L_204:
        /*0668*/ 	.word	0x000020e0


	//   ....[1]....
        /*066c*/ 	.word	0x00014d20


	//   ....[2]....
        /*0670*/ 	.word	0x00014e70


	//   ....[3]....
        /*0674*/ 	.word	0x00014f60


	//   ....[4]....
        /*0678*/ 	.word	0x00015810


	//----- nvinfo : EIATTR_MBARRIER_INSTR_OFFSETS
	.align		4
.L_205:
        /*067c*/ 	.byte	0x04, 0x39
        /*067e*/ 	.short	(.L_207 - .L_206)


	//   ....[0]....
.L_206:
        /*0680*/ 	.word	0x00000270
        /*0684*/ 	.word	0x000000ff
        /*0688*/ 	.word	0x0002d800
        /*068c*/ 	.short	0x0100
        /*068e*/ 	.byte	0x08
	.zero		1


	//   ....[1]....
        /*0690*/ 	.word	0x00000280
        /*0694*/ 	.word	0x000000ff
        /*0698*/ 	.word	0x0002d820
        /*069c*/ 	.short	0x0100
        /*069e*/ 	.byte	0x08
	.zero		1


	//   ....[2]....
        /*06a0*/ 	.word	0x00000370
        /*06a4*/ 	.word	0x000000ff
        /*06a8*/ 	.word	0x0002d830
        /*06ac*/ 	.short	0x0100
        /*06ae*/ 	.byte	0x08
	.zero		1


	//   ....[3]....
        /*06b0*/ 	.word	0x00000380
        /*06b4*/ 	.word	0x000000ff
        /*06b8*/ 	.word	0x0002d840
        /*06bc*/ 	.short	0x0100
        /*06be*/ 	.byte	0x08
	.zero		1


	//   ....[4]....
        /*06c0*/ 	.word	0x00000390
        /*06c4*/ 	.word	0x000000ff
        /*06c8*/ 	.word	0x0002d838
        /*06cc*/ 	.short	0x0100
        /*06ce*/ 	.byte	0x08
	.zero		1


	//   ....[5]....
        /*06d0*/ 	.word	0x000003a0
        /*06d4*/ 	.word	0x000000ff
        /*06d8*/ 	.word	0x0002d848
        /*06dc*/ 	.short	0x0100
        /*06de*/ 	.byte	0x08
	.zero		1


	//   ....[6]....
        /*06e0*/ 	.word	0x000004d0
        /*06e4*/ 	.word	0x000000ff
        /*06e8*/ 	.word	0x0002d850
        /*06ec*/ 	.short	0x0100
        /*06ee*/ 	.byte	0x08
	.zero		1


	//   ....[7]....
        /*06f0*/ 	.word	0x000004e0
        /*06f4*/ 	.word	0x000000ff
        /*06f8*/ 	.word	0x0002d860
        /*06fc*/ 	.short	0x0100
        /*06fe*/ 	.byte	0x08
	.zero		1


	//   ....[8]....
        /*0700*/ 	.word	0x000004f0
        /*0704*/ 	.word	0x000000ff
        /*0708*/ 	.word	0x0002d858
        /*070c*/ 	.short	0x0100
        /*070e*/ 	.byte	0x08
	.zero		1


	//   ....[9]....
        /*0710*/ 	.word	0x00000500
        /*0714*/ 	.word	0x000000ff
        /*0718*/ 	.word	0x0002d868
        /*071c*/ 	.short	0x0100
        /*071e*/ 	.byte	0x08
	.zero		1


	//   ....[10]....
        /*0720*/ 	.word	0x000005f0
        /*0724*/ 	.word	0x000000ff
        /*0728*/ 	.word	0x0002d870
        /*072c*/ 	.short	0x0100
        /*072e*/ 	.byte	0x06
	.zero		1


	//   ....[11]....
        /*0730*/ 	.word	0x00000600
        /*0734*/ 	.word	0x000000ff
        /*0738*/ 	.word	0x0002d880
        /*073c*/ 	.short	0x0100
        /*073e*/ 	.byte	0x06
	.zero		1


	//   ....[12]....
        /*0740*/ 	.word	0x00000610
        /*0744*/ 	.word	0x000000ff
        /*0748*/ 	.word	0x0002d878
        /*074c*/ 	.short	0x0100
        /*074e*/ 	.byte	0x06
	.zero		1


	//   ....[13]....
        /*0750*/ 	.word	0x00000620
        /*0754*/ 	.word	0x000000ff
        /*0758*/ 	.word	0x0002d888
        /*075c*/ 	.short	0x0100
        /*075e*/ 	.byte	0x06
	.zero		1


	//   ....[14]....
        /*0760*/ 	.word	0x00000750
        /*0764*/ 	.word	0x000000ff
        /*0768*/ 	.word	0x0002d890
        /*076c*/ 	.short	0x0100
        /*076e*/ 	.byte	0x08
	.zero		1


	//   ....[15]....
        /*0770*/ 	.word	0x00000760
        /*0774*/ 	.word	0x000000ff
        /*0778*/ 	.word	0x0002d8a0
        /*077c*/ 	.short	0x0100
        /*077e*/ 	.byte	0x08
	.zero		1


	//   ....[16]....
        /*0780*/ 	.word	0x00000770
        /*0784*/ 	.word	0x000000ff
        /*0788*/ 	.word	0x0002d898
        /*078c*/ 	.short	0x0100
        /*078e*/ 	.byte	0x08
	.zero		1


	//   ....[17]....
        /*0790*/ 	.word	0x00000780
        /*0794*/ 	.word	0x000000ff
        /*0798*/ 	.word	0x0002d8a8
        /*079c*/ 	.short	0x0100
        /*079e*/ 	.byte	0x08
	.zero		1


	//   ....[18]....
        /*07a0*/ 	.word	0x000008b0
        /*07a4*/ 	.word	0x000000ff
        /*07a8*/ 	.word	0x0002d8b0
        /*07ac*/ 	.short	0x0100
        /*07ae*/ 	.byte	0x08
	.zero		1


	//   ....[19]....
        /*07b0*/ 	.word	0x000008c0
        /*07b4*/ 	.word	0x000000ff
        /*07b8*/ 	.word	0x0002d8c0
        /*07bc*/ 	.short	0x0100
        /*07be*/ 	.byte	0x08
	.zero		1


	//   ....[20]....
        /*07c0*/ 	.word	0x000008d0
        /*07c4*/ 	.word	0x000000ff
        /*07c8*/ 	.word	0x0002d8b8
        /*07cc*/ 	.short	0x0100
        /*07ce*/ 	.byte	0x08
	.zero		1


	//   ....[21]....
        /*07d0*/ 	.word	0x000008e0
        /*07d4*/ 	.word	0x000000ff
        /*07d8*/ 	.word	0x0002d8c8
        /*07dc*/ 	.short	0x0100
        /*07de*/ 	.byte	0x08
	.zero		1


	//   ....[22]....
        /*07e0*/ 	.word	0x00002160
        /*07e4*/ 	.word	0x000000ff
        /*07e8*/ 	.word	0x0002d800
        /*07ec*/ 	.short	0x010a
        /*07ee*/ 	.byte	0x2a
	.zero		1


	//   ....[23]....
        /*07f0*/ 	.word	0x000021e0
        /*07f4*/ 	.word	0x0000005a
        /*07f8*/ 	.word	0x0002d830
        /*07fc*/ 	.short	0x010a
        /*07fe*/ 	.byte	0x3f
	.zero		1


	//   ....[24]....
        /*0800*/ 	.word	0x00002240
        /*0804*/ 	.word	0x0000005a
        /*0808*/ 	.word	0x0002d830
        /*080c*/ 	.short	0x010a
        /*080e*/ 	.byte	0x3f
	.zero		1


	//   ....[25]....
        /*0810*/ 	.word	0x00002a90
        /*0814*/ 	.word	0x0000005a
        /*0818*/ 	.word	0x00000000
        /*081c*/ 	.short	0x0101
        /*081e*/ 	.byte	0x3f
	.zero		1


	//   ....[26]....
        /*0820*/ 	.word	0x00005e00
        /*0824*/ 	.word	0x000000ff
        /*0828*/ 	.word	0x0002d830
        /*082c*/ 	.short	0x010a
        /*082e*/ 	.byte	0x06
	.zero		1


	//   ....[27]....
        /*0830*/ 	.word	0x00005e40
        /*0834*/ 	.word	0x000000ff
        /*0838*/ 	.word	0x0002d830
        /*083c*/ 	.short	0x010a
        /*083e*/ 	.byte	0x06
	.zero		1


	//   ....[28]....
        /*0840*/ 	.word	0x000060e0
        /*0844*/ 	.word	0x000000ff
        /*0848*/ 	.word	0x0002d850
        /*084c*/ 	.short	0x010a
        /*084e*/ 	.byte	0x06
	.zero		1


	//   ....[29]....
        /*0850*/ 	.word	0x00006120
        /*0854*/ 	.word	0x000000ff
        /*0858*/ 	.word	0x0002d850
        /*085c*/ 	.short	0x010a
        /*085e*/ 	.byte	0x06
	.zero		1


	//   ....[30]....
        /*0860*/ 	.word	0x00006eb0
        /*0864*/ 	.word	0x0000002a
        /*0868*/ 	.word	0x00000000
        /*086c*/ 	.short	0x0101
        /*086e*/ 	.byte	0x3f
	.zero		1


	//   ....[31]....
        /*0870*/ 	.word	0x00008aa0
        /*0874*/ 	.word	0x00000005
        /*0878*/ 	.word	0x00000000
        /*087c*/ 	.short	0x0101
        /*087e*/ 	.byte	0x3f
	.zero		1


	//   ....[32]....
        /*0880*/ 	.word	0x00009a30
        /*0884*/ 	.word	0x000000ff
        /*0888*/ 	.word	0x0002d830
        /*088c*/ 	.short	0x010a
        /*088e*/ 	.byte	0x06
	.zero		1


	//   ....[33]....
        /*0890*/ 	.word	0x00009a70
        /*0894*/ 	.word	0x000000ff
        /*0898*/ 	.word	0x0002d830
        /*089c*/ 	.short	0x010a
        /*089e*/ 	.byte	0x06
	.zero		1


	//   ....[34]....
        /*08a0*/ 	.word	0x00009d10
        /*08a4*/ 	.word	0x000000ff
        /*08a8*/ 	.word	0x0002d850
        /*08ac*/ 	.short	0x010a
        /*08ae*/ 	.byte	0x06
	.zero		1


	//   ....[35]....
        /*08b0*/ 	.word	0x00009d50
        /*08b4*/ 	.word	0x000000ff
        /*08b8*/ 	.word	0x0002d850
        /*08bc*/ 	.short	0x010a
        /*08be*/ 	.byte	0x06
	.zero		1


	//   ....[36]....
        /*08c0*/ 	.word	0x0000b610
        /*08c4*/ 	.word	0x0000001a
        /*08c8*/ 	.word	0x00000000
        /*08cc*/ 	.short	0x0101
        /*08ce*/ 	.byte	0x3f
	.zero		1


	//   ....[37]....
        /*08d0*/ 	.word	0x0000b7c0
        /*08d4*/ 	.word	0x0000001a
        /*08d8*/ 	.word	0x00000000
        /*08dc*/ 	.short	0x0101
        /*08de*/ 	.byte	0x3f
	.zero		1


	//   ....[38]....
        /*08e0*/ 	.word	0x0000c310
        /*08e4*/ 	.word	0x000000ff
        /*08e8*/ 	.word	0x0002d830
        /*08ec*/ 	.short	0x010a
        /*08ee*/ 	.byte	0x06
	.zero		1


	//   ....[39]....
        /*08f0*/ 	.word	0x0000c350
        /*08f4*/ 	.word	0x000000ff
        /*08f8*/ 	.word	0x0002d830
        /*08fc*/ 	.short	0x010a
        /*08fe*/ 	.byte	0x06
	.zero		1


	//   ....[40]....
        /*0900*/ 	.word	0x0000c5f0
        /*0904*/ 	.word	0x000000ff
        /*0908*/ 	.word	0x0002d850
        /*090c*/ 	.short	0x010a
        /*090e*/ 	.byte	0x06
	.zero		1


	//   ....[41]....
        /*0910*/ 	.word	0x0000c630
        /*0914*/ 	.word	0x000000ff
        /*0918*/ 	.word	0x0002d850
        /*091c*/ 	.short	0x010a
        /*091e*/ 	.byte	0x06
	.zero		1


	//   ....[42]....
        /*0920*/ 	.word	0x0000d360
        /*0924*/ 	.word	0x0000002a
        /*0928*/ 	.word	0x00000000
        /*092c*/ 	.short	0x0101
        /*092e*/ 	.byte	0x3f
	.zero		1


	//   ....[43]....
        /*0930*/ 	.word	0x0000ef70
        /*0934*/ 	.word	0x0000000d
        /*0938*/ 	.word	0x00000000
        /*093c*/ 	.short	0x0101
        /*093e*/ 	.byte	0x3f
	.zero		1


	//   ....[44]....
        /*0940*/ 	.word	0x0000fb40
        /*0944*/ 	.word	0x000000ff
        /*0948*/ 	.word	0x0002d850
        /*094c*/ 	.short	0x010a
        /*094e*/ 	.byte	0x09
	.zero		1


	//   ....[45]....
        /*0950*/ 	.word	0x0000fb80
        /*0954*/ 	.word	0x000000ff
        /*0958*/ 	.word	0x0002d850
        /*095c*/ 	.short	0x010a
        /*095e*/ 	.byte	0x09
	.zero		1


	//   ....[46]....
        /*0960*/ 	.word	0x000101c0
        /*0964*/ 	.word	0x00000004
        /*0968*/ 	.word	0x00000000
        /*096c*/ 	.short	0x0101
        /*096e*/ 	.byte	0x3f
	.zero		1


	//   ....[47]....
        /*0970*/ 	.word	0x000115c0
        /*0974*/ 	.word	0x000000ff
        /*0978*/ 	.word	0x00000000
        /*097c*/ 	.short	0x0101
        /*097e*/ 	.byte	0x04
	.zero		1


	//   ....[48]....
        /*0980*/ 	.word	0x00011a90
        /*0984*/ 	.word	0x000000ff
        /*0988*/ 	.word	0x00000000
        /*098c*/ 	.short	0x0101
        /*098e*/ 	.byte	0x04
	.zero		1


	//   ....[49]....
        /*0990*/ 	.word	0x000152d0
        /*0994*/ 	.word	0x00000000
        /*0998*/ 	.word	0x0002d840
        /*099c*/ 	.short	0x010a
        /*099e*/ 	.byte	0x3f
	.zero		1


	//   ....[50]....
        /*09a0*/ 	.word	0x00016200
        /*09a4*/ 	.word	0x00000011
        /*09a8*/ 	.word	0x0002d800
        /*09ac*/ 	.short	0x0107
        /*09ae*/ 	.byte	0x3f
	.zero		1


	//   ....[51]....
        /*09b0*/ 	.word	0x000162f0
        /*09b4*/ 	.word	0x00000011
        /*09b8*/ 	.word	0x0002d800
        /*09bc*/ 	.short	0x0101
        /*09be*/ 	.byte	0x3f
	.zero		1


	//   ....[52]....
        /*09c0*/ 	.word	0x00016310
        /*09c4*/ 	.word	0x00000011
        /*09c8*/ 	.word	0x0002d820
        /*09cc*/ 	.short	0x010a
        /*09ce*/ 	.byte	0x3f
	.zero		1


	//   ....[53]....
        /*09d0*/ 	.word	0x000166f0
        /*09d4*/ 	.word	0x00000003
        /*09d8*/ 	.word	0x0002d840
        /*09dc*/ 	.short	0x010a
        /*09de*/ 	.byte	0x3f
	.zero		1


	//   ....[54]....
        /*09e0*/ 	.word	0x00016b70
        /*09e4*/ 	.word	0x00000003
        /*09e8*/ 	.word	0x00000060
        /*09ec*/ 	.short	0x010a
        /*09ee*/ 	.byte	0x3f
	.zero		1


	//   ....[55]....
        /*09f0*/ 	.word	0x00017290
        /*09f4*/ 	.word	0x00000003
        /*09f8*/ 	.word	0x0002d840
        /*09fc*/ 	.short	0x010a
        /*09fe*/ 	.byte	0x3f
	.zero		1


	//   ....[56]....
        /*0a00*/ 	.word	0x00017710
        /*0a04*/ 	.word	0x0000000c
        /*0a08*/ 	.word	0x00000060
        /*0a0c*/ 	.short	0x010a
        /*0a0e*/ 	.byte	0x3f
	.zero		1


	//   ....[57]....
        /*0a10*/ 	.word	0x00017d80
        /*0a14*/ 	.word	0x00000002
        /*0a18*/ 	.word	0x0002d840
        /*0a1c*/ 	.short	0x010a
        /*0a1e*/ 	.byte	0x3f
	.zero		1


	//   ....[58]....
        /*0a20*/ 	.word	0x00018210
        /*0a24*/ 	.word	0x00000007
        /*0a28*/ 	.word	0x00000060
        /*0a2c*/ 	.short	0x010a
        /*0a2e*/ 	.byte	0x3f
	.zero		1


	//   ....[59]....
        /*0a30*/ 	.word	0x00018830
        /*0a34*/ 	.word	0x00000003
        /*0a38*/ 	.word	0x0002d860
        /*0a3c*/ 	.short	0x010a
        /*0a3e*/ 	.byte	0x3f
	.zero		1


	//   ....[60]....
        /*0a40*/ 	.word	0x00019d80
        /*0a44*/ 	.word	0x00000009
        /*0a48*/ 	.word	0x0002d820
        /*0a4c*/ 	.short	0x010a
        /*0a4e*/ 	.byte	0x3f
	.zero		1


	//   ....[61]....
        /*0a50*/ 	.word	0x00019f20
        /*0a54*/ 	.word	0x00000007
        /*0a58*/ 	.word	0x00000000
        /*0a5c*/ 	.short	0x010a
        /*0a5e*/ 	.byte	0x3f
	.zero		1


	//   ....[62]....
        /*0a60*/ 	.word	0x00019f90
        /*0a64*/ 	.word	0x00000003
        /*0a68*/ 	.word	0x00000000
        /*0a6c*/ 	.short	0x010a
        /*0a6e*/ 	.byte	0x3f
	.zero		1


	//   ....[63]....
        /*0a70*/ 	.word	0x00019ff0
        /*0a74*/ 	.word	0x00000005
        /*0a78*/ 	.word	0x00000000
        /*0a7c*/ 	.short	0x010a
        /*0a7e*/ 	.byte	0x3f
	.zero		1


	//   ....[64]....
        /*0a80*/ 	.word	0x0001a020
        /*0a84*/ 	.word	0x00000003
        /*0a88*/ 	.word	0x00000000
        /*0a8c*/ 	.short	0x010a
        /*0a8e*/ 	.byte	0x3f
	.zero		1


	//   ....[65]....
        /*0a90*/ 	.word	0x0001a090
        /*0a94*/ 	.word	0x00000003
        /*0a98*/ 	.word	0x0002d800
        /*0a9c*/ 	.short	0x010a
        /*0a9e*/ 	.byte	0x3f
	.zero		1


	//   ....[66]....
        /*0aa0*/ 	.word	0x0001a0e0
        /*0aa4*/ 	.word	0x0000005a
        /*0aa8*/ 	.word	0x0002d830
        /*0aac*/ 	.short	0x010a
        /*0aae*/ 	.byte	0x3f
	.zero		1


	//   ....[67]....
        /*0ab0*/ 	.word	0x0001a140
        /*0ab4*/ 	.word	0x00000005
        /*0ab8*/ 	.word	0x0002d830
        /*0abc*/ 	.short	0x010a
        /*0abe*/ 	.byte	0x3f
	.zero		1


	//   ....[68]....
        /*0ac0*/ 	.word	0x0001a1a0
        /*0ac4*/ 	.word	0x00000005
        /*0ac8*/ 	.word	0x0002d850
        /*0acc*/ 	.short	0x010a
        /*0ace*/ 	.byte	0x3f
	.zero		1


	//   ....[69]....
        /*0ad0*/ 	.word	0x0001a200
        /*0ad4*/ 	.word	0x00000007
        /*0ad8*/ 	.word	0x0002d830
        /*0adc*/ 	.short	0x010a
        /*0ade*/ 	.byte	0x3f
	.zero		1


	//   ....[70]....
        /*0ae0*/ 	.word	0x0001a260
        /*0ae4*/ 	.word	0x00000007
        /*0ae8*/ 	.word	0x0002d850
        /*0aec*/ 	.short	0x010a
        /*0aee*/ 	.byte	0x3f
	.zero		1


	//   ....[71]....
        /*0af0*/ 	.word	0x0001a2c0
        /*0af4*/ 	.word	0x00000007
        /*0af8*/ 	.word	0x0002d830
        /*0afc*/ 	.short	0x010a
        /*0afe*/ 	.byte	0x3f
	.zero		1


	//   ....[72]....
        /*0b00*/ 	.word	0x0001a320
        /*0b04*/ 	.word	0x00000007
        /*0b08*/ 	.word	0x0002d850
        /*0b0c*/ 	.short	0x010a
        /*0b0e*/ 	.byte	0x3f
	.zero		1


	//   ....[73]....
        /*0b10*/ 	.word	0x0001a380
        /*0b14*/ 	.word	0x00000005
        /*0b18*/ 	.word	0x0002d850
        /*0b1c*/ 	.short	0x010a
        /*0b1e*/ 	.byte	0x3f
	.zero		1


	//   ....[74]....
        /*0b20*/ 	.word	0x0001a520
        /*0b24*/ 	.word	0x00000000
        /*0b28*/ 	.word	0x0002d840
        /*0b2c*/ 	.short	0x010a
        /*0b2e*/ 	.byte	0x3f
	.zero		1


	//   ....[75]....
        /*0b30*/ 	.word	0x0001ae00
        /*0b34*/ 	.word	0x00000011
        /*0b38*/ 	.word	0x0002d820
        /*0b3c*/ 	.short	0x010a
        /*0b3e*/ 	.byte	0x3f
	.zero		1


	//   ....[76]....
        /*0b40*/ 	.word	0x0001ae50
        /*0b44*/ 	.word	0x00000003
        /*0b48*/ 	.word	0x0002d840
        /*0b4c*/ 	.short	0x010a
        /*0b4e*/ 	.byte	0x3f
	.zero		1


	//   ....[77]....
        /*0b50*/ 	.word	0x0001aea0
        /*0b54*/ 	.word	0x00000003
        /*0b58*/ 	.word	0x00000060
        /*0b5c*/ 	.short	0x010a
        /*0b5e*/ 	.byte	0x3f
	.zero		1


	//   ....[78]....
        /*0b60*/ 	.word	0x0001aef0
        /*0b64*/ 	.word	0x00000003
        /*0b68*/ 	.word	0x0002d840
        /*0b6c*/ 	.short	0x010a
        /*0b6e*/ 	.byte	0x3f
	.zero		1


	//   ....[79]....
        /*0b70*/ 	.word	0x0001af40
        /*0b74*/ 	.word	0x0000000c
        /*0b78*/ 	.word	0x00000060
        /*0b7c*/ 	.short	0x010a
        /*0b7e*/ 	.byte	0x3f
	.zero		1


	//   ....[80]....
        /*0b80*/ 	.word	0x0001af90
        /*0b84*/ 	.word	0x00000002
        /*0b88*/ 	.word	0x0002d840
        /*0b8c*/ 	.short	0x010a
        /*0b8e*/ 	.byte	0x3f
	.zero		1


	//   ....[81]....
        /*0b90*/ 	.word	0x0001afe0
        /*0b94*/ 	.word	0x00000007
        /*0b98*/ 	.word	0x00000060
        /*0b9c*/ 	.short	0x010a
        /*0b9e*/ 	.byte	0x3f
	.zero		1


	//   ....[82]....
        /*0ba0*/ 	.word	0x0001b030
        /*0ba4*/ 	.word	0x00000003
        /*0ba8*/ 	.word	0x0002d860
        /*0bac*/ 	.short	0x010a
        /*0bae*/ 	.byte	0x3f
	.zero		1


	//   ....[83]....
        /*0bb0*/ 	.word	0x0001ba60
        /*0bb4*/ 	.word	0x00000009
        /*0bb8*/ 	.word	0x0002d820
        /*0bbc*/ 	.short	0x010a
        /*0bbe*/ 	.byte	0x3f
	.zero		1


	//   ....[84]....
        /*0bc0*/ 	.word	0x0001bc00
        /*0bc4*/ 	.word	0x00000007
        /*0bc8*/ 	.word	0x00000000
        /*0bcc*/ 	.short	0x010a
        /*0bce*/ 	.byte	0x3f
	.zero		1


	//   ....[85]....
        /*0bd0*/ 	.word	0x0001bc50
        /*0bd4*/ 	.word	0x00000003
        /*0bd8*/ 	.word	0x00000000
        /*0bdc*/ 	.short	0x010a
        /*0bde*/ 	.byte	0x3f
	.zero		1


	//   ....[86]....
        /*0be0*/ 	.word	0x0001bca0
        /*0be4*/ 	.word	0x00000005
        /*0be8*/ 	.word	0x00000000
        /*0bec*/ 	.short	0x010a
        /*0bee*/ 	.byte	0x3f
	.zero		1


	//----- nvinfo : EIATTR_NUM_MBARRIERS
	.align		4
.L_207:
        /*0bf0*/ 	.byte	0x03, 0x38
        /*0bf2*/ 	.short	0x0016


	//----- nvinfo : EIATTR_EXIT_INSTR_OFFSETS
	.align		4
        /*0bf4*/ 	.byte	0x04, 0x1c
        /*0bf6*/ 	.short	(.L_209 - .L_208)


	//   ....[0]....
.L_208:
        /*0bf8*/ 	.word	0x00000a80


	//   ....[1]....
        /*0bfc*/ 	.word	0x00012d90


	//   ....[2]....
        /*0c00*/ 	.word	0x0001a070


	//----- nvinfo : EIATTR_MAX_THREADS
	.align		4
.L_209:
        /*0c04*/ 	.byte	0x04, 0x05
        /*0c06*/ 	.short	(.L_211 - .L_210)
.L_210:
        /*0c08*/ 	.word	0x00000200
        /*0c0c*/ 	.word	0x00000001
        /*0c10*/ 	.word	0x00000001


	//----- nvinfo : EIATTR_CRS_STACK_SIZE
	.align		4
.L_211:
        /*0c14*/ 	.byte	0x04, 0x1e
        /*0c16*/ 	.short	(.L_213 - .L_212)
.L_212:
        /*0c18*/ 	.word	0x00000000


	//----- nvinfo : EIATTR_CBANK_PARAM_SIZE
	.align		4
.L_213:
        /*0c1c*/ 	.byte	0x03, 0x19
        /*0c1e*/ 	.short	0x0af0


	//----- nvinfo : EIATTR_PARAM_CBANK
	.align		4
        /*0c20*/ 	.byte	0x04, 0x0a
        /*0c22*/ 	.short	(.L_215 - .L_214)
	.align		4
.L_214:
        /*0c24*/ 	.word	index@(.nv.constant0._ZN7cutlass13device_kernelIN5flash11enable_sm90INS1_16FlashAttnFwdSm90INS1_25CollectiveMainloopFwdSm90ILi2EN4cute5tupleIJNS5_1CILi1EEES8_S8_EEENS6_IJNS7_ILi192EEENS7_ILi128EEENS7_ILi96EEEEEELi96ENS_10bfloat16_tEfNS_4arch4Sm90ELb0ELb1ELb1ELb1ELb0ELb0ELb0ELb0ELb1ELb1ELb1ELb0EEENS1_21CollectiveEpilogueFwdINS6_IJSA_SC_SB_EEES9_SE_SG_Li384ELb1ELb1ELb1ELb0EEENS1_36VarlenDynamicPersistentTileSchedulerILi192ELi128ELi384ELi128ELb1ELb1ELb1ELb1ELb0ELb1EEEEEEEEEvNT_6ParamsE)
        /*0c28*/ 	.short	0x0210
        /*0c2a*/ 	.short	0x0af0


	//----- nvinfo : EIATTR_SW_WAR
	.align		4
.L_215:
        /*0c2c*/ 	.byte	0x04, 0x36
        /*0c2e*/ 	.short	(.L_217 - .L_216)
.L_216:
        /*0c30*/ 	.word	0x00000008
.L_217:


//--------------------- .nv.info._ZN7cutlass13device_kernelIN5flash11enable_sm90INS1_16FlashAttnFwdSm90INS1_25CollectiveMainloopFwdSm90ILi2EN4cute5tupleIJNS5_1CILi1EEES8_S8_EEENS6_IJNS7_ILi192EEENS7_ILi128EEENS7_ILi96EEEEEELi96ENS_10bfloat16_tEfNS_4arch4Sm90ELb0ELb1ELb1ELb1ELb0ELb1ELb0ELb0ELb1ELb1ELb1ELb0EEENS1_21CollectiveEpilogueFwdINS6_IJSA_SC_SB_EEES9_SE_SG_Li384ELb1ELb1ELb1ELb0EEENS1_36VarlenDynamicPersistentTileSchedulerILi192ELi128ELi384ELi128ELb1ELb1ELb1ELb1ELb0ELb1EEEEEEEEEvNT_6ParamsE --------------------------
	.section	.nv.info._ZN7cutlass13device_kernelIN5flash11enable_sm90INS1_16FlashAttnFwdSm90INS1_25CollectiveMainloopFwdSm90ILi2EN4cute5tupleIJNS5_1CILi1EEES8_S8_EEENS6_IJNS7_ILi192EEENS7_ILi128EEENS7_ILi96EEEEEELi96ENS_10bfloat16_tEfNS_4arch4Sm90ELb0ELb1ELb1ELb1ELb0ELb1ELb0ELb0ELb1ELb1ELb1ELb0EEENS1_21CollectiveEpilogueFwdINS6_IJSA_SC_SB_EEES9_SE_SG_Li384ELb1ELb1ELb1ELb0EEENS1_36VarlenDynamicPersistentTileSchedulerILi192ELi128ELi384ELi128ELb1ELb1ELb1ELb1ELb0ELb1EEEEEEEEEvNT_6ParamsE,"",@"SHT_CUDA_INFO"
	.sectionflags	@""
	.align	4


	//----- nvinfo : EIATTR_CUDA_API_VERSION
	.align		4
        /*0000*/ 	.byte	0x04, 0x37
        /*0002*/ 	.short	(.L_219 - .L_218)
.L_218:
        /*0004*/ 	.word	0x00000082


	//----- nvinfo : EIATTR_KPARAM_INFO
	.align		4
.L_219:
        /*0008*/ 	.byte	0x04, 0x17
        /*000a*/ 	.short	(.L_221 - .L_220)
.L_220:
        /*000c*/ 	.word	0x00000000
        /*0010*/ 	.short	0x0000
        /*0012*/ 	.short	0x0070
        /*0014*/ 	.byte	0x00, 0xf0, 0x01, 0x2a


	//----- nvinfo : EIATTR_SPARSE_MMA_MASK
	.align		4
.L_221:
        /*0018*/ 	.byte	0x03, 0x50
        /*001a*/ 	.short	0x0000


	//----- nvinfo : EIATTR_MAXREG_COUNT
	.align		4
        /*001c*/ 	.byte	0x03, 0x1b
        /*001e*/ 	.short	0x0080


	//----- nvinfo : EIATTR_NUM_BARRIERS
	.align		4
        /*0020*/ 	.byte	0x02, 0x4c
        /*0022*/ 	.byte	0x10
	.zero		1


	//----- nvinfo : EIATTR_EXTERNS
	.align		4
        /*0024*/ 	.byte	0x04, 0x0f
        /*0026*/ 	.short	(.L_223 - .L_222)


	//   ....[0]....
	.align		4
.L_222:
        /*0028*/ 	.word	index@(__assertfail)


	//----- nvinfo : EIATTR_ANNOTATIONS
	.align		4
.L_223:
        /*002c*/ 	.byte	0x04, 0x55
        /*002e*/ 	.short	(.L_225 - .L_224)


	//   ....[0]....
.L_224:
        /* <DEDUP_REMOVED lines=93> */


	//----- nvinfo : EIATTR_MERCURY_ISA_VERSION
	.align		4
.L_225:
        /*05e8*/ 	.byte	0x03, 0x5f
        /*05ea*/ 	.short	0x0101


	//----- nvinfo : EIATTR_UNUSED_LOAD_BYTE_OFFSET
	.align		4
        /*05ec*/ 	.byte	0x04, 0x44
        /*05ee*/ 	.short	(.L_227 - .L_226)


	//   ....[0]....
.L_226:
        /*05f0*/ 	.word	0x00000af0
        /*05f4*/ 	.word	0x0000fff0


	//   ....[1]....
        /*05f8*/ 	.word	0x0001b290
        /*05fc*/ 	.word	0x0000fff0


	//----- nvinfo : EIATTR_INT_WARP_WIDE_INSTR_OFFSETS
	.align		4
.L_227:
        /*0600*/ 	.byte	0x04, 0x31
        /*0602*/ 	.short	(.L_229 - .L_228)


	//   ....[0]....
.L_228:
        /*0604*/ 	.word	0x00000190


	//   ....[1]....
        /*0608*/ 	.word	0x000001d0


	//   ....[2]....
        /*060c*/ 	.word	0x00000240


	//   ....[3]....
        /*0610*/ 	.word	0x00021970


	//   ....[4]....
        /*0614*/ 	.word	0x00021a00


	//   ....[5]....
        /*0618*/ 	.word	0x000254e0


	//   ....[6]....
        /*061c*/ 	.word	0x00025570


	//----- nvinfo : EIATTR_COOP_GROUP_MASK_REGIDS
	.align		4
.L_229:
        /*0620*/ 	.byte	0x04, 0x29
        /*0622*/ 	.short	(.L_231 - .L_230)


	//   ....[0]....
.L_230:
        /*0624*/ 	.word	0xffffffff


	//   ....[1]....
        /*0628*/ 	.word	0xffffffff


	//   ....[2]....
        /*062c*/ 	.word	0xffffffff


	//   ....[3]....
        /*0630*/ 	.word	0xffffffff


	//   ....[4]....
        /*0634*/ 	.word	0xffffffff


	//   ....[5]....
        /*0638*/ 	.word	0xffffffff


	//   ....[6]....
        /*063c*/ 	.word	0xffffffff


	//   ....[7]....
        /*0640*/ 	.word	0xffffffff


	//   ....[8]....
        /*0644*/ 	.word	0xffffffff


	//   ....[9]....
        /*0648*/ 	.word	0xffffffff


	//   ....[10]....
        /*064c*/ 	.word	0xffffffff


	//   ....[11]....
        /*0650*/ 	.word	0xffffffff


	//   ....[12]....
        /*0654*/ 	.word	0xffffffff


	//   ....[13]....
        /*0658*/ 	.word	0xffffffff


	//   ....[14]....
        /*065c*/ 	.word	0xffffffff


	//   ....[15]....
        /*0660*/ 	.word	0xffffffff


	//   ....[16]....
        /*0664*/ 	.word	0xffffffff


	//   ....[17]....
        /*0668*/ 	.word	0xffffffff


	//   ....[18]....
        /*066c*/ 	.word	0xffffffff


	//   ....[19]....
        /*0670*/ 	.word	0xffffffff


	//   ....[20]....
        /*0674*/ 	.word	0xffffffff


	//   ....[21]....
        /*0678*/ 	.word	0xffffffff


	//   ....[22]....
        /*067c*/ 	.word	0xffffffff


	//   ....[23]....
        /*0680*/ 	.word	0xffffffff


	//   ....[24]....
        /*0684*/ 	.word	0xffffffff


	//   ....[25]....
        /*0688*/ 	.word	0xffffffff


	//   ....[26]....
        /*068c*/ 	.word	0xffffffff


	//   ....[27]....
        /*0690*/ 	.word	0xffffffff


	//   ....[28]....
        /*0694*/ 	.word	0xffffffff


	//   ....[29]....
        /*0698*/ 	.word	0xffffffff


	//   ....[30]....
        /*069c*/ 	.word	0xffffffff


	//   ....[31]....
        /*06a0*/ 	.word	0xffffffff


	//   ....[32]....
        /*06a4*/ 	.word	0xffffffff


	//   ....[33]....
        /*06a8*/ 	.word	0xffffffff


	//   ....[34]....
        /*06ac*/ 	.word	0xffffffff


	//   ....[35]....
        /*06b0*/ 	.word	0xffffffff


	//   ....[36]....
        /*06b4*/ 	.word	0xffffffff


	//   ....[37]....
        /*06b8*/ 	.word	0xffffffff


	//   ....[38]....
        /*06bc*/ 	.word	0xffffffff


	//   ....[39]....
        /*06c0*/ 	.word	0xffffffff


	//   ....[40]....
        /*06c4*/ 	.word	0xffffffff


	//   ....[41]....
        /*06c8*/ 	.word	0xffffffff


	//   ....[42]....
        /*06cc*/ 	.word	0xffffffff


	//   ....[43]....
        /*06d0*/ 	.word	0xffffffff


	//   ....[44]....
        /*06d4*/ 	.word	0xffffffff


	//   ....[45]....
        /*06d8*/ 	.word	0xffffffff


	//   ....[46]....
        /*06dc*/ 	.word	0xffffffff


	//   ....[47]....
        /*06e0*/ 	.word	0xffffffff


	//   ....[48]....
        /*06e4*/ 	.word	0xffffffff


	//   ....[49]....
        /*06e8*/ 	.word	0xffffffff


	//   ....[50]....
        /*06ec*/ 	.word	0xffffffff


	//   ....[51]....
        /*06f0*/ 	.word	0xffffffff


	//   ....[52]....
        /*06f4*/ 	.word	0xffffffff


	//   ....[53]....
        /*06f8*/ 	.word	0xffffffff


	//   ....[54]....
        /*06fc*/ 	.word	0xffffffff


	//   ....[55]....
        /*0700*/ 	.word	0xffffffff


	//   ....[56]....
        /*0704*/ 	.word	0xffffffff


	//   ....[57]....
        /*0708*/ 	.word	0xffffffff


	//   ....[58]....
        /*070c*/ 	.word	0xffffffff


	//   ....[59]....
        /*0710*/ 	.word	0xffffffff


	//   ....[60]....
        /*0714*/ 	.word	0xffffffff


	//   ....[61]....
        /*0718*/ 	.word	0xffffffff


	//   ....[62]....
        /*071c*/ 	.word	0xffffffff


	//   ....[63]....
        /*0720*/ 	.word	0xffffffff


	//   ....[64]....
        /*0724*/ 	.word	0xffffffff


	//   ....[65]....
        /*0728*/ 	.word	0xffffffff


	//   ....[66]....
        /*072c*/ 	.word	0xffffffff


	//   ....[67]....
        /*0730*/ 	.word	0xffffffff


	//   ....[68]....
        /*0734*/ 	.word	0xffffffff


	//   ....[69]....
        /*0738*/ 	.word	0xffffffff


	//   ....[70]....
        /*073c*/ 	.word	0xffffffff


	//   ....[71]....
        /*0740*/ 	.word	0xffffffff


	//   ....[72]....
        /*0744*/ 	.word	0xffffffff


	//   ....[73]....
        /*0748*/ 	.word	0xffffffff


	//   ....[74]....
        /*074c*/ 	.word	0xffffffff


	//   ....[75]....
        /*0750*/ 	.word	0xffffffff


	//   ....[76]....
        /*0754*/ 	.word	0xffffffff


	//   ....[77]....
        /*0758*/ 	.word	0xffffffff


	//   ....[78]....
        /*075c*/ 	.word	0xffffffff


	//   ....[79]....
        /*0760*/ 	.word	0xffffffff


	//   ....[80]....
        /*0764*/ 	.word	0xffffffff


	//   ....[81]....
        /*0768*/ 	.word	0xffffffff


	//   ....[82]....
        /*076c*/ 	.word	0xffffffff


	//   ....[83]....
        /*0770*/ 	.word	0xffffffff


	//   ....[84]....
        /*0774*/ 	.word	0xffffffff


	//   ....[85]....
        /*0778*/ 	.word	0xffffffff


	//   ....[86]....
        /*077c*/ 	.word	0xffffffff


	//   ....[87]....
        /*0780*/ 	.word	0xffffffff


	//   ....[88]....
        /*0784*/ 	.word	0xffffffff


	//   ....[89]....
        /*0788*/ 	.word	0xffffffff


	//   ....[90]....
        /*078c*/ 	.word	0xffffffff


	//   ....[91]....
        /*0790*/ 	.word	0xffffffff


	//   ....[92]....
        /*0794*/ 	.word	0xffffffff


	//   ....[93]....
        /*0798*/ 	.word	0xffffffff


	//   ....[94]....
        /*079c*/ 	.word	0xffffffff


	//   ....[95]....
        /*07a0*/ 	.word	0xffffffff


	//   ....[96]....
        /*07a4*/ 	.word	0xffffffff


	//   ....[97]....
        /*07a8*/ 	.word	0xffffffff


	//   ....[98]....
        /*07ac*/ 	.word	0xffffffff


	//   ....[99]....
        /*07b0*/ 	.word	0xffffffff


	//   ....[100]....
        /*07b4*/ 	.word	0xffffffff


	//   ....[101]....
        /*07b8*/ 	.word	0xffffffff


	//   ....[102]....
        /*07bc*/ 	.word	0xffffffff


	//   ....[103]....
        /*07c0*/ 	.word	0xffffffff


	//   ....[104]....
        /*07c4*/ 	.word	0xffffffff


	//   ....[105]....
        /*07c8*/ 	.word	0xffffffff


	//   ....[106]....
        /*07cc*/ 	.word	0xffffffff


	//   ....[107]....
        /*07d0*/ 	.word	0xffffffff


	//   ....[108]....
        /*07d4*/ 	.word	0xffffffff


	//   ....[109]....
        /*07d8*/ 	.word	0xffffffff


	//   ....[110]....
        /*07dc*/ 	.word	0xffffffff


	//   ....[111]....
        /*07e0*/ 	.word	0xffffffff


	//   ....[112]....
        /*07e4*/ 	.word	0x0500000f


	//   ....[113]....
        /*07e8*/ 	.word	0x0500000f


	//   ....[114]....
        /*07ec*/ 	.word	0x0500000f


	//   ....[115]....
        /*07f0*/ 	.word	0x0500000f


	//   ....[116]....
        /*07f4*/ 	.word	0x0500000f


	//   ....[117]....
        /*07f8*/ 	.word	0x0500000f


	//   ....[118]....
        /*07fc*/ 	.word	0x0500000f


	//   ....[119]....
        /*0800*/ 	.word	0x0500000f


	//   ....[120]....
        /*0804*/ 	.word	0x0500000f


	//   ....[121]....
        /*0808*/ 	.word	0x0500000f


	//   ....[122]....
        /*080c*/ 	.word	0x0500000f


	//   ....[123]....
        /*0810*/ 	.word	0x0500000f


	//   ....[124]....
        /*0814*/ 	.word	0x0500000f


	//   ....[125]....
        /*0818*/ 	.word	0x0500000f


	//   ....[126]....
        /*081c*/ 	.word	0x0500000f


	//   ....[127]....
        /*0820*/ 	.word	0x0500000f


	//   ....[128]....
        /*0824*/ 	.word	0x0500000f


	//   ....[129]....
        /*0828*/ 	.word	0x0500000f


	//   ....[130]....
        /*082c*/ 	.word	0x0500000f


	//   ....[131]....
        /*0830*/ 	.word	0x0500000f


	//   ....[132]....
        /*0834*/ 	.word	0x0500000f


	//   ....[133]....
        /*0838*/ 	.word	0x0500000f


	//   ....[134]....
        /*083c*/ 	.word	0x0500000f


	//   ....[135]....
        /*0840*/ 	.word	0x0500000f


	//   ....[136]....
        /*0844*/ 	.word	0x0500000f


	//   ....[137]....
        /*0848*/ 	.word	0x0500000f


	//   ....[138]....
        /*084c*/ 	.word	0x0500000f


	//   ....[139]....
        /*0850*/ 	.word	0x0500000f


	//   ....[140]....
        /*0854*/ 	.word	0x0500000f


	//   ....[141]....
        /*0858*/ 	.word	0x0500000f


	//   ....[142]....
        /*085c*/ 	.word	0x0500000f


	//   ....[143]....
        /*0860*/ 	.word	0x0500000f


	//   ....[144]....
        /*0864*/ 	.word	0x0500000f


	//   ....[145]....
        /*0868*/ 	.word	0x0500000f


	//   ....[146]....
        /*086c*/ 	.word	0x0500000f


	//   ....[147]....
        /*0870*/ 	.word	0x0500000f


	//   ....[148]....
        /*0874*/ 	.word	0x0500000f


	//   ....[149]....
        /*0878*/ 	.word	0x0500000f


	//   ....[150]....
        /*087c*/ 	.word	0x0500000f


	//   ....[151]....
        /*0880*/ 	.word	0x0500000f


	//   ....[152]....
        /*0884*/ 	.word	0x0500000f


	//   ....[153]....
        /*0888*/ 	.word	0x0500000f


	//   ....[154]....
        /*088c*/ 	.word	0x0500000f


	//   ....[155]....
        /*0890*/ 	.word	0x0500000f


	//   ....[156]....
        /*0894*/ 	.word	0x0500000f


	//   ....[157]....
        /*0898*/ 	.word	0x0500000f


	//   ....[158]....
        /*089c*/ 	.word	0x0500000f


	//   ....[159]....
        /*08a0*/ 	.word	0x0500000f


	//   ....[160]....
        /*08a4*/ 	.word	0x0500000f


	//   ....[161]....
        /*08a8*/ 	.word	0x0500000f


	//   ....[162]....
        /*08ac*/ 	.word	0x0500000f


	//   ....[163]....
        /*08b0*/ 	.word	0x0500000f


	//   ....[164]....
        /*08b4*/ 	.word	0x0500000f


	//   ....[165]....
        /*08b8*/ 	.word	0x0500000f


	//----- nvinfo : EIATTR_COOP_GROUP_INSTR_OFFSETS
	.align		4
.L_231:
        /*08bc*/ 	.byte	0x04, 0x28
        /*08be*/ 	.short	(.L_233 - .L_232)


	//   ....[0]....
.L_232:
        /*08c0*/ 	.word	0x00000070


	//   ....[1]....
        /*08c4*/ 	.word	0x000001a0


	//   ....[2]....
        /*08c8*/ 	.word	0x000001f0


	//   ....[3]....
        /*08cc*/ 	.word	0x00000420


	//   ....[4]....
        /*08d0*/ 	.word	0x00000580


	//   ....[5]....
        /*08d4*/ 	.word	0x000006a0


	//   ....[6]....
        /*08d8*/ 	.word	0x00000800


	//   ....[7]....
        /*08dc*/ 	.word	0x00007ca0


	//   ....[8]....
        /*08e0*/ 	.word	0x00008430


	//   ....[9]....
        /*08e4*/ 	.word	0x00008440


	//   ....[10]....
        /*08e8*/ 	.word	0x00008450


	//   ....[11]....
        /*08ec*/ 	.word	0x00008460


	//   ....[12]....
        /*08f0*/ 	.word	0x0000a3a0


	//   ....[13]....
        /*08f4*/ 	.word	0x0000a3b0


	//   ....[14]....
        /*08f8*/ 	.word	0x0000a3c0


	//   ....[15]....
        /*08fc*/ 	.word	0x0000a3d0


	//   ....[16]....
        /*0900*/ 	.word	0x0000ca70


	//   ....[17]....
        /*0904*/ 	.word	0x0000d2b0


	//   ....[18]....
        /*0908*/ 	.word	0x0000e590


	//   ....[19]....
        /*090c*/ 	.word	0x0000e630


	//   ....[20]....
        /*0910*/ 	.word	0x0000ef10


	//   ....[21]....
        /*0914*/ 	.word	0x0000ef80


	//   ....[22]....
        /*0918*/ 	.word	0x0000fbe0


	//   ....[23]....
        /*091c*/ 	.word	0x000109d0


	//   ....[24]....
        /*0920*/ 	.word	0x000115a0


	//   ....[25]....
        /*0924*/ 	.word	0x00011fb0


	//   ....[26]....
        /*0928*/ 	.word	0x00011fd0


	//   ....[27]....
        /*092c*/ 	.word	0x00012c80


	//   ....[28]....
        /*0930*/ 	.word	0x00012cb0


	//   ....[29]....
        /*0934*/ 	.word	0x00013b30


	//   ....[30]....
        /*0938*/ 	.word	0x00014db0


	//   ....[31]....
        /*093c*/ 	.word	0x00014e10


	//   ....[32]....
        /*0940*/ 	.word	0x00015520


	//   ....[33]....
        /*0944*/ 	.word	0x00015540


	//   ....[34]....
        /*0948*/ 	.word	0x000169c0


	//   ....[35]....
        /*094c*/ 	.word	0x00017120


	//   ....[36]....
        /*0950*/ 	.word	0x00018080


	//   ....[37]....
        /*0954*/ 	.word	0x00018a80


	//   ....[38]....
        /*0958*/ 	.word	0x00018aa0


	//   ....[39]....
        /*095c*/ 	.word	0x00019810


	//   ....[40]....
        /*0960*/ 	.word	0x00019830


	//   ....[41]....
        /*0964*/ 	.word	0x0001a600


	//   ....[42]....
        /*0968*/ 	.word	0x0001a810


	//   ....[43]....
        /*096c*/ 	.word	0x0001a840


	//   ....[44]....
        /*0970*/ 	.word	0x0001ad50


	//   ....[45]....
        /*0974*/ 	.word	0x0001ad90


	//   ....[46]....
        /*0978*/ 	.word	0x0001bc40


	//   ....[47]....
        /*097c*/ 	.word	0x0001bc60


	//   ....[48]....
        /*0980*/ 	.word	0x0001bc70


	//   ....[49]....
        /*0984*/ 	.word	0x0001bc80


	//   ....[50]....
        /*0988*/ 	.word	0x0001c330


	//   ....[51]....
        /*098c*/ 	.word	0x0001c340


	//   ....[52]....
        /*0990*/ 	.word	0x0001c490


	//   ....[53]....
        /*0994*/ 	.word	0x0001c4a0


	//   ....[54]....
        /*0998*/ 	.word	0x0001c890


	//   ....[55]....
        /*099c*/ 	.word	0x0001c8a0


	//   ....[56]....
        /*09a0*/ 	.word	0x0001ce00


	//   ....[57]....
        /*09a4*/ 	.word	0x0001ce10


	//   ....[58]....
        /*09a8*/ 	.word	0x0001dc30


	//   ....[59]....
        /*09ac*/ 	.word	0x0001dc40


	//   ....[60]....
        /*09b0*/ 	.word	0x0001dda0


	//   ....[61]....
        /*09b4*/ 	.word	0x0001ddb0


	//   ....[62]....
        /*09b8*/ 	.word	0x0001df60


	//   ....[63]....
        /*09bc*/ 	.word	0x0001e160


	//   ....[64]....
        /*09c0*/ 	.word	0x0001e190


	//   ....[65]....
        /*09c4*/ 	.word	0x0001e1c0


	//   ....[66]....
        /*09c8*/ 	.word	0x0001e1f0


	//   ....[67]....
        /*09cc*/ 	.word	0x0001e220


	//   ....[68]....
        /*09d0*/ 	.word	0x0001e250


	//   ....[69]....
        /*09d4*/ 	.word	0x0001e3e0


	//   ....[70]....
        /*09d8*/ 	.word	0x0001e410


	//   ....[71]....
        /*09dc*/ 	.word	0x0001e440


	//   ....[72]....
        /*09e0*/ 	.word	0x0001e470


	//   ....[73]....
        /*09e4*/ 	.word	0x0001e4a0


	//   ....[74]....
        /*09e8*/ 	.word	0x0001e4d0


	//   ....[75]....
        /*09ec*/ 	.word	0x0001e560


	//   ....[76]....
        /*09f0*/ 	.word	0x0001e590


	//   ....[77]....
        /*09f4*/ 	.word	0x0001e5a0


	//   ....[78]....
        /*09f8*/ 	.word	0x0001e5e0


	//   ....[79]....
        /*09fc*/ 	.word	0x0001fdf0


	//   ....[80]....
        /*0a00*/ 	.word	0x00021f00


	//   ....[81]....
        /*0a04*/ 	.word	0x00022b80


	//   ....[82]....
        /*0a08*/ 	.word	0x00022ba0


	//   ....[83]....
        /*0a0c*/ 	.word	0x00022c40


	//   ....[84]....
        /*0a10*/ 	.word	0x00022c60


	//   ....[85]....
        /*0a14*/ 	.word	0x00022d00


	//   ....[86]....
        /*0a18*/ 	.word	0x00022d20


	//   ....[87]....
        /*0a1c*/ 	.word	0x00022d30


	//   ....[88]....
        /*0a20*/ 	.word	0x00022dc0


	//   ....[89]....
        /*0a24*/ 	.word	0x00022de0


	//   ....[90]....
        /*0a28*/ 	.word	0x00022e50


	//   ....[91]....
        /*0a2c*/ 	.word	0x00022e90


	//   ....[92]....
        /*0a30*/ 	.word	0x00022f00


	//   ....[93]....
        /*0a34*/ 	.word	0x00025c40


	//   ....[94]....
        /*0a38*/ 	.word	0x00025c70


	//   ....[95]....
        /*0a3c*/ 	.word	0x00025cd0


	//   ....[96]....
        /*0a40*/ 	.word	0x00025d00


	//   ....[97]....
        /*0a44*/ 	.word	0x00025d30


	//   ....[98]....
        /*0a48*/ 	.word	0x00025d60


	//   ....[99]....
        /*0a4c*/ 	.word	0x00025d90


	//   ....[100]....
        /*0a50*/ 	.word	0x00025dc0


	//   ....[101]....
        /*0a54*/ 	.word	0x00025f60


	//   ....[102]....
        /*0a58*/ 	.word	0x00025f90


	//   ....[103]....
        /*0a5c*/ 	.word	0x00025fc0


	//   ....[104]....
        /*0a60*/ 	.word	0x00025ff0


	//   ....[105]....
        /*0a64*/ 	.word	0x00026020


	//   ....[106]....
        /*0a68*/ 	.word	0x00026050


	//   ....[107]....
        /*0a6c*/ 	.word	0x00026110


	//   ....[108]....
        /*0a70*/ 	.word	0x00026130


	//   ....[109]....
        /*0a74*/ 	.word	0x00026150


	//   ....[110]....
        /*0a78*/ 	.word	0x000261b0


	//   ....[111]....
        /*0a7c*/ 	.word	0x00026be0


	//   ....[112]....
        /*0a80*/ 	.word	0x00026fe0


	//   ....[113]....
        /*0a84*/ 	.word	0x00027080


	//   ....[114]....
        /*0a88*/ 	.word	0x00027110


	//   ....[115]....
        /*0a8c*/ 	.word	0x00027160


	//   ....[116]....
        /*0a90*/ 	.word	0x000271b0


	//   ....[117]....
        /*0a94*/ 	.word	0x00027290


	//   ....[118]....
        /*0a98*/ 	.word	0x00027320


	//   ....[119]....
        /*0a9c*/ 	.word	0x00027370


	//   ....[120]....
        /*0aa0*/ 	.word	0x000273c0


	//   ....[121]....
        /*0aa4*/ 	.word	0x00027720


	//   ....[122]....
        /*0aa8*/ 	.word	0x00027770


	//   ....[123]....
        /*0aac*/ 	.word	0x00027800


	//   ....[124]....
        /*0ab0*/ 	.word	0x00027890


	//   ....[125]....
        /*0ab4*/ 	.word	0x00027910


	//   ....[126]....
        /*0ab8*/ 	.word	0x00027960


	//   ....[127]....
        /*0abc*/ 	.word	0x000279f0


	//   ....[128]....
        /*0ac0*/ 	.word	0x00027a80


	//   ....[129]....
        /*0ac4*/ 	.word	0x00027b00


	//   ....[130]....
        /*0ac8*/ 	.word	0x00027b50


	//   ....[131]....
        /*0acc*/ 	.word	0x00027be0


	//   ....[132]....
        /*0ad0*/ 	.word	0x00027c70


	//   ....[133]....
        /*0ad4*/ 	.word	0x00027d30


	//   ....[134]....
        /*0ad8*/ 	.word	0x00028010


	//   ....[135]....
        /*0adc*/ 	.word	0x000281d0


	//   ....[136]....
        /*0ae0*/ 	.word	0x00028220


	//   ....[137]....
        /*0ae4*/ 	.word	0x00028280


	//   ....[138]....
        /*0ae8*/ 	.word	0x00028360


	//   ....[139]....
        /*0aec*/ 	.word	0x000283c0


	//   ....[140]....
        /*0af0*/ 	.word	0x000284e0


	//   ....[141]....
        /*0af4*/ 	.word	0x00028540


	//   ....[142]....
        /*0af8*/ 	.word	0x000285e0


	//   ....[143]....
        /*0afc*/ 	.word	0x000286b0


	//   ....[144]....
        /*0b00*/ 	.word	0x00028730


	//   ....[145]....
        /*0b04*/ 	.word	0x000287f0


	//   ....[146]....
        /*0b08*/ 	.word	0x00028870


	//   ....[147]....
        /*0b0c*/ 	.word	0x00028c20


	//   ....[148]....
        /*0b10*/ 	.word	0x00028cc0


	//   ....[149]....
        /*0b14*/ 	.word	0x00028e30


	//   ....[150]....
        /*0b18*/ 	.word	0x00028ea0


	//   ....[151]....
        /*0b1c*/ 	.word	0x00028f10


	//   ....[152]....
        /*0b20*/ 	.word	0x00028f80


	//   ....[153]....
        /*0b24*/ 	.word	0x00028ff0


	//   ....[154]....
        /*0b28*/ 	.word	0x00029070


	//   ....[155]....
        /*0b2c*/ 	.word	0x000290f0


	//   ....[156]....
        /*0b30*/ 	.word	0x00029180


	//   ....[157]....
        /*0b34*/ 	.word	0x000291f0


	//   ....[158]....
        /*0b38*/ 	.word	0x00029260


	//   ....[159]....
        /*0b3c*/ 	.word	0x000292d0


	//   ....[160]....
        /*0b40*/ 	.word	0x00029350


	//   ....[161]....
        /*0b44*/ 	.word	0x000293c0


	//   ....[162]....
        /*0b48*/ 	.word	0x00029470


	//   ....[163]....
        /*0b4c*/ 	.word	0x000294c0


	//   ....[164]....
        /*0b50*/ 	.word	0x00029550


	//   ....[165]....
        /*0b54*/ 	.word	0x00029680


	//----- nvinfo : EIATTR_REG_RECONFIG
	.align		4
.L_233:
        /*0b58*/ 	.byte	0x01, 0x54
	.zero		2


	//----- nvinfo : EIATTR_SYSCALL_OFFSETS
	.align		4
        /*0b5c*/ 	.byte	0x04, 0x46
        /*0b5e*/ 	.short	(.L_235 - .L_234)


	//   ....[0]....
.L_234:
        /*0b60*/ 	.word	0x000021b0


	//   ....[1]....
        /*0b64*/ 	.word	0x00002300


	//   ....[2]....
        /*0b68*/ 	.word	0x00007ec0


	//   ....[3]....
        /*0b6c*/ 	.word	0x000081e0


	//   ....[4]....
        /*0b70*/ 	.word	0x00021b60


	//   ....[5]....
        /*0b74*/ 	.word	0x00021cb0


	//   ....[6]....
        /*0b78*/ 	.word	0x00021da0


	//   ....[7]....
        /*0b7c*/ 	.word	0x00022630


	//----- nvinfo : EIATTR_MBARRIER_INSTR_OFFSETS
	.align		4
.L_235:
        /*0b80*/ 	.byte	0x04, 0x39
        /*0b82*/ 	.short	(.L_237 - .L_236)


	//   ....[0]....
.L_236:
        /*0b84*/ 	.word	0x000002d0
        /*0b88*/ 	.word	0x000000ff
        /*0b8c*/ 	.word	0x0002d800
        /*0b90*/ 	.short	0x0100
        /*0b92*/ 	.byte	0x08
	.zero		1


	//   ....[1]....
        /*0b94*/ 	.word	0x000002e0
        /*0b98*/ 	.word	0x000000ff
        /*0b9c*/ 	.word	0x0002d820
        /*0ba0*/ 	.short	0x0100
        /*0ba2*/ 	.byte	0x08
	.zero		1


	//   ....[2]....
        /*0ba4*/ 	.word	0x000003d0
        /*0ba8*/ 	.word	0x000000ff
        /*0bac*/ 	.word	0x0002d830
        /*0bb0*/ 	.short	0x0100
        /*0bb2*/ 	.byte	0x08
	.zero		1


	//   ....[3]....
        /*0bb4*/ 	.word	0x000003e0
        /*0bb8*/ 	.word	0x000000ff
        /*0bbc*/ 	.word	0x0002d840
        /*0bc0*/ 	.short	0x0100
        /*0bc2*/ 	.byte	0x08
	.zero		1


	//   ....[4]....
        /*0bc4*/ 	.word	0x000003f0
        /*0bc8*/ 	.word	0x000000ff
        /*0bcc*/ 	.word	0x0002d838
        /*0bd0*/ 	.short	0x0100
        /*0bd2*/ 	.byte	0x08
	.zero		1


	//   ....[5]....
        /*0bd4*/ 	.word	0x00000400
        /*0bd8*/ 	.word	0x000000ff
        /*0bdc*/ 	.word	0x0002d848
        /*0be0*/ 	.short	0x0100
        /*0be2*/ 	.byte	0x08
	.zero		1


	//   ....[6]....
        /*0be4*/ 	.word	0x00000530
        /*0be8*/ 	.word	0x000000ff
        /*0bec*/ 	.word	0x0002d850
        /*0bf0*/ 	.short	0x0100
        /*0bf2*/ 	.byte	0x08
	.zero		1


	//   ....[7]....
        /*0bf4*/ 	.word	0x00000540
        /*0bf8*/ 	.word	0x000000ff
        /*0bfc*/ 	.word	0x0002d860
        /*0c00*/ 	.short	0x0100
        /*0c02*/ 	.byte	0x08
	.zero		1


	//   ....[8]....
        /*0c04*/ 	.word	0x00000550
        /*0c08*/ 	.word	0x000000ff
        /*0c0c*/ 	.word	0x0002d858
        /*0c10*/ 	.short	0x0100
        /*0c12*/ 	.byte	0x08
	.zero		1


	//   ....[9]....
        /*0c14*/ 	.word	0x00000560
        /*0c18*/ 	.word	0x000000ff
        /*0c1c*/ 	.word	0x0002d868
        /*0c20*/ 	.short	0x0100
        /*0c22*/ 	.byte	0x08
	.zero		1


	//   ....[10]....
        /*0c24*/ 	.word	0x00000650
        /*0c28*/ 	.word	0x000000ff
        /*0c2c*/ 	.word	0x0002d870
        /*0c30*/ 	.short	0x0100
        /*0c32*/ 	.byte	0x06
	.zero		1


	//   ....[11]....
        /*0c34*/ 	.word	0x00000660
        /*0c38*/ 	.word	0x000000ff
        /*0c3c*/ 	.word	0x0002d880
        /*0c40*/ 	.short	0x0100
        /*0c42*/ 	.byte	0x06
	.zero		1


	//   ....[12]....
        /*0c44*/ 	.word	0x00000670
        /*0c48*/ 	.word	0x000000ff
        /*0c4c*/ 	.word	0x0002d878
        /*0c50*/ 	.short	0x0100
        /*0c52*/ 	.byte	0x06
	.zero		1


	//   ....[13]....
        /*0c54*/ 	.word	0x00000680
        /*0c58*/ 	.word	0x000000ff
        /*0c5c*/ 	.word	0x0002d888
        /*0c60*/ 	.short	0x0100
        /*0c62*/ 	.byte	0x06
	.zero		1


	//   ....[14]....
        /*0c64*/ 	.word	0x000007b0
        /*0c68*/ 	.word	0x000000ff
        /*0c6c*/ 	.word	0x0002d890
        /*0c70*/ 	.short	0x0100
        /*0c72*/ 	.byte	0x08
	.zero		1


	//   ....[15]....
        /*0c74*/ 	.word	0x000007c0
        /*0c78*/ 	.word	0x000000ff
        /*0c7c*/ 	.word	0x0002d8a0
        /*0c80*/ 	.short	0x0100
        /*0c82*/ 	.byte	0x08
	.zero		1


	//   ....[16]....
        /*0c84*/ 	.word	0x000007d0
        /*0c88*/ 	.word	0x000000ff
        /*0c8c*/ 	.word	0x0002d898
        /*0c90*/ 	.short	0x0100
        /*0c92*/ 	.byte	0x08
	.zero		1


	//   ....[17]....
        /*0c94*/ 	.word	0x000007e0
        /*0c98*/ 	.word	0x000000ff
        /*0c9c*/ 	.word	0x0002d8a8
        /*0ca0*/ 	.short	0x0100
        /*0ca2*/ 	.byte	0x08
	.zero		1


	//   ....[18]....
        /*0ca4*/ 	.word	0x00000910
        /*0ca8*/ 	.word	0x000000ff
        /*0cac*/ 	.word	0x0002d8b0
        /*0cb0*/ 	.short	0x0100
        /*0cb2*/ 	.byte	0x08
	.zero		1


	//   ....[19]....
        /*0cb4*/ 	.word	0x00000920
        /*0cb8*/ 	.word	0x000000ff
        /*0cbc*/ 	.word	0x0002d8c0
        /*0cc0*/ 	.short	0x0100
        /*0cc2*/ 	.byte	0x08
	.zero		1


	//   ....[20]....
        /*0cc4*/ 	.word	0x00000930
        /*0cc8*/ 	.word	0x000000ff
        /*0ccc*/ 	.word	0x0002d8b8
        /*0cd0*/ 	.short	0x0100
        /*0cd2*/ 	.byte	0x08
	.zero		1


	//   ....[21]....
        /*0cd4*/ 	.word	0x00000940
        /*0cd8*/ 	.word	0x000000ff
        /*0cdc*/ 	.word	0x0002d8c8
        /*0ce0*/ 	.short	0x0100
        /*0ce2*/ 	.byte	0x08
	.zero		1


	//   ....[22]....
        /*0ce4*/ 	.word	0x00003700
        /*0ce8*/ 	.word	0x0000000e
        /*0cec*/ 	.word	0x0002d890
        /*0cf0*/ 	.short	0x010a
        /*0cf2*/ 	.byte	0x3f
	.zero		1


	//   ....[23]....
        /*0cf4*/ 	.word	0x00005260
        /*0cf8*/ 	.word	0x0000000e
        /*0cfc*/ 	.word	0x0002d890
        /*0d00*/ 	.short	0x010a
        /*0d02*/ 	.byte	0x3f
	.zero		1


	//   ....[24]....
        /*0d04*/ 	.word	0x00006d00
        /*0d08*/ 	.word	0x0000000e
        /*0d0c*/ 	.word	0x0002d890
        /*0d10*/ 	.short	0x010a
        /*0d12*/ 	.byte	0x3f
	.zero		1


	//   ....[25]....
        /*0d14*/ 	.word	0x00006f70
        /*0d18*/ 	.word	0x0000001c
        /*0d1c*/ 	.word	0x00000000
        /*0d20*/ 	.short	0x0101
        /*0d22*/ 	.byte	0x3f
	.zero		1


	//   ....[26]....
        /*0d24*/ 	.word	0x00006fb0
        /*0d28*/ 	.word	0x0000000e
        /*0d2c*/ 	.word	0x0002d8b0
        /*0d30*/ 	.short	0x010a
        /*0d32*/ 	.byte	0x3f
	.zero		1


	//   ....[27]....
        /*0d34*/ 	.word	0x000072f0
        /*0d38*/ 	.word	0x0000000e
        /*0d3c*/ 	.word	0x00000000
        /*0d40*/ 	.short	0x0101
        /*0d42*/ 	.byte	0x3f
	.zero		1


	//   ....[28]....
        /*0d44*/ 	.word	0x00007f60
        /*0d48*/ 	.word	0x00000002
        /*0d4c*/ 	.word	0x0002d800
        /*0d50*/ 	.short	0x010a
        /*0d52*/ 	.byte	0x3f
	.zero		1


	//   ....[29]....
        /*0d54*/ 	.word	0x00007fb0
        /*0d58*/ 	.word	0x00000002
        /*0d5c*/ 	.word	0x0002d800
        /*0d60*/ 	.short	0x010a
        /*0d62*/ 	.byte	0x3f
	.zero		1


	//   ....[30]....
        /*0d64*/ 	.word	0x00008b80
        /*0d68*/ 	.word	0x00000002
        /*0d6c*/ 	.word	0x0002d800
        /*0d70*/ 	.short	0x010a
        /*0d72*/ 	.byte	0x3f
	.zero		1


	//   ....[31]....
        /*0d74*/ 	.word	0x0000a8b0
        /*0d78*/ 	.word	0x00000002
        /*0d7c*/ 	.word	0x0002d800
        /*0d80*/ 	.short	0x010a
        /*0d82*/ 	.byte	0x3f
	.zero		1


	//   ....[32]....
        /*0d84*/ 	.word	0x0000c250
        /*0d88*/ 	.word	0x00000000
        /*0d8c*/ 	.word	0x0002d830
        /*0d90*/ 	.short	0x010a
        /*0d92*/ 	.byte	0x3f
	.zero		1


	//   ....[33]....
        /*0d94*/ 	.word	0x0000c2c0
        /*0d98*/ 	.word	0x00000000
        /*0d9c*/ 	.word	0x0002d830
        /*0da0*/ 	.short	0x010a
        /*0da2*/ 	.byte	0x3f
	.zero		1


	//   ....[34]....
        /*0da4*/ 	.word	0x0000c840
        /*0da8*/ 	.word	0x00000000
        /*0dac*/ 	.word	0x00000000
        /*0db0*/ 	.short	0x0101
        /*0db2*/ 	.byte	0x3f
	.zero		1


	//   ....[35]....
        /*0db4*/ 	.word	0x000100d0
        /*0db8*/ 	.word	0x0000000b
        /*0dbc*/ 	.word	0x0002d830
        /*0dc0*/ 	.short	0x010a
        /*0dc2*/ 	.byte	0x3f
	.zero		1


	//   ....[36]....
        /*0dc4*/ 	.word	0x00010120
        /*0dc8*/ 	.word	0x0000000b
        /*0dcc*/ 	.word	0x0002d830
        /*0dd0*/ 	.short	0x010a
        /*0dd2*/ 	.byte	0x3f
	.zero		1


	//   ....[37]....
        /*0dd4*/ 	.word	0x00010540
        /*0dd8*/ 	.word	0x0000000b
        /*0ddc*/ 	.word	0x0002d850
        /*0de0*/ 	.short	0x010a
        /*0de2*/ 	.byte	0x3f
	.zero		1


	//   ....[38]....
        /*0de4*/ 	.word	0x00010580
        /*0de8*/ 	.word	0x0000000b
        /*0dec*/ 	.word	0x0002d850
        /*0df0*/ 	.short	0x010a
        /*0df2*/ 	.byte	0x3f
	.zero		1


	//   ....[39]....
        /*0df4*/ 	.word	0x00011410
        /*0df8*/ 	.word	0x00000032
        /*0dfc*/ 	.word	0x00000000
        /*0e00*/ 	.short	0x0101
        /*0e02*/ 	.byte	0x3f
	.zero		1


	//   ....[40]....
        /*0e04*/ 	.word	0x00011da0
        /*0e08*/ 	.word	0x0000000a
        /*0e0c*/ 	.word	0x00000000
        /*0e10*/ 	.short	0x0101
        /*0e12*/ 	.byte	0x3f
	.zero		1


	//   ....[41]....
        /*0e14*/ 	.word	0x00013f20
        /*0e18*/ 	.word	0x0000000c
        /*0e1c*/ 	.word	0x0002d830
        /*0e20*/ 	.short	0x010a
        /*0e22*/ 	.byte	0x3f
	.zero		1


	//   ....[42]....
        /*0e24*/ 	.word	0x00013f70
        /*0e28*/ 	.word	0x0000000c
        /*0e2c*/ 	.word	0x0002d830
        /*0e30*/ 	.short	0x010a
        /*0e32*/ 	.byte	0x3f
	.zero		1


	//   ....[43]....
        /*0e34*/ 	.word	0x00014390
        /*0e38*/ 	.word	0x0000000d
        /*0e3c*/ 	.word	0x0002d850
        /*0e40*/ 	.short	0x010a
        /*0e42*/ 	.byte	0x3f
	.zero		1


	//   ....[44]....
        /*0e44*/ 	.word	0x000143d0
        /*0e48*/ 	.word	0x0000000d
        /*0e4c*/ 	.word	0x0002d850
        /*0e50*/ 	.short	0x010a
        /*0e52*/ 	.byte	0x3f
	.zero		1


	//   ....[45]....
        /*0e54*/ 	.word	0x00015c80
        /*0e58*/ 	.word	0x0000001b
        /*0e5c*/ 	.word	0x00000000
        /*0e60*/ 	.short	0x0101
        /*0e62*/ 	.byte	0x3f
	.zero		1


	//   ....[46]....
        /*0e64*/ 	.word	0x00015ca0
        /*0e68*/ 	.word	0x0000000a
        /*0e6c*/ 	.word	0x00000000
        /*0e70*/ 	.short	0x0101
        /*0e72*/ 	.byte	0x3f
	.zero		1


	//   ....[47]....
        /*0e74*/ 	.word	0x00016b20
        /*0e78*/ 	.word	0x0000000c
        /*0e7c*/ 	.word	0x0002d830
        /*0e80*/ 	.short	0x010a
        /*0e82*/ 	.byte	0x3f
	.zero		1


	//   ....[48]....
        /*0e84*/ 	.word	0x00016b70
        /*0e88*/ 	.word	0x0000000c
        /*0e8c*/ 	.word	0x0002d830
        /*0e90*/ 	.short	0x010a
        /*0e92*/ 	.byte	0x3f
	.zero		1


	//   ....[49]....
        /*0e94*/ 	.word	0x00016f90
        /*0e98*/ 	.word	0x0000000d
        /*0e9c*/ 	.word	0x0002d850
        /*0ea0*/ 	.short	0x010a
        /*0ea2*/ 	.byte	0x3f
	.zero		1


	//   ....[50]....
        /*0ea4*/ 	.word	0x00016fd0
        /*0ea8*/ 	.word	0x0000000d
        /*0eac*/ 	.word	0x0002d850
        /*0eb0*/ 	.short	0x010a
        /*0eb2*/ 	.byte	0x3f
	.zero		1


	//   ....[51]....
        /*0eb4*/ 	.word	0x00017ef0
        /*0eb8*/ 	.word	0x00000032
        /*0ebc*/ 	.word	0x00000000
        /*0ec0*/ 	.short	0x0101
        /*0ec2*/ 	.byte	0x3f
	.zero		1


	//   ....[52]....
        /*0ec4*/ 	.word	0x00018870
        /*0ec8*/ 	.word	0x0000000b
        /*0ecc*/ 	.word	0x00000000
        /*0ed0*/ 	.short	0x0101
        /*0ed2*/ 	.byte	0x3f
	.zero		1


	//   ....[53]....
        /*0ed4*/ 	.word	0x0001a680
        /*0ed8*/ 	.word	0x00000000
        /*0edc*/ 	.word	0x0002d850
        /*0ee0*/ 	.short	0x010a
        /*0ee2*/ 	.byte	0x3f
	.zero		1


	//   ....[54]....
        /*0ee4*/ 	.word	0x0001a730
        /*0ee8*/ 	.word	0x00000000
        /*0eec*/ 	.word	0x0002d850
        /*0ef0*/ 	.short	0x010a
        /*0ef2*/ 	.byte	0x3f
	.zero		1


	//   ....[55]....
        /*0ef4*/ 	.word	0x0001af10
        /*0ef8*/ 	.word	0x00000009
        /*0efc*/ 	.word	0x00000000
        /*0f00*/ 	.short	0x0101
        /*0f02*/ 	.byte	0x3f
	.zero		1


	//   ....[56]....
        /*0f04*/ 	.word	0x0001c290
        /*0f08*/ 	.word	0x00000000
        /*0f0c*/ 	.word	0x00000000
        /*0f10*/ 	.short	0x0101
        /*0f12*/ 	.byte	0x3f
	.zero		1


	//   ....[57]....
        /*0f14*/ 	.word	0x0001c7e0
        /*0f18*/ 	.word	0x0000000a
        /*0f1c*/ 	.word	0x00000000
        /*0f20*/ 	.short	0x0101
        /*0f22*/ 	.byte	0x3f
	.zero		1


	//   ....[58]....
        /*0f24*/ 	.word	0x0001fed0
        /*0f28*/ 	.word	0x00000011
        /*0f2c*/ 	.word	0x0002d820
        /*0f30*/ 	.short	0x010a
        /*0f32*/ 	.byte	0x3f
	.zero		1


	//   ....[59]....
        /*0f34*/ 	.word	0x0001ff90
        /*0f38*/ 	.word	0x0000000b
        /*0f3c*/ 	.word	0x0002d8a0
        /*0f40*/ 	.short	0x010a
        /*0f42*/ 	.byte	0x3f
	.zero		1


	//   ....[60]....
        /*0f44*/ 	.word	0x000203c0
        /*0f48*/ 	.word	0x0000000b
        /*0f4c*/ 	.word	0x0002d8c0
        /*0f50*/ 	.short	0x010a
        /*0f52*/ 	.byte	0x3f
	.zero		1


	//   ....[61]....
        /*0f54*/ 	.word	0x00020920
        /*0f58*/ 	.word	0x0000000a
        /*0f5c*/ 	.word	0x0002d8a0
        /*0f60*/ 	.short	0x010a
        /*0f62*/ 	.byte	0x3f
	.zero		1


	//   ....[62]....
        /*0f64*/ 	.word	0x00020d40
        /*0f68*/ 	.word	0x0000000a
        /*0f6c*/ 	.word	0x0002d8c0
        /*0f70*/ 	.short	0x010a
        /*0f72*/ 	.byte	0x3f
	.zero		1


	//   ....[63]....
        /*0f74*/ 	.word	0x00022110
        /*0f78*/ 	.word	0x00000000
        /*0f7c*/ 	.word	0x0002d840
        /*0f80*/ 	.short	0x010a
        /*0f82*/ 	.byte	0x3f
	.zero		1


	//   ....[64]....
        /*0f84*/ 	.word	0x00022fd0
        /*0f88*/ 	.word	0x00000011
        /*0f8c*/ 	.word	0x0002d800
        /*0f90*/ 	.short	0x0107
        /*0f92*/ 	.byte	0x3f
	.zero		1


	//   ....[65]....
        /*0f94*/ 	.word	0x000230c0
        /*0f98*/ 	.word	0x00000011
        /*0f9c*/ 	.word	0x0002d800
        /*0fa0*/ 	.short	0x0101
        /*0fa2*/ 	.byte	0x3f
	.zero		1


	//   ....[66]....
        /*0fa4*/ 	.word	0x000230e0
        /*0fa8*/ 	.word	0x00000011
        /*0fac*/ 	.word	0x0002d820
        /*0fb0*/ 	.short	0x010a
        /*0fb2*/ 	.byte	0x3f
	.zero		1


	//   ....[67]....
        /*0fb4*/ 	.word	0x000234d0
        /*0fb8*/ 	.word	0x00000003
        /*0fbc*/ 	.word	0x0002d840
        /*0fc0*/ 	.short	0x010a
        /*0fc2*/ 	.byte	0x3f
	.zero		1


	//   ....[68]....
        /*0fc4*/ 	.word	0x00023950
        /*0fc8*/ 	.word	0x00000003
        /*0fcc*/ 	.word	0x00000060
        /*0fd0*/ 	.short	0x010a
        /*0fd2*/ 	.byte	0x3f
	.zero		1


	//   ....[69]....
        /*0fd4*/ 	.word	0x00024070
        /*0fd8*/ 	.word	0x00000003
        /*0fdc*/ 	.word	0x0002d840
        /*0fe0*/ 	.short	0x010a
        /*0fe2*/ 	.byte	0x3f
	.zero		1


	//   ....[70]....
        /*0fe4*/ 	.word	0x000244f0
        /*0fe8*/ 	.word	0x0000000b
        /*0fec*/ 	.word	0x00000060
        /*0ff0*/ 	.short	0x010a
        /*0ff2*/ 	.byte	0x3f
	.zero		1


	//   ....[71]....
        /*0ff4*/ 	.word	0x00024b60
        /*0ff8*/ 	.word	0x00000002
        /*0ffc*/ 	.word	0x0002d840
        /*1000*/ 	.short	0x010a
        /*1002*/ 	.byte	0x3f
	.zero		1


	//   ....[72]....
        /*1004*/ 	.word	0x00024ff0
        /*1008*/ 	.word	0x00000007
        /*100c*/ 	.word	0x00000060
        /*1010*/ 	.short	0x010a
        /*1012*/ 	.byte	0x3f
	.zero		1


	//   ....[73]....
        /*1014*/ 	.word	0x00025610
        /*1018*/ 	.word	0x00000003
        /*101c*/ 	.word	0x0002d860
        /*1020*/ 	.short	0x010a
        /*1022*/ 	.byte	0x3f
	.zero		1


	//   ....[74]....
        /*1024*/ 	.word	0x00026b60
        /*1028*/ 	.word	0x00000009
        /*102c*/ 	.word	0x0002d820
        /*1030*/ 	.short	0x010a
        /*1032*/ 	.byte	0x3f
	.zero		1


	//   ....[75]....
        /*1034*/ 	.word	0x00026cf0
        /*1038*/ 	.word	0x00000007
        /*103c*/ 	.word	0x00000000
        /*1040*/ 	.short	0x010a
        /*1042*/ 	.byte	0x3f
	.zero		1


	//   ....[76]....
        /*1044*/ 	.word	0x00026d60
        /*1048*/ 	.word	0x00000003
        /*104c*/ 	.word	0x00000000
        /*1050*/ 	.short	0x010a
        /*1052*/ 	.byte	0x3f
	.zero		1


	//   ....[77]....
        /*1054*/ 	.word	0x00026dc0
        /*1058*/ 	.word	0x00000005
        /*105c*/ 	.word	0x00000000
        /*1060*/ 	.short	0x010a
        /*1062*/ 	.byte	0x3f
	.zero		1


	//   ....[78]....
        /*1064*/ 	.word	0x00026df0
        /*1068*/ 	.word	0x00000003
        /*106c*/ 	.word	0x00000000
        /*1070*/ 	.short	0x010a
        /*1072*/ 	.byte	0x3f
	.zero		1


	//   ....[79]....
        /*1074*/ 	.word	0x00026e50
        /*1078*/ 	.word	0x0000000e
        /*107c*/ 	.word	0x0002d890
        /*1080*/ 	.short	0x010a
        /*1082*/ 	.byte	0x3f
	.zero		1


	//   ....[80]....
        /*1084*/ 	.word	0x00026ea0
        /*1088*/ 	.word	0x0000000e
        /*108c*/ 	.word	0x0002d890
        /*1090*/ 	.short	0x010a
        /*1092*/ 	.byte	0x3f
	.zero		1


	//   ....[81]....
        /*1094*/ 	.word	0x00026ef0
        /*1098*/ 	.word	0x0000000e
        /*109c*/ 	.word	0x0002d890
        /*10a0*/ 	.short	0x010a
        /*10a2*/ 	.byte	0x3f
	.zero		1


	//   ....[82]....
        /*10a4*/ 	.word	0x00026f40
        /*10a8*/ 	.word	0x0000000e
        /*10ac*/ 	.word	0x0002d8b0
        /*10b0*/ 	.short	0x010a
        /*10b2*/ 	.byte	0x3f
	.zero		1


	//   ....[83]....
        /*10b4*/ 	.word	0x000271f0
        /*10b8*/ 	.word	0x00000002
        /*10bc*/ 	.word	0x0002d800
        /*10c0*/ 	.short	0x010a
        /*10c2*/ 	.byte	0x3f
	.zero		1


	//   ....[84]....
        /*10c4*/ 	.word	0x00027400
        /*10c8*/ 	.word	0x00000002
        /*10cc*/ 	.word	0x0002d800
        /*10d0*/ 	.short	0x010a
        /*10d2*/ 	.byte	0x3f
	.zero		1


	//   ....[85]....
        /*10d4*/ 	.word	0x00027450
        /*10d8*/ 	.word	0x00000000
        /*10dc*/ 	.word	0x0002d830
        /*10e0*/ 	.short	0x010a
        /*10e2*/ 	.byte	0x3f
	.zero		1


	//   ....[86]....
        /*10e4*/ 	.word	0x000274a0
        /*10e8*/ 	.word	0x0000000b
        /*10ec*/ 	.word	0x0002d830
        /*10f0*/ 	.short	0x010a
        /*10f2*/ 	.byte	0x3f
	.zero		1


	//   ....[87]....
        /*10f4*/ 	.word	0x000274f0
        /*10f8*/ 	.word	0x0000000b
        /*10fc*/ 	.word	0x0002d850
        /*1100*/ 	.short	0x010a
        /*1102*/ 	.byte	0x3f
	.zero		1


	//   ....[88]....
        /*1104*/ 	.word	0x00027540
        /*1108*/ 	.word	0x0000000c
        /*110c*/ 	.word	0x0002d830
        /*1110*/ 	.short	0x010a
        /*1112*/ 	.byte	0x3f
	.zero		1


	//   ....[89]....
        /*1114*/ 	.word	0x00027590
        /*1118*/ 	.word	0x0000000d
        /*111c*/ 	.word	0x0002d850
        /*1120*/ 	.short	0x010a
        /*1122*/ 	.byte	0x3f
	.zero		1


	//   ....[90]....
        /*1124*/ 	.word	0x000275e0
        /*1128*/ 	.word	0x0000000c
        /*112c*/ 	.word	0x0002d830
        /*1130*/ 	.short	0x010a
        /*1132*/ 	.byte	0x3f
	.zero		1


	//   ....[91]....
        /*1134*/ 	.word	0x00027630
        /*1138*/ 	.word	0x0000000d
        /*113c*/ 	.word	0x0002d850
        /*1140*/ 	.short	0x010a
        /*1142*/ 	.byte	0x3f
	.zero		1


	//   ....[92]....
        /*1144*/ 	.word	0x00027680
        /*1148*/ 	.word	0x00000000
        /*114c*/ 	.word	0x0002d850
        /*1150*/ 	.short	0x010a
        /*1152*/ 	.byte	0x3f
	.zero		1


	//   ....[93]....
        /*1154*/ 	.word	0x00027df0
        /*1158*/ 	.word	0x00000011
        /*115c*/ 	.word	0x0002d820
        /*1160*/ 	.short	0x010a
        /*1162*/ 	.byte	0x3f
	.zero		1


	//   ....[94]....
        /*1164*/ 	.word	0x00027e40
        /*1168*/ 	.word	0x0000000b
        /*116c*/ 	.word	0x0002d8a0
        /*1170*/ 	.short	0x010a
        /*1172*/ 	.byte	0x3f
	.zero		1


	//   ....[95]....
        /*1174*/ 	.word	0x00027e90
        /*1178*/ 	.word	0x0000000b
        /*117c*/ 	.word	0x0002d8c0
        /*1180*/ 	.short	0x010a
        /*1182*/ 	.byte	0x3f
	.zero		1


	//   ....[96]....
        /*1184*/ 	.word	0x00027ee0
        /*1188*/ 	.word	0x0000000a
        /*118c*/ 	.word	0x0002d8a0
        /*1190*/ 	.short	0x010a
        /*1192*/ 	.byte	0x3f
	.zero		1


	//   ....[97]....
        /*1194*/ 	.word	0x00027f30
        /*1198*/ 	.word	0x0000000a
        /*119c*/ 	.word	0x0002d8c0
        /*11a0*/ 	.short	0x010a
        /*11a2*/ 	.byte	0x3f
	.zero		1


	//   ....[98]....
        /*11a4*/ 	.word	0x000280d0
        /*11a8*/ 	.word	0x00000000
        /*11ac*/ 	.word	0x0002d840
        /*11b0*/ 	.short	0x010a
        /*11b2*/ 	.byte	0x3f
	.zero		1


	//   ....[99]....
        /*11b4*/ 	.word	0x00028940
        /*11b8*/ 	.word	0x00000011
        /*11bc*/ 	.word	0x0002d820
        /*11c0*/ 	.short	0x010a
        /*11c2*/ 	.byte	0x3f
	.zero		1


	//   ....[100]....
        /*11c4*/ 	.word	0x00028990
        /*11c8*/ 	.word	0x00000003
        /*11cc*/ 	.word	0x0002d840
        /*11d0*/ 	.short	0x010a
        /*11d2*/ 	.byte	0x3f
	.zero		1


	//   ....[101]....
        /*11d4*/ 	.word	0x000289e0
        /*11d8*/ 	.word	0x00000003
        /*11dc*/ 	.word	0x00000060
        /*11e0*/ 	.short	0x010a
        /*11e2*/ 	.byte	0x3f
	.zero		1


	//   ....[102]....
        /*11e4*/ 	.word	0x00028a30
        /*11e8*/ 	.word	0x00000003
        /*11ec*/ 	.word	0x0002d840
        /*11f0*/ 	.short	0x010a
        /*11f2*/ 	.byte	0x3f
	.zero		1


	//   ....[103]....
        /*11f4*/ 	.word	0x00028a80
        /*11f8*/ 	.word	0x0000000b
        /*11fc*/ 	.word	0x00000060
        /*1200*/ 	.short	0x010a
        /*1202*/ 	.byte	0x3f
	.zero		1


	//   ....[104]....
        /*1204*/ 	.word	0x00028ad0
        /*1208*/ 	.word	0x00000002
        /*120c*/ 	.word	0x0002d840
        /*1210*/ 	.short	0x010a
        /*1212*/ 	.byte	0x3f
	.zero		1


	//   ....[105]....
        /*1214*/ 	.word	0x00028b20
        /*1218*/ 	.word	0x00000007
        /*121c*/ 	.word	0x00000060
        /*1220*/ 	.short	0x010a
        /*1222*/ 	.byte	0x3f
	.zero		1


	//   ....[106]....
        /*1224*/ 	.word	0x00028b70
        /*1228*/ 	.word	0x00000003
        /*122c*/ 	.word	0x0002d860
        /*1230*/ 	.short	0x010a
        /*1232*/ 	.byte	0x3f
	.zero		1


	//   ....[107]....
        /*1234*/ 	.word	0x000295a0
        /*1238*/ 	.word	0x00000009
        /*123c*/ 	.word	0x0002d820
        /*1240*/ 	.short	0x010a
        /*1242*/ 	.byte	0x3f
	.zero		1


	//   ....[108]....
        /*1244*/ 	.word	0x00029740
        /*1248*/ 	.word	0x00000007
        /*124c*/ 	.word	0x00000000
        /*1250*/ 	.short	0x010a
        /*1252*/ 	.byte	0x3f
	.zero		1


	//   ....[109]....
        /*1254*/ 	.word	0x00029790
        /*1258*/ 	.word	0x00000003
        /*125c*/ 	.word	0x00000000
        /*1260*/ 	.short	0x010a
        /*1262*/ 	.byte	0x3f
	.zero		1


	//   ....[110]....
        /*1264*/ 	.word	0x000297e0
        /*1268*/ 	.word	0x00000005
        /*126c*/ 	.word	0x00000000
        /*1270*/ 	.short	0x010a
        /*1272*/ 	.byte	0x3f
	.zero		1


	//----- nvinfo : EIATTR_NUM_MBARRIERS
	.align		4
.L_237:
        /*1274*/ 	.byte	0x03, 0x38
        /*1276*/ 	.short	0x0016


	//----- nvinfo : EIATTR_EXIT_INSTR_OFFSETS
	.align		4
        /*1278*/ 	.byte	0x04, 0x1c
        /*127a*/ 	.short	(.L_239 - .L_238)


	//   ....[0]....
.L_238:
        /*127c*/ 	.word	0x00026e40


	//----- nvinfo : EIATTR_MAX_THREADS
	.align		4
.L_239:
        /*1280*/ 	.byte	0x04, 0x05
        /*1282*/ 	.short	(.L_241 - .L_240)
.L_240:
        /*1284*/ 	.word	0x00000200
        /*1288*/ 	.word	0x00000001
        /*128c*/ 	.word	0x00000001


	//----- nvinfo : EIATTR_CRS_STACK_SIZE
	.align		4
.L_241:
        /*1290*/ 	.byte	0x04, 0x1e
        /*1292*/ 	.short	(.L_243 - .L_242)
.L_242:
        /*1294*/ 	.word	0x00000000


	//----- nvinfo : EIATTR_CBANK_PARAM_SIZE
	.align		4
.L_243:
        /*1298*/ 	.byte	0x03, 0x19
        /*129a*/ 	.short	0x0af0


	//----- nvinfo : EIATTR_PARAM_CBANK
	.align		4
        /*129c*/ 	.byte	0x04, 0x0a
        /*129e*/ 	.short	(.L_245 - .L_244)
	.align		4
.L_244:
        /*12a0*/ 	.word	index@(.nv.constant0._ZN7cutlass13device_kernelIN5flash11enable_sm90INS1_16FlashAttnFwdSm90INS1_25CollectiveMainloopFwdSm90ILi2EN4cute5tupleIJNS5_1CILi1EEES8_S8_EEENS6_IJNS7_ILi192EEENS7_ILi128EEENS7_ILi96EEEEEELi96ENS_10bfloat16_tEfNS_4arch4Sm90ELb0ELb1ELb1ELb1ELb0ELb1ELb0ELb0ELb1ELb1ELb1ELb0EEENS1_21CollectiveEpilogueFwdINS6_IJSA_SC_SB_EEES9_SE_SG_Li384ELb1ELb1ELb1ELb0EEENS1_36VarlenDynamicPersistentTileSchedulerILi192ELi128ELi384ELi128ELb1ELb1ELb1ELb1ELb0ELb1EEEEEEEEEvNT_6ParamsE)
        /*12a4*/ 	.short	0x0210
        /*12a6*/ 	.short	0x0af0


	//----- nvinfo : EIATTR_SW_WAR
	.align		4
.L_245:
        /*12a8*/ 	.byte	0x04, 0x36
        /*12aa*/ 	.short	(.L_247 - .L_246)
.L_246:
        /*12ac*/ 	.word	0x00000008
.L_247:


//--------------------- .nv.info._ZN7cutlass13device_kernelIN5flash11enable_sm90INS1_16FlashAttnFwdSm90INS1_25CollectiveMainloopFwdSm90ILi2EN4cute5tupleIJNS5_1CILi1EEES8_S8_EEENS6_IJNS7_ILi192EEENS7_ILi144EEENS7_ILi96EEEEEELi96ENS_10bfloat16_tEfNS_4arch4Sm90ELb1ELb0ELb1ELb0ELb0ELb0ELb0ELb0ELb1ELb1ELb1ELb0EEENS1_21CollectiveEpilogueFwdINS6_IJSA_SC_SB_EEES9_SE_SG_Li384ELb0ELb1ELb1ELb0EEENS1_19SingleTileSchedulerILb0ELb1ELb1ELi192EEEEEEEEEvNT_6ParamsE --------------------------
	.section	.nv.info._ZN7cutlass13device_kernelIN5flash11enable_sm90INS1_16FlashAttnFwdSm90INS1_25CollectiveMainloopFwdSm90ILi2EN4cute5tupleIJNS5_1CILi1EEES8_S8_EEENS6_IJNS7_ILi192EEENS7_ILi144EEENS7_ILi96EEEEEELi96ENS_10bfloat16_tEfNS_4arch4Sm90ELb1ELb0ELb1ELb0ELb0ELb0ELb0ELb0ELb1ELb1ELb1ELb0EEENS1_21CollectiveEpilogueFwdINS6_IJSA_SC_SB_EEES9_SE_SG_Li384ELb0ELb1ELb1ELb0EEENS1_19SingleTileSchedulerILb0ELb1ELb1ELi192EEEEEEEEEvNT_6ParamsE,"",@"SHT_CUDA_INFO"
	.sectionflags	@""
	.align	4


	//----- nvinfo : EIATTR_CUDA_API_VERSION
	.align		4
        /*0000*/ 	.byte	0x04, 0x37
        /*0002*/ 	.short	(.L_249 - .L_248)
.L_248:
        /*0004*/ 	.word	0x00000082


	//----- nvinfo : EIATTR_KPARAM_INFO
	.align		4
.L_249:
        /*0008*/ 	.byte	0x04, 0x17
        /*000a*/ 	.short	(.L_251 - .L_250)
.L_250:
        /*000c*/ 	.word	0x00000000
        /*0010*/ 	.short	0x0000
        /*0012*/ 	.short	0x0070
        /*0014*/ 	.byte	0x00, 0xf0, 0x01, 0x28


	//----- nvinfo : EIATTR_SPARSE_MMA_MASK
	.align		4
.L_251:
        /*0018*/ 	.byte	0x03, 0x50
        /*001a*/ 	.short	0x0000


	//----- nvinfo : EIATTR_MAXREG_COUNT
	.align		4
        /*001c*/ 	.byte	0x03, 0x1b
        /*001e*/ 	.short	0x0080


	//----- nvinfo : EIATTR_NUM_BARRIERS
	.align		4
        /*0020*/ 	.byte	0x02, 0x4c
        /*0022*/ 	.byte	0x10
	.zero		1


	//----- nvinfo : EIATTR_EXTERNS
	.align		4
        /*0024*/ 	.byte	0x04, 0x0f
        /*0026*/ 	.short	(.L_253 - .L_252)


	//   ....[0]....
	.align		4
.L_252:
        /*0028*/ 	.word	index@(__assertfail)


	//----- nvinfo : EIATTR_ANNOTATIONS
	.align		4
.L_253:
        /*002c*/ 	.byte	0x04, 0x55
        /*002e*/ 	.short	(.L_255 - .L_254)


	//   ....[0]....
.L_254:
        /*0030*/ 	.word	0x00000001
        /*0034*/ 	.byte	0x90, 0x0a, 0x00, 0x00, 0x01, 0x00, 0x00, 0x00, 0x00, 0xf0, 0x00, 0x00, 0x01, 0x00, 0x00, 0x00
        /*0044*/ 	.byte	0xe0, 0x02, 0x01, 0x00


	//----- nvinfo : EIATTR_MERCURY_ISA_VERSION
	.align		4
.L_255:
        /*0048*/ 	.byte	0x03, 0x5f
        /*004a*/ 	.short	0x0101


	//----- nvinfo : EIATTR_INT_WARP_WIDE_INSTR_OFFSETS
	.align		4
        /*004c*/ 	.byte	0x04, 0x31
        /*004e*/ 	.short	(.L_257 - .L_256)


	//   ....[0]....
.L_256:
        /*0050*/ 	.word	0x00000120


	//   ....[1]....
        /*0054*/ 	.word	0x000001c0


	//   ....[2]....
        /*0058*/ 	.word	0x00000230


	//----- nvinfo : EIATTR_COOP_GROUP_MASK_REGIDS
	.align		4
.L_257:
        /*005c*/ 	.byte	0x04, 0x29
        /*005e*/ 	.short	(.L_259 - .L_258)


	//   ....[0]....
.L_258:
        /*0060*/ 	.word	0xffffffff


	//   ....[1]....
        /*0064*/ 	.word	0xffffffff


	//   ....[2]....
        /*0068*/ 	.word	0xffffffff


	//   ....[3]....
        /*006c*/ 	.word	0xffffffff


	//   ....[4]....
        /*0070*/ 	.word	0xffffffff


	//   ....[5]....
        /*0074*/ 	.word	0xffffffff


	//   ....[6]....
        /*0078*/ 	.word	0xffffffff


	//   ....[7]....
        /*007c*/ 	.word	0xffffffff


	//   ....[8]....
        /*0080*/ 	.word	0xffffffff


	//   ....[9]....
        /*0084*/ 	.word	0xffffffff


	//   ....[10]....
        /*0088*/ 	.word	0xffffffff


	//   ....[11]....
        /*008c*/ 	.word	0xffffffff


	//   ....[12]....
        /*0090*/ 	.word	0xffffffff


	//   ....[13]....
        /*0094*/ 	.word	0xffffffff


	//   ....[14]....
        /*0098*/ 	.word	0xffffffff


	//   ....[15]....
        /*009c*/ 	.word	0xffffffff


	//   ....[16]....
        /*00a0*/ 	.word	0xffffffff


	//   ....[17]....
        /*00a4*/ 	.word	0xffffffff


	//   ....[18]....
        /*00a8*/ 	.word	0xffffffff


	//   ....[19]....
        /*00ac*/ 	.word	0xffffffff


	//   ....[20]....
        /*00b0*/ 	.word	0xffffffff


	//   ....[21]....
        /*00b4*/ 	.word	0xffffffff


	//   ....[22]....
        /*00b8*/ 	.word	0xffffffff


	//   ....[23]....
        /*00bc*/ 	.word	0xffffffff


	//   ....[24]....
        /*00c0*/ 	.word	0xffffffff


	//   ....[25]....
        /*00c4*/ 	.word	0xffffffff


	//   ....[26]....
        /*00c8*/ 	.word	0xffffffff


	//   ....[27]....
        /*00cc*/ 	.word	0xffffffff


	//   ....[28]....
        /*00d0*/ 	.word	0xffffffff


	//   ....[29]....
        /*00d4*/ 	.word	0xffffffff


	//   ....[30]....
        /*00d8*/ 	.word	0xffffffff


	//   ....[31]....
        /*00dc*/ 	.word	0xffffffff


	//   ....[32]....
        /*00e0*/ 	.word	0xffffffff


	//   ....[33]....
        /*00e4*/ 	.word	0xffffffff


	//   ....[34]....
        /*00e8*/ 	.word	0xffffffff


	//   ....[35]....
        /*00ec*/ 	.word	0xffffffff


	//   ....[36]....
        /*00f0*/ 	.word	0xffffffff


	//   ....[37]....
        /*00f4*/ 	.word	0xffffffff


	//   ....[38]....
        /*00f8*/ 	.word	0xffffffff


	//   ....[39]....
        /*00fc*/ 	.word	0xffffffff


	//   ....[40]....
        /*0100*/ 	.word	0xffffffff


	//   ....[41]....
        /*0104*/ 	.word	0xffffffff


	//   ....[42]....
        /*0108*/ 	.word	0xffffffff


	//   ....[43]....
        /*010c*/ 	.word	0xffffffff


	//   ....[44]....
        /*0110*/ 	.word	0xffffffff


	//   ....[45]....
        /*0114*/ 	.word	0xffffffff


	//   ....[46]....
        /*0118*/ 	.word	0xffffffff


	//   ....[47]....
        /*011c*/ 	.word	0xffffffff


	//   ....[48]....
        /*0120*/ 	.word	0xffffffff


	//   ....[49]....
        /*0124*/ 	.word	0xffffffff


	//   ....[50]....
        /*0128*/ 	.word	0xffffffff


	//   ....[51]....
        /*012c*/ 	.word	0xffffffff


	//   ....[52]....
        /*0130*/ 	.word	0xffffffff


	//   ....[53]....
        /*0134*/ 	.word	0xffffffff


	//   ....[54]....
        /*0138*/ 	.word	0x0500000f


	//   ....[55]....
        /*013c*/ 	.word	0x0500000f


	//   ....[56]....
        /*0140*/ 	.word	0x0500000f


	//   ....[57]....
        /*0144*/ 	.word	0x0500000f


	//   ....[58]....
        /*0148*/ 	.word	0x0500000f


	//   ....[59]....
        /*014c*/ 	.word	0x0500000f


	//   ....[60]....
        /*0150*/ 	.word	0x0500000f


	//   ....[61]....
        /*0154*/ 	.word	0x0500000f


	//   ....[62]....
        /*0158*/ 	.word	0x0500000f


	//   ....[63]....
        /*015c*/ 	.word	0x0500000f


	//   ....[64]....
        /*0160*/ 	.word	0x0500000f


	//   ....[65]....
        /*0164*/ 	.word	0x0500000f


	//   ....[66]....
        /*0168*/ 	.word	0x0500000f


	//   ....[67]....
        /*016c*/ 	.word	0x0500000f


	//----- nvinfo : EIATTR_COOP_GROUP_INSTR_OFFSETS
	.align		4
.L_259:
        /*0170*/ 	.byte	0x04, 0x28
        /*0172*/ 	.short	(.L_261 - .L_260)


	//   ....[0]....
.L_260:
        /*0174*/ 	.word	0x00000060


	//   ....[1]....
        /*0178*/ 	.word	0x00000130


	//   ....[2]....
        /*017c*/ 	.word	0x000001e0


	//   ....[3]....
        /*0180*/ 	.word	0x000003a0


	//   ....[4]....
        /*0184*/ 	.word	0x00000500


	//   ....[5]....
        /*0188*/ 	.word	0x00000620


	//   ....[6]....
        /*018c*/ 	.word	0x00000780


	//   ....[7]....
        /*0190*/ 	.word	0x00001110


	//   ....[8]....
        /*0194*/ 	.word	0x00002e20


	//   ....[9]....
        /*0198*/ 	.word	0x00003af0


	//   ....[10]....
        /*019c*/ 	.word	0x00003b50


	//   ....[11]....
        /*01a0*/ 	.word	0x00003c00


	//   ....[12]....
        /*01a4*/ 	.word	0x000046c0


	//   ....[13]....
        /*01a8*/ 	.word	0x00004720


	//   ....[14]....
        /*01ac*/ 	.word	0x00005850


	//   ....[15]....
        /*01b0*/ 	.word	0x000073e0


	//   ....[16]....
        /*01b4*/ 	.word	0x00007580


	//   ....[17]....
        /*01b8*/ 	.word	0x00008210


	//   ....[18]....
        /*01bc*/ 	.word	0x000082e0


	//   ....[19]....
        /*01c0*/ 	.word	0x00008fb0


	//   ....[20]....
        /*01c4*/ 	.word	0x000090a0


	//   ....[21]....
        /*01c8*/ 	.word	0x0000a300


	//   ....[22]....
        /*01cc*/ 	.word	0x0000c9b0


	//   ....[23]....
        /*01d0*/ 	.word	0x0000ca90


	//   ....[24]....
        /*01d4*/ 	.word	0x0000d290


	//   ....[25]....
        /*01d8*/ 	.word	0x0000d320


	//   ....[26]....
        /*01dc*/ 	.word	0x0000e5f0


	//   ....[27]....
        /*01e0*/ 	.word	0x0000e710


	//   ....[28]....
        /*01e4*/ 	.word	0x0000e740


	//   ....[29]....
        /*01e8*/ 	.word	0x0000e860


	//   ....[30]....
        /*01ec*/ 	.word	0x0000e870


	//   ....[31]....
        /*01f0*/ 	.word	0x0000f770


	//   ....[32]....
        /*01f4*/ 	.word	0x0000f780


	//   ....[33]....
        /*01f8*/ 	.word	0x0000f790


	//   ....[34]....
        /*01fc*/ 	.word	0x0000f7a0


	//   ....[35]....
        /*0200*/ 	.word	0x0000f850


	//   ....[36]....
        /*0204*/ 	.word	0x0000f860


	//   ....[37]....
        /*0208*/ 	.word	0x0000fd50


	//   ....[38]....
        /*020c*/ 	.word	0x0000fd60


	//   ....[39]....
        /*0210*/ 	.word	0x00010620


	//   ....[40]....
        /*0214*/ 	.word	0x00011100


	//   ....[41]....
        /*0218*/ 	.word	0x00011c30


	//   ....[42]....
        /*021c*/ 	.word	0x00011c70


	//   ....[43]....
        /*0220*/ 	.word	0x00011c90


	//   ....[44]....
        /*0224*/ 	.word	0x00011ca0


	//   ....[45]....
        /*0228*/ 	.word	0x00011cc0


	//   ....[46]....
        /*022c*/ 	.word	0x00011d70


	//   ....[47]....
        /*0230*/ 	.word	0x00011da0


	//   ....[48]....
        /*0234*/ 	.word	0x00011e10


	//   ....[49]....
        /*0238*/ 	.word	0x00011e40


	//   ....[50]....
        /*023c*/ 	.word	0x00011e60


	//   ....[51]....
        /*0240*/ 	.word	0x00011ec0


	//   ....[52]....
        /*0244*/ 	.word	0x00011ed0


	//   ....[53]....
        /*0248*/ 	.word	0x00014480


	//   ....[54]....
        /*024c*/ 	.word	0x000149d0


	//   ....[55]....
        /*0250*/ 	.word	0x00014b60


	//   ....[56]....
        /*0254*/ 	.word	0x00014bb0


	//   ....[57]....
        /*0258*/ 	.word	0x00014ce0


	//   ....[58]....
        /*025c*/ 	.word	0x00014d50


	//   ....[59]....
        /*0260*/ 	.word	0x00014e40


	//   ....[60]....
        /*0264*/ 	.word	0x00014ea0


	//   ....[61]....
        /*0268*/ 	.word	0x00014f90


	//   ....[62]....
        /*026c*/ 	.word	0x00015010


	//   ....[63]....
        /*0270*/ 	.word	0x00015120


	//   ....[64]....
        /*0274*/ 	.word	0x00015170


	//   ....[65]....
        /*0278*/ 	.word	0x00015290


	//   ....[66]....
        /*027c*/ 	.word	0x000152e0


	//   ....[67]....
        /*0280*/ 	.word	0x000156e0


	//----- nvinfo : EIATTR_REG_RECONFIG
	.align		4
.L_261:
        /*0284*/ 	.byte	0x01, 0x54
	.zero		2


	//----- nvinfo : EIATTR_SYSCALL_OFFSETS
	.align		4
        /*0288*/ 	.byte	0x04, 0x46
        /*028a*/ 	.short	(.L_263 - .L_262)


	//   ....[0]....
.L_262:
        /*028c*/ 	.word	0x00001330


	//   ....[1]....
        /*0290*/ 	.word	0x00010db0


	//   ....[2]....
        /*0294*/ 	.word	0x00010ef0


	//   ....[3]....
        /*0298*/ 	.word	0x00010fe0


	//   ....[4]....
        /*029c*/ 	.word	0x00011750


	//----- nvinfo : EIATTR_MBARRIER_INSTR_OFFSETS
	.align		4
.L_263:
        /*02a0*/ 	.byte	0x04, 0x39
        /*02a2*/ 	.short	(.L_265 - .L_264)


	//   ....[0]....
.L_264:
        /*02a4*/ 	.word	0x00000250
        /*02a8*/ 	.word	0x000000ff
        /*02ac*/ 	.word	0x00031c00
        /*02b0*/ 	.short	0x0100
        /*02b2*/ 	.byte	0x08
	.zero		1


	//   ....[1]....
        /*02b4*/ 	.word	0x00000260
        /*02b8*/ 	.word	0x000000ff
        /*02bc*/ 	.word	0x00031c20
        /*02c0*/ 	.short	0x0100
        /*02c2*/ 	.byte	0x08
	.zero		1


	//   ....[2]....
        /*02c4*/ 	.word	0x00000350
        /*02c8*/ 	.word	0x000000ff
        /*02cc*/ 	.word	0x00031c30
        /*02d0*/ 	.short	0x0100
        /*02d2*/ 	.byte	0x08
	.zero		1


	//   ....[3]....
        /*02d4*/ 	.word	0x00000360
        /*02d8*/ 	.word	0x000000ff
        /*02dc*/ 	.word	0x00031c40
        /*02e0*/ 	.short	0x0100
        /*02e2*/ 	.byte	0x08
	.zero		1


	//   ....[4]....
        /*02e4*/ 	.word	0x00000370
        /*02e8*/ 	.word	0x000000ff
        /*02ec*/ 	.word	0x00031c38
        /*02f0*/ 	.short	0x0100
        /*02f2*/ 	.byte	0x08
	.zero		1


	//   ....[5]....
        /*02f4*/ 	.word	0x00000380
        /*02f8*/ 	.word	0x000000ff
        /*02fc*/ 	.word	0x00031c48
        /*0300*/ 	.short	0x0100
        /*0302*/ 	.byte	0x08
	.zero		1


	//   ....[6]....
        /*0304*/ 	.word	0x000004b0
        /*0308*/ 	.word	0x000000ff
        /*030c*/ 	.word	0x00031c50
        /*0310*/ 	.short	0x0100
        /*0312*/ 	.byte	0x08
	.zero		1


	//   ....[7]....
        /*0314*/ 	.word	0x000004c0
        /*0318*/ 	.word	0x000000ff
        /*031c*/ 	.word	0x00031c60
        /*0320*/ 	.short	0x0100
        /*0322*/ 	.byte	0x08
	.zero		1


	//   ....[8]....
        /*0324*/ 	.word	0x000004d0
        /*0328*/ 	.word	0x000000ff
        /*032c*/ 	.word	0x00031c58
        /*0330*/ 	.short	0x0100
        /*0332*/ 	.byte	0x08
	.zero		1


	//   ....[9]....
        /*0334*/ 	.word	0x000004e0
        /*0338*/ 	.word	0x000000ff
        /*033c*/ 	.word	0x00031c68
        /*0340*/ 	.short	0x0100
        /*0342*/ 	.byte	0x08
	.zero		1


	//   ....[10]....
        /*0344*/ 	.word	0x000005d0
        /*0348*/ 	.word	0x000000ff
        /*034c*/ 	.word	0x00031c70
        /*0350*/ 	.short	0x0100
        /*0352*/ 	.byte	0x06
	.zero		1


	//   ....[11]....
        /*0354*/ 	.word	0x000005e0
        /*0358*/ 	.word	0x000000ff
        /*035c*/ 	.word	0x00031c80
        /*0360*/ 	.short	0x0100
        /*0362*/ 	.byte	0x06
	.zero		1


	//   ....[12]....
        /*0364*/ 	.word	0x000005f0
        /*0368*/ 	.word	0x000000ff
        /*036c*/ 	.word	0x00031c78
        /*0370*/ 	.short	0x0100
        /*0372*/ 	.byte	0x06
	.zero		1


	//   ....[13]....
        /*0374*/ 	.word	0x00000600
        /*0378*/ 	.word	0x000000ff
        /*037c*/ 	.word	0x00031c88
        /*0380*/ 	.short	0x0100
        /*0382*/ 	.byte	0x06
	.zero		1


	//   ....[14]....
        /*0384*/ 	.word	0x00000730
        /*0388*/ 	.word	0x000000ff
        /*038c*/ 	.word	0x00031c90
        /*0390*/ 	.short	0x0100
        /*0392*/ 	.byte	0x08
	.zero		1


	//   ....[15]....
        /*0394*/ 	.word	0x00000740
        /*0398*/ 	.word	0x000000ff
        /*039c*/ 	.word	0x00031ca0
        /*03a0*/ 	.short	0x0100
        /*03a2*/ 	.byte	0x08
	.zero		1


	//   ....[16]....
        /*03a4*/ 	.word	0x00000750
        /*03a8*/ 	.word	0x000000ff
        /*03ac*/ 	.word	0x00031c98
        /*03b0*/ 	.short	0x0100
        /*03b2*/ 	.byte	0x08
	.zero		1


	//   ....[17]....
        /*03b4*/ 	.word	0x00000760
        /*03b8*/ 	.word	0x000000ff
        /*03bc*/ 	.word	0x00031ca8
        /*03c0*/ 	.short	0x0100
        /*03c2*/ 	.byte	0x08
	.zero		1


	//   ....[18]....
        /*03c4*/ 	.word	0x00000890
        /*03c8*/ 	.word	0x000000ff
        /*03cc*/ 	.word	0x00031cb0
        /*03d0*/ 	.short	0x0100
        /*03d2*/ 	.byte	0x08
	.zero		1


	//   ....[19]....
        /*03d4*/ 	.word	0x000008a0
        /*03d8*/ 	.word	0x000000ff
        /*03dc*/ 	.word	0x00031cc0
        /*03e0*/ 	.short	0x0100
        /*03e2*/ 	.byte	0x08
	.zero		1


	//   ....[20]....
        /*03e4*/ 	.word	0x000008b0
        /*03e8*/ 	.word	0x000000ff
        /*03ec*/ 	.word	0x00031cb8
        /*03f0*/ 	.short	0x0100
        /*03f2*/ 	.byte	0x08
	.zero		1


	//   ....[21]....
        /*03f4*/ 	.word	0x000008c0
        /*03f8*/ 	.word	0x000000ff
        /*03fc*/ 	.word	0x00031cc8
        /*0400*/ 	.short	0x0100
        /*0402*/ 	.byte	0x08
	.zero		1


	//   ....[22]....
        /*0404*/ 	.word	0x00001360
        /*0408*/ 	.word	0x000000ff
        /*040c*/ 	.word	0x00031c00
        /*0410*/ 	.short	0x010a
        /*0412*/ 	.byte	0x3c
	.zero		1


	//   ....[23]....
        /*0414*/ 	.word	0x000013b0
        /*0418*/ 	.word	0x000000ff
        /*041c*/ 	.word	0x00031c30
        /*0420*/ 	.short	0x010a
        /*0422*/ 	.byte	0x3c
	.zero		1


	//   ....[24]....
        /*0424*/ 	.word	0x00001420
        /*0428*/ 	.word	0x000000ff
        /*042c*/ 	.word	0x00031c30
        /*0430*/ 	.short	0x010a
        /*0432*/ 	.byte	0x3c
	.zero		1


	//   ....[25]....
        /*0434*/ 	.word	0x00004b00
        /*0438*/ 	.word	0x00000000
        /*043c*/ 	.word	0x00000000
        /*0440*/ 	.short	0x0101
        /*0442*/ 	.byte	0x3f
	.zero		1


	//   ....[26]....
        /*0444*/ 	.word	0x000059b0
        /*0448*/ 	.word	0x000000ff
        /*044c*/ 	.word	0x00031c30
        /*0450*/ 	.short	0x010a
        /*0452*/ 	.byte	0x07
	.zero		1


	//   ....[27]....
        /*0454*/ 	.word	0x000059f0
        /*0458*/ 	.word	0x000000ff
        /*045c*/ 	.word	0x00031c30
        /*0460*/ 	.short	0x010a
        /*0462*/ 	.byte	0x07
	.zero		1


	//   ....[28]....
        /*0464*/ 	.word	0x00007070
        /*0468*/ 	.word	0x000000ff
        /*046c*/ 	.word	0x00031c50
        /*0470*/ 	.short	0x010a
        /*0472*/ 	.byte	0x07
	.zero		1


	//   ....[29]....
        /*0474*/ 	.word	0x000070b0
        /*0478*/ 	.word	0x000000ff
        /*047c*/ 	.word	0x00031c50
        /*0480*/ 	.short	0x010a
        /*0482*/ 	.byte	0x07
	.zero		1


	//   ....[30]....
        /*0484*/ 	.word	0x00009600
        /*0488*/ 	.word	0x0000004f
        /*048c*/ 	.word	0x00000000
        /*0490*/ 	.short	0x0101
        /*0492*/ 	.byte	0x3f
	.zero		1


	//   ....[31]....
        /*0494*/ 	.word	0x00009690
        /*0498*/ 	.word	0x00000069
        /*049c*/ 	.word	0x00000000
        /*04a0*/ 	.short	0x0101
        /*04a2*/ 	.byte	0x3f
	.zero		1


	//   ....[32]....
        /*04a4*/ 	.word	0x0000a6d0
        /*04a8*/ 	.word	0x000000ff
        /*04ac*/ 	.word	0x00031c30
        /*04b0*/ 	.short	0x010a
        /*04b2*/ 	.byte	0x06
	.zero		1


	//   ....[33]....
        /*04b4*/ 	.word	0x0000a710
        /*04b8*/ 	.word	0x000000ff
        /*04bc*/ 	.word	0x00031c30
        /*04c0*/ 	.short	0x010a
        /*04c2*/ 	.byte	0x06
	.zero		1


	//   ....[34]....
        /*04c4*/ 	.word	0x0000bde0
        /*04c8*/ 	.word	0x000000ff
        /*04cc*/ 	.word	0x00031c50
        /*04d0*/ 	.short	0x010a
        /*04d2*/ 	.byte	0x06
	.zero		1


	//   ....[35]....
        /*04d4*/ 	.word	0x0000be20
        /*04d8*/ 	.word	0x000000ff
        /*04dc*/ 	.word	0x00031c50
        /*04e0*/ 	.short	0x010a
        /*04e2*/ 	.byte	0x06
	.zero		1


	//   ....[36]....
        /*04e4*/ 	.word	0x0000d8f0
        /*04e8*/ 	.word	0x00000077
        /*04ec*/ 	.word	0x00000000
        /*04f0*/ 	.short	0x0101
        /*04f2*/ 	.byte	0x3f
	.zero		1


	//   ....[37]....
        /*04f4*/ 	.word	0x0000d9b0
        /*04f8*/ 	.word	0x00000077
        /*04fc*/ 	.word	0x00000000
        /*0500*/ 	.short	0x0101
        /*0502*/ 	.byte	0x3f
	.zero		1


	//   ....[38]....
        /*0504*/ 	.word	0x0000e660
        /*0508*/ 	.word	0x000000ff
        /*050c*/ 	.word	0x00031c50
        /*0510*/ 	.short	0x010a
        /*0512*/ 	.byte	0x0a
	.zero		1


	//   ....[39]....
        /*0514*/ 	.word	0x0000e6a0
        /*0518*/ 	.word	0x000000ff
        /*051c*/ 	.word	0x00031c50
        /*0520*/ 	.short	0x010a
        /*0522*/ 	.byte	0x0a
	.zero		1


	//   ....[40]....
        /*0524*/ 	.word	0x0000ece0
        /*0528*/ 	.word	0x00000009
        /*052c*/ 	.word	0x00000000
        /*0530*/ 	.short	0x0101
        /*0532*/ 	.byte	0x3f
	.zero		1


	//   ....[41]....
        /*0534*/ 	.word	0x0000f870
        /*0538*/ 	.word	0x000000ff
        /*053c*/ 	.word	0x00000000
        /*0540*/ 	.short	0x0101
        /*0542*/ 	.byte	0x04
	.zero		1


	//   ....[42]....
        /*0544*/ 	.word	0x00011300
        /*0548*/ 	.word	0x000000ff
        /*054c*/ 	.word	0x00031c40
        /*0550*/ 	.short	0x010a
        /*0552*/ 	.byte	0x26
	.zero		1


	//   ....[43]....
        /*0554*/ 	.word	0x000120d0
        /*0558*/ 	.word	0x000000ff
        /*055c*/ 	.word	0x00031c00
        /*0560*/ 	.short	0x0107
        /*0562*/ 	.byte	0x26
	.zero		1


	//   ....[44]....
        /*0564*/ 	.word	0x00012120
        /*0568*/ 	.word	0x000000ff
        /*056c*/ 	.word	0x00031c00
        /*0570*/ 	.short	0x0101
        /*0572*/ 	.byte	0x26
	.zero		1


	//   ....[45]....
        /*0574*/ 	.word	0x00012150
        /*0578*/ 	.word	0x000000ff
        /*057c*/ 	.word	0x00031c20
        /*0580*/ 	.short	0x010a
        /*0582*/ 	.byte	0x26
	.zero		1


	//   ....[46]....
        /*0584*/ 	.word	0x000124a0
        /*0588*/ 	.word	0x000000ff
        /*058c*/ 	.word	0x00031c48
        /*0590*/ 	.short	0x010a
        /*0592*/ 	.byte	0x26
	.zero		1


	//   ....[47]....
        /*0594*/ 	.word	0x00012870
        /*0598*/ 	.word	0x000000ff
        /*059c*/ 	.word	0x00031c60
        /*05a0*/ 	.short	0x010a
        /*05a2*/ 	.byte	0x26
	.zero		1


	//   ....[48]....
        /*05a4*/ 	.word	0x00012e00
        /*05a8*/ 	.word	0x000000ff
        /*05ac*/ 	.word	0x00031c40
        /*05b0*/ 	.short	0x010a
        /*05b2*/ 	.byte	0x26
	.zero		1


	//   ....[49]....
        /*05b4*/ 	.word	0x000131e0
        /*05b8*/ 	.word	0x000000ff
        /*05bc*/ 	.word	0x00031c68
        /*05c0*/ 	.short	0x010a
        /*05c2*/ 	.byte	0x26
	.zero		1


	//   ....[50]....
        /*05c4*/ 	.word	0x000137b0
        /*05c8*/ 	.word	0x000000ff
        /*05cc*/ 	.word	0x00031c48
        /*05d0*/ 	.short	0x010a
        /*05d2*/ 	.byte	0x26
	.zero		1


	//   ....[51]....
        /*05d4*/ 	.word	0x00013b70
        /*05d8*/ 	.word	0x000000ff
        /*05dc*/ 	.word	0x00031c60
        /*05e0*/ 	.short	0x010a
        /*05e2*/ 	.byte	0x26
	.zero		1


	//   ....[52]....
        /*05e4*/ 	.word	0x00013fb0
        /*05e8*/ 	.word	0x00000003
        /*05ec*/ 	.word	0x00031c60
        /*05f0*/ 	.short	0x010a
        /*05f2*/ 	.byte	0x3f
	.zero		1


	//   ....[53]....
        /*05f4*/ 	.word	0x00014410
        /*05f8*/ 	.word	0x00000007
        /*05fc*/ 	.word	0x00031c20
        /*0600*/ 	.short	0x010a
        /*0602*/ 	.byte	0x3f
	.zero		1


	//   ....[54]....
        /*0604*/ 	.word	0x00014580
        /*0608*/ 	.word	0x00000005
        /*060c*/ 	.word	0x00000000
        /*0610*/ 	.short	0x010a
        /*0612*/ 	.byte	0x3f
	.zero		1


	//   ....[55]....
        /*0614*/ 	.word	0x000145f0
        /*0618*/ 	.word	0x00000003
        /*061c*/ 	.word	0x00000000
        /*0620*/ 	.short	0x010a
        /*0622*/ 	.byte	0x3f
	.zero		1


	//   ....[56]....
        /*0624*/ 	.word	0x00014650
        /*0628*/ 	.word	0x00000005
        /*062c*/ 	.word	0x00000000
        /*0630*/ 	.short	0x010a
        /*0632*/ 	.byte	0x3f
	.zero		1


	//   ....[57]....
        /*0634*/ 	.word	0x00014680
        /*0638*/ 	.word	0x00000003
        /*063c*/ 	.word	0x00000000
        /*0640*/ 	.short	0x010a
        /*0642*/ 	.byte	0x3f
	.zero		1


	//   ....[58]....
        /*0644*/ 	.word	0x000146f0
        /*0648*/ 	.word	0x00000003
        /*064c*/ 	.word	0x00031c00
        /*0650*/ 	.short	0x010a
        /*0652*/ 	.byte	0x3f
	.zero		1


	//   ....[59]....
        /*0654*/ 	.word	0x00014750
        /*0658*/ 	.word	0x00000005
        /*065c*/ 	.word	0x00031c30
        /*0660*/ 	.short	0x010a
        /*0662*/ 	.byte	0x3f
	.zero		1


	//   ....[60]....
        /*0664*/ 	.word	0x000147b0
        /*0668*/ 	.word	0x0000000f
        /*066c*/ 	.word	0x00031c30
        /*0670*/ 	.short	0x010a
        /*0672*/ 	.byte	0x3f
	.zero		1


	//   ....[61]....
        /*0674*/ 	.word	0x00014810
        /*0678*/ 	.word	0x0000000e
        /*067c*/ 	.word	0x00031c50
        /*0680*/ 	.short	0x010a
        /*0682*/ 	.byte	0x3f
	.zero		1


	//   ....[62]....
        /*0684*/ 	.word	0x00014870
        /*0688*/ 	.word	0x0000000c
        /*068c*/ 	.word	0x00031c30
        /*0690*/ 	.short	0x010a
        /*0692*/ 	.byte	0x3f
	.zero		1


	//   ....[63]....
        /*0694*/ 	.word	0x000148d0
        /*0698*/ 	.word	0x0000000b
        /*069c*/ 	.word	0x00031c50
        /*06a0*/ 	.short	0x010a
        /*06a2*/ 	.byte	0x3f
	.zero		1


	//   ....[64]....
        /*06a4*/ 	.word	0x00014930
        /*06a8*/ 	.word	0x00000003
        /*06ac*/ 	.word	0x00031c50
        /*06b0*/ 	.short	0x010a
        /*06b2*/ 	.byte	0x3f
	.zero		1


	//   ....[65]....
        /*06b4*/ 	.word	0x00014a90
        /*06b8*/ 	.word	0x00000003
        /*06bc*/ 	.word	0x00031c40
        /*06c0*/ 	.short	0x010a
        /*06c2*/ 	.byte	0x3f
	.zero		1


	//   ....[66]....
        /*06c4*/ 	.word	0x00015320
        /*06c8*/ 	.word	0x00000003
        /*06cc*/ 	.word	0x00031c20
        /*06d0*/ 	.short	0x010a
        /*06d2*/ 	.byte	0x3f
	.zero		1


	//   ....[67]....
        /*06d4*/ 	.word	0x00015380
        /*06d8*/ 	.word	0x00000003
        /*06dc*/ 	.word	0x00031c48
        /*06e0*/ 	.short	0x010a
        /*06e2*/ 	.byte	0x3f
	.zero		1


	//   ....[68]....
        /*06e4*/ 	.word	0x000153e0
        /*06e8*/ 	.word	0x00000003
        /*06ec*/ 	.word	0x00031c60
        /*06f0*/ 	.short	0x010a
        /*06f2*/ 	.byte	0x3f
	.zero		1


	//   ....[69]....
        /*06f4*/ 	.word	0x00015440
        /*06f8*/ 	.word	0x00000003
        /*06fc*/ 	.word	0x00031c40
        /*0700*/ 	.short	0x010a
        /*0702*/ 	.byte	0x3f
	.zero		1


	//   ....[70]....
        /*0704*/ 	.word	0x000154a0
        /*0708*/ 	.word	0x00000003
        /*070c*/ 	.word	0x00031c68
        /*0710*/ 	.short	0x010a
        /*0712*/ 	.byte	0x3f
	.zero		1


	//   ....[71]....
        /*0714*/ 	.word	0x00015500
        /*0718*/ 	.word	0x00000002
        /*071c*/ 	.word	0x00031c48
        /*0720*/ 	.short	0x010a
        /*0722*/ 	.byte	0x3f
	.zero		1


	//   ....[72]....
        /*0724*/ 	.word	0x00015560
        /*0728*/ 	.word	0x00000002
        /*072c*/ 	.word	0x00031c60
        /*0730*/ 	.short	0x010a
        /*0732*/ 	.byte	0x3f
	.zero		1


	//   ....[73]....
        /*0734*/ 	.word	0x000155b0
        /*0738*/ 	.word	0x00000003
        /*073c*/ 	.word	0x00031c60
        /*0740*/ 	.short	0x010a
        /*0742*/ 	.byte	0x3f
	.zero		1


	//   ....[74]....
        /*0744*/ 	.word	0x00015600
        /*0748*/ 	.word	0x00000007
        /*074c*/ 	.word	0x00031c20
        /*0750*/ 	.short	0x010a
        /*0752*/ 	.byte	0x3f
	.zero		1


	//   ....[75]....
        /*0754*/ 	.word	0x000157a0
        /*0758*/ 	.word	0x00000005
        /*075c*/ 	.word	0x00000000
        /*0760*/ 	.short	0x010a
        /*0762*/ 	.byte	0x3f
	.zero		1


	//   ....[76]....
        /*0764*/ 	.word	0x000157f0
        /*0768*/ 	.word	0x00000003
        /*076c*/ 	.word	0x00000000
        /*0770*/ 	.short	0x010a
        /*0772*/ 	.byte	0x3f
	.zero		1


	//   ....[77]....
        /*0774*/ 	.word	0x00015840
        /*0778*/ 	.word	0x00000005
        /*077c*/ 	.word	0x00000000
        /*0780*/ 	.short	0x010a
        /*0782*/ 	.byte	0x3f
	.zero		1


	//----- nvinfo : EIATTR_NUM_MBARRIERS
	.align		4
.L_265:
        /*0784*/ 	.byte	0x03, 0x38
        /*0786*/ 	.short	0x0016


	//----- nvinfo : EIATTR_EXIT_INSTR_OFFSETS
	.align		4
        /*0788*/ 	.byte	0x04, 0x1c
        /*078a*/ 	.short	(.L_267 - .L_266)


	//   ....[0]....
.L_266:
        /*078c*/ 	.word	0x000146d0


	//----- nvinfo : EIATTR_MAX_THREADS
	.align		4
.L_267:
        /*0790*/ 	.byte	0x04, 0x05
        /*0792*/ 	.short	(.L_269 - .L_268)
.L_268:
        /*0794*/ 	.word	0x00000200
        /*0798*/ 	.word	0x00000001
        /*079c*/ 	.word	0x00000001


	//----- nvinfo : EIATTR_CRS_STACK_SIZE
	.align		4
.L_269:
        /*07a0*/ 	.byte	0x04, 0x1e
        /*07a2*/ 	.short	(.L_271 - .L_270)
.L_270:
        /*07a4*/ 	.word	0x00000000


	//----- nvinfo : EIATTR_CBANK_PARAM_SIZE
	.align		4
.L_271:
        /*07a8*/ 	.byte	0x03, 0x19
        /*07aa*/ 	.short	0x0a70


	//----- nvinfo : EIATTR_PARAM_CBANK
	.align		4
        /*07ac*/ 	.byte	0x04, 0x0a
        /*07ae*/ 	.short	(.L_273 - .L_272)
	.align		4
.L_272:
        /*07b0*/ 	.word	index@(.nv.constant0._ZN7cutlass13device_kernelIN5flash11enable_sm90INS1_16FlashAttnFwdSm90INS1_25CollectiveMainloopFwdSm90ILi2EN4cute5tupleIJNS5_1CILi1EEES8_S8_EEENS6_IJNS7_ILi192EEENS7_ILi144EEENS7_ILi96EEEEEELi96ENS_10bfloat16_tEfNS_4arch4Sm90ELb1ELb0ELb1ELb0ELb0ELb0ELb0ELb0ELb1ELb1ELb1ELb0EEENS1_21CollectiveEpilogueFwdINS6_IJSA_SC_SB_EEES9_SE_SG_Li384ELb0ELb1ELb1ELb0EEENS1_19SingleTileSchedulerILb0ELb1ELb1ELi192EEEEEEEEEvNT_6ParamsE)
        /*07b4*/ 	.short	0x0210
        /*07b6*/ 	.short	0x0a70


	//----- nvinfo : EIATTR_SW_WAR
	.align		4
.L_273:
        /*07b8*/ 	.byte	0x04, 0x36
        /*07ba*/ 	.short	(.L_275 - .L_274)
.L_274:
        /*07bc*/ 	.word	0x00000008
.L_275:


//--------------------- .nv.info._ZN7cutlass13device_kernelIN5flash11enable_sm90INS1_16FlashAttnFwdSm90INS1_25CollectiveMainloopFwdSm90ILi2EN4cute5tupleIJNS5_1CILi1EEES8_S8_EEENS6_IJNS7_ILi192EEENS7_ILi144EEENS7_ILi96EEEEEELi96ENS_10bfloat16_tEfNS_4arch4Sm90ELb1ELb0ELb1ELb1ELb0ELb0ELb0ELb0ELb1ELb1ELb1ELb0EEENS1_21CollectiveEpilogueFwdINS6_IJSA_SC_SB_EEES9_SE_SG_Li384ELb1ELb1ELb1ELb0EEENS1_36VarlenDynamicPersistentTileSchedulerILi192ELi144ELi384ELi128ELb1ELb1ELb1ELb1ELb1ELb1EEEEEEEEEvNT_6ParamsE --------------------------
	.section	.nv.info._ZN7cutlass13device_kernelIN5flash11enable_sm90INS1_16FlashAttnFwdSm90INS1_25CollectiveMainloopFwdSm90ILi2EN4cute5tupleIJNS5_1CILi1EEES8_S8_EEENS6_IJNS7_ILi192EEENS7_ILi144EEENS7_ILi96EEEEEELi96ENS_10bfloat16_tEfNS_4arch4Sm90ELb1ELb0ELb1ELb1ELb0ELb0ELb0ELb0ELb1ELb1ELb1ELb0EEENS1_21CollectiveEpilogueFwdINS6_IJSA_SC_SB_EEES9_SE_SG_Li384ELb1ELb1ELb1ELb0EEENS1_36VarlenDynamicPersistentTileSchedulerILi192ELi144ELi384ELi128ELb1ELb1ELb1ELb1ELb1ELb1EEEEEEEEEvNT_6ParamsE,"",@"SHT_CUDA_INFO"
	.sectionflags	@""
	.align	4


	//----- nvinfo : EIATTR_CUDA_API_VERSION
	.align		4
        /*0000*/ 	.byte	0x04, 0x37
        /*0002*/ 	.short	(.L_277 - .L_276)
.L_276:
        /*0004*/ 	.word	0x00000082


	//----- nvinfo : EIATTR_KPARAM_INFO
	.align		4
.L_277:
        /*0008*/ 	.byte	0x04, 0x17
        /*000a*/ 	.short	(.L_279 - .L_278)
.L_278:
        /*000c*/ 	.word	0x00000000
        /*0010*/ 	.short	0x0000
        /*0012*/ 	.short	0x0070
        /*0014*/ 	.byte	0x00, 0xf0, 0x01, 0x2a


	//----- nvinfo : EIATTR_SPARSE_MMA_MASK
	.align		4
.L_279:
        /*0018*/ 	.byte	0x03, 0x50
        /*001a*/ 	.short	0x0000


	//----- nvinfo : EIATTR_MAXREG_COUNT
	.align		4
        /*001c*/ 	.byte	0x03, 0x1b
        /*001e*/ 	.short	0x0080


	//----- nvinfo : EIATTR_NUM_BARRIERS
	.align		4
        /*0020*/ 	.byte	0x02, 0x4c
        /*0022*/ 	.byte	0x10
	.zero		1


	//----- nvinfo : EIATTR_EXTERNS
	.align		4
        /*0024*/ 	.byte	0x04, 0x0f
        /*0026*/ 	.short	(.L_281 - .L_280)


	//   ....[0]....
	.align		4
.L_280:
        /*0028*/ 	.word	index@(__assertfail)


	//----- nvinfo : EIATTR_ANNOTATIONS
	.align		4
.L_281:
        /*002c*/ 	.byte	0x04, 0x55
        /*002e*/ 	.short	(.L_283 - .L_282)


	//   ....[0]....
.L_282:
        /* <DEDUP_REMOVED lines=33> */


	//----- nvinfo : EIATTR_MERCURY_ISA_VERSION
	.align		4
.L_283:
        /*0228*/ 	.byte	0x03, 0x5f
        /*022a*/ 	.short	0x0101


	//----- nvinfo : EIATTR_UNUSED_LOAD_BYTE_OFFSET
	.align		4
        /*022c*/ 	.byte	0x04, 0x44
        /*022e*/ 	.short	(.L_285 - .L_284)


	//   ....[0]....
.L_284:
        /*0230*/ 	.word	0x00000a60
        /*0234*/ 	.word	0x0000fff0


	//   ....[1]....
        /*0238*/ 	.word	0x0000fad0
        /*023c*/ 	.word	0x0000fff0


	//----- nvinfo : EIATTR_INT_WARP_WIDE_INSTR_OFFSETS
	.align		4
.L_285:
        /*0240*/ 	.byte	0x04, 0x31
        /*0242*/ 	.short	(.L_287 - .L_286)


	//   ....[0]....
.L_286:
        /*0244*/ 	.word	0x00000130


	//   ....[1]....
        /*0248*/ 	.word	0x00000170


	//   ....[2]....
        /*024c*/ 	.word	0x000001e0


	//   ....[3]....
        /*0250*/ 	.word	0x00014290


	//   ....[4]....
        /*0254*/ 	.word	0x00014330


	//   ....[5]....
        /*0258*/ 	.word	0x00017e60


	//   ....[6]....
        /*025c*/ 	.word	0x00017f00


	//----- nvinfo : EIATTR_COOP_GROUP_MASK_REGIDS
	.align		4
.L_287:
        /*0260*/ 	.byte	0x04, 0x29
        /*0262*/ 	.short	(.L_289 - .L_288)


	//   ....[0]....
.L_288:
        /*0264*/ 	.word	0xffffffff


	//   ....[1]....
        /*0268*/ 	.word	0xffffffff


	//   ....[2]....
        /*026c*/ 	.word	0xffffffff


	//   ....[3]....
        /*0270*/ 	.word	0xffffffff


	//   ....[4]....
        /*0274*/ 	.word	0xffffffff


	//   ....[5]....
        /*0278*/ 	.word	0xffffffff


	//   ....[6]....
        /*027c*/ 	.word	0xffffffff


	//   ....[7]....
        /*0280*/ 	.word	0xffffffff


	//   ....[8]....
        /*0284*/ 	.word	0xffffffff


	//   ....[9]....
        /*0288*/ 	.word	0xffffffff


	//   ....[10]....
        /*028c*/ 	.word	0xffffffff


	//   ....[11]....
        /*0290*/ 	.word	0xffffffff


	//   ....[12]....
        /*0294*/ 	.word	0xffffffff


	//   ....[13]....
        /*0298*/ 	.word	0xffffffff


	//   ....[14]....
        /*029c*/ 	.word	0xffffffff


	//   ....[15]....
        /*02a0*/ 	.word	0xffffffff


	//   ....[16]....
        /*02a4*/ 	.word	0xffffffff


	//   ....[17]....
        /*02a8*/ 	.word	0xffffffff


	//   ....[18]....
        /*02ac*/ 	.word	0xffffffff


	//   ....[19]....
        /*02b0*/ 	.word	0xffffffff


	//   ....[20]....
        /*02b4*/ 	.word	0xffffffff


	//   ....[21]....
        /*02b8*/ 	.word	0xffffffff


	//   ....[22]....
        /*02bc*/ 	.word	0xffffffff


	//   ....[23]....
        /*02c0*/ 	.word	0xffffffff


	//   ....[24]....
        /*02c4*/ 	.word	0xffffffff


	//   ....[25]....
        /*02c8*/ 	.word	0xffffffff


	//   ....[26]....
        /*02cc*/ 	.word	0xffffffff


	//   ....[27]....
        /*02d0*/ 	.word	0xffffffff


	//   ....[28]....
        /*02d4*/ 	.word	0xffffffff


	//   ....[29]....
        /*02d8*/ 	.word	0xffffffff


	//   ....[30]....
        /*02dc*/ 	.word	0xffffffff


	//   ....[31]....
        /*02e0*/ 	.word	0xffffffff


	//   ....[32]....
        /*02e4*/ 	.word	0xffffffff


	//   ....[33]....
        /*02e8*/ 	.word	0xffffffff


	//   ....[34]....
        /*02ec*/ 	.word	0xffffffff


	//   ....[35]....
        /*02f0*/ 	.word	0xffffffff


	//   ....[36]....
        /*02f4*/ 	.word	0xffffffff


	//   ....[37]....
        /*02f8*/ 	.word	0xffffffff


	//   ....[38]....
        /*02fc*/ 	.word	0xffffffff


	//   ....[39]....
        /*0300*/ 	.word	0xffffffff


	//   ....[40]....
        /*0304*/ 	.word	0xffffffff


	//   ....[41]....
        /*0308*/ 	.word	0xffffffff


	//   ....[42]....
        /*030c*/ 	.word	0xffffffff


	//   ....[43]....
        /*0310*/ 	.word	0xffffffff


	//   ....[44]....
        /*0314*/ 	.word	0xffffffff


	//   ....[45]....
        /*0318*/ 	.word	0xffffffff


	//   ....[46]....
        /*031c*/ 	.word	0xffffffff


	//   ....[47]....
        /*0320*/ 	.word	0xffffffff


	//   ....[48]....
        /*0324*/ 	.word	0xffffffff


	//   ....[49]....
        /*0328*/ 	.word	0xffffffff


	//   ....[50]....
        /*032c*/ 	.word	0xffffffff


	//   ....[51]....
        /*0330*/ 	.word	0xffffffff


	//   ....[52]....
        /*0334*/ 	.word	0xffffffff


	//   ....[53]....
        /*0338*/ 	.word	0xffffffff


	//   ....[54]....
        /*033c*/ 	.word	0xffffffff


	//   ....[55]....
        /*0340*/ 	.word	0xffffffff


	//   ....[56]....
        /*0344*/ 	.word	0xffffffff


	//   ....[57]....
        /*0348*/ 	.word	0xffffffff


	//   ....[58]....
        /*034c*/ 	.word	0xffffffff


	//   ....[59]....
        /*0350*/ 	.word	0xffffffff


	//   ....[60]....
        /*0354*/ 	.word	0xffffffff


	//   ....[61]....
        /*0358*/ 	.word	0xffffffff


	//   ....[62]....
        /*035c*/ 	.word	0xffffffff


	//   ....[63]....
        /*0360*/ 	.word	0xffffffff


	//   ....[64]....
        /*0364*/ 	.word	0xffffffff


	//   ....[65]....
        /*0368*/ 	.word	0xffffffff


	//   ....[66]....
        /*036c*/ 	.word	0xffffffff


	//   ....[67]....
        /*0370*/ 	.word	0xffffffff


	//   ....[68]....
        /*0374*/ 	.word	0xffffffff


	//   ....[69]....
        /*0378*/ 	.word	0xffffffff


	//   ....[70]....
        /*037c*/ 	.word	0xffffffff


	//   ....[71]....
        /*0380*/ 	.word	0xffffffff


	//   ....[72]....
        /*0384*/ 	.word	0xffffffff


	//   ....[73]....
        /*0388*/ 	.word	0xffffffff


	//   ....[74]....
        /*038c*/ 	.word	0xffffffff


	//   ....[75]....
        /*0390*/ 	.word	0xffffffff


	//   ....[76]....
        /*0394*/ 	.word	0xffffffff


	//   ....[77]....
        /*0398*/ 	.word	0xffffffff


	//   ....[78]....
        /*039c*/ 	.word	0xffffffff


	//   ....[79]....
        /*03a0*/ 	.word	0xffffffff


	//   ....[80]....
        /*03a4*/ 	.word	0xffffffff


	//   ....[81]....
        /*03a8*/ 	.word	0xffffffff


	//   ....[82]....
        /*03ac*/ 	.word	0xffffffff


	//   ....[83]....
        /*03b0*/ 	.word	0xffffffff


	//   ....[84]....
        /*03b4*/ 	.word	0xffffffff


	//   ....[85]....
        /*03b8*/ 	.word	0xffffffff


	//   ....[86]....
        /*03bc*/ 	.word	0xffffffff


	//   ....[87]....
        /*03c0*/ 	.word	0xffffffff


	//   ....[88]....
        /*03c4*/ 	.word	0xffffffff


	//   ....[89]....
        /*03c8*/ 	.word	0xffffffff


	//   ....[90]....
        /*03cc*/ 	.word	0xffffffff


	//   ....[91]....
        /*03d0*/ 	.word	0xffffffff


	//   ....[92]....
        /*03d4*/ 	.word	0xffffffff


	//   ....[93]....
        /*03d8*/ 	.word	0xffffffff


	//   ....[94]....
        /*03dc*/ 	.word	0xffffffff


	//   ....[95]....
        /*03e0*/ 	.word	0xffffffff


	//   ....[96]....
        /*03e4*/ 	.word	0x0500000f


	//   ....[97]....
        /*03e8*/ 	.word	0x0500000f


	//   ....[98]....
        /*03ec*/ 	.word	0x0500000f


	//   ....[99]....
        /*03f0*/ 	.word	0x0500000f


	//   ....[100]....
        /*03f4*/ 	.word	0x0500000f


	//   ....[101]....
        /*03f8*/ 	.word	0x0500000f


	//   ....[102]....
        /*03fc*/ 	.word	0x0500000f


	//   ....[103]....
        /*0400*/ 	.word	0x0500000f


	//   ....[104]....
        /*0404*/ 	.word	0x0500000f


	//   ....[105]....
        /*0408*/ 	.word	0x0500000f


	//   ....[106]....
        /*040c*/ 	.word	0x0500000f


	//   ....[107]....
        /*0410*/ 	.word	0x0500000f


	//   ....[108]....
        /*0414*/ 	.word	0x0500000f


	//   ....[109]....
        /*0418*/ 	.word	0x0500000f


	//   ....[110]....
        /*041c*/ 	.word	0x0500000f


	//   ....[111]....
        /*0420*/ 	.word	0x0500000f


	//   ....[112]....
        /*0424*/ 	.word	0x0500000f


	//   ....[113]....
        /*0428*/ 	.word	0x0500000f


	//   ....[114]....
        /*042c*/ 	.word	0x0500000f


	//   ....[115]....
        /*0430*/ 	.word	0x0500000f


	//   ....[116]....
        /*0434*/ 	.word	0x0500000f


	//   ....[117]....
        /*0438*/ 	.word	0x0500000f


	//   ....[118]....
        /*043c*/ 	.word	0x0500000f


	//   ....[119]....
        /*0440*/ 	.word	0x0500000f


	//   ....[120]....
        /*0444*/ 	.word	0x0500000f


	//   ....[121]....
        /*0448*/ 	.word	0x0500000f


	//   ....[122]....
        /*044c*/ 	.word	0x0500000f


	//   ....[123]....
        /*0450*/ 	.word	0x0500000f


	//   ....[124]....
        /*0454*/ 	.word	0x0500000f


	//   ....[125]....
        /*0458*/ 	.word	0x0500000f


	//   ....[126]....
        /*045c*/ 	.word	0x0500000f


	//   ....[127]....
        /*0460*/ 	.word	0x0500000f


	//----- nvinfo : EIATTR_COOP_GROUP_INSTR_OFFSETS
	.align		4
.L_289:
        /*0464*/ 	.byte	0x04, 0x28
        /*0466*/ 	.short	(.L_291 - .L_290)


	//   ....[0]....
.L_290:
        /*0468*/ 	.word	0x00000070


	//   ....[1]....
        /*046c*/ 	.word	0x00000140


	//   ....[2]....
        /*0470*/ 	.word	0x00000190


	//   ....[3]....
        /*0474*/ 	.word	0x000003c0


	//   ....[4]....
        /*0478*/ 	.word	0x00000520


	//   ....[5]....
        /*047c*/ 	.word	0x00000640


	//   ....[6]....
        /*0480*/ 	.word	0x000007a0


	//   ....[7]....
        /*0484*/ 	.word	0x00001d70


	//   ....[8]....
        /*0488*/ 	.word	0x00003be0


	//   ....[9]....
        /*048c*/ 	.word	0x00003c40


	//   ....[10]....
        /*0490*/ 	.word	0x00004870


	//   ....[11]....
        /*0494*/ 	.word	0x00004900


	//   ....[12]....
        /*0498*/ 	.word	0x000053c0


	//   ....[13]....
        /*049c*/ 	.word	0x00005470


	//   ....[14]....
        /*04a0*/ 	.word	0x00006340


	//   ....[15]....
        /*04a4*/ 	.word	0x00007e10


	//   ....[16]....
        /*04a8*/ 	.word	0x00007fb0


	//   ....[17]....
        /*04ac*/ 	.word	0x00009460


	//   ....[18]....
        /*04b0*/ 	.word	0x000094f0


	//   ....[19]....
        /*04b4*/ 	.word	0x00009da0


	//   ....[20]....
        /*04b8*/ 	.word	0x00009df0


	//   ....[21]....
        /*04bc*/ 	.word	0x0000aec0


	//   ....[22]....
        /*04c0*/ 	.word	0x0000d2b0


	//   ....[23]....
        /*04c4*/ 	.word	0x0000d310


	//   ....[24]....
        /*04c8*/ 	.word	0x0000dc40


	//   ....[25]....
        /*04cc*/ 	.word	0x0000dd10


	//   ....[26]....
        /*04d0*/ 	.word	0x0000efc0


	//   ....[27]....
        /*04d4*/ 	.word	0x0000f0f0


	//   ....[28]....
        /*04d8*/ 	.word	0x0000f320


	//   ....[29]....
        /*04dc*/ 	.word	0x0000f360


	//   ....[30]....
        /*04e0*/ 	.word	0x0000f370


	//   ....[31]....
        /*04e4*/ 	.word	0x000105a0


	//   ....[32]....
        /*04e8*/ 	.word	0x000105b0


	//   ....[33]....
        /*04ec*/ 	.word	0x000105c0


	//   ....[34]....
        /*04f0*/ 	.word	0x00010610


	//   ....[35]....
        /*04f4*/ 	.word	0x00010d10


	//   ....[36]....
        /*04f8*/ 	.word	0x00010d40


	//   ....[37]....
        /*04fc*/ 	.word	0x00010e70


	//   ....[38]....
        /*0500*/ 	.word	0x00010e90


	//   ....[39]....
        /*0504*/ 	.word	0x000113d0


	//   ....[40]....
        /*0508*/ 	.word	0x000113f0


	//   ....[41]....
        /*050c*/ 	.word	0x00011740


	//   ....[42]....
        /*0510*/ 	.word	0x00011750


	//   ....[43]....
        /*0514*/ 	.word	0x00012510


	//   ....[44]....
        /*0518*/ 	.word	0x00012520


	//   ....[45]....
        /*051c*/ 	.word	0x00012630


	//   ....[46]....
        /*0520*/ 	.word	0x00012650


	//   ....[47]....
        /*0524*/ 	.word	0x000127e0


	//   ....[48]....
        /*0528*/ 	.word	0x000129f0


	//   ....[49]....
        /*052c*/ 	.word	0x00012a20


	//   ....[50]....
        /*0530*/ 	.word	0x00012a50


	//   ....[51]....
        /*0534*/ 	.word	0x00012a80


	//   ....[52]....
        /*0538*/ 	.word	0x00012ab0


	//   ....[53]....
        /*053c*/ 	.word	0x00012ae0


	//   ....[54]....
        /*0540*/ 	.word	0x00012c80


	//   ....[55]....
        /*0544*/ 	.word	0x00012cb0


	//   ....[56]....
        /*0548*/ 	.word	0x00012ce0


	//   ....[57]....
        /*054c*/ 	.word	0x00012d10


	//   ....[58]....
        /*0550*/ 	.word	0x00012d40


	//   ....[59]....
        /*0554*/ 	.word	0x00012d70


	//   ....[60]....
        /*0558*/ 	.word	0x00012e00


	//   ....[61]....
        /*055c*/ 	.word	0x00012e30


	//   ....[62]....
        /*0560*/ 	.word	0x00012e40


	//   ....[63]....
        /*0564*/ 	.word	0x00012e80


	//   ....[64]....
        /*0568*/ 	.word	0x00014850


	//   ....[65]....
        /*056c*/ 	.word	0x000154f0


	//   ....[66]....
        /*0570*/ 	.word	0x00015510


	//   ....[67]....
        /*0574*/ 	.word	0x000155d0


	//   ....[68]....
        /*0578*/ 	.word	0x000155f0


	//   ....[69]....
        /*057c*/ 	.word	0x00015690


	//   ....[70]....
        /*0580*/ 	.word	0x000156b0


	//   ....[71]....
        /*0584*/ 	.word	0x000156c0


	//   ....[72]....
        /*0588*/ 	.word	0x00015750


	//   ....[73]....
        /*058c*/ 	.word	0x000157a0


	//   ....[74]....
        /*0590*/ 	.word	0x000157b0


	//   ....[75]....
        /*0594*/ 	.word	0x000157e0


	//   ....[76]....
        /*0598*/ 	.word	0x00015890


	//   ....[77]....
        /*059c*/ 	.word	0x000185e0


	//   ....[78]....
        /*05a0*/ 	.word	0x00018610


	//   ....[79]....
        /*05a4*/ 	.word	0x00018670


	//   ....[80]....
        /*05a8*/ 	.word	0x000186a0


	//   ....[81]....
        /*05ac*/ 	.word	0x000186d0


	//   ....[82]....
        /*05b0*/ 	.word	0x00018700


	//   ....[83]....
        /*05b4*/ 	.word	0x00018730


	//   ....[84]....
        /*05b8*/ 	.word	0x00018760


	//   ....[85]....
        /*05bc*/ 	.word	0x00018910


	//   ....[86]....
        /*05c0*/ 	.word	0x00018940


	//   ....[87]....
        /*05c4*/ 	.word	0x00018970


	//   ....[88]....
        /*05c8*/ 	.word	0x000189a0


	//   ....[89]....
        /*05cc*/ 	.word	0x000189d0


	//   ....[90]....
        /*05d0*/ 	.word	0x00018a00


	//   ....[91]....
        /*05d4*/ 	.word	0x00018ac0


	//   ....[92]....
        /*05d8*/ 	.word	0x00018ae0


	//   ....[93]....
        /*05dc*/ 	.word	0x00018b00


	//   ....[94]....
        /*05e0*/ 	.word	0x00018b60


	//   ....[95]....
        /*05e4*/ 	.word	0x00019590


	//   ....[96]....
        /*05e8*/ 	.word	0x00019b50


	//   ....[97]....
        /*05ec*/ 	.word	0x00019d00


	//   ....[98]....
        /*05f0*/ 	.word	0x00019d50


	//   ....[99]....
        /*05f4*/ 	.word	0x00019e80


	//   ....[100]....
        /*05f8*/ 	.word	0x00019ed0


	//   ....[101]....
        /*05fc*/ 	.word	0x00019ff0


	//   ....[102]....
        /*0600*/ 	.word	0x0001a060


	//   ....[103]....
        /*0604*/ 	.word	0x0001a180


	//   ....[104]....
        /*0608*/ 	.word	0x0001a1f0


	//   ....[105]....
        /*060c*/ 	.word	0x0001a2e0


	//   ....[106]....
        /*0610*/ 	.word	0x0001a350


	//   ....[107]....
        /*0614*/ 	.word	0x0001a460


	//   ....[108]....
        /*0618*/ 	.word	0x0001a4b0


	//   ....[109]....
        /*061c*/ 	.word	0x0001a7d0


	//   ....[110]....
        /*0620*/ 	.word	0x0001a870


	//   ....[111]....
        /*0624*/ 	.word	0x0001a9f0


	//   ....[112]....
        /*0628*/ 	.word	0x0001aa60


	//   ....[113]....
        /*062c*/ 	.word	0x0001aad0


	//   ....[114]....
        /*0630*/ 	.word	0x0001ab40


	//   ....[115]....
        /*0634*/ 	.word	0x0001abb0


	//   ....[116]....
        /*0638*/ 	.word	0x0001ac30


	//   ....[117]....
        /*063c*/ 	.word	0x0001acb0


	//   ....[118]....
        /*0640*/ 	.word	0x0001ad40


	//   ....[119]....
        /*0644*/ 	.word	0x0001adb0


	//   ....[120]....
        /*0648*/ 	.word	0x0001ae20


	//   ....[121]....
        /*064c*/ 	.word	0x0001ae90


	//   ....[122]....
        /*0650*/ 	.word	0x0001af10


	//   ....[123]....
        /*0654*/ 	.word	0x0001af80


	//   ....[124]....
        /*0658*/ 	.word	0x0001b030


	//   ....[125]....
        /*065c*/ 	.word	0x0001b080


	//   ....[126]....
        /*0660*/ 	.word	0x0001b110


	//   ....[127]....
        /*0664*/ 	.word	0x0001b240


	//----- nvinfo : EIATTR_REG_RECONFIG
	.align		4
.L_291:
        /*0668*/ 	.byte	0x01, 0x54
	.zero		2


	//----- nvinfo : EIATTR_SYSCALL_OFFSETS
	.align		4
        /*066c*/ 	.byte	0x04, 0x46
        /*066e*/ 	.short	(.L_293 - .L_292)


	//   ....[0]....
.L_292:
        /*0670*/ 	.word	0x00001f40


	//   ....[1]....
        /*0674*/ 	.word	0x00014490


	//   ....[2]....
        /*0678*/ 	.word	0x000145e0


	//   ....[3]....
        /*067c*/ 	.word	0x000146e0


	//   ....[4]....
        /*0680*/ 	.word	0x00014fa0


	//----- nvinfo : EIATTR_MBARRIER_INSTR_OFFSETS
	.align		4
.L_293:
        /*0684*/ 	.byte	0x04, 0x39
        /*0686*/ 	.short	(.L_295 - .L_294)


	//   ....[0]....
.L_294:
        /*0688*/ 	.word	0x00000270
        /*068c*/ 	.word	0x000000ff
        /*0690*/ 	.word	0x00031c00
        /*0694*/ 	.short	0x0100
        /*0696*/ 	.byte	0x08
	.zero		1


	//   ....[1]....
        /*0698*/ 	.word	0x00000280
        /*069c*/ 	.word	0x000000ff
        /*06a0*/ 	.word	0x00031c20
        /*06a4*/ 	.short	0x0100
        /*06a6*/ 	.byte	0x08
	.zero		1


	//   ....[2]....
        /*06a8*/ 	.word	0x00000370
        /*06ac*/ 	.word	0x000000ff
        /*06b0*/ 	.word	0x00031c30
        /*06b4*/ 	.short	0x0100
        /*06b6*/ 	.byte	0x08
	.zero		1


	//   ....[3]....
        /*06b8*/ 	.word	0x00000380
        /*06bc*/ 	.word	0x000000ff
        /*06c0*/ 	.word	0x00031c40
        /*06c4*/ 	.short	0x0100
        /*06c6*/ 	.byte	0x08
	.zero		1


	//   ....[4]....
        /*06c8*/ 	.word	0x00000390
        /*06cc*/ 	.word	0x000000ff
        /*06d0*/ 	.word	0x00031c38
        /*06d4*/ 	.short	0x0100
        /*06d6*/ 	.byte	0x08
	.zero		1


	//   ....[5]....
        /*06d8*/ 	.word	0x000003a0
        /*06dc*/ 	.word	0x000000ff
        /*06e0*/ 	.word	0x00031c48
        /*06e4*/ 	.short	0x0100
        /*06e6*/ 	.byte	0x08
	.zero		1


	//   ....[6]....
        /*06e8*/ 	.word	0x000004d0
        /*06ec*/ 	.word	0x000000ff
        /*06f0*/ 	.word	0x00031c50
        /*06f4*/ 	.short	0x0100
        /*06f6*/ 	.byte	0x08
	.zero		1


	//   ....[7]....
        /*06f8*/ 	.word	0x000004e0
        /*06fc*/ 	.word	0x000000ff
        /*0700*/ 	.word	0x00031c60
        /*0704*/ 	.short	0x0100
        /*0706*/ 	.byte	0x08
	.zero		1


	//   ....[8]....
        /*0708*/ 	.word	0x000004f0
        /*070c*/ 	.word	0x000000ff
        /*0710*/ 	.word	0x00031c58
        /*0714*/ 	.short	0x0100
        /*0716*/ 	.byte	0x08
	.zero		1


	//   ....[9]....
        /*0718*/ 	.word	0x00000500
        /*071c*/ 	.word	0x000000ff
        /*0720*/ 	.word	0x00031c68
        /*0724*/ 	.short	0x0100
        /*0726*/ 	.byte	0x08
	.zero		1


	//   ....[10]....
        /*0728*/ 	.word	0x000005f0
        /*072c*/ 	.word	0x000000ff
        /*0730*/ 	.word	0x00031c70
        /*0734*/ 	.short	0x0100
        /*0736*/ 	.byte	0x06
	.zero		1


	//   ....[11]....
        /*0738*/ 	.word	0x00000600
        /*073c*/ 	.word	0x000000ff
        /*0740*/ 	.word	0x00031c80
        /*0744*/ 	.short	0x0100
        /*0746*/ 	.byte	0x06
	.zero		1


	//   ....[12]....
        /*0748*/ 	.word	0x00000610
        /*074c*/ 	.word	0x000000ff
        /*0750*/ 	.word	0x00031c78
        /*0754*/ 	.short	0x0100
        /*0756*/ 	.byte	0x06
	.zero		1


	//   ....[13]....
        /*0758*/ 	.word	0x00000620
        /*075c*/ 	.word	0x000000ff
        /*0760*/ 	.word	0x00031c88
        /*0764*/ 	.short	0x0100
        /*0766*/ 	.byte	0x06
	.zero		1


	//   ....[14]....
        /*0768*/ 	.word	0x00000750
        /*076c*/ 	.word	0x000000ff
        /*0770*/ 	.word	0x00031c90
        /*0774*/ 	.short	0x0100
        /*0776*/ 	.byte	0x08
	.zero		1


	//   ....[15]....
        /*0778*/ 	.word	0x00000760
        /*077c*/ 	.word	0x000000ff
        /*0780*/ 	.word	0x00031ca0
        /*0784*/ 	.short	0x0100
        /*0786*/ 	.byte	0x08
	.zero		1


	//   ....[16]....
        /*0788*/ 	.word	0x00000770
        /*078c*/ 	.word	0x000000ff
        /*0790*/ 	.word	0x00031c98
        /*0794*/ 	.short	0x0100
        /*0796*/ 	.byte	0x08
	.zero		1


	//   ....[17]....
        /*0798*/ 	.word	0x00000780
        /*079c*/ 	.word	0x000000ff
        /*07a0*/ 	.word	0x00031ca8
        /*07a4*/ 	.short	0x0100
        /*07a6*/ 	.byte	0x08
	.zero		1


	//   ....[18]....
        /*07a8*/ 	.word	0x000008b0
        /*07ac*/ 	.word	0x000000ff
        /*07b0*/ 	.word	0x00031cb0
        /*07b4*/ 	.short	0x0100
        /*07b6*/ 	.byte	0x08
	.zero		1


	//   ....[19]....
        /*07b8*/ 	.word	0x000008c0
        /*07bc*/ 	.word	0x000000ff
        /*07c0*/ 	.word	0x00031cc0
        /*07c4*/ 	.short	0x0100
        /*07c6*/ 	.byte	0x08
	.zero		1


	//   ....[20]....
        /*07c8*/ 	.word	0x000008d0
        /*07cc*/ 	.word	0x000000ff
        /*07d0*/ 	.word	0x00031cb8
        /*07d4*/ 	.short	0x0100
        /*07d6*/ 	.byte	0x08
	.zero		1


	//   ....[21]....
        /*07d8*/ 	.word	0x000008e0
        /*07dc*/ 	.word	0x000000ff
        /*07e0*/ 	.word	0x00031cc8
        /*07e4*/ 	.short	0x0100
        /*07e6*/ 	.byte	0x08
	.zero		1


	//   ....[22]....
        /*07e8*/ 	.word	0x00002000
        /*07ec*/ 	.word	0x000000ff
        /*07f0*/ 	.word	0x00031c00
        /*07f4*/ 	.short	0x010a
        /*07f6*/ 	.byte	0x25
	.zero		1


	//   ....[23]....
        /*07f8*/ 	.word	0x00002080
        /*07fc*/ 	.word	0x00000000
        /*0800*/ 	.word	0x00031c30
        /*0804*/ 	.short	0x010a
        /*0806*/ 	.byte	0x3f
	.zero		1


	//   ....[24]....
        /*0808*/ 	.word	0x000020e0
        /*080c*/ 	.word	0x00000000
        /*0810*/ 	.word	0x00031c30
        /*0814*/ 	.short	0x010a
        /*0816*/ 	.byte	0x3f
	.zero		1


	//   ....[25]....
        /*0818*/ 	.word	0x00005620
        /*081c*/ 	.word	0x00000004
        /*0820*/ 	.word	0x00000000
        /*0824*/ 	.short	0x0101
        /*0826*/ 	.byte	0x3f
	.zero		1


	//   ....[26]....
        /*0828*/ 	.word	0x00006490
        /*082c*/ 	.word	0x000000ff
        /*0830*/ 	.word	0x00031c30
        /*0834*/ 	.short	0x010a
        /*0836*/ 	.byte	0x04
	.zero		1


	//   ....[27]....
        /*0838*/ 	.word	0x000064d0
        /*083c*/ 	.word	0x000000ff
        /*0840*/ 	.word	0x00031c30
        /*0844*/ 	.short	0x010a
        /*0846*/ 	.byte	0x04
	.zero		1


	//   ....[28]....
        /*0848*/ 	.word	0x00007b70
        /*084c*/ 	.word	0x000000ff
        /*0850*/ 	.word	0x00031c50
        /*0854*/ 	.short	0x010a
        /*0856*/ 	.byte	0x04
	.zero		1


	//   ....[29]....
        /*0858*/ 	.word	0x00007bb0
        /*085c*/ 	.word	0x000000ff
        /*0860*/ 	.word	0x00031c50
        /*0864*/ 	.short	0x010a
        /*0866*/ 	.byte	0x04
	.zero		1


	//   ....[30]....
        /*0868*/ 	.word	0x0000a0e0
        /*086c*/ 	.word	0x00000050
        /*0870*/ 	.word	0x00000000
        /*0874*/ 	.short	0x0101
        /*0876*/ 	.byte	0x3f
	.zero		1


	//   ....[31]....
        /*0878*/ 	.word	0x0000a2b0
        /*087c*/ 	.word	0x00000050
        /*0880*/ 	.word	0x00000000
        /*0884*/ 	.short	0x0101
        /*0886*/ 	.byte	0x3f
	.zero		1


	//   ....[32]....
        /*0888*/ 	.word	0x0000b050
        /*088c*/ 	.word	0x000000ff
        /*0890*/ 	.word	0x00031c30
        /*0894*/ 	.short	0x010a
        /*0896*/ 	.byte	0x04
	.zero		1


	//   ....[33]....
        /*0898*/ 	.word	0x0000b090
        /*089c*/ 	.word	0x000000ff
        /*08a0*/ 	.word	0x00031c30
        /*08a4*/ 	.short	0x010a
        /*08a6*/ 	.byte	0x04
	.zero		1


	//   ....[34]....
        /*08a8*/ 	.word	0x0000c730
        /*08ac*/ 	.word	0x000000ff
        /*08b0*/ 	.word	0x00031c50
        /*08b4*/ 	.short	0x010a
        /*08b6*/ 	.byte	0x04
	.zero		1


	//   ....[35]....
        /*08b8*/ 	.word	0x0000c770
        /*08bc*/ 	.word	0x000000ff
        /*08c0*/ 	.word	0x00031c50
        /*08c4*/ 	.short	0x010a
        /*08c6*/ 	.byte	0x04
	.zero		1


	//   ....[36]....
        /*08c8*/ 	.word	0x0000e4f0
        /*08cc*/ 	.word	0x00000007
        /*08d0*/ 	.word	0x00000000
        /*08d4*/ 	.short	0x0101
        /*08d6*/ 	.byte	0x3f
	.zero		1


	//   ....[37]....
        /*08d8*/ 	.word	0x0000e6a0
        /*08dc*/ 	.word	0x00000007
        /*08e0*/ 	.word	0x00000000
        /*08e4*/ 	.short	0x0101
        /*08e6*/ 	.byte	0x3f
	.zero		1


	//   ....[38]....
        /*08e8*/ 	.word	0x0000f040
        /*08ec*/ 	.word	0x000000ff
        /*08f0*/ 	.word	0x00031c50
        /*08f4*/ 	.short	0x010a
        /*08f6*/ 	.byte	0x06
	.zero		1


	//   ....[39]....
        /*08f8*/ 	.word	0x0000f080
        /*08fc*/ 	.word	0x000000ff
        /*0900*/ 	.word	0x00031c50
        /*0904*/ 	.short	0x010a
        /*0906*/ 	.byte	0x06
	.zero		1


	//   ....[40]....
        /*0908*/ 	.word	0x0000f770
        /*090c*/ 	.word	0x00000006
        /*0910*/ 	.word	0x00000000
        /*0914*/ 	.short	0x0101
        /*0916*/ 	.byte	0x3f
	.zero		1


	//   ....[41]....
        /*0918*/ 	.word	0x00010d30
        /*091c*/ 	.word	0x000000ff
        /*0920*/ 	.word	0x00000000
        /*0924*/ 	.short	0x0101
        /*0926*/ 	.byte	0x04
	.zero		1


	//   ....[42]....
        /*0928*/ 	.word	0x00011380
        /*092c*/ 	.word	0x000000ff
        /*0930*/ 	.word	0x00000000
        /*0934*/ 	.short	0x0101
        /*0936*/ 	.byte	0x04
	.zero		1


	//   ....[43]....
        /*0938*/ 	.word	0x00014a70
        /*093c*/ 	.word	0x00000000
        /*0940*/ 	.word	0x00031c40
        /*0944*/ 	.short	0x010a
        /*0946*/ 	.byte	0x3f
	.zero		1


	//   ....[44]....
        /*0948*/ 	.word	0x00015970
        /*094c*/ 	.word	0x00000011
        /*0950*/ 	.word	0x00031c00
        /*0954*/ 	.short	0x0107
        /*0956*/ 	.byte	0x3f
	.zero		1


	//   ....[45]....
        /*0958*/ 	.word	0x00015a60
        /*095c*/ 	.word	0x00000011
        /*0960*/ 	.word	0x00031c00
        /*0964*/ 	.short	0x0101
        /*0966*/ 	.byte	0x3f
	.zero		1


	//   ....[46]....
        /*0968*/ 	.word	0x00015a80
        /*096c*/ 	.word	0x00000011
        /*0970*/ 	.word	0x00031c20
        /*0974*/ 	.short	0x010a
        /*0976*/ 	.byte	0x3f
	.zero		1


	//   ....[47]....
        /*0978*/ 	.word	0x00015e20
        /*097c*/ 	.word	0x00000003
        /*0980*/ 	.word	0x00031c40
        /*0984*/ 	.short	0x010a
        /*0986*/ 	.byte	0x3f
	.zero		1


	//   ....[48]....
        /*0988*/ 	.word	0x000162a0
        /*098c*/ 	.word	0x00000003
        /*0990*/ 	.word	0x00000060
        /*0994*/ 	.short	0x010a
        /*0996*/ 	.byte	0x3f
	.zero		1


	//   ....[49]....
        /*0998*/ 	.word	0x000169e0
        /*099c*/ 	.word	0x00000003
        /*09a0*/ 	.word	0x00031c40
        /*09a4*/ 	.short	0x010a
        /*09a6*/ 	.byte	0x3f
	.zero		1


	//   ....[50]....
        /*09a8*/ 	.word	0x00016e60
        /*09ac*/ 	.word	0x0000000c
        /*09b0*/ 	.word	0x00000060
        /*09b4*/ 	.short	0x010a
        /*09b6*/ 	.byte	0x3f
	.zero		1


	//   ....[51]....
        /*09b8*/ 	.word	0x000174e0
        /*09bc*/ 	.word	0x00000002
        /*09c0*/ 	.word	0x00031c40
        /*09c4*/ 	.short	0x010a
        /*09c6*/ 	.byte	0x3f
	.zero		1


	//   ....[52]....
        /*09c8*/ 	.word	0x00017970
        /*09cc*/ 	.word	0x00000007
        /*09d0*/ 	.word	0x00000060
        /*09d4*/ 	.short	0x010a
        /*09d6*/ 	.byte	0x3f
	.zero		1


	//   ....[53]....
        /*09d8*/ 	.word	0x00017fa0
        /*09dc*/ 	.word	0x00000003
        /*09e0*/ 	.word	0x00031c60
        /*09e4*/ 	.short	0x010a
        /*09e6*/ 	.byte	0x3f
	.zero		1


	//   ....[54]....
        /*09e8*/ 	.word	0x00019510
        /*09ec*/ 	.word	0x00000009
        /*09f0*/ 	.word	0x00031c20
        /*09f4*/ 	.short	0x010a
        /*09f6*/ 	.byte	0x3f
	.zero		1


	//   ....[55]....
        /*09f8*/ 	.word	0x000196d0
        /*09fc*/ 	.word	0x00000007
        /*0a00*/ 	.word	0x00000000
        /*0a04*/ 	.short	0x010a
        /*0a06*/ 	.byte	0x3f
	.zero		1


	//   ....[56]....
        /*0a08*/ 	.word	0x00019740
        /*0a0c*/ 	.word	0x00000003
        /*0a10*/ 	.word	0x00000000
        /*0a14*/ 	.short	0x010a
        /*0a16*/ 	.byte	0x3f
	.zero		1


	//   ....[57]....
        /*0a18*/ 	.word	0x000197a0
        /*0a1c*/ 	.word	0x00000005
        /*0a20*/ 	.word	0x00000000
        /*0a24*/ 	.short	0x010a
        /*0a26*/ 	.byte	0x3f
	.zero		1


	//   ....[58]....
        /*0a28*/ 	.word	0x000197d0
        /*0a2c*/ 	.word	0x00000003
        /*0a30*/ 	.word	0x00000000
        /*0a34*/ 	.short	0x010a
        /*0a36*/ 	.byte	0x3f
	.zero		1


	//   ....[59]....
        /*0a38*/ 	.word	0x00019840
        /*0a3c*/ 	.word	0x00000003
        /*0a40*/ 	.word	0x00031c00
        /*0a44*/ 	.short	0x010a
        /*0a46*/ 	.byte	0x3f
	.zero		1


	//   ....[60]....
        /*0a48*/ 	.word	0x00019890
        /*0a4c*/ 	.word	0x00000000
        /*0a50*/ 	.word	0x00031c30
        /*0a54*/ 	.short	0x010a
        /*0a56*/ 	.byte	0x3f
	.zero		1


	//   ....[61]....
        /*0a58*/ 	.word	0x000198f0
        /*0a5c*/ 	.word	0x00000008
        /*0a60*/ 	.word	0x00031c30
        /*0a64*/ 	.short	0x010a
        /*0a66*/ 	.byte	0x3f
	.zero		1


	//   ....[62]....
        /*0a68*/ 	.word	0x00019950
        /*0a6c*/ 	.word	0x00000008
        /*0a70*/ 	.word	0x00031c50
        /*0a74*/ 	.short	0x010a
        /*0a76*/ 	.byte	0x3f
	.zero		1


	//   ....[63]....
        /*0a78*/ 	.word	0x000199b0
        /*0a7c*/ 	.word	0x00000007
        /*0a80*/ 	.word	0x00031c30
        /*0a84*/ 	.short	0x010a
        /*0a86*/ 	.byte	0x3f
	.zero		1


	//   ....[64]....
        /*0a88*/ 	.word	0x00019a10
        /*0a8c*/ 	.word	0x00000007
        /*0a90*/ 	.word	0x00031c50
        /*0a94*/ 	.short	0x010a
        /*0a96*/ 	.byte	0x3f
	.zero		1


	//   ....[65]....
        /*0a98*/ 	.word	0x00019a70
        /*0a9c*/ 	.word	0x00000005
        /*0aa0*/ 	.word	0x00031c50
        /*0aa4*/ 	.short	0x010a
        /*0aa6*/ 	.byte	0x3f
	.zero		1


	//   ....[66]....
        /*0aa8*/ 	.word	0x00019c10
        /*0aac*/ 	.word	0x00000000
        /*0ab0*/ 	.word	0x00031c40
        /*0ab4*/ 	.short	0x010a
        /*0ab6*/ 	.byte	0x3f
	.zero		1


	//   ....[67]....
        /*0ab8*/ 	.word	0x0001a4f0
        /*0abc*/ 	.word	0x00000011
        /*0ac0*/ 	.word	0x00031c20
        /*0ac4*/ 	.short	0x010a
        /*0ac6*/ 	.byte	0x3f
	.zero		1


	//   ....[68]....
        /*0ac8*/ 	.word	0x0001a540
        /*0acc*/ 	.word	0x00000003
        /*0ad0*/ 	.word	0x00031c40
        /*0ad4*/ 	.short	0x010a
        /*0ad6*/ 	.byte	0x3f
	.zero		1


	//   ....[69]....
        /*0ad8*/ 	.word	0x0001a590
        /*0adc*/ 	.word	0x00000003
        /*0ae0*/ 	.word	0x00000060
        /*0ae4*/ 	.short	0x010a
        /*0ae6*/ 	.byte	0x3f
	.zero		1


	//   ....[70]....
        /*0ae8*/ 	.word	0x0001a5e0
        /*0aec*/ 	.word	0x00000003
        /*0af0*/ 	.word	0x00031c40
        /*0af4*/ 	.short	0x010a
        /*0af6*/ 	.byte	0x3f
	.zero		1


	//   ....[71]....
        /*0af8*/ 	.word	0x0001a630
        /*0afc*/ 	.word	0x0000000c
        /*0b00*/ 	.word	0x00000060
        /*0b04*/ 	.short	0x010a
        /*0b06*/ 	.byte	0x3f
	.zero		1


	//   ....[72]....
        /*0b08*/ 	.word	0x0001a680
        /*0b0c*/ 	.word	0x00000002
        /*0b10*/ 	.word	0x00031c40
        /*0b14*/ 	.short	0x010a
        /*0b16*/ 	.byte	0x3f
	.zero		1


	//   ....[73]....
        /*0b18*/ 	.word	0x0001a6d0
        /*0b1c*/ 	.word	0x00000007
        /*0b20*/ 	.word	0x00000060
        /*0b24*/ 	.short	0x010a
        /*0b26*/ 	.byte	0x3f
	.zero		1


	//   ....[74]....
        /*0b28*/ 	.word	0x0001a720
        /*0b2c*/ 	.word	0x00000003
        /*0b30*/ 	.word	0x00031c60
        /*0b34*/ 	.short	0x010a
        /*0b36*/ 	.byte	0x3f
	.zero		1


	//   ....[75]....
        /*0b38*/ 	.word	0x0001b160
        /*0b3c*/ 	.word	0x00000009
        /*0b40*/ 	.word	0x00031c20
        /*0b44*/ 	.short	0x010a
        /*0b46*/ 	.byte	0x3f
	.zero		1


	//   ....[76]....
        /*0b48*/ 	.word	0x0001b300
        /*0b4c*/ 	.word	0x00000007
        /*0b50*/ 	.word	0x00000000
        /*0b54*/ 	.short	0x010a
        /*0b56*/ 	.byte	0x3f
	.zero		1


	//   ....[77]....
        /*0b58*/ 	.word	0x0001b350
        /*0b5c*/ 	.word	0x00000003
        /*0b60*/ 	.word	0x00000000
        /*0b64*/ 	.short	0x010a
        /*0b66*/ 	.byte	0x3f
	.zero		1


	//   ....[78]....
        /*0b68*/ 	.word	0x0001b3a0
        /*0b6c*/ 	.word	0x00000005
        /*0b70*/ 	.word	0x00000000
        /*0b74*/ 	.short	0x010a
        /*0b76*/ 	.byte	0x3f
	.zero		1


	//----- nvinfo : EIATTR_NUM_MBARRIERS
	.align		4
.L_295:
        /*0b78*/ 	.byte	0x03, 0x38
        /*0b7a*/ 	.short	0x0016


	//----- nvinfo : EIATTR_EXIT_INSTR_OFFSETS
	.align		4
        /*0b7c*/ 	.byte	0x04, 0x1c
        /*0b7e*/ 	.short	(.L_297 - .L_296)


	//   ....[0]....
.L_296:
        /*0b80*/ 	.word	0x00000a90


	//   ....[1]....
        /*0b84*/ 	.word	0x00012780


	//   ....[2]....
        /*0b88*/ 	.word	0x00019820


	//----- nvinfo : EIATTR_MAX_THREADS
	.align		4
.L_297:
        /*0b8c*/ 	.byte	0x04, 0x05
        /*0b8e*/ 	.short	(.L_299 - .L_298)
.L_298:
        /*0b90*/ 	.word	0x00000200
        /*0b94*/ 	.word	0x00000001
        /*0b98*/ 	.word	0x00000001


	//----- nvinfo : EIATTR_CRS_STACK_SIZE
	.align		4
.L_299:
        /*0b9c*/ 	.byte	0x04, 0x1e
        /*0b9e*/ 	.short	(.L_301 - .L_300)
.L_300:
        /*0ba0*/ 	.word	0x00000000


	//----- nvinfo : EIATTR_CBANK_PARAM_SIZE
	.align		4
.L_301:
        /*0ba4*/ 	.byte	0x03, 0x19
        /*0ba6*/ 	.short	0x0af0


	//----- nvinfo : EIATTR_PARAM_CBANK
	.align		4
        /*0ba8*/ 	.byte	0x04, 0x0a
        /*0baa*/ 	.short	(.L_303 - .L_302)
	.align		4
.L_302:
        /*0bac*/ 	.word	index@(.nv.constant0._ZN7cutlass13device_kernelIN5flash11enable_sm90INS1_16FlashAttnFwdSm90INS1_25CollectiveMainloopFwdSm90ILi2EN4cute5tupleIJNS5_1CILi1EEES8_S8_EEENS6_IJNS7_ILi192EEENS7_ILi144EEENS7_ILi96EEEEEELi96ENS_10bfloat16_tEfNS_4arch4Sm90ELb1ELb0ELb1ELb1ELb0ELb0ELb0ELb0ELb1ELb1ELb1ELb0EEENS1_21CollectiveEpilogueFwdINS6_IJSA_SC_SB_EEES9_SE_SG_Li384ELb1ELb1ELb1ELb0EEENS1_36VarlenDynamicPersistentTileSchedulerILi192ELi144ELi384ELi128ELb1ELb1ELb1ELb1ELb1ELb1EEEEEEEEEvNT_6ParamsE)
        /*0bb0*/ 	.short	0x0210
        /*0bb2*/ 	.short	0x0af0


	//----- nvinfo : EIATTR_SW_WAR
	.align		4
.L_303:
        /*0bb4*/ 	.byte	0x04, 0x36
        /*0bb6*/ 	.short	(.L_305 - .L_304)
.L_304:
        /*0bb8*/ 	.word	0x00000008
.L_305:


//--------------------- .nv.info._ZN7cutlass13device_kernelIN5flash11enable_sm90INS1_16FlashAttnFwdSm90INS1_25CollectiveMainloopFwdSm90ILi2EN4cute5tupleIJNS5_1CILi1EEES8_S8_EEENS6_IJNS7_ILi192EEENS7_ILi144EEENS7_ILi96EEEEEELi96ENS_10bfloat16_tEfNS_4arch4Sm90ELb1ELb0ELb1ELb1ELb0ELb1ELb0ELb0ELb1ELb1ELb1ELb0EEENS1_21CollectiveEpilogueFwdINS6_IJSA_SC_SB_EEES9_SE_SG_Li384ELb1ELb1ELb1ELb0EEENS1_36VarlenDynamicPersistentTileSchedulerILi192ELi144ELi384ELi128ELb1ELb1ELb1ELb1ELb1ELb1EEEEEEEEEvNT_6ParamsE --------------------------
	.section	.nv.info._ZN7cutlass13device_kernelIN5flash11enable_sm90INS1_16FlashAttnFwdSm90INS1_25CollectiveMainloopFwdSm90ILi2EN4cute5tupleIJNS5_1CILi1EEES8_S8_EEENS6_IJNS7_ILi192EEENS7_ILi144EEENS7_ILi96EEEEEELi96ENS_10bfloat16_tEfNS_4arch4Sm90ELb1ELb0ELb1ELb1ELb0ELb1ELb0ELb0ELb1ELb1ELb1ELb0EEENS1_21CollectiveEpilogueFwdINS6_IJSA_SC_SB_EEES9_SE_SG_Li384ELb1ELb1ELb1ELb0EEENS1_36VarlenDynamicPersistentTileSchedulerILi192ELi144ELi384ELi128ELb1ELb1ELb1ELb1ELb1ELb1EEEEEEEEEvNT_6ParamsE,"",@"SHT_CUDA_INFO"
	.sectionflags	@""
	.align	4


	//----- nvinfo : EIATTR_CUDA_API_VERSION
	.align		4
        /*0000*/ 	.byte	0x04, 0x37
        /*0002*/ 	.short	(.L_307 - .L_306)
.L_306:
        /*0004*/ 	.word	0x00000082


	//----- nvinfo : EIATTR_KPARAM_INFO
	.align		4
.L_307:
        /*0008*/ 	.byte	0x04, 0x17
        /*000a*/ 	.short	(.L_309 - .L_308)
.L_308:
        /*000c*/ 	.word	0x00000000
        /*0010*/ 	.short	0x0000
        /*0012*/ 	.short	0x0070
        /*0014*/ 	.byte	0x00, 0xf0, 0x01, 0x2a


	//----- nvinfo : EIATTR_SPARSE_MMA_MASK
	.align		4
.L_309:
        /*0018*/ 	.byte	0x03, 0x50
        /*001a*/ 	.short	0x0000


	//----- nvinfo : EIATTR_MAXREG_COUNT
	.align		4
        /*001c*/ 	.byte	0x03, 0x1b
        /*001e*/ 	.short	0x0080


	//----- nvinfo : EIATTR_NUM_BARRIERS
	.align		4
        /*0020*/ 	.byte	0x02, 0x4c
        /*0022*/ 	.byte	0x10
	.zero		1


	//----- nvinfo : EIATTR_EXTERNS
	.align		4
        /*0024*/ 	.byte	0x04, 0x0f
        /*0026*/ 	.short	(.L_311 - .L_310)


	//   ....[0]....
	.align		4
.L_310:
        /*0028*/ 	.word	index@(__assertfail)


	//----- nvinfo : EIATTR_ANNOTATIONS
	.align		4
.L_311:
        /*002c*/ 	.byte	0x04, 0x55
        /*002e*/ 	.short	(.L_313 - .L_312)


	//   ....[0]....
.L_312:
        /* <DEDUP_REMOVED lines=157> */


	//----- nvinfo : EIATTR_MERCURY_ISA_VERSION
	.align		4
.L_313:
        /*09e8*/ 	.byte	0x03, 0x5f
        /*09ea*/ 	.short	0x0101


	//----- nvinfo : EIATTR_UNUSED_LOAD_BYTE_OFFSET
	.align		4
        /*09ec*/ 	.byte	0x04, 0x44
        /*09ee*/ 	.short	(.L_315 - .L_314)


	//   ....[0]....
.L_314:
        /*09f0*/ 	.word	0x00000ac0
        /*09f4*/ 	.word	0x0000fff0


	//   ....[1]....
        /*09f8*/ 	.word	0x0001c7c0
        /*09fc*/ 	.word	0x0000fff0


	//----- nvinfo : EIATTR_INT_WARP_WIDE_INSTR_OFFSETS
	.align		4
.L_315:
        /*0a00*/ 	.byte	0x04, 0x31
        /*0a02*/ 	.short	(.L_317 - .L_316)


	//   ....[0]....
.L_316:
        /*0a04*/ 	.word	0x00000180


	//   ....[1]....
        /*0a08*/ 	.word	0x00000220


	//   ....[2]....
        /*0a0c*/ 	.word	0x00000290


	//   ....[3]....
        /*0a10*/ 	.word	0x00022900


	//   ....[4]....
        /*0a14*/ 	.word	0x000229a0


	//   ....[5]....
        /*0a18*/ 	.word	0x00026510


	//   ....[6]....
        /*0a1c*/ 	.word	0x000265b0


	//----- nvinfo : EIATTR_COOP_GROUP_MASK_REGIDS
	.align		4
.L_317:
        /*0a20*/ 	.byte	0x04, 0x29
        /*0a22*/ 	.short	(.L_319 - .L_318)


	//   ....[0]....
.L_318:
        /*0a24*/ 	.word	0xffffffff


	//   ....[1]....
        /*0a28*/ 	.word	0xffffffff


	//   ....[2]....
        /*0a2c*/ 	.word	0xffffffff


	//   ....[3]....
        /*0a30*/ 	.word	0xffffffff


	//   ....[4]....
        /*0a34*/ 	.word	0xffffffff


	//   ....[5]....
        /*0a38*/ 	.word	0xffffffff


	//   ....[6]....
        /*0a3c*/ 	.word	0xffffffff


	//   ....[7]....
        /*0a40*/ 	.word	0xffffffff


	//   ....[8]....
        /*0a44*/ 	.word	0xffffffff


	//   ....[9]....
        /*0a48*/ 	.word	0xffffffff


	//   ....[10]....
        /*0a4c*/ 	.word	0xffffffff


	//   ....[11]....
        /*0a50*/ 	.word	0xffffffff


	//   ....[12]....
        /*0a54*/ 	.word	0xffffffff


	//   ....[13]....
        /*0a58*/ 	.word	0xffffffff


	//   ....[14]....
        /*0a5c*/ 	.word	0xffffffff


	//   ....[15]....
        /*0a60*/ 	.word	0xffffffff


	//   ....[16]....
        /*0a64*/ 	.word	0xffffffff


	//   ....[17]....
        /*0a68*/ 	.word	0xffffffff


	//   ....[18]....
        /*0a6c*/ 	.word	0xffffffff


	//   ....[19]....
        /*0a70*/ 	.word	0xffffffff


	//   ....[20]....
        /*0a74*/ 	.word	0xffffffff


	//   ....[21]....
        /*0a78*/ 	.word	0xffffffff


	//   ....[22]....
        /*0a7c*/ 	.word	0xffffffff


	//   ....[23]....
        /*0a80*/ 	.word	0xffffffff


	//   ....[24]....
        /*0a84*/ 	.word	0xffffffff


	//   ....[25]....
        /*0a88*/ 	.word	0xffffffff


	//   ....[26]....
        /*0a8c*/ 	.word	0xffffffff


	//   ....[27]....
        /*0a90*/ 	.word	0xffffffff


	//   ....[28]....
        /*0a94*/ 	.word	0xffffffff


	//   ....[29]....
        /*0a98*/ 	.word	0xffffffff


	//   ....[30]....
        /*0a9c*/ 	.word	0xffffffff


	//   ....[31]....
        /*0aa0*/ 	.word	0xffffffff


	//   ....[32]....
        /*0aa4*/ 	.word	0xffffffff


	//   ....[33]....
        /*0aa8*/ 	.word	0xffffffff


	//   ....[34]....
        /*0aac*/ 	.word	0xffffffff


	//   ....[35]....
        /*0ab0*/ 	.word	0xffffffff


	//   ....[36]....
        /*0ab4*/ 	.word	0xffffffff


	//   ....[37]....
        /*0ab8*/ 	.word	0xffffffff


	//   ....[38]....
        /*0abc*/ 	.word	0xffffffff


	//   ....[39]....
        /*0ac0*/ 	.word	0xffffffff


	//   ....[40]....
        /*0ac4*/ 	.word	0xffffffff


	//   ....[41]....
        /*0ac8*/ 	.word	0xffffffff


	//   ....[42]....
        /*0acc*/ 	.word	0xffffffff


	//   ....[43]....
        /*0ad0*/ 	.word	0xffffffff


	//   ....[44]....
        /*0ad4*/ 	.word	0xffffffff


	//   ....[45]....
        /*0ad8*/ 	.word	0xffffffff


	//   ....[46]....
        /*0adc*/ 	.word	0xffffffff


	//   ....[47]....
        /*0ae0*/ 	.word	0xffffffff


	//   ....[48]....
        /*0ae4*/ 	.word	0xffffffff


	//   ....[49]....
        /*0ae8*/ 	.word	0xffffffff


	//   ....[50]....
        /*0aec*/ 	.word	0xffffffff


	//   ....[51]....
        /*0af0*/ 	.word	0xffffffff


	//   ....[52]....
        /*0af4*/ 	.word	0xffffffff


	//   ....[53]....
        /*0af8*/ 	.word	0xffffffff


	//   ....[54]....
        /*0afc*/ 	.word	0xffffffff


	//   ....[55]....
        /*0b00*/ 	.word	0xffffffff


	//   ....[56]....
        /*0b04*/ 	.word	0xffffffff


	//   ....[57]....
        /*0b08*/ 	.word	0xffffffff


	//   ....[58]....
        /*0b0c*/ 	.word	0xffffffff


	//   ....[59]....
        /*0b10*/ 	.word	0xffffffff


	//   ....[60]....
        /*0b14*/ 	.word	0xffffffff


	//   ....[61]....
        /*0b18*/ 	.word	0xffffffff


	//   ....[62]....
        /*0b1c*/ 	.word	0xffffffff


	//   ....[63]....
        /*0b20*/ 	.word	0xffffffff


	//   ....[64]....
        /*0b24*/ 	.word	0xffffffff


	//   ....[65]....
        /*0b28*/ 	.word	0xffffffff


	//   ....[66]....
        /*0b2c*/ 	.word	0xffffffff


	//   ....[67]....
        /*0b30*/ 	.word	0xffffffff


	//   ....[68]....
        /*0b34*/ 	.word	0xffffffff


	//   ....[69]....
        /*0b38*/ 	.word	0xffffffff


	//   ....[70]....
        /*0b3c*/ 	.word	0xffffffff


	//   ....[71]....
        /*0b40*/ 	.word	0xffffffff


	//   ....[72]....
        /*0b44*/ 	.word	0xffffffff


	//   ....[73]....
        /*0b48*/ 	.word	0xffffffff


	//   ....[74]....
        /*0b4c*/ 	.word	0xffffffff


	//   ....[75]....
        /*0b50*/ 	.word	0xffffffff


	//   ....[76]....
        /*0b54*/ 	.word	0xffffffff


	//   ....[77]....
        /*0b58*/ 	.word	0xffffffff


	//   ....[78]....
        /*0b5c*/ 	.word	0xffffffff


	//   ....[79]....
        /*0b60*/ 	.word	0xffffffff


	//   ....[80]....
        /*0b64*/ 	.word	0xffffffff


	//   ....[81]....
        /*0b68*/ 	.word	0xffffffff


	//   ....[82]....
        /*0b6c*/ 	.word	0xffffffff


	//   ....[83]....
        /*0b70*/ 	.word	0xffffffff


	//   ....[84]....
        /*0b74*/ 	.word	0xffffffff


	//   ....[85]....
        /*0b78*/ 	.word	0xffffffff


	//   ....[86]....
        /*0b7c*/ 	.word	0xffffffff


	//   ....[87]....
        /*0b80*/ 	.word	0xffffffff


	//   ....[88]....
        /*0b84*/ 	.word	0xffffffff


	//   ....[89]....
        /*0b88*/ 	.word	0xffffffff


	//   ....[90]....
        /*0b8c*/ 	.word	0xffffffff


	//   ....[91]....
        /*0b90*/ 	.word	0xffffffff


	//   ....[92]....
        /*0b94*/ 	.word	0xffffffff


	//   ....[93]....
        /*0b98*/ 	.word	0xffffffff


	//   ....[94]....
        /*0b9c*/ 	.word	0xffffffff


	//   ....[95]....
        /*0ba0*/ 	.word	0xffffffff


	//   ....[96]....
        /*0ba4*/ 	.word	0xffffffff


	//   ....[97]....
        /*0ba8*/ 	.word	0xffffffff


	//   ....[98]....
        /*0bac*/ 	.word	0xffffffff


	//   ....[99]....
        /*0bb0*/ 	.word	0xffffffff


	//   ....[100]....
        /*0bb4*/ 	.word	0xffffffff


	//   ....[101]....
        /*0bb8*/ 	.word	0xffffffff


	//   ....[102]....
        /*0bbc*/ 	.word	0xffffffff


	//   ....[103]....
        /*0bc0*/ 	.word	0xffffffff


	//   ....[104]....
        /*0bc4*/ 	.word	0xffffffff


	//   ....[105]....
        /*0bc8*/ 	.word	0x0500000f


	//   ....[106]....
        /*0bcc*/ 	.word	0x0500000f


	//   ....[107]....
        /*0bd0*/ 	.word	0x0500000f


	//   ....[108]....
        /*0bd4*/ 	.word	0x0500000f


	//   ....[109]....
        /*0bd8*/ 	.word	0x0500000f


	//   ....[110]....
        /*0bdc*/ 	.word	0x0500000f


	//   ....[111]....
        /*0be0*/ 	.word	0x0500000f


	//   ....[112]....
        /*0be4*/ 	.word	0x0500000f


	//   ....[113]....
        /*0be8*/ 	.word	0x0500000f


	//   ....[114]....
        /*0bec*/ 	.word	0x0500000f


	//   ....[115]....
        /*0bf0*/ 	.word	0x0500000f


	//   ....[116]....
        /*0bf4*/ 	.word	0x0500000f


	//   ....[117]....
        /*0bf8*/ 	.word	0x0500000f


	//   ....[118]....
        /*0bfc*/ 	.word	0x0500000f


	//   ....[119]....
        /*0c00*/ 	.word	0x0500000f


	//   ....[120]....
        /*0c04*/ 	.word	0x0500000f


	//   ....[121]....
        /*0c08*/ 	.word	0x0500000f


	//   ....[122]....
        /*0c0c*/ 	.word	0x0500000f


	//   ....[123]....
        /*0c10*/ 	.word	0x0500000f


	//   ....[124]....
        /*0c14*/ 	.word	0x0500000f


	//   ....[125]....
        /*0c18*/ 	.word	0x0500000f


	//   ....[126]....
        /*0c1c*/ 	.word	0x0500000f


	//   ....[127]....
        /*0c20*/ 	.word	0x0500000f


	//   ....[128]....
        /*0c24*/ 	.word	0x0500000f


	//   ....[129]....
        /*0c28*/ 	.word	0x0500000f


	//   ....[130]....
        /*0c2c*/ 	.word	0x0500000f


	//   ....[131]....
        /*0c30*/ 	.word	0x0500000f


	//   ....[132]....
        /*0c34*/ 	.word	0x0500000f


	//   ....[133]....
        /*0c38*/ 	.word	0x0500000f


	//   ....[134]....
        /*0c3c*/ 	.word	0x0500000f


	//   ....[135]....
        /*0c40*/ 	.word	0x0500000f


	//   ....[136]....
        /*0c44*/ 	.word	0x0500000f


	//   ....[137]....
        /*0c48*/ 	.word	0x0500000f


	//   ....[138]....
        /*0c4c*/ 	.word	0x0500000f


	//   ....[139]....
        /*0c50*/ 	.word	0x0500000f


	//   ....[140]....
        /*0c54*/ 	.word	0x0500000f


	//   ....[141]....
        /*0c58*/ 	.word	0x0500000f


	//   ....[142]....
        /*0c5c*/ 	.word	0x0500000f


	//   ....[143]....
        /*0c60*/ 	.word	0x0500000f


	//   ....[144]....
        /*0c64*/ 	.word	0x0500000f


	//   ....[145]....
        /*0c68*/ 	.word	0x0500000f


	//   ....[146]....
        /*0c6c*/ 	.word	0x0500000f


	//   ....[147]....
        /*0c70*/ 	.word	0x0500000f


	//   ....[148]....
        /*0c74*/ 	.word	0x0500000f


	//   ....[149]....
        /*0c78*/ 	.word	0x0500000f


	//   ....[150]....
        /*0c7c*/ 	.word	0x0500000f


	//   ....[151]....
        /*0c80*/ 	.word	0x0500000f


	//   ....[152]....
        /*0c84*/ 	.word	0x0500000f


	//   ....[153]....
        /*0c88*/ 	.word	0x0500000f


	//   ....[154]....
        /*0c8c*/ 	.word	0x0500000f


	//   ....[155]....
        /*0c90*/ 	.word	0x0500000f


	//   ....[156]....
        /*0c94*/ 	.word	0x0500000f


	//   ....[157]....
        /*0c98*/ 	.word	0x0500000f


	//   ....[158]....
        /*0c9c*/ 	.word	0x0500000f


	//----- nvinfo : EIATTR_COOP_GROUP_INSTR_OFFSETS
	.align		4
.L_319:
        /*0ca0*/ 	.byte	0x04, 0x28
        /*0ca2*/ 	.short	(.L_321 - .L_320)


	//   ....[0]....
.L_320:
        /*0ca4*/ 	.word	0x00000060


	//   ....[1]....
        /*0ca8*/ 	.word	0x00000190


	//   ....[2]....
        /*0cac*/ 	.word	0x00000240


	//   ....[3]....
        /*0cb0*/ 	.word	0x00000400


	//   ....[4]....
        /*0cb4*/ 	.word	0x00000560


	//   ....[5]....
        /*0cb8*/ 	.word	0x00000680


	//   ....[6]....
        /*0cbc*/ 	.word	0x000007e0


	//   ....[7]....
        /*0cc0*/ 	.word	0x000078d0


	//   ....[8]....
        /*0cc4*/ 	.word	0x00008050


	//   ....[9]....
        /*0cc8*/ 	.word	0x00008060


	//   ....[10]....
        /*0ccc*/ 	.word	0x00008070


	//   ....[11]....
        /*0cd0*/ 	.word	0x00008080


	//   ....[12]....
        /*0cd4*/ 	.word	0x0000a000


	//   ....[13]....
        /*0cd8*/ 	.word	0x0000a010


	//   ....[14]....
        /*0cdc*/ 	.word	0x0000a020


	//   ....[15]....
        /*0ce0*/ 	.word	0x0000a030


	//   ....[16]....
        /*0ce4*/ 	.word	0x0000e3d0


	//   ....[17]....
        /*0ce8*/ 	.word	0x0000eec0


	//   ....[18]....
        /*0cec*/ 	.word	0x0000eed0


	//   ....[19]....
        /*0cf0*/ 	.word	0x0000eef0


	//   ....[20]....
        /*0cf4*/ 	.word	0x0000f950


	//   ....[21]....
        /*0cf8*/ 	.word	0x0000f9a0


	//   ....[22]....
        /*0cfc*/ 	.word	0x00010ba0


	//   ....[23]....
        /*0d00*/ 	.word	0x00013750


	//   ....[24]....
        /*0d04*/ 	.word	0x00013bf0


	//   ....[25]....
        /*0d08*/ 	.word	0x00014860


	//   ....[26]....
        /*0d0c*/ 	.word	0x00014880


	//   ....[27]....
        /*0d10*/ 	.word	0x00014f10


	//   ....[28]....
        /*0d14*/ 	.word	0x00014f30


	//   ....[29]....
        /*0d18*/ 	.word	0x00016810


	//   ....[30]....
        /*0d1c*/ 	.word	0x000196d0


	//   ....[31]....
        /*0d20*/ 	.word	0x00019750


	//   ....[32]....
        /*0d24*/ 	.word	0x0001a130


	//   ....[33]....
        /*0d28*/ 	.word	0x0001a150


	//   ....[34]....
        /*0d2c*/ 	.word	0x0001ba50


	//   ....[35]....
        /*0d30*/ 	.word	0x0001c1b0


	//   ....[36]....
        /*0d34*/ 	.word	0x0001c1e0


	//   ....[37]....
        /*0d38*/ 	.word	0x0001c220


	//   ....[38]....
        /*0d3c*/ 	.word	0x0001c230


	//   ....[39]....
        /*0d40*/ 	.word	0x0001d1b0


	//   ....[40]....
        /*0d44*/ 	.word	0x0001d1d0


	//   ....[41]....
        /*0d48*/ 	.word	0x0001d1e0


	//   ....[42]....
        /*0d4c*/ 	.word	0x0001d1f0


	//   ....[43]....
        /*0d50*/ 	.word	0x0001d8b0


	//   ....[44]....
        /*0d54*/ 	.word	0x0001d8c0


	//   ....[45]....
        /*0d58*/ 	.word	0x0001da20


	//   ....[46]....
        /*0d5c*/ 	.word	0x0001da30


	//   ....[47]....
        /*0d60*/ 	.word	0x0001de40


	//   ....[48]....
        /*0d64*/ 	.word	0x0001de50


	//   ....[49]....
        /*0d68*/ 	.word	0x0001e350


	//   ....[50]....
        /*0d6c*/ 	.word	0x0001e360


	//   ....[51]....
        /*0d70*/ 	.word	0x0001f170


	//   ....[52]....
        /*0d74*/ 	.word	0x0001f180


	//   ....[53]....
        /*0d78*/ 	.word	0x0001f2f0


	//   ....[54]....
        /*0d7c*/ 	.word	0x0001f300


	//   ....[55]....
        /*0d80*/ 	.word	0x0001f4c0


	//   ....[56]....
        /*0d84*/ 	.word	0x0001f6f0


	//   ....[57]....
        /*0d88*/ 	.word	0x0001f720


	//   ....[58]....
        /*0d8c*/ 	.word	0x0001f750


	//   ....[59]....
        /*0d90*/ 	.word	0x0001f780


	//   ....[60]....
        /*0d94*/ 	.word	0x0001f7b0


	//   ....[61]....
        /*0d98*/ 	.word	0x0001f7e0


	//   ....[62]....
        /*0d9c*/ 	.word	0x0001f980


	//   ....[63]....
        /*0da0*/ 	.word	0x0001f9b0


	//   ....[64]....
        /*0da4*/ 	.word	0x0001f9e0


	//   ....[65]....
        /*0da8*/ 	.word	0x0001fa10


	//   ....[66]....
        /*0dac*/ 	.word	0x0001fa40


	//   ....[67]....
        /*0db0*/ 	.word	0x0001fa70


	//   ....[68]....
        /*0db4*/ 	.word	0x0001fb00


	//   ....[69]....
        /*0db8*/ 	.word	0x0001fb30


	//   ....[70]....
        /*0dbc*/ 	.word	0x0001fb40


	//   ....[71]....
        /*0dc0*/ 	.word	0x0001fb80


	//   ....[72]....
        /*0dc4*/ 	.word	0x000210f0


	//   ....[73]....
        /*0dc8*/ 	.word	0x00022ec0


	//   ....[74]....
        /*0dcc*/ 	.word	0x00023ba0


	//   ....[75]....
        /*0dd0*/ 	.word	0x00023bc0


	//   ....[76]....
        /*0dd4*/ 	.word	0x00023c50


	//   ....[77]....
        /*0dd8*/ 	.word	0x00023c70


	//   ....[78]....
        /*0ddc*/ 	.word	0x00023d10


	//   ....[79]....
        /*0de0*/ 	.word	0x00023d30


	//   ....[80]....
        /*0de4*/ 	.word	0x00023d40


	//   ....[81]....
        /*0de8*/ 	.word	0x00023dd0


	//   ....[82]....
        /*0dec*/ 	.word	0x00023df0


	//   ....[83]....
        /*0df0*/ 	.word	0x00023e60


	//   ....[84]....
        /*0df4*/ 	.word	0x00023ea0


	//   ....[85]....
        /*0df8*/ 	.word	0x00023f10


	//   ....[86]....
        /*0dfc*/ 	.word	0x00026cb0


	//   ....[87]....
        /*0e00*/ 	.word	0x00026ce0


	//   ....[88]....
        /*0e04*/ 	.word	0x00026d40


	//   ....[89]....
        /*0e08*/ 	.word	0x00026d70


	//   ....[90]....
        /*0e0c*/ 	.word	0x00026da0


	//   ....[91]....
        /*0e10*/ 	.word	0x00026dd0


	//   ....[92]....
        /*0e14*/ 	.word	0x00026e00


	//   ....[93]....
        /*0e18*/ 	.word	0x00026e30


	//   ....[94]....
        /*0e1c*/ 	.word	0x00026fe0


	//   ....[95]....
        /*0e20*/ 	.word	0x00027010


	//   ....[96]....
        /*0e24*/ 	.word	0x00027040


	//   ....[97]....
        /*0e28*/ 	.word	0x00027070


	//   ....[98]....
        /*0e2c*/ 	.word	0x000270a0


	//   ....[99]....
        /*0e30*/ 	.word	0x000270d0


	//   ....[100]....
        /*0e34*/ 	.word	0x00027190


	//   ....[101]....
        /*0e38*/ 	.word	0x000271b0


	//   ....[102]....
        /*0e3c*/ 	.word	0x000271d0


	//   ....[103]....
        /*0e40*/ 	.word	0x00027230


	//   ....[104]....
        /*0e44*/ 	.word	0x00027c60


	//   ....[105]....
        /*0e48*/ 	.word	0x00028060


	//   ....[106]....
        /*0e4c*/ 	.word	0x00028100


	//   ....[107]....
        /*0e50*/ 	.word	0x00028190


	//   ....[108]....
        /*0e54*/ 	.word	0x000281e0


	//   ....[109]....
        /*0e58*/ 	.word	0x00028230


	//   ....[110]....
        /*0e5c*/ 	.word	0x00028310


	//   ....[111]....
        /*0e60*/ 	.word	0x000283a0


	//   ....[112]....
        /*0e64*/ 	.word	0x00028400


	//   ....[113]....
        /*0e68*/ 	.word	0x00028460


	//   ....[114]....
        /*0e6c*/ 	.word	0x00028710


	//   ....[115]....
        /*0e70*/ 	.word	0x00028760


	//   ....[116]....
        /*0e74*/ 	.word	0x000287f0


	//   ....[117]....
        /*0e78*/ 	.word	0x00028880


	//   ....[118]....
        /*0e7c*/ 	.word	0x00028900


	//   ....[119]....
        /*0e80*/ 	.word	0x00028950


	//   ....[120]....
        /*0e84*/ 	.word	0x000289e0


	//   ....[121]....
        /*0e88*/ 	.word	0x00028a70


	//   ....[122]....
        /*0e8c*/ 	.word	0x00028af0


	//   ....[123]....
        /*0e90*/ 	.word	0x00028b40


	//   ....[124]....
        /*0e94*/ 	.word	0x00028bd0


	//   ....[125]....
        /*0e98*/ 	.word	0x00028c60


	//   ....[126]....
        /*0e9c*/ 	.word	0x00028d20


	//   ....[127]....
        /*0ea0*/ 	.word	0x00029000


	//   ....[128]....
        /*0ea4*/ 	.word	0x000291b0


	//   ....[129]....
        /*0ea8*/ 	.word	0x00029200


	//   ....[130]....
        /*0eac*/ 	.word	0x00029300


	//   ....[131]....
        /*0eb0*/ 	.word	0x00029350


	//   ....[132]....
        /*0eb4*/ 	.word	0x00029470


	//   ....[133]....
        /*0eb8*/ 	.word	0x000294e0


	//   ....[134]....
        /*0ebc*/ 	.word	0x00029600


	//   ....[135]....
        /*0ec0*/ 	.word	0x00029670


	//   ....[136]....
        /*0ec4*/ 	.word	0x00029760


	//   ....[137]....
        /*0ec8*/ 	.word	0x000297d0


	//   ....[138]....
        /*0ecc*/ 	.word	0x000298e0


	//   ....[139]....
        /*0ed0*/ 	.word	0x00029930


	//   ....[140]....
        /*0ed4*/ 	.word	0x00029c50


	//   ....[141]....
        /*0ed8*/ 	.word	0x00029cf0


	//   ....[142]....
        /*0edc*/ 	.word	0x00029e70


	//   ....[143]....
        /*0ee0*/ 	.word	0x00029ee0


	//   ....[144]....
        /*0ee4*/ 	.word	0x00029f50


	//   ....[145]....
        /*0ee8*/ 	.word	0x00029fc0


	//   ....[146]....
        /*0eec*/ 	.word	0x0002a030


	//   ....[147]....
        /*0ef0*/ 	.word	0x0002a0b0


	//   ....[148]....
        /*0ef4*/ 	.word	0x0002a130


	//   ....[149]....
        /*0ef8*/ 	.word	0x0002a1c0


	//   ....[150]....
        /*0efc*/ 	.word	0x0002a230


	//   ....[151]....
        /*0f00*/ 	.word	0x0002a2a0


	//   ....[152]....
        /*0f04*/ 	.word	0x0002a310


	//   ....[153]....
        /*0f08*/ 	.word	0x0002a390


	//   ....[154]....
        /*0f0c*/ 	.word	0x0002a400


	//   ....[155]....
        /*0f10*/ 	.word	0x0002a4b0


	//   ....[156]....
        /*0f14*/ 	.word	0x0002a500


	//   ....[157]....
        /*0f18*/ 	.word	0x0002a590


	//   ....[158]....
        /*0f1c*/ 	.word	0x0002a6c0


	//----- nvinfo : EIATTR_REG_RECONFIG
	.align		4
.L_321:
        /*0f20*/ 	.byte	0x01, 0x54
	.zero		2


	//----- nvinfo : EIATTR_SYSCALL_OFFSETS
	.align		4
        /*0f24*/ 	.byte	0x04, 0x46
        /*0f26*/ 	.short	(.L_323 - .L_322)


	//   ....[0]....
.L_322:
        /*0f28*/ 	.word	0x00001f40


	//   ....[1]....
        /*0f2c*/ 	.word	0x00002090


	//   ....[2]....
        /*0f30*/ 	.word	0x00007ae0


	//   ....[3]....
        /*0f34*/ 	.word	0x00007e00


	//   ....[4]....
        /*0f38*/ 	.word	0x00022b00


	//   ....[5]....
        /*0f3c*/ 	.word	0x00022c50


	//   ....[6]....
        /*0f40*/ 	.word	0x00022d50


	//   ....[7]....
        /*0f44*/ 	.word	0x00023650


	//----- nvinfo : EIATTR_MBARRIER_INSTR_OFFSETS
	.align		4
.L_323:
        /*0f48*/ 	.byte	0x04, 0x39
        /*0f4a*/ 	.short	(.L_325 - .L_324)


	//   ....[0]....
.L_324:
        /*0f4c*/ 	.word	0x000002b0
        /*0f50*/ 	.word	0x000000ff
        /*0f54*/ 	.word	0x00031c00
        /*0f58*/ 	.short	0x0100
        /*0f5a*/ 	.byte	0x08
	.zero		1


	//   ....[1]....
        /*0f5c*/ 	.word	0x000002c0
        /*0f60*/ 	.word	0x000000ff
        /*0f64*/ 	.word	0x00031c20
        /*0f68*/ 	.short	0x0100
        /*0f6a*/ 	.byte	0x08
	.zero		1


	//   ....[2]....
        /*0f6c*/ 	.word	0x000003b0
        /*0f70*/ 	.word	0x000000ff
        /*0f74*/ 	.word	0x00031c30
        /*0f78*/ 	.short	0x0100
        /*0f7a*/ 	.byte	0x08
	.zero		1


	//   ....[3]....
        /*0f7c*/ 	.word	0x000003c0
        /*0f80*/ 	.word	0x000000ff
        /*0f84*/ 	.word	0x00031c40
        /*0f88*/ 	.short	0x0100
        /*0f8a*/ 	.byte	0x08
	.zero		1


	//   ....[4]....
        /*0f8c*/ 	.word	0x000003d0
        /*0f90*/ 	.word	0x000000ff
        /*0f94*/ 	.word	0x00031c38
        /*0f98*/ 	.short	0x0100
        /*0f9a*/ 	.byte	0x08
	.zero		1


	//   ....[5]....
        /*0f9c*/ 	.word	0x000003e0
        /*0fa0*/ 	.word	0x000000ff
        /*0fa4*/ 	.word	0x00031c48
        /*0fa8*/ 	.short	0x0100
        /*0faa*/ 	.byte	0x08
	.zero		1


	//   ....[6]....
        /*0fac*/ 	.word	0x00000510
        /*0fb0*/ 	.word	0x000000ff
        /*0fb4*/ 	.word	0x00031c50
        /*0fb8*/ 	.short	0x0100
        /*0fba*/ 	.byte	0x08
	.zero		1


	//   ....[7]....
        /*0fbc*/ 	.word	0x00000520
        /*0fc0*/ 	.word	0x000000ff
        /*0fc4*/ 	.word	0x00031c60
        /*0fc8*/ 	.short	0x0100
        /*0fca*/ 	.byte	0x08
	.zero		1


	//   ....[8]....
        /*0fcc*/ 	.word	0x00000530
        /*0fd0*/ 	.word	0x000000ff
        /*0fd4*/ 	.word	0x00031c58
        /*0fd8*/ 	.short	0x0100
        /*0fda*/ 	.byte	0x08
	.zero		1


	//   ....[9]....
        /*0fdc*/ 	.word	0x00000540
        /*0fe0*/ 	.word	0x000000ff
        /*0fe4*/ 	.word	0x00031c68
        /*0fe8*/ 	.short	0x0100
        /*0fea*/ 	.byte	0x08
	.zero		1


	//   ....[10]....
        /*0fec*/ 	.word	0x00000630
        /*0ff0*/ 	.word	0x000000ff
        /*0ff4*/ 	.word	0x00031c70
        /*0ff8*/ 	.short	0x0100
        /*0ffa*/ 	.byte	0x06
	.zero		1


	//   ....[11]....
        /*0ffc*/ 	.word	0x00000640
        /*1000*/ 	.word	0x000000ff
        /*1004*/ 	.word	0x00031c80
        /*1008*/ 	.short	0x0100
        /*100a*/ 	.byte	0x06
	.zero		1


	//   ....[12]....
        /*100c*/ 	.word	0x00000650
        /*1010*/ 	.word	0x000000ff
        /*1014*/ 	.word	0x00031c78
        /*1018*/ 	.short	0x0100
        /*101a*/ 	.byte	0x06
	.zero		1


	//   ....[13]....
        /*101c*/ 	.word	0x00000660
        /*1020*/ 	.word	0x000000ff
        /*1024*/ 	.word	0x00031c88
        /*1028*/ 	.short	0x0100
        /*102a*/ 	.byte	0x06
	.zero		1


	//   ....[14]....
        /*102c*/ 	.word	0x00000790
        /*1030*/ 	.word	0x000000ff
        /*1034*/ 	.word	0x00031c90
        /*1038*/ 	.short	0x0100
        /*103a*/ 	.byte	0x08
	.zero		1


	//   ....[15]....
        /*103c*/ 	.word	0x000007a0
        /*1040*/ 	.word	0x000000ff
        /*1044*/ 	.word	0x00031ca0
        /*1048*/ 	.short	0x0100
        /*104a*/ 	.byte	0x08
	.zero		1


	//   ....[16]....
        /*104c*/ 	.word	0x000007b0
        /*1050*/ 	.word	0x000000ff
        /*1054*/ 	.word	0x00031c98
        /*1058*/ 	.short	0x0100
        /*105a*/ 	.byte	0x08
	.zero		1


	//   ....[17]....
        /*105c*/ 	.word	0x000007c0
        /*1060*/ 	.word	0x000000ff
        /*1064*/ 	.word	0x00031ca8
        /*1068*/ 	.short	0x0100
        /*106a*/ 	.byte	0x08
	.zero		1


	//   ....[18]....
        /*106c*/ 	.word	0x000008f0
        /*1070*/ 	.word	0x000000ff
        /*1074*/ 	.word	0x00031cb0
        /*1078*/ 	.short	0x0100
        /*107a*/ 	.byte	0x08
	.zero		1


	//   ....[19]....
        /*107c*/ 	.word	0x00000900
        /*1080*/ 	.word	0x000000ff
        /*1084*/ 	.word	0x00031cc0
        /*1088*/ 	.short	0x0100
        /*108a*/ 	.byte	0x08
	.zero		1


	//   ....[20]....
        /*108c*/ 	.word	0x00000910
        /*1090*/ 	.word	0x000000ff
        /*1094*/ 	.word	0x00031cb8
        /*1098*/ 	.short	0x0100
        /*109a*/ 	.byte	0x08
	.zero		1


	//   ....[21]....
        /*109c*/ 	.word	0x00000920
        /*10a0*/ 	.word	0x000000ff
        /*10a4*/ 	.word	0x00031cc8
        /*10a8*/ 	.short	0x0100
        /*10aa*/ 	.byte	0x08
	.zero		1


	//   ....[22]....
        /*10ac*/ 	.word	0x000035d0
        /*10b0*/ 	.word	0x0000001a
        /*10b4*/ 	.word	0x00031c90
        /*10b8*/ 	.short	0x010a
        /*10ba*/ 	.byte	0x3f
	.zero		1


	//   ....[23]....
        /*10bc*/ 	.word	0x00005130
        /*10c0*/ 	.word	0x0000001a
        /*10c4*/ 	.word	0x00031c90
        /*10c8*/ 	.short	0x010a
        /*10ca*/ 	.byte	0x3f
	.zero		1


	//   ....[24]....
        /*10cc*/ 	.word	0x00006c40
        /*10d0*/ 	.word	0x0000001a
        /*10d4*/ 	.word	0x00031c90
        /*10d8*/ 	.short	0x010a
        /*10da*/ 	.byte	0x3f
	.zero		1


	//   ....[25]....
        /*10dc*/ 	.word	0x00006eb0
        /*10e0*/ 	.word	0x00000024
        /*10e4*/ 	.word	0x00000000
        /*10e8*/ 	.short	0x0101
        /*10ea*/ 	.byte	0x3f
	.zero		1


	//   ....[26]....
        /*10ec*/ 	.word	0x00006ef0
        /*10f0*/ 	.word	0x0000001a
        /*10f4*/ 	.word	0x00031cb0
        /*10f8*/ 	.short	0x010a
        /*10fa*/ 	.byte	0x3f
	.zero		1


	//   ....[27]....
        /*10fc*/ 	.word	0x00007230
        /*1100*/ 	.word	0x0000001a
        /*1104*/ 	.word	0x00000000
        /*1108*/ 	.short	0x0101
        /*110a*/ 	.byte	0x3f
	.zero		1


	//   ....[28]....
        /*110c*/ 	.word	0x00007b80
        /*1110*/ 	.word	0x00000010
        /*1114*/ 	.word	0x00031c00
        /*1118*/ 	.short	0x010a
        /*111a*/ 	.byte	0x3f
	.zero		1


	//   ....[29]....
        /*111c*/ 	.word	0x00007bd0
        /*1120*/ 	.word	0x00000010
        /*1124*/ 	.word	0x00031c00
        /*1128*/ 	.short	0x010a
        /*112a*/ 	.byte	0x3f
	.zero		1


	//   ....[30]....
        /*112c*/ 	.word	0x000087c0
        /*1130*/ 	.word	0x00000010
        /*1134*/ 	.word	0x00031c00
        /*1138*/ 	.short	0x010a
        /*113a*/ 	.byte	0x3f
	.zero		1


	//   ....[31]....
        /*113c*/ 	.word	0x0000a580
        /*1140*/ 	.word	0x00000010
        /*1144*/ 	.word	0x00031c00
        /*1148*/ 	.short	0x010a
        /*114a*/ 	.byte	0x3f
	.zero		1


	//   ....[32]....
        /*114c*/ 	.word	0x0000bf60
        /*1150*/ 	.word	0x00000000
        /*1154*/ 	.word	0x00031c30
        /*1158*/ 	.short	0x010a
        /*115a*/ 	.byte	0x3f
	.zero		1


	//   ....[33]....
        /*115c*/ 	.word	0x0000bfd0
        /*1160*/ 	.word	0x00000000
        /*1164*/ 	.word	0x00031c30
        /*1168*/ 	.short	0x010a
        /*116a*/ 	.byte	0x3f
	.zero		1


	//   ....[34]....
        /*116c*/ 	.word	0x0000fca0
        /*1170*/ 	.word	0x00000018
        /*1174*/ 	.word	0x00000000
        /*1178*/ 	.short	0x0101
        /*117a*/ 	.byte	0x3f
	.zero		1


	//   ....[35]....
        /*117c*/ 	.word	0x00010cf0
        /*1180*/ 	.word	0x00000014
        /*1184*/ 	.word	0x00031c30
        /*1188*/ 	.short	0x010a
        /*118a*/ 	.byte	0x3f
	.zero		1


	//   ....[36]....
        /*118c*/ 	.word	0x00010d40
        /*1190*/ 	.word	0x00000014
        /*1194*/ 	.word	0x00031c30
        /*1198*/ 	.short	0x010a
        /*119a*/ 	.byte	0x3f
	.zero		1


	//   ....[37]....
        /*119c*/ 	.word	0x000131a0
        /*11a0*/ 	.word	0x00000015
        /*11a4*/ 	.word	0x00031c50
        /*11a8*/ 	.short	0x010a
        /*11aa*/ 	.byte	0x3f
	.zero		1


	//   ....[38]....
        /*11ac*/ 	.word	0x000131f0
        /*11b0*/ 	.word	0x00000015
        /*11b4*/ 	.word	0x00031c50
        /*11b8*/ 	.short	0x010a
        /*11ba*/ 	.byte	0x3f
	.zero		1


	//   ....[39]....
        /*11bc*/ 	.word	0x00015c40
        /*11c0*/ 	.word	0x00000071
        /*11c4*/ 	.word	0x00000000
        /*11c8*/ 	.short	0x0101
        /*11ca*/ 	.byte	0x3f
	.zero		1


	//   ....[40]....
        /*11cc*/ 	.word	0x00015c80
        /*11d0*/ 	.word	0x00000070
        /*11d4*/ 	.word	0x00000000
        /*11d8*/ 	.short	0x0101
        /*11da*/ 	.byte	0x3f
	.zero		1


	//   ....[41]....
        /*11dc*/ 	.word	0x000169a0
        /*11e0*/ 	.word	0x00000014
        /*11e4*/ 	.word	0x00031c30
        /*11e8*/ 	.short	0x010a
        /*11ea*/ 	.byte	0x3f
	.zero		1


	//   ....[42]....
        /*11ec*/ 	.word	0x000169f0
        /*11f0*/ 	.word	0x00000014
        /*11f4*/ 	.word	0x00031c30
        /*11f8*/ 	.short	0x010a
        /*11fa*/ 	.byte	0x3f
	.zero		1


	//   ....[43]....
        /*11fc*/ 	.word	0x00018e30
        /*1200*/ 	.word	0x00000015
        /*1204*/ 	.word	0x00031c50
        /*1208*/ 	.short	0x010a
        /*120a*/ 	.byte	0x3f
	.zero		1


	//   ....[44]....
        /*120c*/ 	.word	0x00018e80
        /*1210*/ 	.word	0x00000015
        /*1214*/ 	.word	0x00031c50
        /*1218*/ 	.short	0x010a
        /*121a*/ 	.byte	0x3f
	.zero		1


	//   ....[45]....
        /*121c*/ 	.word	0x0001aaf0
        /*1220*/ 	.word	0x00000070
        /*1224*/ 	.word	0x00000000
        /*1228*/ 	.short	0x0101
        /*122a*/ 	.byte	0x3f
	.zero		1


	//   ....[46]....
        /*122c*/ 	.word	0x0001ab00
        /*1230*/ 	.word	0x0000006e
        /*1234*/ 	.word	0x00000000
        /*1238*/ 	.short	0x0101
        /*123a*/ 	.byte	0x3f
	.zero		1


	//   ....[47]....
        /*123c*/ 	.word	0x0001bae0
        /*1240*/ 	.word	0x00000000
        /*1244*/ 	.word	0x00031c50
        /*1248*/ 	.short	0x010a
        /*124a*/ 	.byte	0x3f
	.zero		1


	//   ....[48]....
        /*124c*/ 	.word	0x0001bb90
        /*1250*/ 	.word	0x00000000
        /*1254*/ 	.word	0x00031c50
        /*1258*/ 	.short	0x010a
        /*125a*/ 	.byte	0x3f
	.zero		1


	//   ....[49]....
        /*125c*/ 	.word	0x0001c410
        /*1260*/ 	.word	0x00000004
        /*1264*/ 	.word	0x00000000
        /*1268*/ 	.short	0x0101
        /*126a*/ 	.byte	0x3f
	.zero		1


	//   ....[50]....
        /*126c*/ 	.word	0x0001d7f0
        /*1270*/ 	.word	0x00000000
        /*1274*/ 	.word	0x00000000
        /*1278*/ 	.short	0x0101
        /*127a*/ 	.byte	0x3f
	.zero		1


	//   ....[51]....
        /*127c*/ 	.word	0x0001dd40
        /*1280*/ 	.word	0x00000004
        /*1284*/ 	.word	0x00000000
        /*1288*/ 	.short	0x0101
        /*128a*/ 	.byte	0x3f
	.zero		1


	//   ....[52]....
        /*128c*/ 	.word	0x000211d0
        /*1290*/ 	.word	0x00000010
        /*1294*/ 	.word	0x00031c20
        /*1298*/ 	.short	0x010a
        /*129a*/ 	.byte	0x3f
	.zero		1


	//   ....[53]....
        /*129c*/ 	.word	0x00021290
        /*12a0*/ 	.word	0x00000009
        /*12a4*/ 	.word	0x00031ca0
        /*12a8*/ 	.short	0x010a
        /*12aa*/ 	.byte	0x3f
	.zero		1


	//   ....[54]....
        /*12ac*/ 	.word	0x000216c0
        /*12b0*/ 	.word	0x00000009
        /*12b4*/ 	.word	0x00031cc0
        /*12b8*/ 	.short	0x010a
        /*12ba*/ 	.byte	0x3f
	.zero		1


	//   ....[55]....
        /*12bc*/ 	.word	0x00021c20
        /*12c0*/ 	.word	0x00000009
        /*12c4*/ 	.word	0x00031ca0
        /*12c8*/ 	.short	0x010a
        /*12ca*/ 	.byte	0x3f
	.zero		1


	//   ....[56]....
        /*12cc*/ 	.word	0x00022040
        /*12d0*/ 	.word	0x00000009
        /*12d4*/ 	.word	0x00031cc0
        /*12d8*/ 	.short	0x010a
        /*12da*/ 	.byte	0x3f
	.zero		1


	//   ....[57]....
        /*12dc*/ 	.word	0x00023100
        /*12e0*/ 	.word	0x00000000
        /*12e4*/ 	.word	0x00031c40
        /*12e8*/ 	.short	0x010a
        /*12ea*/ 	.byte	0x3f
	.zero		1


	//   ....[58]....
        /*12ec*/ 	.word	0x00023fe0
        /*12f0*/ 	.word	0x00000010
        /*12f4*/ 	.word	0x00031c00
        /*12f8*/ 	.short	0x0107
        /*12fa*/ 	.byte	0x3f
	.zero		1


	//   ....[59]....
        /*12fc*/ 	.word	0x000240e0
        /*1300*/ 	.word	0x00000010
        /*1304*/ 	.word	0x00031c00
        /*1308*/ 	.short	0x0101
        /*130a*/ 	.byte	0x3f
	.zero		1


	//   ....[60]....
        /*130c*/ 	.word	0x00024100
        /*1310*/ 	.word	0x00000010
        /*1314*/ 	.word	0x00031c20
        /*1318*/ 	.short	0x010a
        /*131a*/ 	.byte	0x3f
	.zero		1


	//   ....[61]....
        /*131c*/ 	.word	0x000244b0
        /*1320*/ 	.word	0x00000003
        /*1324*/ 	.word	0x00031c40
        /*1328*/ 	.short	0x010a
        /*132a*/ 	.byte	0x3f
	.zero		1


	//   ....[62]....
        /*132c*/ 	.word	0x00024930
        /*1330*/ 	.word	0x00000003
        /*1334*/ 	.word	0x00000060
        /*1338*/ 	.short	0x010a
        /*133a*/ 	.byte	0x3f
	.zero		1


	//   ....[63]....
        /*133c*/ 	.word	0x00025080
        /*1340*/ 	.word	0x00000003
        /*1344*/ 	.word	0x00031c40
        /*1348*/ 	.short	0x010a
        /*134a*/ 	.byte	0x3f
	.zero		1


	//   ....[64]....
        /*134c*/ 	.word	0x00025500
        /*1350*/ 	.word	0x0000000b
        /*1354*/ 	.word	0x00000060
        /*1358*/ 	.short	0x010a
        /*135a*/ 	.byte	0x3f
	.zero		1


	//   ....[65]....
        /*135c*/ 	.word	0x00025b90
        /*1360*/ 	.word	0x00000002
        /*1364*/ 	.word	0x00031c40
        /*1368*/ 	.short	0x010a
        /*136a*/ 	.byte	0x3f
	.zero		1


	//   ....[66]....
        /*136c*/ 	.word	0x00026020
        /*1370*/ 	.word	0x00000007
        /*1374*/ 	.word	0x00000060
        /*1378*/ 	.short	0x010a
        /*137a*/ 	.byte	0x3f
	.zero		1


	//   ....[67]....
        /*137c*/ 	.word	0x00026660
        /*1380*/ 	.word	0x00000003
        /*1384*/ 	.word	0x00031c60
        /*1388*/ 	.short	0x010a
        /*138a*/ 	.byte	0x3f
	.zero		1


	//   ....[68]....
        /*138c*/ 	.word	0x00027be0
        /*1390*/ 	.word	0x00000009
        /*1394*/ 	.word	0x00031c20
        /*1398*/ 	.short	0x010a
        /*139a*/ 	.byte	0x3f
	.zero		1


	//   ....[69]....
        /*139c*/ 	.word	0x00027d70
        /*13a0*/ 	.word	0x00000007
        /*13a4*/ 	.word	0x00000000
        /*13a8*/ 	.short	0x010a
        /*13aa*/ 	.byte	0x3f
	.zero		1


	//   ....[70]....
        /*13ac*/ 	.word	0x00027de0
        /*13b0*/ 	.word	0x00000003
        /*13b4*/ 	.word	0x00000000
        /*13b8*/ 	.short	0x010a
        /*13ba*/ 	.byte	0x3f
	.zero		1


	//   ....[71]....
        /*13bc*/ 	.word	0x00027e40
        /*13c0*/ 	.word	0x00000005
        /*13c4*/ 	.word	0x00000000
        /*13c8*/ 	.short	0x010a
        /*13ca*/ 	.byte	0x3f
	.zero		1


	//   ....[72]....
        /*13cc*/ 	.word	0x00027e70
        /*13d0*/ 	.word	0x00000003
        /*13d4*/ 	.word	0x00000000
        /*13d8*/ 	.short	0x010a
        /*13da*/ 	.byte	0x3f
	.zero		1


	//   ....[73]....
        /*13dc*/ 	.word	0x00027ed0
        /*13e0*/ 	.word	0x0000001a
        /*13e4*/ 	.word	0x00031c90
        /*13e8*/ 	.short	0x010a
        /*13ea*/ 	.byte	0x3f
	.zero		1


	//   ....[74]....
        /*13ec*/ 	.word	0x00027f20
        /*13f0*/ 	.word	0x0000001a
        /*13f4*/ 	.word	0x00031c90
        /*13f8*/ 	.short	0x010a
        /*13fa*/ 	.byte	0x3f
	.zero		1


	//   ....[75]....
        /*13fc*/ 	.word	0x00027f70
        /*1400*/ 	.word	0x0000001a
        /*1404*/ 	.word	0x00031c90
        /*1408*/ 	.short	0x010a
        /*140a*/ 	.byte	0x3f
	.zero		1


	//   ....[76]....
        /*140c*/ 	.word	0x00027fc0
        /*1410*/ 	.word	0x0000001a
        /*1414*/ 	.word	0x00031cb0
        /*1418*/ 	.short	0x010a
        /*141a*/ 	.byte	0x3f
	.zero		1


	//   ....[77]....
        /*141c*/ 	.word	0x00028270
        /*1420*/ 	.word	0x00000010
        /*1424*/ 	.word	0x00031c00
        /*1428*/ 	.short	0x010a
        /*142a*/ 	.byte	0x3f
	.zero		1


	//   ....[78]....
        /*142c*/ 	.word	0x00028490
        /*1430*/ 	.word	0x00000010
        /*1434*/ 	.word	0x00031c00
        /*1438*/ 	.short	0x010a
        /*143a*/ 	.byte	0x3f
	.zero		1


	//   ....[79]....
        /*143c*/ 	.word	0x000284e0
        /*1440*/ 	.word	0x00000000
        /*1444*/ 	.word	0x00031c30
        /*1448*/ 	.short	0x010a
        /*144a*/ 	.byte	0x3f
	.zero		1


	//   ....[80]....
        /*144c*/ 	.word	0x00028530
        /*1450*/ 	.word	0x00000014
        /*1454*/ 	.word	0x00031c30
        /*1458*/ 	.short	0x010a
        /*145a*/ 	.byte	0x3f
	.zero		1


	//   ....[81]....
        /*145c*/ 	.word	0x00028580
        /*1460*/ 	.word	0x00000015
        /*1464*/ 	.word	0x00031c50
        /*1468*/ 	.short	0x010a
        /*146a*/ 	.byte	0x3f
	.zero		1


	//   ....[82]....
        /*146c*/ 	.word	0x000285d0
        /*1470*/ 	.word	0x00000014
        /*1474*/ 	.word	0x00031c30
        /*1478*/ 	.short	0x010a
        /*147a*/ 	.byte	0x3f
	.zero		1


	//   ....[83]....
        /*147c*/ 	.word	0x00028620
        /*1480*/ 	.word	0x00000015
        /*1484*/ 	.word	0x00031c50
        /*1488*/ 	.short	0x010a
        /*148a*/ 	.byte	0x3f
	.zero		1


	//   ....[84]....
        /*148c*/ 	.word	0x00028670
        /*1490*/ 	.word	0x00000000
        /*1494*/ 	.word	0x00031c50
        /*1498*/ 	.short	0x010a
        /*149a*/ 	.byte	0x3f
	.zero		1


	//   ....[85]....
        /*149c*/ 	.word	0x00028de0
        /*14a0*/ 	.word	0x00000010
        /*14a4*/ 	.word	0x00031c20
        /*14a8*/ 	.short	0x010a
        /*14aa*/ 	.byte	0x3f
	.zero		1


	//   ....[86]....
        /*14ac*/ 	.word	0x00028e30
        /*14b0*/ 	.word	0x00000009
        /*14b4*/ 	.word	0x00031ca0
        /*14b8*/ 	.short	0x010a
        /*14ba*/ 	.byte	0x3f
	.zero		1


	//   ....[87]....
        /*14bc*/ 	.word	0x00028e80
        /*14c0*/ 	.word	0x00000009
        /*14c4*/ 	.word	0x00031cc0
        /*14c8*/ 	.short	0x010a
        /*14ca*/ 	.byte	0x3f
	.zero		1


	//   ....[88]....
        /*14cc*/ 	.word	0x00028ed0
        /*14d0*/ 	.word	0x00000009
        /*14d4*/ 	.word	0x00031ca0
        /*14d8*/ 	.short	0x010a
        /*14da*/ 	.byte	0x3f
	.zero		1


	//   ....[89]....
        /*14dc*/ 	.word	0x00028f20
        /*14e0*/ 	.word	0x00000009
        /*14e4*/ 	.word	0x00031cc0
        /*14e8*/ 	.short	0x010a
        /*14ea*/ 	.byte	0x3f
	.zero		1


	//   ....[90]....
        /*14ec*/ 	.word	0x000290c0
        /*14f0*/ 	.word	0x00000000
        /*14f4*/ 	.word	0x00031c40
        /*14f8*/ 	.short	0x010a
        /*14fa*/ 	.byte	0x3f
	.zero		1


	//   ....[91]....
        /*14fc*/ 	.word	0x00029970
        /*1500*/ 	.word	0x00000010
        /*1504*/ 	.word	0x00031c20
        /*1508*/ 	.short	0x010a
        /*150a*/ 	.byte	0x3f
	.zero		1


	//   ....[92]....
        /*150c*/ 	.word	0x000299c0
        /*1510*/ 	.word	0x00000003
        /*1514*/ 	.word	0x00031c40
        /*1518*/ 	.short	0x010a
        /*151a*/ 	.byte	0x3f
	.zero		1


	//   ....[93]....
        /*151c*/ 	.word	0x00029a10
        /*1520*/ 	.word	0x00000003
        /*1524*/ 	.word	0x00000060
        /*1528*/ 	.short	0x010a
        /*152a*/ 	.byte	0x3f
	.zero		1


	//   ....[94]....
        /*152c*/ 	.word	0x00029a60
        /*1530*/ 	.word	0x00000003
        /*1534*/ 	.word	0x00031c40
        /*1538*/ 	.short	0x010a
        /*153a*/ 	.byte	0x3f
	.zero		1


	//   ....[95]....
        /*153c*/ 	.word	0x00029ab0
        /*1540*/ 	.word	0x0000000b
        /*1544*/ 	.word	0x00000060
        /*1548*/ 	.short	0x010a
        /*154a*/ 	.byte	0x3f
	.zero		1


	//   ....[96]....
        /*154c*/ 	.word	0x00029b00
        /*1550*/ 	.word	0x00000002
        /*1554*/ 	.word	0x00031c40
        /*1558*/ 	.short	0x010a
        /*155a*/ 	.byte	0x3f
	.zero		1


	//   ....[97]....
        /*155c*/ 	.word	0x00029b50
        /*1560*/ 	.word	0x00000007
        /*1564*/ 	.word	0x00000060
        /*1568*/ 	.short	0x010a
        /*156a*/ 	.byte	0x3f
	.zero		1


	//   ....[98]....
        /*156c*/ 	.word	0x00029ba0
        /*1570*/ 	.word	0x00000003
        /*1574*/ 	.word	0x00031c60
        /*1578*/ 	.short	0x010a
        /*157a*/ 	.byte	0x3f
	.zero		1


	//   ....[99]....
        /*157c*/ 	.word	0x0002a5e0
        /*1580*/ 	.word	0x00000009
        /*1584*/ 	.word	0x00031c20
        /*1588*/ 	.short	0x010a
        /*158a*/ 	.byte	0x3f
	.zero		1


	//   ....[100]....
        /*158c*/ 	.word	0x0002a780
        /*1590*/ 	.word	0x00000007
        /*1594*/ 	.word	0x00000000
        /*1598*/ 	.short	0x010a
        /*159a*/ 	.byte	0x3f
	.zero		1


	//   ....[101]....
        /*159c*/ 	.word	0x0002a7d0
        /*15a0*/ 	.word	0x00000003
        /*15a4*/ 	.word	0x00000000
        /*15a8*/ 	.short	0x010a
        /*15aa*/ 	.byte	0x3f
	.zero		1


	//   ....[102]....
        /*15ac*/ 	.word	0x0002a820
        /*15b0*/ 	.word	0x00000005
        /*15b4*/ 	.word	0x00000000
        /*15b8*/ 	.short	0x010a
        /*15ba*/ 	.byte	0x3f
	.zero		1


	//----- nvinfo : EIATTR_NUM_MBARRIERS
	.align		4
.L_325:
        /*15bc*/ 	.byte	0x03, 0x38
        /*15be*/ 	.short	0x0016


	//----- nvinfo : EIATTR_EXIT_INSTR_OFFSETS
	.align		4
        /*15c0*/ 	.byte	0x04, 0x1c
        /*15c2*/ 	.short	(.L_327 - .L_326)


	//   ....[0]....
.L_326:
        /*15c4*/ 	.word	0x00027ec0


	//----- nvinfo : EIATTR_MAX_THREADS
	.align		4
.L_327:
        /*15c8*/ 	.byte	0x04, 0x05
        /*15ca*/ 	.short	(.L_329 - .L_328)
.L_328:
        /*15cc*/ 	.word	0x00000200
        /*15d0*/ 	.word	0x00000001
        /*15d4*/ 	.word	0x00000001


	//----- nvinfo : EIATTR_CRS_STACK_SIZE
	.align		4
.L_329:
        /*15d8*/ 	.byte	0x04, 0x1e
        /*15da*/ 	.short	(.L_331 - .L_330)
.L_330:
        /*15dc*/ 	.word	0x00000000


	//----- nvinfo : EIATTR_CBANK_PARAM_SIZE
	.align		4
.L_331:
        /*15e0*/ 	.byte	0x03, 0x19
        /*15e2*/ 	.short	0x0af0


	//----- nvinfo : EIATTR_PARAM_CBANK
	.align		4
        /*15e4*/ 	.byte	0x04, 0x0a
        /*15e6*/ 	.short	(.L_333 - .L_332)
	.align		4
.L_332:
        /*15e8*/ 	.word	index@(.nv.constant0._ZN7cutlass13device_kernelIN5flash11enable_sm90INS1_16FlashAttnFwdSm90INS1_25CollectiveMainloopFwdSm90ILi2EN4cute5tupleIJNS5_1CILi1EEES8_S8_EEENS6_IJNS7_ILi192EEENS7_ILi144EEENS7_ILi96EEEEEELi96ENS_10bfloat16_tEfNS_4arch4Sm90ELb1ELb0ELb1ELb1ELb0ELb1ELb0ELb0ELb1ELb1ELb1ELb0EEENS1_21CollectiveEpilogueFwdINS6_IJSA_SC_SB_EEES9_SE_SG_Li384ELb1ELb1ELb1ELb0EEENS1_36VarlenDynamicPersistentTileSchedulerILi192ELi144ELi384ELi128ELb1ELb1ELb1ELb1ELb1ELb1EEEEEEEEEvNT_6ParamsE)
        /*15ec*/ 	.short	0x0210
        /*15ee*/ 	.short	0x0af0


	//----- nvinfo : EIATTR_SW_WAR
	.align		4
.L_333:
        /*15f0*/ 	.byte	0x04, 0x36
        /*15f2*/ 	.short	(.L_335 - .L_334)
.L_334:
        /*15f4*/ 	.word	0x00000008
.L_335:


//--------------------- .nv.callgraph             --------------------------
	.section	.nv.callgraph,"",@"SHT_CUDA_CALLGRAPH"
	.align	4
	.sectionentsize	8
	.align		4
        /*0000*/ 	.word	0x00000000
	.align		4
        /*0004*/ 	.word	0xffffffff
	.align		4
        /*0008*/ 	.word	index@(_ZN7cutlass13device_kernelIN5flash11enable_sm90INS1_16FlashAttnFwdSm90INS1_25CollectiveMainloopFwdSm90ILi2EN4cute5tupleIJNS5_1CILi1EEES8_S8_EEENS6_IJNS7_ILi192EEENS7_ILi144EEENS7_ILi96EEEEEELi96ENS_10bfloat16_tEfNS_4arch4Sm90ELb0ELb0ELb1ELb0ELb0ELb0ELb0ELb0ELb1ELb1ELb1ELb0EEENS1_21CollectiveEpilogueFwdINS6_IJSA_SC_SB_EEES9_SE_SG_Li384ELb0ELb1ELb1ELb0EEENS1_19SingleTileSchedulerILb0ELb1ELb1ELi192EEEEEEEEEvNT_6ParamsE)
	.align		4
        /*000c*/ 	.word	index@(__assertfail)
	.align		4
        /*0010*/ 	.word	index@(_ZN7cutlass13device_kernelIN5flash11enable_sm90INS1_16FlashAttnFwdSm90INS1_25CollectiveMainloopFwdSm90ILi2EN4cute5tupleIJNS5_1CILi1EEES8_S8_EEENS6_IJNS7_ILi192EEENS7_ILi144EEENS7_ILi96EEEEEELi96ENS_10bfloat16_tEfNS_4arch4Sm90ELb0ELb0ELb1ELb1ELb0ELb0ELb0ELb0ELb1ELb1ELb1ELb0EEENS1_21CollectiveEpilogueFwdINS6_IJSA_SC_SB_EEES9_SE_SG_Li384ELb1ELb1ELb1ELb0EEENS1_36VarlenDynamicPersistentTileSchedulerILi192ELi144ELi384ELi128ELb1ELb1ELb1ELb0ELb1ELb1EEEEEEEEEvNT_6ParamsE)
	.align		4
        /*0014*/ 	.word	index@(__assertfail)
	.align		4
        /*0018*/ 	.word	index@(_ZN7cutlass13device_kernelIN5flash11enable_sm90INS1_16FlashAttnFwdSm90INS1_25CollectiveMainloopFwdSm90ILi2EN4cute5tupleIJNS5_1CILi1EEES8_S8_EEENS6_IJNS7_ILi192EEENS7_ILi144EEENS7_ILi96EEEEEELi96ENS_10bfloat16_tEfNS_4arch4Sm90ELb0ELb0ELb1ELb1ELb0ELb1ELb0ELb0ELb1ELb1ELb1ELb0EEENS1_21CollectiveEpilogueFwdINS6_IJSA_SC_SB_EEES9_SE_SG_Li384ELb1ELb1ELb1ELb0EEENS1_36VarlenDynamicPersistentTileSchedulerILi192ELi144ELi384ELi128ELb1ELb1ELb1ELb0ELb1ELb1EEEEEEEEEvNT_6ParamsE)
	.align		4
        /*001c*/ 	.word	index@(__assertfail)
	.align		4
        /*0020*/ 	.word	index@(_ZN7cutlass13device_kernelIN5flash11enable_sm90INS1_16FlashAttnFwdSm90INS1_25CollectiveMainloopFwdSm90ILi2EN4cute5tupleIJNS5_1CILi1EEES8_S8_EEENS6_IJNS7_ILi192EEENS7_ILi128EEENS7_ILi96EEEEEELi96ENS_10bfloat16_tEfNS_4arch4Sm90ELb0ELb1ELb1ELb0ELb0ELb0ELb0ELb0ELb1ELb1ELb1ELb0EEENS1_21CollectiveEpilogueFwdINS6_IJSA_SC_SB_EEES9_SE_SG_Li384ELb0ELb1ELb1ELb0EEENS1_19SingleTileSchedulerILb0ELb1ELb1ELi192EEEEEEEEEvNT_6ParamsE)
	.align		4
        /*0024*/ 	.word	index@(__assertfail)
	.align		4
        /*0028*/ 	.word	index@(_ZN7cutlass13device_kernelIN5flash11enable_sm90INS1_16FlashAttnFwdSm90INS1_25CollectiveMainloopFwdSm90ILi2EN4cute5tupleIJNS5_1CILi1EEES8_S8_EEENS6_IJNS7_ILi192EEENS7_ILi128EEENS7_ILi96EEEEEELi96ENS_10bfloat16_tEfNS_4arch4Sm90ELb0ELb1ELb1ELb1ELb0ELb0ELb0ELb0ELb1ELb1ELb1ELb0EEENS1_21CollectiveEpilogueFwdINS6_IJSA_SC_SB_EEES9_SE_SG_Li384ELb1ELb1ELb1ELb0EEENS1_36VarlenDynamicPersistentTileSchedulerILi192ELi128ELi384ELi128ELb1ELb1ELb1ELb1ELb0ELb1EEEEEEEEEvNT_6ParamsE)
	.align		4
        /*002c*/ 	.word	index@(__assertfail)
	.align		4
        /*0030*/ 	.word	index@(_ZN7cutlass13device_kernelIN5flash11enable_sm90INS1_16FlashAttnFwdSm90INS1_25CollectiveMainloopFwdSm90ILi2EN4cute5tupleIJNS5_1CILi1EEES8_S8_EEENS6_IJNS7_ILi192EEENS7_ILi128EEENS7_ILi96EEEEEELi96ENS_10bfloat16_tEfNS_4arch4Sm90ELb0ELb1ELb1ELb1ELb0ELb1ELb0ELb0ELb1ELb1ELb1ELb0EEENS1_21CollectiveEpilogueFwdINS6_IJSA_SC_SB_EEES9_SE_SG_Li384ELb1ELb1ELb1ELb0EEENS1_36VarlenDynamicPersistentTileSchedulerILi192ELi128ELi384ELi128ELb1ELb1ELb1ELb1ELb0ELb1EEEEEEEEEvNT_6ParamsE)
	.align		4
        /*0034*/ 	.word	index@(__assertfail)
	.align		4
        /*0038*/ 	.word	index@(_ZN7cutlass13device_kernelIN5flash11enable_sm90INS1_16FlashAttnFwdSm90INS1_25CollectiveMainloopFwdSm90ILi2EN4cute5tupleIJNS5_1CILi1EEES8_S8_EEENS6_IJNS7_ILi192EEENS7_ILi144EEENS7_ILi96EEEEEELi96ENS_10bfloat16_tEfNS_4arch4Sm90ELb1ELb0ELb1ELb0ELb0ELb0ELb0ELb0ELb1ELb1ELb1ELb0EEENS1_21CollectiveEpilogueFwdINS6_IJSA_SC_SB_EEES9_SE_SG_Li384ELb0ELb1ELb1ELb0EEENS1_19SingleTileSchedulerILb0ELb1ELb1ELi192EEEEEEEEEvNT_6ParamsE)
	.align		4
        /*003c*/ 	.word	index@(__assertfail)
	.align		4
        /*0040*/ 	.word	index@(_ZN7cutlass13device_kernelIN5flash11enable_sm90INS1_16FlashAttnFwdSm90INS1_25CollectiveMainloopFwdSm90ILi2EN4cute5tupleIJNS5_1CILi1EEES8_S8_EEENS6_IJNS7_ILi192EEENS7_ILi144EEENS7_ILi96EEEEEELi96ENS_10bfloat16_tEfNS_4arch4Sm90ELb1ELb0ELb1ELb1ELb0ELb0ELb0ELb0ELb1ELb1ELb1ELb0EEENS1_21CollectiveEpilogueFwdINS6_IJSA_SC_SB_EEES9_SE_SG_Li384ELb1ELb1ELb1ELb0EEENS1_36VarlenDynamicPersistentTileSchedulerILi192ELi144ELi384ELi128ELb1ELb1ELb1ELb1ELb1ELb1EEEEEEEEEvNT_6ParamsE)
	.align		4
        /*0044*/ 	.word	index@(__assertfail)
	.align		4
        /*0048*/ 	.word	index@(_ZN7cutlass13device_kernelIN5flash11enable_sm90INS1_16FlashAttnFwdSm90INS1_25CollectiveMainloopFwdSm90ILi2EN4cute5tupleIJNS5_1CILi1EEES8_S8_EEENS6_IJNS7_ILi192EEENS7_ILi144EEENS7_ILi96EEEEEELi96ENS_10bfloat16_tEfNS_4arch4Sm90ELb1ELb0ELb1ELb1ELb0ELb1ELb0ELb0ELb1ELb1ELb1ELb0EEENS1_21CollectiveEpilogueFwdINS6_IJSA_SC_SB_EEES9_SE_SG_Li384ELb1ELb1ELb1ELb0EEENS1_36VarlenDynamicPersistentTileSchedulerILi192ELi144ELi384ELi128ELb1ELb1ELb1ELb1ELb1ELb1EEEEEEEEEvNT_6ParamsE)
	.align		4
        /*004c*/ 	.word	index@(__assertfail)
	.align		4
        /*0050*/ 	.word	0x00000000
	.align		4
        /*0054*/ 	.word	0xfffffffe
	.align		4
        /*0058*/ 	.word	0x00000000
	.align		4
        /*005c*/ 	.word	0xfffffffd
	.align		4
        /*0060*/ 	.word	0x00000000
	.align		4
        /*0064*/ 	.word	0xfffffffc


//--------------------- .nv.constant4             --------------------------
	.section	.nv.constant4,"a",@progbits
	.align	8
	.align		8
.nv.constant4:
        /*0000*/ 	.dword	__assertfail
	.align		8
        /*0008*/ 	.dword	__unnamed_1
	.align		8
        /*0010*/ 	.dword	__unnamed_2
	.align		8
        /*0018*/ 	.dword	__unnamed_3
	.align		8
        /*0020*/ 	.dword	__unnamed_4
	.align		8
        /*0028*/ 	.dword	__unnamed_5
	.align		8
        /*0030*/ 	.dword	__unnamed_6
	.align		8
        /*0038*/ 	.dword	__unnamed_7
	.align		8
        /*0040*/ 	.dword	__unnamed_8
	.align		8
        /*0048*/ 	.dword	__unnamed_9
	.align		8
        /*0050*/ 	.dword	_ZN79_INTERNAL_d38fdc33_43_flash_fwd_hdim96_bf16_split_softcap_sm90_cu_49158569_34894cuda3std3__45__cpo5beginE
	.align		8
        /*0058*/ 	.dword	_ZN79_INTERNAL_d38fdc33_43_flash_fwd_hdim96_bf16_split_softcap_sm90_cu_49158569_34894cuda3std3__45__cpo3endE
	.align		8
        /*0060*/ 	.dword	_ZN79_INTERNAL_d38fdc33_43_flash_fwd_hdim96_bf16_split_softcap_sm90_cu_49158569_34894cuda3std3__45__cpo6cbeginE
	.align		8
        /*0068*/ 	.dword	_ZN79_INTERNAL_d38fdc33_43_flash_fwd_hdim96_bf16_split_softcap_sm90_cu_49158569_34894cuda3std3__45__cpo4cendE
	.align		8
        /*0070*/ 	.dword	_ZN79_INTERNAL_d38fdc33_43_flash_fwd_hdim96_bf16_split_softcap_sm90_cu_49158569_34894cuda3std3__481_GLOBAL__N__d38fdc33_43_flash_fwd_hdim96_bf16_split_softcap_sm90_cu_49158569_34896ignoreE
	.align		8
        /*0078*/ 	.dword	_ZN79_INTERNAL_d38fdc33_43_flash_fwd_hdim96_bf16_split_softcap_sm90_cu_49158569_34894cuda3std3__419piecewise_constructE
	.align		8
        /*0080*/ 	.dword	_ZN79_INTERNAL_d38fdc33_43_flash_fwd_hdim96_bf16_split_softcap_sm90_cu_49158569_34894cuda3std3__48in_placeE
	.align		8
        /*0088*/ 	.dword	_ZN79_INTERNAL_d38fdc33_43_flash_fwd_hdim96_bf16_split_softcap_sm90_cu_49158569_34894cuda3std6ranges3__45__cpo4swapE
	.align		8
        /*0090*/ 	.dword	_ZN79_INTERNAL_d38fdc33_43_flash_fwd_hdim96_bf16_split_softcap_sm90_cu_49158569_34894cuda3std6ranges3__45__cpo9iter_moveE
	.align		8
        /*0098*/ 	.dword	_ZN79_INTERNAL_d38fdc33_43_flash_fwd_hdim96_bf16_split_softcap_sm90_cu_49158569_34894cute7productE
	.align		8
        /*00a0*/ 	.dword	_ZN79_INTERNAL_d38fdc33_43_flash_fwd_hdim96_bf16_split_softcap_sm90_cu_49158569_34894cute1_E
	.align		8
        /*00a8*/ 	.dword	$str$20
	.align		8
        /*00b0*/ 	.dword	$str$21


//--------------------- .text._ZN7cutlass13device_kernelIN5flash11enable_sm90INS1_16FlashAttnFwdSm90INS1_25CollectiveMainloopFwdSm90ILi2EN4cute5tupleIJNS5_1CILi1EEES8_S8_EEENS6_IJNS7_ILi192EEENS7_ILi144EEENS7_ILi96EEEEEELi96ENS_10bfloat16_tEfNS_4arch4Sm90ELb0ELb0ELb1ELb0ELb0ELb0ELb0ELb0ELb1ELb1ELb1ELb0EEENS1_21CollectiveEpilogueFwdINS6_IJSA_SC_SB_EEES9_SE_SG_Li384ELb0ELb1ELb1ELb0EEENS1_19SingleTileSchedulerILb0ELb1ELb1ELi192EEEEEEEEEvNT_6ParamsE --------------------------
	.section	.text._ZN7cutlass13device_kernelIN5flash11enable_sm90INS1_16FlashAttnFwdSm90INS1_25CollectiveMainloopFwdSm90ILi2EN4cute5tupleIJNS5_1CILi1EEES8_S8_EEENS6_IJNS7_ILi192EEENS7_ILi144EEENS7_ILi96EEEEEELi96ENS_10bfloat16_tEfNS_4arch4Sm90ELb0ELb0ELb1ELb0ELb0ELb0ELb0ELb0ELb1ELb1ELb1ELb0EEENS1_21CollectiveEpilogueFwdINS6_IJSA_SC_SB_EEES9_SE_SG_Li384ELb0ELb1ELb1ELb0EEENS1_19SingleTileSchedulerILb0ELb1ELb1ELi192EEEEEEEEEvNT_6ParamsE,"ax",@progbits
	.align	128
.text._ZN7cutlass13device_kernelIN5flash11enable_sm90INS1_16FlashAttnFwdSm90INS1_25CollectiveMainloopFwdSm90ILi2EN4cute5tupleIJNS5_1CILi1EEES8_S8_EEENS6_IJNS7_ILi192EEENS7_ILi144EEENS7_ILi96EEEEEELi96ENS_10bfloat16_tEfNS_4arch4Sm90ELb0ELb0ELb1ELb0ELb0ELb0ELb0ELb0ELb1ELb1ELb1ELb0EEENS1_21CollectiveEpilogueFwdINS6_IJSA_SC_SB_EEES9_SE_SG_Li384ELb0ELb1ELb1ELb0EEENS1_19SingleTileSchedulerILb0ELb1ELb1ELi192EEEEEEEEEvNT_6ParamsE:
        .type           _ZN7cutlass13device_kernelIN5flash11enable_sm90INS1_16FlashAttnFwdSm90INS1_25CollectiveMainloopFwdSm90ILi2EN4cute5tupleIJNS5_1CILi1EEES8_S8_EEENS6_IJNS7_ILi192EEENS7_ILi144EEENS7_ILi96EEEEEELi96ENS_10bfloat16_tEfNS_4arch4Sm90ELb0ELb0ELb1ELb0ELb0ELb0ELb0ELb0ELb1ELb1ELb1ELb0EEENS1_21CollectiveEpilogueFwdINS6_IJSA_SC_SB_EEES9_SE_SG_Li384ELb0ELb1ELb1ELb0EEENS1_19SingleTileSchedulerILb0ELb1ELb1ELi192EEEEEEEEEvNT_6ParamsE,@function
        .size           _ZN7cutlass13device_kernelIN5flash11enable_sm90INS1_16FlashAttnFwdSm90INS1_25CollectiveMainloopFwdSm90ILi2EN4cute5tupleIJNS5_1CILi1EEES8_S8_EEENS6_IJNS7_ILi192EEENS7_ILi144EEENS7_ILi96EEEEEELi96ENS_10bfloat16_tEfNS_4arch4Sm90ELb0ELb0ELb1ELb0ELb0ELb0ELb0ELb0ELb1ELb1ELb1ELb0EEENS1_21CollectiveEpilogueFwdINS6_IJSA_SC_SB_EEES9_SE_SG_Li384ELb0ELb1ELb1ELb0EEENS1_19SingleTileSchedulerILb0ELb1ELb1ELi192EEEEEEEEEvNT_6ParamsE,(.L_x_2776 - _ZN7cutlass13device_kernelIN5flash11enable_sm90INS1_16FlashAttnFwdSm90INS1_25CollectiveMainloopFwdSm90ILi2EN4cute5tupleIJNS5_1CILi1EEES8_S8_EEENS6_IJNS7_ILi192EEENS7_ILi144EEENS7_ILi96EEEEEELi96ENS_10bfloat16_tEfNS_4arch4Sm90ELb0ELb0ELb1ELb0ELb0ELb0ELb0ELb0ELb1ELb1ELb1ELb0EEENS1_21CollectiveEpilogueFwdINS6_IJSA_SC_SB_EEES9_SE_SG_Li384ELb0ELb1ELb1ELb0EEENS1_19SingleTileSchedulerILb0ELb1ELb1ELi192EEEEEEEEEvNT_6ParamsE)
        .other          _ZN7cutlass13device_kernelIN5flash11enable_sm90INS1_16FlashAttnFwdSm90INS1_25CollectiveMainloopFwdSm90ILi2EN4cute5tupleIJNS5_1CILi1EEES8_S8_EEENS6_IJNS7_ILi192EEENS7_ILi144EEENS7_ILi96EEEEEELi96ENS_10bfloat16_tEfNS_4arch4Sm90ELb0ELb0ELb1ELb0ELb0ELb0ELb0ELb0ELb1ELb1ELb1ELb0EEENS1_21CollectiveEpilogueFwdINS6_IJSA_SC_SB_EEES9_SE_SG_Li384ELb0ELb1ELb1ELb0EEENS1_19SingleTileSchedulerILb0ELb1ELb1ELi192EEEEEEEEEvNT_6ParamsE,@"STO_CUDA_ENTRY STV_DEFAULT"
_ZN7cutlass13device_kernelIN5flash11enable_sm90INS1_16FlashAttnFwdSm90INS1_25CollectiveMainloopFwdSm90ILi2EN4cute5tupleIJNS5_1CILi1EEES8_S8_EEENS6_IJNS7_ILi192EEENS7_ILi144EEENS7_ILi96EEEEEELi96ENS_10bfloat16_tEfNS_4arch4Sm90ELb0ELb0ELb1ELb0ELb0ELb0ELb0ELb0ELb1ELb1ELb1ELb0EEENS1_21CollectiveEpilogueFwdINS6_IJSA_SC_SB_EEES9_SE_SG_Li384ELb0ELb1ELb1ELb0EEENS1_19SingleTileSchedulerILb0ELb1ELb1ELi192EEEEEEEEEvNT_6ParamsE:
[----:B------:R-:W0:Y:S01]  /*0000*/  LDC R1, c[0x0][0x28] ;  /* 0x00000a00ff017b82 */ /* 0x000e220000000800 */
[----:B------:R-:W1:Y:S01]  /*0010*/  S2R R4, SR_TID.X ;  /* 0x0000000000047919 */ /* 0x000e620000002100 */
[----:B------:R-:W-:Y:S01]  /*0020*/  ELECT P0, URZ, PT ;  /* 0x00000000003f782f */ /* 0x000fe20003800000 */
[----:B------:R-:W-:Y:S01]  /*0030*/  BSSY B0, `(.L_x_0) ;  /* 0x000000d000007945 */ /* 0x000fe20003800000 */
[----:B-1----:R-:W-:-:S05]  /*0040*/  SHF.R.U32.HI R0, RZ, 0x5, R4 ;  /* 0x00000005ff007819 */ /* 0x002fca0000011604 */
[----:B------:R-:W1:Y:S02]  /*0050*/  SHFL.IDX PT, R2, R0, RZ, 0x1f ;  /* 0x00001fff00027589 */ /* 0x000e6400000e0000 */
[----:B-1----:R-:W-:-:S13]  /*0060*/  ISETP.EQ.AND P0, PT, R2, RZ, P0 ;  /* 0x000000ff0200720c */ /* 0x002fda0000702270 */
[----:B0-----:R-:W-:Y:S05]  /*0070*/  @!P0 BRA `(.L_x_1) ;  /* 0x0000000000208947 */ /* 0x001fea0003800000 */
[----:B------:R-:W-:Y:S02]  /*0080*/  ULDC.64 UR4, c[0x0][0x198] ;  /* 0x0000660000047ab9 */ /* 0x000fe40000000a00 */
[----:B------:R-:W-:Y:S02]  /*0090*/  UIADD3 UR6, UP0, UR4, 0x370, URZ ;  /* 0x0000037004067890 */ /* 0x000fe4000ff1e03f */
[----:B------:R-:W-:Y:S02]  /*00a0*/  UIADD3 UR4, UP1, UR4, 0x470, URZ ;  /* 0x0000047004047890 */ /* 0x000fe4000ff3e03f */
[----:B------:R-:W-:Y:S02]  /*00b0*/  UIADD3.X UR7, URZ, UR5, URZ, UP0, !UPT ;  /* 0x000000053f077290 */ /* 0x000fe400087fe43f */
[----:B------:R-:W-:-:S07]  /*00c0*/  UIADD3.X UR5, URZ, UR5, URZ, UP1, !UPT ;  /* 0x000000053f057290 */ /* 0x000fce0008ffe43f */
[----:B------:R0:W-:Y:S02]  /*00d0*/  UTMACCTL.PF [UR6] ;  /* 0x00000000060079b9 */ /* 0x0001e40008040000 */
[----:B------:R0:W-:Y:S02]  /*00e0*/  UTMACCTL.PF [UR4] ;  /* 0x00000000040079b9 */ /* 0x0001e40008040000 */
[----:B0-----:R-:W-:Y:S01]  /*00f0*/  NOP ;  /* 0x0000000000007918 */ /* 0x001fe20000000000 */
.L_x_1:
[----:B------:R-:W-:Y:S05]  /*0100*/  BSYNC B0 ;  /* 0x0000000000007941 */ /* 0x000fea0003800000 */
.L_x_0:
[----:B------:R-:W-:Y:S01]  /*0110*/  VOTEU.ANY UP0, P0 ;  /* 0x00000000003f7886 */ /* 0x000fe20000000100 */
[----:B------:R-:W0:Y:S01]  /*0120*/  SHFL.IDX PT, R2, R0, RZ, 0x1f ;  /* 0x00001fff00027589 */ /* 0x000e2200000e0000 */
[----:B------:R-:W-:Y:S01]  /*0130*/  UMOV UR4, 0x80 ;  /* 0x0000008000047882 */ /* 0x000fe20000000000 */
[----:B------:R-:W-:Y:S01]  /*0140*/  UMOV UR7, 0x180 ;  /* 0x0000018000077882 */ /* 0x000fe20000000000 */
[----:B------:R-:W-:Y:S01]  /*0150*/  SHF.R.U32.HI R3, RZ, 0x7, R4 ;  /* 0x00000007ff037819 */ /* 0x000fe20000011604 */
[----:B------:R-:W1:Y:S01]  /*0160*/  @UP0 S2UR UR8, SR_CgaCtaId ;  /* 0x00000000000809c3 */ /* 0x000e620000008800 */
[----:B------:R-:W-:Y:S01]  /*0170*/  @UP0 UMOV UR6, 0x400 ;  /* 0x0000040000060882 */ /* 0x000fe20000000000 */
[----:B------:R-:W-:-:S04]  /*0180*/  @UP0 UIADD3 UR4, -UR4, 0x100000, URZ ;  /* 0x0010000004040890 */ /* 0x000fc8000fffe13f */
[----:B------:R-:W-:Y:S02]  /*0190*/  @UP0 USHF.L.U32 UR5, UR4, 0xb, URZ ;  /* 0x0000000b04050899 */ /* 0x000fe4000800063f */
[----:B------:R-:W-:Y:S01]  /*01a0*/  @UP0 USHF.L.U32 UR4, UR4, 0x1, URZ ;  /* 0x0000000104040899 */ /* 0x000fe2000800063f */
[----:B------:R-:W-:Y:S01]  /*01b0*/  VOTEU.ANY UP1, P0 ;  /* 0x00000000003f7886 */ /* 0x000fe20000020100 */
[----:B0-----:R-:W-:Y:S02]  /*01c0*/  ISETP.NE.AND P1, PT, R2, RZ, PT ;  /* 0x000000ff0200720c */ /* 0x001fe40003f25270 */
[----:B------:R0:W2:Y:S01]  /*01d0*/  SHFL.IDX PT, R2, R3, RZ, 0x1f ;  /* 0x00001fff03027589 */ /* 0x0000a200000e0000 */
[----:B-1----:R-:W-:Y:S02]  /*01e0*/  @UP0 ULEA UR8, UR8, UR6, 0x18 ;  /* 0x0000000608080291 */ /* 0x002fe4000f8ec03f */
[----:B------:R-:W-:-:S04]  /*01f0*/  @UP0 UIADD3 UR6, -UR7, 0x100000, URZ ;  /* 0x0010000007060890 */ /* 0x000fc8000fffe13f */
[----:B------:R-:W-:Y:S02]  /*0200*/  @UP0 USHF.L.U32 UR7, UR6, 0xb, URZ ;  /* 0x0000000b06070899 */ /* 0x000fe4000800063f */
[----:B------:R-:W-:Y:S01]  /*0210*/  @UP0 USHF.L.U32 UR6, UR6, 0x1, URZ ;  /* 0x0000000106060899 */ /* 0x000fe2000800063f */
[----:B------:R-:W-:Y:S01]  /*0220*/  VOTEU.ANY UP0, P0 ;  /* 0x00000000003f7886 */ /* 0x000fe20000000100 */
[----:B------:R-:W1:Y:S04]  /*0230*/  FENCE.VIEW.ASYNC.S ;  /* 0x00000000000073c6 */ /* 0x000e680000000000 */
[----:B-1----:R0:W1:Y:S06]  /*0240*/  @UP0 SYNCS.EXCH.64 URZ, [UR8+0x31c00], UR4 ;  /* 0x031c0004083f05b2 */ /* 0x00206c0008000100 */
[----:B------:R0:W3:Y:S02]  /*0250*/  @UP1 SYNCS.EXCH.64 URZ, [UR8+0x31c20], UR6 ;  /* 0x031c2006083f15b2 */ /* 0x0000e40008000100 */
[----:B0-----:R-:W-:Y:S05]  /*0260*/  @P1 BRA `(.L_x_2) ;  /* 0x0000000000481947 */ /* 0x001fea0003800000 */
[----:B------:R-:W0:Y:S01]  /*0270*/  S2UR UR5, SR_CgaCtaId ;  /* 0x00000000000579c3 */ /* 0x000e220000008800 */
[----:B------:R-:W-:Y:S01]  /*0280*/  UMOV UR4, 0x400 ;  /* 0x0000040000047882 */ /* 0x000fe20000000000 */
[----:B------:R-:W-:Y:S01]  /*0290*/  UMOV UR6, 0x1 ;  /* 0x0000000100067882 */ /* 0x000fe20000000000 */
[----:B------:R-:W-:Y:S01]  /*02a0*/  UMOV UR7, 0x3 ;  /* 0x0000000300077882 */ /* 0x000fe20000000000 */
[----:B------:R-:W-:Y:S01]  /*02b0*/  ELECT P0, URZ, PT ;  /* 0x00000000003f782f */ /* 0x000fe20003800000 */
[----:B0-----:R-:W-:Y:S02]  /*02c0*/  ULEA UR8, UR5, UR4, 0x18 ;  /* 0x0000000405087291 */ /* 0x001fe4000f8ec03f */
[----:B------:R-:W-:-:S04]  /*02d0*/  UIADD3 UR4, -UR6, 0x100000, URZ ;  /* 0x0010000006047890 */ /* 0x000fc8000fffe13f */
[----:B------:R-:W-:Y:S02]  /*02e0*/  USHF.L.U32 UR5, UR4, 0xb, URZ ;  /* 0x0000000b04057899 */ /* 0x000fe4000800063f */
[----:B------:R-:W-:Y:S02]  /*02f0*/  USHF.L.U32 UR4, UR4, 0x1, URZ ;  /* 0x0000000104047899 */ /* 0x000fe4000800063f */
[----:B------:R-:W-:-:S04]  /*0300*/  UIADD3 UR6, -UR7, 0x100000, URZ ;  /* 0x0010000007067890 */ /* 0x000fc8000fffe13f */
[----:B------:R-:W-:Y:S02]  /*0310*/  USHF.L.U32 UR7, UR6, 0xb, URZ ;  /* 0x0000000b06077899 */ /* 0x000fe4000800063f */
[----:B------:R-:W-:Y:S01]  /*0320*/  USHF.L.U32 UR6, UR6, 0x1, URZ ;  /* 0x0000000106067899 */ /* 0x000fe2000800063f */
[----:B------:R-:W0:Y:S03]  /*0330*/  FENCE.VIEW.ASYNC.S ;  /* 0x00000000000073c6 */ /* 0x000e260000000000 */
[----:B0-----:R0:W4:Y:S08]  /*0340*/  SYNCS.EXCH.64 URZ, [UR8+0x31c30], UR4 ;  /* 0x031c3004083f75b2 */ /* 0x0011300008000100 */
[----:B------:R0:W0:Y:S01]  /*0350*/  SYNCS.EXCH.64 URZ, [UR8+0x31c40], UR6 ;  /* 0x031c4006083f75b2 */ /* 0x0000220008000100 */
[----:B------:R0:W0:Y:S01]  /*0360*/  SYNCS.EXCH.64 URZ, [UR8+0x31c38], UR4 ;  /* 0x031c3804083f75b2 */ /* 0x0000220008000100 */
[----:B------:R0:W0:Y:S01]  /*0370*/  SYNCS.EXCH.64 URZ, [UR8+0x31c48], UR6 ;  /* 0x031c4806083f75b2 */ /* 0x0000220008000100 */
[----:B------:R-:W-:Y:S01]  /*0380*/  NOP ;  /* 0x0000000000007918 */ /* 0x000fe20000000000 */
.L_x_2:
[----:B------:R-:W5:Y:S01]  /*0390*/  SHFL.IDX PT, R3, R0, RZ, 0x1f ;  /* 0x00001fff00037589 */ /* 0x000f6200000e0000 */
[----:B------:R-:W-:Y:S01]  /*03a0*/  NOP ;  /* 0x0000000000007918 */ /* 0x000fe20000000000 */
[----:B-----5:R-:W-:-:S13]  /*03b0*/  ISETP.NE.AND P0, PT, R3, RZ, PT ;  /* 0x000000ff0300720c */ /* 0x020fda0003f05270 */
[----:B------:R-:W-:Y:S05]  /*03c0*/  @P0 BRA `(.L_x_3) ;  /* 0x0000000000480947 */ /* 0x000fea0003800000 */
[----:B0-----:R-:W0:Y:S01]  /*03d0*/  S2UR UR5, SR_CgaCtaId ;  /* 0x00000000000579c3 */ /* 0x001e220000008800 */
        /* <DEDUP_REMOVED lines=12> */
[----:B0-----:R0:W0:Y:S08]  /*04a0*/  SYNCS.EXCH.64 URZ, [UR8+0x31c50], UR4 ;  /* 0x031c5004083f75b2 */ /* 0x0010300008000100 */
[----:B------:R0:W0:Y:S01]  /*04b0*/  SYNCS.EXCH.64 URZ, [UR8+0x31c60], UR6 ;  /* 0x031c6006083f75b2 */ /* 0x0000220008000100 */
[----:B------:R0:W0:Y:S01]  /*04c0*/  SYNCS.EXCH.64 URZ, [UR8+0x31c58], UR4 ;  /* 0x031c5804083f75b2 */ /* 0x0000220008000100 */
[----:B------:R0:W0:Y:S01]  /*04d0*/  SYNCS.EXCH.64 URZ, [UR8+0x31c68], UR6 ;  /* 0x031c6806083f75b2 */ /* 0x0000220008000100 */
[----:B------:R-:W-:Y:S01]  /*04e0*/  NOP ;  /* 0x0000000000007918 */ /* 0x000fe20000000000 */
.L_x_3:
[----:B------:R-:W5:Y:S01]  /*04f0*/  SHFL.IDX PT, R3, R0, RZ, 0x1f ;  /* 0x00001fff00037589 */ /* 0x000f6200000e0000 */
[----:B------:R-:W-:Y:S01]  /*0500*/  NOP ;  /* 0x0000000000007918 */ /* 0x000fe20000000000 */
[----:B-----5:R-:W-:-:S13]  /*0510*/  ISETP.NE.AND P0, PT, R3, RZ, PT ;  /* 0x000000ff0300720c */ /* 0x020fda0003f05270 */
[----:B------:R-:W-:Y:S05]  /*0520*/  @P0 BRA `(.L_x_4) ;  /* 0x0000000000380947 */ /* 0x000fea0003800000 */
[----:B0-----:R-:W0:Y:S01]  /*0530*/  S2UR UR5, SR_CgaCtaId ;  /* 0x00000000000579c3 */ /* 0x001e220000008800 */
[----:B------:R-:W-:Y:S01]  /*0540*/  UMOV UR4, 0x400 ;  /* 0x0000040000047882 */ /* 0x000fe20000000000 */
[----:B------:R-:W-:Y:S01]  /*0550*/  UMOV UR7, 0x1 ;  /* 0x0000000100077882 */ /* 0x000fe20000000000 */
[----:B------:R-:W-:Y:S01]  /*0560*/  ELECT P0, URZ, PT ;  /* 0x00000000003f782f */ /* 0x000fe20003800000 */
[----:B0-----:R-:W-:Y:S02]  /*0570*/  ULEA UR6, UR5, UR4, 0x18 ;  /* 0x0000000405067291 */ /* 0x001fe4000f8ec03f */
[----:B------:R-:W-:-:S04]  /*0580*/  UIADD3 UR4, -UR7, 0x100000, URZ ;  /* 0x0010000007047890 */ /* 0x000fc8000fffe13f */
[----:B------:R-:W-:Y:S02]  /*0590*/  USHF.L.U32 UR5, UR4, 0xb, URZ ;  /* 0x0000000b04057899 */ /* 0x000fe4000800063f */
[----:B------:R-:W-:Y:S01]  /*05a0*/  USHF.L.U32 UR4, UR4, 0x1, URZ ;  /* 0x0000000104047899 */ /* 0x000fe2000800063f */
[----:B------:R-:W0:Y:S11]  /*05b0*/  FENCE.VIEW.ASYNC.S ;  /* 0x00000000000073c6 */ /* 0x000e360000000000 */
[----:B0-----:R0:W0:Y:S01]  /*05c0*/  SYNCS.EXCH.64 URZ, [UR6+0x31c70], UR4 ;  /* 0x031c7004063f75b2 */ /* 0x0010220008000100 */
[----:B------:R0:W0:Y:S01]  /*05d0*/  SYNCS.EXCH.64 URZ, [UR6+0x31c80], UR4 ;  /* 0x031c8004063f75b2 */ /* 0x0000220008000100 */
[----:B------:R0:W0:Y:S01]  /*05e0*/  SYNCS.EXCH.64 URZ, [UR6+0x31c78], UR4 ;  /* 0x031c7804063f75b2 */ /* 0x0000220008000100 */
[----:B------:R0:W0:Y:S01]  /*05f0*/  SYNCS.EXCH.64 URZ, [UR6+0x31c88], UR4 ;  /* 0x031c8804063f75b2 */ /* 0x0000220008000100 */
[----:B------:R-:W-:Y:S01]  /*0600*/  NOP ;  /* 0x0000000000007918 */ /* 0x000fe20000000000 */
.L_x_4:
        /* <DEDUP_REMOVED lines=22> */
.L_x_5:
        /* <DEDUP_REMOVED lines=22> */
.L_x_6:
[----:B--2---:R-:W-:Y:S01]  /*08d0*/  ISETP.NE.AND P0, PT, R2, RZ, PT ;  /* 0x000000ff0200720c */ /* 0x004fe20003f05270 */
[----:B------:R-:W-:Y:S01]  /*08e0*/  IMAD.MOV.U32 R27, RZ, RZ, 0x1 ;  /* 0x00000001ff1b7424 */ /* 0x000fe200078e00ff */
[----:B------:R-:W-:Y:S01]  /*08f0*/  NOP ;  /* 0x0000000000007918 */ /* 0x000fe20000000000 */
[----:B------:R-:W-:Y:S01]  /*0900*/  ULDC.64 UR38, c[0x0][0x208] ;  /* 0x0000820000267ab9 */ /* 0x000fe20000000a00 */
[----:B------:R-:W-:Y:S01]  /*0910*/  BSSY B6, `(.L_x_7) ;  /* 0x0000ec9000067945 */ /* 0x000fe20003800000 */
[----:B------:R-:W-:Y:S02]  /*0920*/  LOP3.LUT R28, R4, 0x7f, RZ, 0xc0, !PT ;  /* 0x0000007f041c7812 */ /* 0x000fe400078ec0ff */
[----:B------:R-:W-:Y:S01]  /*0930*/  SEL R27, R27, 0x2, !P0 ;  /* 0x000000021b1b7807 */ /* 0x000fe20004000000 */
[----:B01-34-:R-:W-:Y:S06]  /*0940*/  BAR.SYNC.DEFER_BLOCKING 0x0 ;  /* 0x0000000000007b1d */ /* 0x01bfec0000010000 */
[----:B------:R-:W-:Y:S05]  /*0950*/  @!P0 BRA `(.L_x_8) ;  /* 0x000000ac00388947 */ /* 0x000fea0003800000 */
.L_x_9:
[----:B------:R-:W-:-:S08]  /*0960*/  NOP ;  /* 0x0000000000007918 */ /* 0x000fd00000000000 */
[----:B------:R-:W0:Y:S02]  /*0970*/  USETMAXREG.TRY_ALLOC.CTAPOOL UP0, 0xa0 ;  /* 0x000000a0000079c8 */ /* 0x000e240008000600 */
[----:B0-----:R-:W-:-:S13]  /*0980*/  PLOP3.LUT P0, PT, PT, PT, UP0, 0x80, 0x0 ;  /* 0x000000000000781c */ /* 0x001fda0003f0f008 */
[----:B------:R-:W-:Y:S05]  /*0990*/  @!P0 BRA `(.L_x_9) ;  /* 0xfffffffc00f08947 */ /* 0x000fea000383ffff */
[----:B------:R-:W0:Y:S01]  /*09a0*/  LDC R2, c[0x0][0xc50] ;  /* 0x00031400ff027b82 */ /* 0x000e220000000800 */
[----:B------:R-:W1:Y:S07]  /*09b0*/  S2R R10, SR_TID.X ;  /* 0x00000000000a7919 */ /* 0x000e6e0000002100 */
[----:B------:R-:W2:Y:S08]  /*09c0*/  S2UR UR4, SR_CTAID.Y ;  /* 0x00000000000479c3 */ /* 0x000eb00000002600 */
[----:B------:R-:W3:Y:S08]  /*09d0*/  S2UR UR5, SR_CTAID.Z ;  /* 0x00000000000579c3 */ /* 0x000ef00000002700 */
[----:B------:R-:W-:Y:S06]  /*09e0*/  BAR.ARV 0x8, 0x200 ;  /* 0x0208000000007b1d */ /* 0x000fec0000002000 */
[----:B0-----:R-:W-:Y:S01]  /*09f0*/  ISETP.NE.AND P1, PT, R2, 0x1, PT ;  /* 0x000000010200780c */ /* 0x001fe20003f25270 */
[----:B--2---:R-:W-:Y:S01]  /*0a00*/  IMAD.U32 R145, RZ, RZ, UR4 ;  /* 0x00000004ff917e24 */ /* 0x004fe2000f8e00ff */
[----:B-1----:R-:W-:-:S11]  /*0a10*/  LOP3.LUT R4, R10, 0xffffff80, RZ, 0xc0, !PT ;  /* 0xffffff800a047812 */ /* 0x002fd600078ec0ff */
[----:B------:R-:W0:Y:S01]  /*0a20*/  @P1 LDC R0, c[0x0][0xc54] ;  /* 0x00031500ff001b82 */ /* 0x000e220000000800 */
[----:B------:R-:W-:-:S07]  /*0a30*/  ISETP.NE.AND P0, PT, R4, 0x80, PT ;  /* 0x000000800400780c */ /* 0x000fce0003f05270 */
[----:B------:R-:W1:Y:S08]  /*0a40*/  @P1 LDC R3, c[0x0][0xc58] ;  /* 0x00031600ff031b82 */ /* 0x000e700000000800 */
[----:B------:R-:W-:Y:S06]  /*0a50*/  @!P0 BAR.ARV 0x9, 0x100 ;  /* 0x0244000000008b1d */ /* 0x000fec0000002000 */
[----:B---3--:R-:W-:Y:S01]  /*0a60*/  ISETP.LE.AND P0, PT, RZ, UR5, PT ;  /* 0x00000005ff007c0c */ /* 0x008fe2000bf03270 */
[----:B0-----:R-:W-:-:S05]  /*0a70*/  @P1 IMAD.HI.U32 R0, R0, UR4, RZ ;  /* 0x0000000400001c27 */ /* 0x001fca000f8e00ff */
[----:B-1----:R-:W-:-:S05]  /*0a80*/  @P1 SHF.R.U32.HI R145, RZ, R3, R0 ;  /* 0x00000003ff911219 */ /* 0x002fca0000011600 */
[----:B------:R-:W-:-:S04]  /*0a90*/  IMAD.MOV R3, RZ, RZ, -R145 ;  /* 0x000000ffff037224 */ /* 0x000fc800078e0a91 */
[----:B------:R-:W-:Y:S01]  /*0aa0*/  IMAD R2, R2, R3, UR4 ;  /* 0x0000000402027e24 */ /* 0x000fe2000f8e0203 */
[----:B------:R-:W-:Y:S06]  /*0ab0*/  @!P0 BRA `(.L_x_10) ;  /* 0x000000e800b88947 */ /* 0x000fec0003800000 */
[----:B------:R-:W0:Y:S01]  /*0ac0*/  LDC.64 R4, c[0x0][0x418] ;  /* 0x00010600ff047b82 */ /* 0x000e220000000a00 */
[----:B------:R-:W-:-:S07]  /*0ad0*/  LOP3.LUT R7, R2, 0xffff, RZ, 0xc0, !PT ;  /* 0x0000ffff02077812 */ /* 0x000fce00078ec0ff */
[----:B------:R-:W1:Y:S08]  /*0ae0*/  LDC R18, c[0x0][0x424] ;  /* 0x00010900ff127b82 */ /* 0x000e700000000800 */
[----:B------:R-:W2:Y:S01]  /*0af0*/  LDC R3, c[0x0][0x2f0] ;  /* 0x0000bc00ff037b82 */ /* 0x000ea20000000800 */
[----:B0-----:R-:W-:-:S04]  /*0b00*/  ISETP.NE.U32.AND P0, PT, R4, RZ, PT ;  /* 0x000000ff0400720c */ /* 0x001fc80003f05070 */
[----:B------:R-:W-:-:S04]  /*0b10*/  ISETP.NE.AND.EX P0, PT, R5, RZ, PT, P0 ;  /* 0x000000ff0500720c */ /* 0x000fc80003f05300 */
[----:B-1----:R-:W-:-:S05]  /*0b20*/  SEL R18, R18, 0x1, P0 ;  /* 0x0000000112127807 */ /* 0x002fca0000000000 */
[----:B--2---:R-:W-:-:S04]  /*0b30*/  IMAD R18, R18, R3, RZ ;  /* 0x0000000312127224 */ /* 0x004fc800078e02ff */
[C---:B------:R-:W-:Y:S01]  /*0b40*/  VIADD R0, R18.reuse, 0x8f ;  /* 0x0000008f12007836 */ /* 0x040fe20000000000 */
[----:B------:R-:W-:-:S03]  /*0b50*/  ISETP.GE.AND P0, PT, R18, 0x1, PT ;  /* 0x000000011200780c */ /* 0x000fc60003f06270 */
[----:B------:R-:W-:-:S05]  /*0b60*/  IMAD.HI R0, R0, 0x38e38e39, RZ ;  /* 0x38e38e3900007827 */ /* 0x000fca00078e02ff */
[----:B------:R-:W-:-:S04]  /*0b70*/  SHF.R.U32.HI R3, RZ, 0x1f, R0 ;  /* 0x0000001fff037819 */ /* 0x000fc80000011600 */
[----:B------:R-:W-:Y:S01]  /*0b80*/  LEA.HI.SX32 R17, R0, R3, 0x1b ;  /* 0x0000000300117211 */ /* 0x000fe200078fdaff */
[----:B------:R-:W-:Y:S01]  /*0b90*/  IMAD.MOV.U32 R0, RZ, RZ, RZ ;  /* 0x000000ffff007224 */ /* 0x000fe200078e00ff */
[----:B------:R-:W-:Y:S06]  /*0ba0*/  @!P0 BRA `(.L_x_11) ;  /* 0x0000000000788947 */ /* 0x000fec0003800000 */
[----:B------:R-:W-:-:S04]  /*0bb0*/  SHF.R.U32.HI R0, RZ, 0x10, R2 ;  /* 0x00000010ff007819 */ /* 0x000fc80000011602 */
[----:B------:R-:W-:-:S13]  /*0bc0*/  ISETP.NE.AND P0, PT, R0, RZ, PT ;  /* 0x000000ff0000720c */ /* 0x000fda0003f05270 */
[----:B------:R-:W0:Y:S02]  /*0bd0*/  @!P0 LDC R0, c[0x0][0x9f0] ;  /* 0x00027c00ff008b82 */ /* 0x000e240000000800 */
[-C--:B0-----:R-:W-:Y:S02]  /*0be0*/  IABS R9, R0.reuse ;  /* 0x0000000000097213 */ /* 0x081fe40000000000 */
[----:B------:R-:W-:Y:S02]  /*0bf0*/  IADD3 R5, R17, -0x1, R0 ;  /* 0xffffffff11057810 */ /* 0x000fe40007ffe000 */
[----:B------:R-:W0:Y:S01]  /*0c00*/  I2F.RP R4, R9 ;  /* 0x0000000900047306 */ /* 0x000e220000209400 */
[----:B------:R-:W-:-:S05]  /*0c10*/  IABS R8, R0 ;  /* 0x0000000000087213 */ /* 0x000fca0000000000 */
[----:B------:R-:W-:Y:S02]  /*0c20*/  IMAD.MOV R8, RZ, RZ, -R8 ;  /* 0x000000ffff087224 */ /* 0x000fe400078e0a08 */
[----:B0-----:R-:W0:Y:S02]  /*0c30*/  MUFU.RCP R4, R4 ;  /* 0x0000000400047308 */ /* 0x001e240000001000 */
[----:B0-----:R-:W-:Y:S01]  /*0c40*/  VIADD R2, R4, 0xffffffe ;  /* 0x0ffffffe04027836 */ /* 0x001fe20000000000 */
[----:B------:R-:W-:Y:S02]  /*0c50*/  IABS R4, R5 ;  /* 0x0000000500047213 */ /* 0x000fe40000000000 */
[----:B------:R-:W-:-:S03]  /*0c60*/  LOP3.LUT R5, R5, R0, RZ, 0x3c, !PT ;  /* 0x0000000005057212 */ /* 0x000fc600078e3cff */
[----:B------:R0:W1:Y:S01]  /*0c70*/  F2I.FTZ.U32.TRUNC.NTZ R3, R2 ;  /* 0x0000000200037305 */ /* 0x000062000021f000 */
[----:B------:R-:W-:Y:S01]  /*0c80*/  ISETP.GE.AND P2, PT, R5, RZ, PT ;  /* 0x000000ff0500720c */ /* 0x000fe20003f46270 */
[----:B0-----:R-:W-:Y:S01]  /*0c90*/  IMAD.MOV.U32 R2, RZ, RZ, RZ ;  /* 0x000000ffff027224 */ /* 0x001fe200078e00ff */
[----:B-1----:R-:W-:-:S05]  /*0ca0*/  IADD3 R6, RZ, -R3, RZ ;  /* 0x80000003ff067210 */ /* 0x002fca0007ffe0ff */
[----:B------:R-:W-:-:S04]  /*0cb0*/  IMAD R11, R6, R9, RZ ;  /* 0x00000009060b7224 */ /* 0x000fc800078e02ff */
[----:B------:R-:W-:-:S04]  /*0cc0*/  IMAD.HI.U32 R3, R3, R11, R2 ;  /* 0x0000000b03037227 */ /* 0x000fc800078e0002 */
[----:B------:R-:W-:Y:S02]  /*0cd0*/  IMAD.MOV.U32 R2, RZ, RZ, R8 ;  /* 0x000000ffff027224 */ /* 0x000fe400078e0008 */
[----:B------:R-:W-:-:S04]  /*0ce0*/  IMAD.HI.U32 R3, R3, R4, RZ ;  /* 0x0000000403037227 */ /* 0x000fc800078e00ff */
[----:B------:R-:W-:-:S05]  /*0cf0*/  IMAD R2, R3, R2, R4 ;  /* 0x0000000203027224 */ /* 0x000fca00078e0204 */
[----:B------:R-:W-:-:S13]  /*0d00*/  ISETP.GT.U32.AND P1, PT, R9, R2, PT ;  /* 0x000000020900720c */ /* 0x000fda0003f24070 */
[----:B------:R-:W-:Y:S02]  /*0d10*/  @!P1 IMAD.IADD R2, R2, 0x1, -R9 ;  /* 0x0000000102029824 */ /* 0x000fe400078e0a09 */
[----:B------:R-:W-:Y:S01]  /*0d20*/  @!P1 VIADD R3, R3, 0x1 ;  /* 0x0000000103039836 */ /* 0x000fe20000000000 */
[----:B------:R-:W-:Y:S02]  /*0d30*/  ISETP.NE.AND P1, PT, R0, RZ, PT ;  /* 0x000000ff0000720c */ /* 0x000fe40003f25270 */
[----:B------:R-:W-:-:S13]  /*0d40*/  ISETP.GE.U32.AND P0, PT, R2, R9, PT ;  /* 0x000000090200720c */ /* 0x000fda0003f06070 */
[----:B------:R-:W-:-:S05]  /*0d50*/  @P0 VIADD R3, R3, 0x1 ;  /* 0x0000000103030836 */ /* 0x000fca0000000000 */
[----:B------:R-:W-:Y:S02]  /*0d60*/  @!P2 IADD3 R3, -R3, RZ, RZ ;  /* 0x000000ff0303a210 */ /* 0x000fe40007ffe1ff */
[----:B------:R-:W-:-:S05]  /*0d70*/  @!P1 LOP3.LUT R3, RZ, R0, RZ, 0x33, !PT ;  /* 0x00000000ff039212 */ /* 0x000fca00078e33ff */
[----:B------:R-:W-:-:S07]  /*0d80*/  IMAD.MOV.U32 R0, RZ, RZ, R3 ;  /* 0x000000ffff007224 */ /* 0x000fce00078e0003 */
.L_x_11:
[-C--:B------:R-:W-:Y:S01]  /*0d90*/  IMAD R144, R7, R0.reuse, RZ ;  /* 0x0000000007907224 */ /* 0x080fe200078e02ff */
[----:B------:R-:W-:Y:S01]  /*0da0*/  PLOP3.LUT P0, PT, PT, PT, PT, 0x80, 0x0 ;  /* 0x000000000000781c */ /* 0x000fe20003f0f070 */
[----:B------:R-:W-:Y:S01]  /*0db0*/  VIADD R16, R10, 0xffffff80 ;  /* 0xffffff800a107836 */ /* 0x000fe20000000000 */
[----:B------:R-:W-:Y:S01]  /*0dc0*/  CS2R R70, SRZ ;  /* 0x0000000000467805 */ /* 0x000fe2000001ff00 */
[----:B------:R-:W-:Y:S01]  /*0dd0*/  IMAD.MOV.U32 R19, RZ, RZ, RZ ;  /* 0x000000ffff137224 */ /* 0x000fe200078e00ff */
[----:B------:R-:W-:Y:S01]  /*0de0*/  VIADDMNMX R17, R144, R0, R17, PT ;  /* 0x0000000090117246 */ /* 0x000fe20003800111 */
[----:B------:R-:W-:Y:S01]  /*0df0*/  IMAD.MOV.U32 R0, RZ, RZ, RZ ;  /* 0x000000ffff007224 */ /* 0x000fe200078e00ff */
[----:B------:R-:W-:Y:S02]  /*0e00*/  CS2R R44, SRZ ;  /* 0x00000000002c7805 */ /* 0x000fe4000001ff00 */
[----:B------:R-:W-:Y:S02]  /*0e10*/  CS2R R38, SRZ ;  /* 0x0000000000267805 */ /* 0x000fe4000001ff00 */
[----:B------:R-:W-:-:S02]  /*0e20*/  ISETP.GT.AND P1, PT, R17, R144, PT ;  /* 0x000000901100720c */ /* 0x000fc40003f24270 */
[----:B------:R-:W-:Y:S02]  /*0e30*/  CS2R R32, SRZ ;  /* 0x0000000000207805 */ /* 0x000fe4000001ff00 */
[----:B------:R-:W-:Y:S02]  /*0e40*/  CS2R R34, SRZ ;  /* 0x0000000000227805 */ /* 0x000fe4000001ff00 */
[----:B------:R-:W-:Y:S02]  /*0e50*/  CS2R R20, SRZ ;  /* 0x0000000000147805 */ /* 0x000fe4000001ff00 */
[----:B------:R-:W-:Y:S02]  /*0e60*/  CS2R R22, SRZ ;  /* 0x0000000000167805 */ /* 0x000fe4000001ff00 */
[----:B------:R-:W-:Y:S02]  /*0e70*/  CS2R R10, SRZ ;  /* 0x00000000000a7805 */ /* 0x000fe4000001ff00 */
[----:B------:R-:W-:-:S02]  /*0e80*/  CS2R R12, SRZ ;  /* 0x00000000000c7805 */ /* 0x000fc4000001ff00 */
        /* <DEDUP_REMOVED lines=14> */
[----:B------:R-:W-:Y:S01]  /*0f70*/  CS2R R74, SRZ ;  /* 0x00000000004a7805 */ /* 0x000fe2000001ff00 */
[----:B------:R-:W-:Y:S06]  /*0f80*/  @!P1 BRA `(.L_x_12) ;  /* 0x0000009000509947 */ /* 0x000fec0003800000 */
[----:B------:R-:W-:Y:S01]  /*0f90*/  SHF.R.S32.HI R19, RZ, 0x1f, R16 ;  /* 0x0000001fff137819 */ /* 0x000fe20000011410 */
[----:B------:R-:W0:Y:S01]  /*0fa0*/  S2UR UR6, SR_CgaCtaId ;  /* 0x00000000000679c3 */ /* 0x000e220000008800 */
[----:B------:R-:W-:Y:S02]  /*0fb0*/  UMOV UR37, 0x400 ;  /* 0x0000040000257882 */ /* 0x000fe40000000000 */
[----:B------:R-:W-:-:S04]  /*0fc0*/  LEA.HI R22, R19, R16, RZ, 0x7 ;  /* 0x0000001013167211 */ /* 0x000fc800078f38ff */
[----:B------:R-:W-:-:S06]  /*0fd0*/  SHF.R.S32.HI R0, RZ, 0x7, R22 ;  /* 0x00000007ff007819 */ /* 0x000fcc0000011416 */
[----:B------:R-:W1:Y:S01]  /*0fe0*/  SHFL.IDX PT, R0, R0, RZ, 0x1f ;  /* 0x00001fff00007589 */ /* 0x000e6200000e0000 */
[----:B0-----:R-:W-:-:S04]  /*0ff0*/  ULEA UR37, UR6, UR37, 0x18 ;  /* 0x0000002506257291 */ /* 0x001fc8000f8ec03f */
[----:B------:R-:W-:-:S04]  /*1000*/  UIADD3 UR6, UR37, 0x24300, URZ ;  /* 0x0002430025067890 */ /* 0x000fc8000fffe03f */
[----:B------:R-:W-:Y:S01]  /*1010*/  ULOP3.LUT UP0, URZ, UR6, 0x9f, URZ, 0xc0, !UPT ;  /* 0x0000009f063f7892 */ /* 0x000fe2000f80c03f */
[----:B-1----:R-:W-:-:S05]  /*1020*/  R2UR UR36, R0 ;  /* 0x00000000002472ca */ /* 0x002fca00000e0000 */
[----:B------:R-:W-:-:S08]  /*1030*/  PLOP3.LUT P0, PT, PT, PT, UP0, 0x80, 0x0 ;  /* 0x000000000000781c */ /* 0x000fd00003f0f008 */
[----:B------:R-:W-:-:S04]  /*1040*/  UIMAD.WIDE UR4, UR36, 0x55555556, URZ ;  /* 0x55555556240478a5 */ /* 0x000fc8000f8e023f */
[----:B------:R-:W-:-:S04]  /*1050*/  ULEA.HI UR5, UR5, UR5, URZ, 0x1 ;  /* 0x0000000505057291 */ /* 0x000fc8000f8f083f */
[----:B------:R-:W-:-:S04]  /*1060*/  UIMAD UR41, UR5, -0x3, UR36 ;  /* 0xfffffffd052978a4 */ /* 0x000fc8000f8e0224 */
[----:B------:R-:W-:-:S04]  /*1070*/  ULEA UR4, UR41, UR6, 0xb ;  /* 0x0000000629047291 */ /* 0x000fc8000f8e583f */
[----:B------:R-:W-:-:S04]  /*1080*/  USHF.R.U32.HI UR4, URZ, 0x4, UR4 ;  /* 0x000000043f047899 */ /* 0x000fc80008011604 */
[----:B------:R-:W-:Y:S01]  /*1090*/  ULOP3.LUT UR40, UR4, 0x3fff, URZ, 0xc0, !UPT ;  /* 0x00003fff04287892 */ /* 0x000fe2000f8ec03f */
[----:B------:R-:W-:Y:S11]  /*10a0*/  @!P0 BRA `(.L_x_13) ;  /* 0x0000000000408947 */ /* 0x000ff60003800000 */
[----:B------:R-:W-:Y:S01]  /*10b0*/  MOV R0, 0x0 ;  /* 0x0000000000007802 */ /* 0x000fe20000000f00 */
[----:B------:R-:W-:Y:S01]  /*10c0*/  ULDC.64 UR4, c[0x4][0xa8] ;  /* 0x01002a0000047ab9 */ /* 0x000fe20000000a00 */
[----:B------:R-:W-:Y:S01]  /*10d0*/  ULDC.64 UR6, c[0x4][0x28] ;  /* 0x01000a0000067ab9 */ /* 0x000fe20000000a00 */
[----:B------:R-:W-:Y:S01]  /*10e0*/  IMAD.U32 R4, RZ, RZ, UR4 ;  /* 0x00000004ff047e24 */ /* 0x000fe2000f8e00ff */
[----:B------:R0:W1:Y:S01]  /*10f0*/  LDC.64 R2, c[0x4][R0] ;  /* 0x0100000000027b82 */ /* 0x0000620000000a00 */
[----:B------:R-:W-:Y:S01]  /*1100*/  IMAD.U32 R5, RZ, RZ, UR5 ;  /* 0x00000005ff057e24 */ /* 0x000fe2000f8e00ff */
[----:B------:R-:W-:Y:S01]  /*1110*/  ULDC.64 UR4, c[0x4][0xb0] ;  /* 0x01002c0000047ab9 */ /* 0x000fe20000000a00 */
[----:B------:R-:W-:Y:S01]  /*1120*/  IMAD.U32 R10, RZ, RZ, UR6 ;  /* 0x00000006ff0a7e24 */ /* 0x000fe2000f8e00ff */
[----:B------:R-:W-:Y:S01]  /*1130*/  MOV R6, UR4 ;  /* 0x0000000400067c02 */ /* 0x000fe20008000f00 */
[----:B------:R-:W-:Y:S02]  /*1140*/  IMAD.U32 R7, RZ, RZ, UR5 ;  /* 0x00000005ff077e24 */ /* 0x000fe4000f8e00ff */
[----:B------:R-:W-:-:S02]  /*1150*/  IMAD.U32 R11, RZ, RZ, UR7 ;  /* 0x00000007ff0b7e24 */ /* 0x000fc4000f8e00ff */
[----:B------:R-:W-:Y:S02]  /*1160*/  IMAD.MOV.U32 R8, RZ, RZ, 0x70 ;  /* 0x00000070ff087424 */ /* 0x000fe400078e00ff */
[----:B------:R-:W-:Y:S02]  /*1170*/  IMAD.MOV.U32 R12, RZ, RZ, 0x1 ;  /* 0x00000001ff0c7424 */ /* 0x000fe400078e00ff */
[----:B0-----:R-:W-:-:S07]  /*1180*/  IMAD.MOV.U32 R13, RZ, RZ, RZ ;  /* 0x000000ffff0d7224 */ /* 0x001fce00078e00ff */
[----:B------:R-:W-:-:S07]  /*1190*/  LEPC R20, `(.L_x_13) ;  /* 0x000000001014794e */ /* 0x000fce0000000000 */
[----:B-1----:R-:W-:Y:S05]  /*11a0*/  CALL.ABS.NOINC R2 ;  /* 0x0000000002007343 */ /* 0x002fea0003c00000 */
.L_x_13:
[----:B------:R-:W-:Y:S02]  /*11b0*/  SHF.L.U32 R0, RZ, 0x1f, RZ ;  /* 0x0000001fff007819 */ /* 0x000fe400000006ff */
[----:B------:R-:W-:Y:S02]  /*11c0*/  LOP3.LUT R27, R27, 0x1, RZ, 0xfc, !PT ;  /* 0x000000011b1b7812 */ /* 0x000fe400078efcff */
[----:B------:R-:W0:Y:S02]  /*11d0*/  SYNCS.PHASECHK.TRANS64.TRYWAIT P1, [UR37+0x31c00], R0 ;  /* 0x031c0000ff0075a7 */ /* 0x000e240008020165 */
[----:B------:R-:W-:Y:S01]  /*11e0*/  ISETP.NE.AND P0, PT, R27, 0x3, PT ;  /* 0x000000031b00780c */ /* 0x000fe20003f05270 */
[----:B0-----:R-:W-:-:S12]  /*11f0*/  @!P1 BRA `(.L_x_14) ;  /* 0x000000e000f09947 */ /* 0x001fd80003800000 */
.L_x_125:
[----:B------:R-:W-:Y:S05]  /*1200*/  @!P0 BRA `(.L_x_15) ;  /* 0x0000000000048947 */ /* 0x000fea0003800000 */
[----:B------:R-:W-:Y:S01]  /*1210*/  BPT.TRAP 0x1 ;  /* 0x000000040000795c */ /* 0x000fe20000300000 */
.L_x_15:
[----:B------:R1:W2:Y:S01]  /*1220*/  SYNCS.PHASECHK.TRANS64.TRYWAIT P1, [UR37+0x31c30], R0 ;  /* 0x031c3000ff0075a7 */ /* 0x0002a20008020165 */
[----:B------:R-:W-:Y:S05]  /*1230*/  @!P0 BRA `(.L_x_16) ;  /* 0x0000000000048947 */ /* 0x000fea0003800000 */
[----:B------:R-:W-:Y:S01]  /*1240*/  BPT.TRAP 0x1 ;  /* 0x000000040000795c */ /* 0x000fe20000300000 */
.L_x_16:
[----:B--2---:R-:W-:Y:S05]  /*1250*/  @P1 BRA `(.L_x_17) ;  /* 0x0000000000081947 */ /* 0x004fea0003800000 */
[----:B------:R-:W2:Y:S02]  /*1260*/  SYNCS.PHASECHK.TRANS64.TRYWAIT P1, [UR37+0x31c30], R0 ;  /* 0x031c3000ff0075a7 */ /* 0x000ea40008020165 */
[----:B--2---:R-:W-:Y:S05]  /*1270*/  @!P1 BRA `(.L_x_18) ;  /* 0x000000e000e89947 */ /* 0x004fea0003800000 */
.L_x_17:
[----:B------:R-:W-:Y:S01]  /*1280*/  ULEA UR4, UR41, UR37, 0xc ;  /* 0x0000002529047291 */ /* 0x000fe2000f8e603f */
[----:B------:R-:W-:Y:S01]  /*1290*/  ISETP.NE.AND P1, PT, R28, RZ, PT ;  /* 0x000000ff1c00720c */ /* 0x000fe20003f25270 */
[----:B01----:R-:W-:Y:S02]  /*12a0*/  IMAD.MOV.U32 R0, RZ, RZ, RZ ;  /* 0x000000ffff007224 */ /* 0x003fe400078e00ff */
[----:B------:R-:W-:Y:S01]  /*12b0*/  UIADD3 UR4, UR4, 0xda00, URZ ;  /* 0x0000da0004047890 */ /* 0x000fe2000fffe03f */
[----:B------:R-:W-:Y:S02]  /*12c0*/  IMAD.MOV.U32 R71, RZ, RZ, RZ ;  /* 0x000000ffff477224 */ /* 0x000fe400078e00ff */
[----:B------:R-:W-:Y:S01]  /*12d0*/  IMAD.MOV.U32 R3, RZ, RZ, -0x7fffffe0 ;  /* 0x80000020ff037424 */ /* 0x000fe200078e00ff */
[----:B------:R-:W-:-:S04]  /*12e0*/  USHF.R.U32.HI UR4, URZ, 0x4, UR4 ;  /* 0x000000043f047899 */ /* 0x000fc80008011604 */
[----:B------:R-:W-:-:S06]  /*12f0*/  ULOP3.LUT UR4, UR4, 0x3fff, URZ, 0xc0, !UPT ;  /* 0x00003fff04047892 */ /* 0x000fcc000f8ec03f */
[----:B------:R-:W-:Y:S01]  /*1300*/  MOV R2, UR4 ;  /* 0x0000000400027c02 */ /* 0x000fe20008000f00 */
[----:B------:R-:W-:Y:S05]  /*1310*/  WARPSYNC.ALL ;  /* 0x0000000000007948 */ /* 0x000fea0003800000 */
[----:B------:R-:W-:Y:S01]  /*1320*/  LOP3.LUT R2, R2, 0x10000, RZ, 0xfc, !PT ;  /* 0x0001000002027812 */ /* 0x000fe200078efcff */
[----:B------:R-:W-:-:S03]  /*1330*/  UIADD3 UR4, UR37, 0x16a00, URZ ;  /* 0x00016a0025047890 */ /* 0x000fc6000fffe03f */
[C---:B------:R-:W-:Y:S01]  /*1340*/  R2UR UR8, R2.reuse ;  /* 0x00000000020872ca */ /* 0x040fe200000e0000 */
[----:B------:R-:W-:Y:S01]  /*1350*/  WARPGROUP.ARRIVE ;  /* 0x00000000000079c5 */ /* 0x000fe20000000000 */
[C---:B------:R-:W-:Y:S01]  /*1360*/  R2UR UR9, R3.reuse ;  /* 0x00000000030972ca */ /* 0x040fe200000e0000 */
[----:B------:R-:W-:Y:S01]  /*1370*/  USHF.R.U32.HI UR4, URZ, 0x4, UR4 ;  /* 0x000000043f047899 */ /* 0x000fe20008011604 */
[C---:B------:R-:W-:Y:S01]  /*1380*/  R2UR UR16, R2.reuse ;  /* 0x00000000021072ca */ /* 0x040fe200000e0000 */
[----:B------:R-:W-:Y:S01]  /*1390*/  UMOV UR11, 0x80000020 ;  /* 0x80000020000b7882 */ /* 0x000fe20000000000 */
[C---:B------:R-:W-:Y:S01]  /*13a0*/  R2UR UR17, R3.reuse ;  /* 0x00000000031172ca */ /* 0x040fe200000e0000 */
[----:B------:R-:W-:Y:S01]  /*13b0*/  ULOP3.LUT UR4, UR4, 0x3fff, URZ, 0xc0, !UPT ;  /* 0x00003fff04047892 */ /* 0x000fe2000f8ec03f */
[C---:B------:R-:W-:Y:S01]  /*13c0*/  R2UR UR24, R2.reuse ;  /* 0x00000000021872ca */ /* 0x040fe200000e0000 */
[----:B------:R-:W-:Y:S01]  /*13d0*/  UMOV UR19, 0x80000020 ;  /* 0x8000002000137882 */ /* 0x000fe20000000000 */
[C---:B------:R-:W-:Y:S01]  /*13e0*/  R2UR UR25, R3.reuse ;  /* 0x00000000031972ca */ /* 0x040fe200000e0000 */
[----:B------:R-:W-:Y:S01]  /*13f0*/  ULOP3.LUT UR42, UR4, 0x10000, URZ, 0xfc, !UPT ;  /* 0x00010000042a7892 */ /* 0x000fe2000f8efc3f */
[C---:B------:R-:W-:Y:S01]  /*1400*/  R2UR UR20, R2.reuse ;  /* 0x00000000021472ca */ /* 0x040fe200000e0000 */
[----:B------:R-:W-:Y:S01]  /*1410*/  UMOV UR27, 0x80000020 ;  /* 0x80000020001b7882 */ /* 0x000fe20000000000 */
[C---:B------:R-:W-:Y:S01]  /*1420*/  R2UR UR21, R3.reuse ;  /* 0x00000000031572ca */ /* 0x040fe200000e0000 */
[----:B------:R-:W-:Y:S01]  /*1430*/  UIADD3 UR4, UR42, 0x40, URZ ;  /* 0x000000402a047890 */ /* 0x000fe2000fffe03f */
[C---:B------:R-:W-:Y:S01]  /*1440*/  R2UR UR12, R2.reuse ;  /* 0x00000000020c72ca */ /* 0x040fe200000e0000 */
[----:B------:R-:W-:Y:S01]  /*1450*/  UMOV UR23, 0x80000020 ;  /* 0x8000002000177882 */ /* 0x000fe20000000000 */
[----:B------:R-:W-:Y:S01]  /*1460*/  UMOV UR10, UR42 ;  /* 0x0000002a000a7c82 */ /* 0x000fe20008000000 */
[----:B------:R-:W-:Y:S01]  /*1470*/  R2UR UR13, R3 ;  /* 0x00000000030d72ca */ /* 0x000fe200000e0000 */
[----:B------:R-:W-:Y:S01]  /*1480*/  HGMMA.64x16x16.F32.BF16 R96, gdesc[UR8], RZ, !UPT, gsb0 ;  /* 0x00200000086079f0 */ /* 0x000fe2000c0018ff */
[----:B------:R-:W-:Y:S01]  /*1490*/  UIADD3 UR8, UR42, 0x80, URZ ;  /* 0x000000802a087890 */ /* 0x000fe2000fffe03f */
[----:B------:R-:W-:Y:S01]  /*14a0*/  R2UR UR6, R2 ;  /* 0x00000000020672ca */ /* 0x000fe200000e0000 */
[----:B------:R-:W-:Y:S01]  /*14b0*/  UMOV UR18, UR4 ;  /* 0x0000000400127c82 */ /* 0x000fe20008000000 */
[----:B------:R-:W-:Y:S01]  /*14c0*/  UIADD3 UR10, UR42, 0xc0, URZ ;  /* 0x000000c02a0a7890 */ /* 0x000fe2000fffe03f */
[----:B------:R-:W-:Y:S01]  /*14d0*/  P2R R104, PR, RZ, 0x1 ;  /* 0x00000001ff687803 */ /* 0x000fe20000000000 */
[----:B------:R-:W-:-:S02]  /*14e0*/  UIADD3 UR4, UR42, 0x100, URZ ;  /* 0x000001002a047890 */ /* 0x000fc4000fffe03f */
[----:B------:R-:W-:Y:S01]  /*14f0*/  UMOV UR26, UR8 ;  /* 0x00000008001a7c82 */ /* 0x000fe20008000000 */
[----:B------:R-:W-:Y:S01]  /*1500*/  UMOV UR15, 0x80000020 ;  /* 0x80000020000f7882 */ /* 0x000fe20000000000 */
[----:B------:R-:W-:Y:S01]  /*1510*/  UIADD3 UR8, UR42, 0x140, URZ ;  /* 0x000001402a087890 */ /* 0x000fe2000fffe03f */
[----:B------:R-:W-:Y:S02]  /*1520*/  UMOV UR22, UR10 ;  /* 0x0000000a00167c82 */ /* 0x000fe40008000000 */
[----:B------:R-:W-:Y:S01]  /*1530*/  UMOV UR14, UR4 ;  /* 0x00000004000e7c82 */ /* 0x000fe20008000000 */
[----:B------:R-:W-:Y:S02]  /*1540*/  UIADD3 UR10, UR42, 0x180, URZ ;  /* 0x000001802a0a7890 */ /* 0x000fe4000fffe03f */
[----:B------:R-:W-:Y:S02]  /*1550*/  UIADD3 UR4, UR42, 0x1c0, URZ ;  /* 0x000001c02a047890 */ /* 0x000fe4000fffe03f */
[----:B------:R-:W-:Y:S01]  /*1560*/  UIADD3 UR7, UR6, 0x2, URZ ;  /* 0x0000000206077890 */ /* 0x000fe2000fffe03f */
[----:B------:R-:W-:Y:S01]  /*1570*/  UMOV UR5, 0x80000020 ;  /* 0x8000002000057882 */ /* 0x000fe20000000000 */
[----:B------:R-:W-:Y:S01]  /*1580*/  UMOV UR11, 0x80000020 ;  /* 0x80000020000b7882 */ /* 0x000fe20000000000 */
[----:B------:R-:W-:Y:S01]  /*1590*/  UMOV UR9, UR5 ;  /* 0x0000000500097c82 */ /* 0x000fe20008000000 */
[----:B------:R-:W-:-:S02]  /*15a0*/  WARPGROUP.DEPBAR.LE gsb0, 0x0 ;  /* 0x00008000000079c5 */ /* 0x000fc40000010000 */
[----:B------:R-:W-:-:S06]  /*15b0*/  WARPGROUP.ARRIVE ;  /* 0x00000000000079c5 */ /* 0x000fcc0000000000 */
[----:B------:R-:W-:Y:S01]  /*15c0*/  HGMMA.64x16x16.F32.BF16 R88, gdesc[UR16], RZ, !UPT, gsb0 ;  /* 0x00200000105879f0 */ /* 0x000fe2000c0018ff */
[----:B------:R-:W-:Y:S01]  /*15d0*/  R2UR UR16, R2 ;  /* 0x00000000021072ca */ /* 0x000fe200000e0000 */
[----:B------:R-:W-:Y:S01]  /*15e0*/  UMOV UR18, UR8 ;  /* 0x0000000800127c82 */ /* 0x000fe20008000000 */
[----:B------:R-:W-:Y:S01]  /*15f0*/  R2UR UR17, R3 ;  /* 0x00000000031172ca */ /* 0x000fe200000e0000 */
[----:B------:R-:W-:Y:S01]  /*1600*/  UMOV UR19, 0x80000020 ;  /* 0x8000002000137882 */ /* 0x000fe20000000000 */
[----:B------:R-:W-:Y:S01]  /*1610*/  UIADD3 UR8, UR42, 0x200, URZ ;  /* 0x000002002a087890 */ /* 0x000fe2000fffe03f */
[----:B------:R-:W-:Y:S02]  /*1620*/  WARPGROUP.DEPBAR.LE gsb0, 0x0 ;  /* 0x00008000000079c5 */ /* 0x000fe40000010000 */
        /* <DEDUP_REMOVED lines=14> */
[----:B------:R-:W-:Y:S01]  /*1710*/  UMOV UR4, UR7 ;  /* 0x0000000700047c82 */ /* 0x000fe20008000000 */
        /* <DEDUP_REMOVED lines=9> */
[----:B------:R-:W-:Y:S02]  /*17b0*/  WARPGROUP.DEPBAR.LE gsb0, 0x0 ;  /* 0x00008000000079c5 */ /* 0x000fe40000010000 */
[----:B------:R-:W-:-:S06]  /*17c0*/  WARPGROUP.ARRIVE ;  /* 0x00000000000079c5 */ /* 0x000fcc0000000000 */
[----:B------:R-:W-:Y:S01]  /*17d0*/  HGMMA.64x16x16.F32.BF16 R48, gdesc[UR16], RZ, !UPT, gsb0 ;  /* 0x00200000103079f0 */ /* 0x000fe2000c0018ff */
[----:B------:R-:W-:Y:S02]  /*17e0*/  UIADD3 UR16, UR42, 0x242, URZ ;  /* 0x000002422a107890 */ /* 0x000fe4000fffe03f */
[----:B------:R-:W-:Y:S01]  /*17f0*/  UIADD3 UR18, UR42, 0x480, URZ ;  /* 0x000004802a127890 */ /* 0x000fe2000fffe03f */
[----:B------:R-:W-:Y:S01]  /*1800*/  UMOV UR17, 0x80000020 ;  /* 0x8000002000117882 */ /* 0x000fe20000000000 */
[----:B------:R-:W-:Y:S01]  /*1810*/  UMOV UR19, 0x80000020 ;  /* 0x8000002000137882 */ /* 0x000fe20000000000 */
[----:B------:R-:W-:Y:S02]  /*1820*/  WARPGROUP.DEPBAR.LE gsb0, 0x0 ;  /* 0x00008000000079c5 */ /* 0x000fe40000010000 */
[----:B------:R-:W-:-:S06]  /*1830*/  WARPGROUP.ARRIVE ;  /* 0x00000000000079c5 */ /* 0x000fcc0000000000 */
[----:B------:R-:W-:Y:S01]  /*1840*/  HGMMA.64x16x16.F32.BF16 R40, gdesc[UR24], RZ, !UPT, gsb0 ;  /* 0x00200000182879f0 */ /* 0x000fe2000c0018ff */
[----:B------:R-:W-:Y:S01]  /*1850*/  UIADD3 UR26, UR42, 0x682, URZ ;  /* 0x000006822a1a7890 */ /* 0x000fe2000fffe03f */
[----:B------:R-:W-:Y:S01]  /*1860*/  UMOV UR27, 0x80000020 ;  /* 0x80000020001b7882 */ /* 0x000fe20000000000 */
[----:B------:R-:W-:Y:S02]  /*1870*/  WARPGROUP.DEPBAR.LE gsb0, 0x0 ;  /* 0x00008000000079c5 */ /* 0x000fe40000010000 */
[----:B------:R-:W-:-:S06]  /*1880*/  WARPGROUP.ARRIVE ;  /* 0x00000000000079c5 */ /* 0x000fcc0000000000 */
[----:B------:R-:W-:Y:S01]  /*1890*/  HGMMA.64x16x16.F32.BF16 R32, gdesc[UR20], RZ, !UPT, gsb0 ;  /* 0x00200000142079f0 */ /* 0x000fe2000c0018ff */
[----:B------:R-:W-:Y:S02]  /*18a0*/  UIADD3 UR20, UR6, 0x602, URZ ;  /* 0x0000060206147890 */ /* 0x000fe4000fffe03f */
[----:B------:R-:W-:Y:S01]  /*18b0*/  UIADD3 UR22, UR42, 0x482, URZ ;  /* 0x000004822a167890 */ /* 0x000fe2000fffe03f */
[----:B------:R-:W-:Y:S01]  /*18c0*/  UMOV UR21, 0x80000020 ;  /* 0x8000002000157882 */ /* 0x000fe20000000000 */
[----:B------:R-:W-:Y:S01]  /*18d0*/  UMOV UR23, 0x80000020 ;  /* 0x8000002000177882 */ /* 0x000fe20000000000 */
[----:B------:R-:W-:Y:S02]  /*18e0*/  UMOV UR25, UR21 ;  /* 0x0000001500197c82 */ /* 0x000fe40008000000 */
[----:B------:R-:W-:Y:S01]  /*18f0*/  UMOV UR24, UR20 ;  /* 0x0000001400187c82 */ /* 0x000fe20008000000 */
[----:B------:R-:W-:Y:S02]  /*1900*/  WARPGROUP.DEPBAR.LE gsb0, 0x0 ;  /* 0x00008000000079c5 */ /* 0x000fe40000010000 */
[----:B------:R-:W-:-:S06]  /*1910*/  WARPGROUP.ARRIVE ;  /* 0x00000000000079c5 */ /* 0x000fcc0000000000 */
[----:B------:R-:W-:Y:S01]  /*1920*/  HGMMA.64x16x16.F32.BF16 R24, gdesc[UR12], RZ, !UPT, gsb0 ;  /* 0x002000000c1879f0 */ /* 0x000fe2000c0018ff */
[----:B------:R-:W-:Y:S02]  /*1930*/  UIADD3 UR12, UR42, 0xc2, URZ ;  /* 0x000000c22a0c7890 */ /* 0x000fe4000fffe03f */
[----:B------:R-:W-:Y:S02]  /*1940*/  UIADD3 UR13, UR6, 0x300, URZ ;  /* 0x00000300060d7890 */ /* 0x000fe4000fffe03f */
[----:B------:R-:W-:Y:S01]  /*1950*/  UIADD3 UR14, UR6, 0x302, URZ ;  /* 0x00000302060e7890 */ /* 0x000fe2000fffe03f */
[----:B------:R-:W-:Y:S01]  /*1960*/  UMOV UR15, 0x80000020 ;  /* 0x80000020000f7882 */ /* 0x000fe20000000000 */
[----:B------:R-:W-:Y:S02]  /*1970*/  WARPGROUP.DEPBAR.LE gsb0, 0x0 ;  /* 0x00008000000079c5 */ /* 0x000fe40000010000 */
[----:B------:R-:W-:-:S06]  /*1980*/  WARPGROUP.ARRIVE ;  /* 0x00000000000079c5 */ /* 0x000fcc0000000000 */
[----:B------:R-:W-:Y:S01]  /*1990*/  HGMMA.64x16x16.F32.BF16 R96, gdesc[UR8], R96, gsb0 ;  /* 0x00200000086079f0 */ /* 0x000fe20008001860 */
[----:B------:R-:W-:Y:S01]  /*19a0*/  UIADD3 UR10, UR42, 0x42, URZ ;  /* 0x000000422a0a7890 */ /* 0x000fe2000fffe03f */
[----:B------:R-:W-:Y:S01]  /*19b0*/  UMOV UR8, UR4 ;  /* 0x0000000400087c82 */ /* 0x000fe20008000000 */
[----:B------:R-:W-:Y:S01]  /*19c0*/  UMOV UR9, UR5 ;  /* 0x0000000500097c82 */ /* 0x000fe20008000000 */
[----:B------:R-:W-:Y:S01]  /*19d0*/  UMOV UR11, 0x80000020 ;  /* 0x80000020000b7882 */ /* 0x000fe20000000000 */
[----:B------:R-:W-:Y:S02]  /*19e0*/  WARPGROUP.DEPBAR.LE gsb0, 0x0 ;  /* 0x00008000000079c5 */ /* 0x000fe40000010000 */
[----:B------:R-:W-:-:S06]  /*19f0*/  WARPGROUP.ARRIVE ;  /* 0x00000000000079c5 */ /* 0x000fcc0000000000 */
[----:B------:R-:W-:Y:S01]  /*1a00*/  HGMMA.64x16x16.F32.BF16 R88, gdesc[UR8], R88, gsb0 ;  /* 0x00200000085879f0 */ /* 0x000fe20008001858 */
[----:B------:R-:W-:Y:S01]  /*1a10*/  UMOV UR8, UR4 ;  /* 0x0000000400087c82 */ /* 0x000fe20008000000 */
[----:B------:R-:W-:Y:S01]  /*1a20*/  UMOV UR9, UR5 ;  /* 0x0000000500097c82 */ /* 0x000fe20008000000 */
[----:B------:R-:W-:Y:S01]  /*1a30*/  UMOV UR10, UR7 ;  /* 0x00000007000a7c82 */ /* 0x000fe20008000000 */
[----:B------:R-:W-:Y:S01]  /*1a40*/  UMOV UR11, 0x80000020 ;  /* 0x80000020000b7882 */ /* 0x000fe20000000000 */
[----:B------:R-:W-:Y:S01]  /*1a50*/  UIADD3 UR7, UR42, 0x102, URZ ;  /* 0x000001022a077890 */ /* 0x000fe2000fffe03f */
        /* <DEDUP_REMOVED lines=52> */
[----:B------:R-:W-:Y:S01]  /*1da0*/  UMOV UR9, 0x80000020 ;  /* 0x8000002000097882 */ /* 0x000fe20000000000 */
[----:B------:R-:W-:Y:S01]  /*1db0*/  UMOV UR10, UR12 ;  /* 0x0000000c000a7c82 */ /* 0x000fe20008000000 */
[----:B------:R-:W-:Y:S01]  /*1dc0*/  UMOV UR11, 0x80000020 ;  /* 0x80000020000b7882 */ /* 0x000fe20000000000 */
[----:B------:R-:W-:Y:S01]  /*1dd0*/  UIADD3 UR12, UR42, 0x300, URZ ;  /* 0x000003002a0c7890 */ /* 0x000fe2000fffe03f */
[----:B------:R-:W-:Y:S01]  /*1de0*/  UMOV UR13, 0x80000020 ;  /* 0x80000020000d7882 */ /* 0x000fe20000000000 */
[----:B------:R-:W-:Y:S02]  /*1df0*/  WARPGROUP.DEPBAR.LE gsb0, 0x0 ;  /* 0x00008000000079c5 */ /* 0x000fe40000010000 */
[----:B------:R-:W-:-:S06]  /*1e00*/  WARPGROUP.ARRIVE ;  /* 0x00000000000079c5 */ /* 0x000fcc0000000000 */
[----:B------:R-:W-:Y:S01]  /*1e10*/  HGMMA.64x16x16.F32.BF16 R96, gdesc[UR8], R96, gsb0 ;  /* 0x00200000086079f0 */ /* 0x000fe20008001860 */
[----:B------:R-:W-:Y:S01]  /*1e20*/  UIADD3 UR10, UR42, 0x280, URZ ;  /* 0x000002802a0a7890 */ /* 0x000fe2000fffe03f */
[----:B------:R-:W-:Y:S01]  /*1e30*/  UMOV UR11, 0x80000020 ;  /* 0x80000020000b7882 */ /* 0x000fe20000000000 */
[----:B------:R-:W-:Y:S02]  /*1e40*/  WARPGROUP.DEPBAR.LE gsb0, 0x0 ;  /* 0x00008000000079c5 */ /* 0x000fe40000010000 */
[----:B------:R-:W-:-:S06]  /*1e50*/  WARPGROUP.ARRIVE ;  /* 0x00000000000079c5 */ /* 0x000fcc0000000000 */
[----:B------:R-:W-:Y:S01]  /*1e60*/  HGMMA.64x16x16.F32.BF16 R88, gdesc[UR8], R88, gsb0 ;  /* 0x00200000085879f0 */ /* 0x000fe20008001858 */
        /* <DEDUP_REMOVED lines=33> */
[----:B------:R-:W-:Y:S01]  /*2080*/  UMOV UR14, UR16 ;  /* 0x00000010000e7c82 */ /* 0x000fe20008000000 */
[----:B------:R-:W-:Y:S02]  /*2090*/  UIADD3 UR16, UR6, 0x600, URZ ;  /* 0x0000060006107890 */ /* 0x000fe4000fffe03f */
        /* <DEDUP_REMOVED lines=10> */
[----:B------:R-:W-:Y:S02]  /*2140*/  UIADD3 UR10, UR42, 0x302, URZ ;  /* 0x000003022a0a7890 */ /* 0x000fe4000fffe03f */
        /* <DEDUP_REMOVED lines=48> */
[----:B------:R-:W-:Y:S03]  /*2450*/  HGMMA.64x16x16.F32.BF16 R24, gdesc[UR12], R24, gsb0 ;  /* 0x002000000c1879f0 */ /* 0x000fe60008001818 */
        /* <DEDUP_REMOVED lines=40> */
[----:B------:R-:W-:Y:S01]  /*26e0*/  ULDC UR7, c[0x0][0x988] ;  /* 0x0002620000077ab9 */ /* 0x000fe20000000800 */
        /* <DEDUP_REMOVED lines=15> */
[----:B------:R-:W-:Y:S01]  /*27e0*/  WARPGROUP.ARRIVE ;  /* 0x00000000000079c5 */ /* 0x000fe20000000000 */
[----:B------:R-:W-:Y:S01]  /*27f0*/  FMUL.FTZ R5, R96, UR6 ;  /* 0x0000000660057c20 */ /* 0x000fe20008410000 */
[----:B------:R-:W-:Y:S01]  /*2800*/  FMUL.FTZ R8, R98, UR6 ;  /* 0x0000000662087c20 */ /* 0x000fe20008410000 */
[----:B------:R-:W-:Y:S01]  /*2810*/  FMUL.FTZ R6, R99, UR6 ;  /* 0x0000000663067c20 */ /* 0x000fe20008410000 */
[----:B------:R-:W-:Y:S01]  /*2820*/  FMUL.FTZ R12, R102, UR6 ;  /* 0x00000006660c7c20 */ /* 0x000fe20008410000 */
[----:B------:R-:W-:Y:S01]  /*2830*/  FMUL.FTZ R10, R103, UR6 ;  /* 0x00000006670a7c20 */ /* 0x000fe20008410000 */
[----:B------:R-:W-:Y:S01]  /*2840*/  HGMMA.64x16x16.F32.BF16 R88, gdesc[UR20], R88, gsb0 ;  /* 0x00200000145879f0 */ /* 0x000fe20008001858 */
[----:B------:R-:W-:Y:S01]  /*2850*/  UIADD3 UR22, UR42, 0x502, URZ ;  /* 0x000005022a167890 */ /* 0x000fe2000fffe03f */
[----:B------:R-:W-:Y:S01]  /*2860*/  MUFU.TANH R5, R5 ;  /* 0x0000000500057308 */ /* 0x000fe20000002400 */
[----:B------:R-:W-:Y:S01]  /*2870*/  UMOV UR23, 0x80000020 ;  /* 0x8000002000177882 */ /* 0x000fe20000000000 */
[----:B------:R-:W-:Y:S01]  /*2880*/  FMUL.FTZ R4, R97, UR6 ;  /* 0x0000000661047c20 */ /* 0x000fe20008410000 */
[----:B------:R-:W-:Y:S01]  /*2890*/  FMUL.FTZ R7, R100, UR6 ;  /* 0x0000000664077c20 */ /* 0x000fe20008410000 */
[----:B------:R-:W-:-:S04]  /*28a0*/  FMUL.FTZ R9, R101, UR6 ;  /* 0x0000000665097c20 */ /* 0x000fc80008410000 */
[----:B------:R-:W0:Y:S08]  /*28b0*/  MUFU.TANH R8, R8 ;  /* 0x0000000800087308 */ /* 0x000e300000002400 */
[----:B------:R-:W1:Y:S08]  /*28c0*/  MUFU.TANH R6, R6 ;  /* 0x0000000600067308 */ /* 0x000e700000002400 */
[----:B------:R-:W-:Y:S08]  /*28d0*/  MUFU.TANH R12, R12 ;  /* 0x0000000c000c7308 */ /* 0x000ff00000002400 */
[----:B------:R-:W-:Y:S08]  /*28e0*/  MUFU.TANH R10, R10 ;  /* 0x0000000a000a7308 */ /* 0x000ff00000002400 */
[----:B------:R-:W-:Y:S08]  /*28f0*/  MUFU.TANH R4, R4 ;  /* 0x0000000400047308 */ /* 0x000ff00000002400 */
[----:B------:R-:W-:Y:S01]  /*2900*/  MUFU.TANH R7, R7 ;  /* 0x0000000700077308 */ /* 0x000fe20000002400 */
[----:B------:R-:W-:-:S02]  /*2910*/  WARPGROUP.DEPBAR.LE gsb0, 0x0 ;  /* 0x00008000000079c5 */ /* 0x000fc40000010000 */
        /* <DEDUP_REMOVED lines=8> */
[----:B------:R-:W2:Y:S01]  /*29a0*/  MUFU.TANH R14, R14 ;  /* 0x0000000e000e7308 */ /* 0x000ea20000002400 */
[----:B------:R-:W-:Y:S01]  /*29b0*/  UMOV UR23, 0x80000020 ;  /* 0x8000002000177882 */ /* 0x000fe20000000000 */
[----:B------:R-:W-:Y:S01]  /*29c0*/  FMUL.FTZ R13, R89, UR6 ;  /* 0x00000006590d7c20 */ /* 0x000fe20008410000 */
[----:B------:R-:W-:Y:S01]  /*29d0*/  FMUL.FTZ R21, R93, UR6 ;  /* 0x000000065d157c20 */ /* 0x000fe20008410000 */
[----:B------:R-:W-:-:S04]  /*29e0*/  FMUL.FTZ R15, R92, UR6 ;  /* 0x000000065c0f7c20 */ /* 0x000fc80008410000 */
[----:B------:R-:W3:Y:S08]  /*29f0*/  MUFU.TANH R20, R20 ;  /* 0x0000001400147308 */ /* 0x000ef00000002400 */
[----:B------:R-:W4:Y:S08]  /*2a00*/  MUFU.TANH R66, R66 ;  /* 0x0000004200427308 */ /* 0x000f300000002400 */
[----:B------:R-:W5:Y:S08]  /*2a10*/  MUFU.TANH R9, R9 ;  /* 0x0000000900097308 */ /* 0x000f700000002400 */
[----:B------:R-:W5:Y:S08]  /*2a20*/  MUFU.TANH R23, R23 ;  /* 0x0000001700177308 */ /* 0x000f700000002400 */
[----:B------:R-:W5:Y:S08]  /*2a30*/  MUFU.TANH R11, R11 ;  /* 0x0000000b000b7308 */ /* 0x000f700000002400 */
        /* <DEDUP_REMOVED lines=10> */
[----:B------:R-:W-:Y:S01]  /*2ae0*/  FMUL.FTZ R80, R87, UR6 ;  /* 0x0000000657507c20 */ /* 0x000fe20008410000 */
[----:B------:R-:W-:Y:S01]  /*2af0*/  UMOV UR23, 0x80000020 ;  /* 0x8000002000177882 */ /* 0x000fe20000000000 */
[----:B------:R-:W5:Y:S01]  /*2b00*/  MUFU.TANH R67, R67 ;  /* 0x0000004300437308 */ /* 0x000f620000002400 */
[----:B------:R-:W-:Y:S01]  /*2b10*/  FMUL.FTZ R64, R81, UR6 ;  /* 0x0000000651407c20 */ /* 0x000fe20008410000 */
[----:B------:R-:W-:-:S06]  /*2b20*/  FMUL.FTZ R81, R86, UR6 ;  /* 0x0000000656517c20 */ /* 0x000fcc0008410000 */
[----:B------:R-:W5:Y:S08]  /*2b30*/  MUFU.TANH R69, R69 ;  /* 0x0000004500457308 */ /* 0x000f700000002400 */
[----:B------:R-:W5:Y:S08]  /*2b40*/  MUFU.TANH R15, R15 ;  /* 0x0000000f000f7308 */ /* 0x000f700000002400 */
[----:B------:R-:W5:Y:S08]  /*2b50*/  MUFU.TANH R81, R81 ;  /* 0x0000005100517308 */ /* 0x000f700000002400 */
[----:B------:R-:W5:Y:S08]  /*2b60*/  MUFU.TANH R21, R21 ;  /* 0x0000001500157308 */ /* 0x000f700000002400 */
[----:B------:R-:W5:Y:S01]  /*2b70*/  MUFU.TANH R80, R80 ;  /* 0x0000005000507308 */ /* 0x000f620000002400 */
        /* <DEDUP_REMOVED lines=9> */
[----:B------:R-:W5:Y:S01]  /*2c10*/  MUFU.TANH R65, R65 ;  /* 0x0000004100417308 */ /* 0x000f620000002400 */
[----:B------:R-:W-:Y:S01]  /*2c20*/  UMOV UR23, 0x80000020 ;  /* 0x8000002000177882 */ /* 0x000fe20000000000 */
[----:B------:R-:W-:Y:S01]  /*2c30*/  FMUL.FTZ R78, R78, UR6 ;  /* 0x000000064e4e7c20 */ /* 0x000fe20008410000 */
[----:B------:R-:W-:Y:S01]  /*2c40*/  FMUL.FTZ R79, R79, UR6 ;  /* 0x000000064f4f7c20 */ /* 0x000fe20008410000 */
[----:B------:R-:W-:-:S04]  /*2c50*/  FMUL.FTZ R76, R76, UR6 ;  /* 0x000000064c4c7c20 */ /* 0x000fc80008410000 */
[----:B------:R-:W5:Y:S08]  /*2c60*/  MUFU.TANH R74, R74 ;  /* 0x0000004a004a7308 */ /* 0x000f700000002400 */
        /* <DEDUP_REMOVED lines=16> */
[----:B------:R-:W-:Y:S01]  /*2d70*/  LOP3.LUT R63, R22, 0xffffff80, RZ, 0xc0, !PT ;  /* 0xffffff80163f7812 */ /* 0x000fe200078ec0ff */
[----:B------:R-:W-:Y:S01]  /*2d80*/  FMUL.FTZ R58, R58, UR6 ;  /* 0x000000063a3a7c20 */ /* 0x000fe20008410000 */
[----:B------:R-:W5:Y:S01]  /*2d90*/  MUFU.TANH R79, R79 ;  /* 0x0000004f004f7308 */ /* 0x000f620000002400 */
[----:B------:R-:W-:-:S02]  /*2da0*/  FMUL.FTZ R62, R62, UR6 ;  /* 0x000000063e3e7c20 */ /* 0x000fc40008410000 */
[----:B------:R-:W-:-:S05]  /*2db0*/  IMAD.IADD R77, R16, 0x1, -R63 ;  /* 0x00000001104d7824 */ /* 0x000fca00078e0a3f */
[----:B------:R-:W-:Y:S01]  /*2dc0*/  SHF.R.S32.HI R84, RZ, 0x1f, R77 ;  /* 0x0000001fff547819 */ /* 0x000fe2000001144d */
[----:B------:R-:W5:Y:S03]  /*2dd0*/  MUFU.TANH R82, R82 ;  /* 0x0000005200527308 */ /* 0x000f660000002400 */
[----:B------:R-:W-:-:S04]  /*2de0*/  LEA.HI R84, R84, R77, RZ, 0x2 ;  /* 0x0000004d54547211 */ /* 0x000fc800078f10ff */
[----:B------:R-:W-:Y:S01]  /*2df0*/  LOP3.LUT R84, R84, 0x7ffffffc, RZ, 0xc0, !PT ;  /* 0x7ffffffc54547812 */ /* 0x000fe200078ec0ff */
[----:B------:R-:W5:Y:S04]  /*2e00*/  MUFU.TANH R58, R58 ;  /* 0x0000003a003a7308 */ /* 0x000f680000002400 */
[----:B------:R-:W-:-:S04]  /*2e10*/  IMAD.IADD R84, R77, 0x1, -R84 ;  /* 0x000000014d547824 */ /* 0x000fc800078e0a54 */
[----:B------:R-:W5:Y:S08]  /*2e20*/  MUFU.TANH R72, R72 ;  /* 0x0000004800487308 */ /* 0x000f700000002400 */
[----:B------:R-:W5:Y:S08]  /*2e30*/  MUFU.TANH R57, R57 ;  /* 0x0000003900397308 */ /* 0x000f700000002400 */
[----:B------:R-:W5:Y:S01]  /*2e40*/  MUFU.TANH R76, R76 ;  /* 0x0000004c004c7308 */ /* 0x000f620000002400 */
[----:B------:R-:W-:-:S02]  /*2e50*/  WARPGROUP.DEPBAR.LE gsb0, 0x0 ;  /* 0x00008000000079c5 */ /* 0x000fc40000010000 */
[----:B------:R-:W-:Y:S01]  /*2e60*/  WARPGROUP.ARRIVE ;  /* 0x00000000000079c5 */ /* 0x000fe20000000000 */
[----:B------:R-:W-:Y:S01]  /*2e70*/  FMUL.FTZ R22, R49, UR6 ;  /* 0x0000000631167c20 */ /* 0x000fe20008410000 */
[----:B------:R-:W-:-:S03]  /*2e80*/  IMAD.MOV.U32 R49, RZ, RZ, -0x2 ;  /* 0xfffffffeff317424 */ /* 0x000fc600078e00ff */
[----:B------:R-:W5:Y:S01]  /*2e90*/  MUFU.TANH R62, R62 ;  /* 0x0000003e003e7308 */ /* 0x000f620000002400 */
[----:B------:R-:W-:Y:S01]  /*2ea0*/  FMUL.FTZ R63, R50, UR6 ;  /* 0x00000006323f7c20 */ /* 0x000fe20008410000 */
[----:B------:R-:W-:Y:S01]  /*2eb0*/  FMUL.FTZ R50, R51, UR6 ;  /* 0x0000000633327c20 */ /* 0x000fe20008410000 */
[----:B------:R-:W-:Y:S01]  /*2ec0*/  HGMMA.64x16x16.F32.BF16 R40, gdesc[UR20], R40, gsb0 ;  /* 0x00200000142879f0 */ /* 0x000fe20008001828 */
[----:B------:R-:W-:Y:S01]  /*2ed0*/  IMAD R49, R84, R49, 0x90 ;  /* 0x0000009054317424 */ /* 0x000fe200078e0231 */
[----:B------:R-:W-:Y:S01]  /*2ee0*/  UIADD3 UR22, UR42, 0x642, URZ ;  /* 0x000006422a167890 */ /* 0x000fe2000fffe03f */
[----:B------:R-:W-:Y:S01]  /*2ef0*/  FMUL.FTZ R127, R55, UR6 ;  /* 0x00000006377f7c20 */ /* 0x000fe20008410000 */
[----:B------:R-:W-:Y:S01]  /*2f00*/  UMOV UR23, 0x80000020 ;  /* 0x8000002000177882 */ /* 0x000fe20000000000 */
[----:B------:R-:W5:Y:S01]  /*2f10*/  MUFU.TANH R75, R75 ;  /* 0x0000004b004b7308 */ /* 0x000f620000002400 */
[----:B------:R-:W-:Y:S01]  /*2f20*/  IADD3 R18, R18, R49, RZ ;  /* 0x0000003112127210 */ /* 0x000fe20007ffe0ff */
[----:B------:R-:W-:Y:S01]  /*2f30*/  FMUL.FTZ R125, R54, UR6 ;  /* 0x00000006367d7c20 */ /* 0x000fe20008410000 */
[----:B------:R-:W-:Y:S01]  /*2f40*/  FMUL.FTZ R53, R53, UR6 ;  /* 0x0000000635357c20 */ /* 0x000fe20008410000 */
[----:B------:R-:W-:Y:S01]  /*2f50*/  FMUL.FTZ R48, R48, UR6 ;  /* 0x0000000630307c20 */ /* 0x000fe20008410000 */
[----:B------:R-:W-:Y:S01]  /*2f60*/  FMUL.FTZ R52, R52, UR6 ;  /* 0x0000000634347c20 */ /* 0x000fe20008410000 */
[----:B------:R-:W-:-:S02]  /*2f70*/  IMAD R18, R17, -0x90, R18 ;  /* 0xffffff7011127824 */ /* 0x000fc400078e0212 */
[----:B------:R-:W5:Y:S03]  /*2f80*/  MUFU.TANH R61, R61 ;  /* 0x0000003d003d7308 */ /* 0x000f660000002400 */
[C---:B------:R-:W-:Y:S02]  /*2f90*/  ISETP.GT.AND P3, PT, R18.reuse, RZ, PT ;  /* 0x000000ff1200720c */ /* 0x040fe40003f64270 */
[----:B------:R-:W-:Y:S02]  /*2fa0*/  ISETP.GT.AND P6, PT, R18, 0x1, PT ;  /* 0x000000011200780c */ /* 0x000fe40003fc4270 */
[----:B0-----:R-:W-:Y:S01]  /*2fb0*/  FSEL R77, R8, -INF , P3 ;  /* 0xff800000084d7808 */ /* 0x001fe20001800000 */
[----:B------:R-:W0:Y:S01]  /*2fc0*/  MUFU.TANH R83, R83 ;  /* 0x0000005300537308 */ /* 0x000e220000002400 */
[----:B------:R-:W-:Y:S02]  /*2fd0*/  FSEL R5, R5, -INF , P3 ;  /* 0xff80000005057808 */ /* 0x000fe40001800000 */
[----:B------:R-:W-:-:S02]  /*2fe0*/  ISETP.GT.AND P3, PT, R18, 0x11, PT ;  /* 0x000000111200780c */ /* 0x000fc40003f64270 */
[----:B------:R-:W-:Y:S02]  /*2ff0*/  ISETP.GT.AND P5, PT, R18, 0x8, PT ;  /* 0x000000081200780c */ /* 0x000fe40003fa4270 */
[----:B-1----:R-:W-:Y:S01]  /*3000*/  FSEL R6, R6, -INF , P6 ;  /* 0xff80000006067808 */ /* 0x002fe20003000000 */
[----:B------:R-:W1:Y:S01]  /*3010*/  MUFU.TANH R63, R63 ;  /* 0x0000003f003f7308 */ /* 0x000e620000002400 */
[----:B--2---:R-:W-:Y:S02]  /*3020*/  FSEL R95, R14, -INF , P3 ;  /* 0xff8000000e5f7808 */ /* 0x004fe40001800000 */
[----:B------:R-:W-:Y:S02]  /*3030*/  ISETP.GT.AND P4, PT, R18, 0x9, PT ;  /* 0x000000091200780c */ /* 0x000fe40003f84270 */
[----:B------:R-:W-:Y:S02]  /*3040*/  FSEL R85, R12, -INF , P5 ;  /* 0xff8000000c557808 */ /* 0x000fe40002800000 */
[----:B------:R-:W-:Y:S01]  /*3050*/  FMNMX.FTZ R14, R77, R6, !PT ;  /* 0x000000064d0e7209 */ /* 0x000fe20007810000 */
[----:B------:R-:W2:Y:S01]  /*3060*/  MUFU.TANH R56, R56 ;  /* 0x0000003800387308 */ /* 0x000ea20000002400 */
[----:B------:R-:W-:-:S02]  /*3070*/  ISETP.GT.AND P2, PT, R18, 0x10, PT ;  /* 0x000000101200780c */ /* 0x000fc40003f44270 */
[----:B------:R-:W-:Y:S02]  /*3080*/  FSEL R87, R10, -INF , P4 ;  /* 0xff8000000a577808 */ /* 0x000fe40002000000 */
[----:B------:R-:W-:Y:S02]  /*3090*/  FMNMX.FTZ R14, R85, R14, !PT ;  /* 0x0000000e550e7209 */ /* 0x000fe40007810000 */
[----:B---3--:R-:W-:Y:S01]  /*30a0*/  FSEL R93, R20, -INF , P2 ;  /* 0xff800000145d7808 */ /* 0x008fe20001000000 */
[----:B------:R-:W3:Y:S01]  /*30b0*/  MUFU.TANH R50, R50 ;  /* 0x0000003200327308 */ /* 0x000ee20000002400 */
[----:B------:R-:W-:Y:S02]  /*30c0*/  FMNMX.FTZ R20, R87, R14, !PT ;  /* 0x0000000e57147209 */ /* 0x000fe40007810000 */
[----:B------:R-:W-:Y:S02]  /*30d0*/  FSEL R4, R4, -INF , P6 ;  /* 0xff80000004047808 */ /* 0x000fe40003000000 */
[----:B------:R-:W-:Y:S01]  /*30e0*/  ISETP.GT.AND P6, PT, R18, 0x18, PT ;  /* 0x000000181200780c */ /* 0x000fe20003fc4270 */
[----:B------:R-:W-:-:S02]  /*30f0*/  WARPGROUP.DEPBAR.LE gsb0, 0x0 ;  /* 0x00008000000079c5 */ /* 0x000fc40000010000 */
[----:B------:R-:W-:Y:S01]  /*3100*/  WARPGROUP.ARRIVE ;  /* 0x00000000000079c5 */ /* 0x000fe20000000000 */
[----:B------:R-:W-:Y:S01]  /*3110*/  FMNMX.FTZ R20, R93, R20, !PT ;  /* 0x000000145d147209 */ /* 0x000fe20007810000 */
[----:B------:R-:W-:Y:S01]  /*3120*/  FMUL.FTZ R40, R40, UR6 ;  /* 0x0000000628287c20 */ /* 0x000fe20008410000 */
[----:B------:R-:W-:Y:S01]  /*3130*/  FSEL R7, R7, -INF , P5 ;  /* 0xff80000007077808 */ /* 0x000fe20002800000 */
[----:B------:R-:W-:Y:S01]  /*3140*/  FMUL.FTZ R41, R41, UR6 ;  /* 0x0000000629297c20 */ /* 0x000fe20008410000 */
[----:B------:R-:W-:Y:S01]  /*3150*/  ISETP.GT.AND P5, PT, R18, 0x19, PT ;  /* 0x000000191200780c */ /* 0x000fe20003fa4270 */
[----:B------:R-:W-:Y:S01]  /*3160*/  HGMMA.64x16x16.F32.BF16 R32, gdesc[UR20], R32, gsb0 ;  /* 0x00200000142079f0 */ /* 0x000fe20008001820 */
[----:B----4-:R-:W-:Y:S01]  /*3170*/  FSEL R97, R66, -INF , P6 ;  /* 0xff80000042617808 */ /* 0x010fe20003000000 */
[----:B------:R4:W-:Y:S01]  /*3180*/  MUFU.TANH R8, R40 ;  /* 0x0000002800087308 */ /* 0x0009e20000002400 */
[----:B------:R-:W-:Y:S01]  /*3190*/  FMNMX.FTZ R20, R95, R20, !PT ;  /* 0x000000145f147209 */ /* 0x000fe20007810000 */
[----:B------:R-:W-:Y:S01]  /*31a0*/  FMUL.FTZ R129, R42, UR6 ;  /* 0x000000062a817c20 */ /* 0x000fe20008410000 */
[----:B-----5:R-:W-:Y:S01]  /*31b0*/  FSEL R9, R9, -INF , P4 ;  /* 0xff80000009097808 */ /* 0x020fe20002000000 */
[----:B------:R-:W-:Y:S01]  /*31c0*/  FMUL.FTZ R131, R43, UR6 ;  /* 0x000000062b837c20 */ /* 0x000fe20008410000 */
[----:B------:R-:W-:Y:S01]  /*31d0*/  ISETP.GT.AND P4, PT, R18, 0x20, PT ;  /* 0x000000201200780c */ /* 0x000fe20003f84270 */
[----:B------:R-:W-:Y:S01]  /*31e0*/  FMUL.FTZ R42, R45, UR6 ;  /* 0x000000062d2a7c20 */ /* 0x000fe20008410000 */
[----:B------:R-:W-:Y:S01]  /*31f0*/  FSEL R99, R23, -INF , P5 ;  /* 0xff80000017637808 */ /* 0x000fe20002800000 */
[----:B------:R5:W-:Y:S01]  /*3200*/  MUFU.TANH R12, R41 ;  /* 0x00000029000c7308 */ /* 0x000be20000002400 */
[----:B------:R-:W-:Y:S01]  /*3210*/  FMNMX.FTZ R20, R97, R20, !PT ;  /* 0x0000001461147209 */ /* 0x000fe20007810000 */
[----:B------:R-:W-:Y:S01]  /*3220*/  FMUL.FTZ R55, R47, UR6 ;  /* 0x000000062f377c20 */ /* 0x000fe20008410000 */
[----:B------:R-:W-:Y:S01]  /*3230*/  FSEL R11, R11, -INF , P2 ;  /* 0xff8000000b0b7808 */ /* 0x000fe20001000000 */
[----:B------:R-:W-:Y:S01]  /*3240*/  FMUL.FTZ R46, R46, UR6 ;  /* 0x000000062e2e7c20 */ /* 0x000fe20008410000 */
[----:B------:R-:W-:Y:S01]  /*3250*/  ISETP.GT.AND P2, PT, R18, 0x21, PT ;  /* 0x000000211200780c */ /* 0x000fe20003f44270 */
[----:B------:R-:W-:Y:S01]  /*3260*/  FMUL.FTZ R44, R44, UR6 ;  /* 0x000000062c2c7c20 */ /* 0x000fe20008410000 */
[----:B------:R-:W-:Y:S01]  /*3270*/  FSEL R101, R67, -INF , P4 ;  /* 0xff80000043657808 */ /* 0x000fe20002000000 */
[----:B------:R0:W-:Y:S01]  /*3280*/  MUFU.TANH R14, R42 ;  /* 0x0000002a000e7308 */ /* 0x0001e20000002400 */
[----:B------:R-:W-:Y:S01]  /*3290*/  FMNMX.FTZ R20, R99, R20, !PT ;  /* 0x0000001463147209 */ /* 0x000fe20007810000 */
[----:B------:R-:W-:Y:S01]  /*32a0*/  IMAD.MOV.U32 R66, RZ, RZ, R71 ;  /* 0x000000ffff427224 */ /* 0x000fe200078e0047 */
[----:B------:R-:W-:-:S02]  /*32b0*/  FSEL R13, R13, -INF , P3 ;  /* 0xff8000000d0d7808 */ /* 0x000fc40001800000 */
[C---:B------:R-:W-:Y:S02]  /*32c0*/  ISETP.GT.AND P3, PT, R18.reuse, 0x28, PT ;  /* 0x000000281200780c */ /* 0x040fe40003f64270 */
[----:B------:R-:W-:Y:S01]  /*32d0*/  FSEL R103, R69, -INF , P2 ;  /* 0xff80000045677808 */ /* 0x000fe20001000000 */
[----:B------:R-:W3:Y:S01]  /*32e0*/  MUFU.TANH R59, R59 ;  /* 0x0000003b003b7308 */ /* 0x000ee20000002400 */
[----:B------:R-:W-:Y:S02]  /*32f0*/  FMNMX.FTZ R20, R101, R20, !PT ;  /* 0x0000001465147209 */ /* 0x000fe40007810000 */
[----:B------:R-:W-:Y:S02]  /*3300*/  FSEL R15, R15, -INF , P6 ;  /* 0xff8000000f0f7808 */ /* 0x000fe40003000000 */
[----:B------:R-:W-:Y:S02]  /*3310*/  ISETP.GT.AND P6, PT, R18, 0x29, PT ;  /* 0x000000291200780c */ /* 0x000fe40003fc4270 */
[----:B------:R-:W-:Y:S01]  /*3320*/  FSEL R81, R81, -INF , P3 ;  /* 0xff80000051517808 */ /* 0x000fe20001800000 */
[----:B------:R-:W3:Y:S01]  /*3330*/  MUFU.TANH R125, R125 ;  /* 0x0000007d007d7308 */ /* 0x000ee20000002400 */
[----:B------:R-:W-:-:S02]  /*3340*/  FMNMX.FTZ R20, R103, R20, !PT ;  /* 0x0000001467147209 */ /* 0x000fc40007810000 */
[----:B------:R-:W-:Y:S02]  /*3350*/  FSEL R21, R21, -INF , P5 ;  /* 0xff80000015157808 */ /* 0x000fe40002800000 */
[----:B------:R-:W-:Y:S02]  /*3360*/  ISETP.GT.AND P5, PT, R18, 0x30, PT ;  /* 0x000000301200780c */ /* 0x000fe40003fa4270 */
[----:B------:R-:W-:Y:S01]  /*3370*/  FSEL R105, R80, -INF , P6 ;  /* 0xff80000050697808 */ /* 0x000fe20003000000 */
[----:B------:R-:W3:Y:S01]  /*3380*/  MUFU.TANH R60, R60 ;  /* 0x0000003c003c7308 */ /* 0x000ee20000002400 */
[----:B----4-:R-:W-:Y:S02]  /*3390*/  FMNMX.FTZ R40, R81, R20, !PT ;  /* 0x0000001451287209 */ /* 0x010fe40007810000 */
[----:B------:R-:W-:Y:S02]  /*33a0*/  FSEL R23, R65, -INF , P4 ;  /* 0xff80000041177808 */ /* 0x000fe40002000000 */
[----:B------:R-:W-:-:S02]  /*33b0*/  ISETP.GT.AND P4, PT, R18, 0x31, PT ;  /* 0x000000311200780c */ /* 0x000fc40003f84270 */
[----:B------:R-:W-:Y:S01]  /*33c0*/  FSEL R107, R74, -INF , P5 ;  /* 0xff8000004a6b7808 */ /* 0x000fe20002800000 */
[----:B------:R4:W-:Y:S01]  /*33d0*/  MUFU.TANH R54, R53 ;  /* 0x0000003500367308 */ /* 0x0009e20000002400 */
[----:B------:R-:W-:Y:S01]  /*33e0*/  FMNMX.FTZ R40, R105, R40, !PT ;  /* 0x0000002869287209 */ /* 0x000fe20007810000 */
[----:B------:R-:W-:Y:S02]  /*33f0*/  WARPGROUP.DEPBAR.LE gsb0, 0x0 ;  /* 0x00008000000079c5 */ /* 0x000fe40000010000 */
[----:B------:R-:W-:Y:S01]  /*3400*/  WARPGROUP.ARRIVE ;  /* 0x00000000000079c5 */ /* 0x000fe20000000000 */
[----:B-----5:R-:W-:Y:S01]  /*3410*/  FSEL R41, R64, -INF , P2 ;  /* 0xff80000040297808 */ /* 0x020fe20001000000 */
[----:B------:R-:W-:Y:S01]  /*3420*/  FMUL.FTZ R20, R33, UR6 ;  /* 0x0000000621147c20 */ /* 0x000fe20008410000 */
[----:B------:R-:W-:Y:S01]  /*3430*/  ISETP.GT.AND P2, PT, R18, 0x38, PT ;  /* 0x000000381200780c */ /* 0x000fe20003f44270 */
[----:B------:R-:W5:Y:S01]  /*3440*/  MUFU.TANH R127, R127 ;  /* 0x0000007f007f7308 */ /* 0x000f620000002400 */
[----:B------:R-:W-:Y:S01]  /*3450*/  FSEL R109, R73, -INF , P4 ;  /* 0xff800000496d7808 */ /* 0x000fe20002000000 */
[----:B------:R-:W-:Y:S01]  /*3460*/  HGMMA.64x16x16.F32.BF16 R24, gdesc[UR24], R24, gsb0 ;  /* 0x00200000181879f0 */ /* 0x000fe20008001818 */
[----:B------:R-:W-:Y:S01]  /*3470*/  FMNMX.FTZ R40, R107, R40, !PT ;  /* 0x000000286b287209 */ /* 0x000fe20007810000 */
[----:B------:R-:W-:Y:S01]  /*3480*/  FMUL.FTZ R34, R34, UR6 ;  /* 0x0000000622227c20 */ /* 0x000fe20008410000 */
[----:B------:R-:W-:Y:S01]  /*3490*/  FSEL R43, R70, -INF , P3 ;  /* 0xff800000462b7808 */ /* 0x000fe20001800000 */
[----:B------:R-:W-:Y:S01]  /*34a0*/  FMUL.FTZ R38, R38, UR6 ;  /* 0x0000000626267c20 */ /* 0x000fe20008410000 */
[----:B------:R-:W-:Y:S01]  /*34b0*/  ISETP.GT.AND P3, PT, R18, 0x39, PT ;  /* 0x000000391200780c */ /* 0x000fe20003f64270 */
[----:B------:R-:W5:Y:S01]  /*34c0*/  MUFU.TANH R48, R48 ;  /* 0x0000003000307308 */ /* 0x000f620000002400 */
[----:B------:R-:W-:Y:S01]  /*34d0*/  FSEL R111, R78, -INF , P2 ;  /* 0xff8000004e6f7808 */ /* 0x000fe20001000000 */
[----:B------:R-:W-:Y:S01]  /*34e0*/  FMUL.FTZ R32, R32, UR6 ;  /* 0x0000000620207c20 */ /* 0x000fe20008410000 */
[----:B------:R-:W-:Y:S01]  /*34f0*/  FMNMX.FTZ R40, R109, R40, !PT ;  /* 0x000000286d287209 */ /* 0x000fe20007810000 */
[----:B------:R-:W-:Y:S01]  /*3500*/  FMUL.FTZ R36, R36, UR6 ;  /* 0x0000000624247c20 */ /* 0x000fe20008410000 */
[----:B------:R-:W-:Y:S01]  /*3510*/  FSEL R45, R68, -INF , P6 ;  /* 0xff800000442d7808 */ /* 0x000fe20003000000 */
[----:B------:R-:W-:Y:S01]  /*3520*/  IMAD.U32 R74, RZ, RZ, UR7 ;  /* 0x00000007ff4a7e24 */ /* 0x000fe2000f8e00ff */
[----:B------:R-:W-:Y:S01]  /*3530*/  ISETP.GT.AND P6, PT, R18, 0x40, PT ;  /* 0x000000401200780c */ /* 0x000fe20003fc4270 */
[----:B------:R1:W-:Y:S01]  /*3540*/  MUFU.TANH R135, R55 ;  /* 0x0000003700877308 */ /* 0x0003e20000002400 */
[----:B------:R-:W-:Y:S01]  /*3550*/  FSEL R79, R79, -INF , P3 ;  /* 0xff8000004f4f7808 */ /* 0x000fe20001800000 */
[--C-:B------:R-:W-:Y:S01]  /*3560*/  IMAD.MOV.U32 R70, RZ, RZ, R71.reuse ;  /* 0x000000ffff467224 */ /* 0x100fe200078e0047 */
[----:B0-----:R-:W-:Y:S01]  /*3570*/  FMNMX.FTZ R42, R111, R40, !PT ;  /* 0x000000286f2a7209 */ /* 0x001fe20007810000 */
[----:B------:R-:W-:Y:S01]  /*3580*/  FMUL.FTZ R40, R35, UR6 ;  /* 0x0000000623287c20 */ /* 0x000fe20008410000 */
[----:B------:R-:W-:Y:S01]  /*3590*/  FSEL R47, R82, -INF , P5 ;  /* 0xff800000522f7808 */ /* 0x000fe20002800000 */
[----:B------:R-:W-:Y:S01]  /*35a0*/  IMAD.MOV.U32 R68, RZ, RZ, R71 ;  /* 0x000000ffff447224 */ /* 0x000fe200078e0047 */
[----:B------:R-:W-:Y:S01]  /*35b0*/  ISETP.GT.AND P5, PT, R18, 0x41, PT ;  /* 0x000000411200780c */ /* 0x000fe20003fa4270 */
[----:B------:R-:W0:Y:S01]  /*35c0*/  MUFU.TANH R129, R129 ;  /* 0x0000008100817308 */ /* 0x000e220000002400 */
[----:B------:R-:W-:-:S02]  /*35d0*/  FSEL R113, R58, -INF , P6 ;  /* 0xff8000003a717808 */ /* 0x000fc40003000000 */
[----:B------:R-:W-:Y:S02]  /*35e0*/  FMNMX.FTZ R42, R79, R42, !PT ;  /* 0x0000002a4f2a7209 */ /* 0x000fe40007810000 */
[----:B------:R-:W-:Y:S02]  /*35f0*/  FSEL R49, R72, -INF , P4 ;  /* 0xff80000048317808 */ /* 0x000fe40002000000 */
[----:B------:R-:W-:Y:S01]  /*3600*/  ISETP.GT.AND P4, PT, R18, 0x48, PT ;  /* 0x000000481200780c */ /* 0x000fe20003f84270 */
[----:B------:R-:W0:Y:S01]  /*3610*/  MUFU.TANH R22, R22 ;  /* 0x0000001600167308 */ /* 0x000e220000002400 */
[----:B------:R-:W-:Y:S02]  /*3620*/  FSEL R115, R57, -INF , P5 ;  /* 0xff80000039737808 */ /* 0x000fe40002800000 */
[----:B------:R-:W-:Y:S02]  /*3630*/  FMNMX.FTZ R42, R113, R42, !PT ;  /* 0x0000002a712a7209 */ /* 0x000fe40007810000 */
[----:B------:R-:W-:-:S02]  /*3640*/  FSEL R51, R76, -INF , P2 ;  /* 0xff8000004c337808 */ /* 0x000fc40001000000 */
[----:B------:R-:W-:Y:S01]  /*3650*/  ISETP.GT.AND P2, PT, R18, 0x49, PT ;  /* 0x000000491200780c */ /* 0x000fe20003f44270 */
[----:B------:R-:W0:Y:S01]  /*3660*/  MUFU.TANH R131, R131 ;  /* 0x0000008300837308 */ /* 0x000e220000002400 */
[----:B------:R-:W-:Y:S02]  /*3670*/  FSEL R117, R62, -INF , P4 ;  /* 0xff8000003e757808 */ /* 0x000fe40002000000 */
[----:B------:R-:W-:Y:S02]  /*3680*/  FMNMX.FTZ R42, R115, R42, !PT ;  /* 0x0000002a732a7209 */ /* 0x000fe40007810000 */
[----:B----4-:R-:W-:Y:S02]  /*3690*/  FSEL R53, R75, -INF , P3 ;  /* 0xff8000004b357808 */ /* 0x010fe40001800000 */
[----:B------:R-:W-:Y:S01]  /*36a0*/  ISETP.GT.AND P3, PT, R18, 0x50, PT ;  /* 0x000000501200780c */ /* 0x000fe20003f64270 */
[----:B------:R-:W4:Y:S01]  /*36b0*/  MUFU.TANH R52, R52 ;  /* 0x0000003400347308 */ /* 0x000f220000002400 */
[----:B------:R-:W-:-:S02]  /*36c0*/  FSEL R119, R61, -INF , P2 ;  /* 0xff8000003d777808 */ /* 0x000fc40001000000 */
[----:B------:R-:W-:Y:S02]  /*36d0*/  FMNMX.FTZ R42, R117, R42, !PT ;  /* 0x0000002a752a7209 */ /* 0x000fe40007810000 */
[----:B-1----:R-:W-:Y:S01]  /*36e0*/  FSEL R55, R83, -INF , P6 ;  /* 0xff80000053377808 */ /* 0x002fe20003000000 */
[----:B------:R-:W-:Y:S02]  /*36f0*/  WARPGROUP.DEPBAR.LE gsb0, 0x0 ;  /* 0x00008000000079c5 */ /* 0x000fe40000010000 */
[----:B------:R-:W-:Y:S01]  /*3700*/  ISETP.GT.AND P6, PT, R18, 0x51, PT ;  /* 0x000000511200780c */ /* 0x000fe20003fc4270 */
[----:B------:R-:W1:Y:S01]  /*3710*/  MUFU.TANH R46, R46 ;  /* 0x0000002e002e7308 */ /* 0x000e620000002400 */
[----:B------:R-:W-:Y:S01]  /*3720*/  FSEL R121, R63, -INF , P3 ;  /* 0xff8000003f797808 */ /* 0x000fe20001800000 */
[----:B------:R-:W-:Y:S01]  /*3730*/  FMUL.FTZ R26, R26, UR6 ;  /* 0x000000061a1a7c20 */ /* 0x000fe20008410000 */
[----:B------:R-:W-:Y:S01]  /*3740*/  FMNMX.FTZ R42, R119, R42, !PT ;  /* 0x0000002a772a7209 */ /* 0x000fe20007810000 */
[----:B------:R-:W-:Y:S01]  /*3750*/  FMUL.FTZ R30, R30, UR6 ;  /* 0x000000061e1e7c20 */ /* 0x000fe20008410000 */
[----:B--2---:R-:W-:-:S02]  /*3760*/  FSEL R33, R56, -INF , P5 ;  /* 0xff80000038217808 */ /* 0x004fc40002800000 */
[----:B------:R-:W-:Y:S01]  /*3770*/  ISETP.GT.AND P5, PT, R18, 0x58, PT ;  /* 0x000000581200780c */ /* 0x000fe20003fa4270 */
[----:B------:R-:W2:Y:S01]  /*3780*/  MUFU.TANH R34, R34 ;  /* 0x0000002200227308 */ /* 0x000ea20000002400 */
[----:B---3--:R-:W-:Y:S02]  /*3790*/  FSEL R123, R50, -INF , P6 ;  /* 0xff800000327b7808 */ /* 0x008fe40003000000 */
[----:B------:R-:W-:Y:S02]  /*37a0*/  FMNMX.FTZ R42, R121, R42, !PT ;  /* 0x0000002a792a7209 */ /* 0x000fe40007810000 */
[----:B------:R-:W-:Y:S02]  /*37b0*/  FSEL R57, R59, -INF , P4 ;  /* 0xff8000003b397808 */ /* 0x000fe40002000000 */
[----:B------:R-:W-:Y:S01]  /*37c0*/  ISETP.GT.AND P4, PT, R18, 0x59, PT ;  /* 0x000000591200780c */ /* 0x000fe20003f84270 */
[----:B------:R-:W3:Y:S01]  /*37d0*/  MUFU.TANH R10, R44 ;  /* 0x0000002c000a7308 */ /* 0x000ee20000002400 */
[----:B------:R-:W-:-:S02]  /*37e0*/  FSEL R125, R125, -INF , P5 ;  /* 0xff8000007d7d7808 */ /* 0x000fc40002800000 */
[----:B------:R-:W-:Y:S02]  /*37f0*/  FMNMX.FTZ R42, R123, R42, !PT ;  /* 0x0000002a7b2a7209 */ /* 0x000fe40007810000 */
[----:B------:R-:W-:Y:S02]  /*3800*/  FSEL R35, R60, -INF , P2 ;  /* 0xff8000003c237808 */ /* 0x000fe40001000000 */
[----:B------:R-:W-:Y:S01]  /*3810*/  ISETP.GT.AND P2, PT, R18, 0x60, PT ;  /* 0x000000601200780c */ /* 0x000fe20003f44270 */
[----:B------:R-:W3:Y:S01]  /*3820*/  MUFU.TANH R40, R40 ;  /* 0x0000002800287308 */ /* 0x000ee20000002400 */
[----:B-----5:R-:W-:Y:S02]  /*3830*/  FSEL R127, R127, -INF , P4 ;  /* 0xff8000007f7f7808 */ /* 0x020fe40002000000 */
[----:B------:R-:W-:Y:S02]  /*3840*/  FMNMX.FTZ R42, R125, R42, !PT ;  /* 0x0000002a7d2a7209 */ /* 0x000fe40007810000 */
[----:B------:R-:W-:-:S02]  /*3850*/  FSEL R59, R48, -INF , P3 ;  /* 0xff800000303b7808 */ /* 0x000fc40001800000 */
[----:B------:R-:W-:Y:S01]  /*3860*/  ISETP.GT.AND P3, PT, R18, 0x61, PT ;  /* 0x000000611200780c */ /* 0x000fe20003f64270 */
[----:B------:R-:W5:Y:S01]  /*3870*/  MUFU.TANH R38, R38 ;  /* 0x0000002600267308 */ /* 0x000f620000002400 */
[----:B0-----:R-:W-:Y:S02]  /*3880*/  FSEL R129, R129, -INF , P2 ;  /* 0xff80000081817808 */ /* 0x001fe40001000000 */
[----:B------:R-:W-:Y:S02]  /*3890*/  FMNMX.FTZ R42, R127, R42, !PT ;  /* 0x0000002a7f2a7209 */ /* 0x000fe40007810000 */
[----:B------:R-:W-:Y:S01]  /*38a0*/  FSEL R61, R22, -INF , P6 ;  /* 0xff800000163d7808 */ /* 0x000fe20003000000 */
[----:B------:R-:W-:Y:S01]  /*38b0*/  FMUL.FTZ R22, R39, UR6 ;  /* 0x0000000627167c20 */ /* 0x000fe20008410000 */
[----:B------:R-:W-:Y:S01]  /*38c0*/  ISETP.GT.AND P6, PT, R18, 0x68, PT ;  /* 0x000000681200780c */ /* 0x000fe20003fc4270 */
[----:B------:R-:W-:Y:S01]  /*38d0*/  MUFU.TANH R32, R32 ;  /* 0x0000002000207308 */ /* 0x000fe20000002400 */
[----:B------:R-:W-:-:S02]  /*38e0*/  FSEL R131, R131, -INF , P3 ;  /* 0xff80000083837808 */ /* 0x000fc40001800000 */
[----:B------:R-:W-:Y:S02]  /*38f0*/  FMNMX.FTZ R42, R129, R42, !PT ;  /* 0x0000002a812a7209 */ /* 0x000fe40007810000 */
[----:B----4-:R-:W-:Y:S02]  /*3900*/  FSEL R63, R52, -INF , P5 ;  /* 0xff800000343f7808 */ /* 0x010fe40002800000 */
[----:B------:R-:W-:Y:S01]  /*3910*/  ISETP.GT.AND P5, PT, R18, 0x69, PT ;  /* 0x000000691200780c */ /* 0x000fe20003fa4270 */
[----:B------:R-:W0:Y:S01]  /*3920*/  MUFU.TANH R22, R22 ;  /* 0x0000001600167308 */ /* 0x000e220000002400 */
[----:B-1----:R-:W-:Y:S02]  /*3930*/  FSEL R133, R46, -INF , P6 ;  /* 0xff8000002e857808 */ /* 0x002fe40003000000 */
[----:B------:R-:W-:Y:S02]  /*3940*/  FMNMX.FTZ R42, R131, R42, !PT ;  /* 0x0000002a832a7209 */ /* 0x000fe40007810000 */
[----:B------:R-:W-:-:S02]  /*3950*/  FSEL R65, R54, -INF , P4 ;  /* 0xff80000036417808 */ /* 0x000fc40002000000 */
[----:B------:R-:W-:Y:S01]  /*3960*/  ISETP.GT.AND P4, PT, R18, 0x70, PT ;  /* 0x000000701200780c */ /* 0x000fe20003f84270 */
[----:B------:R-:W1:Y:S01]  /*3970*/  MUFU.TANH R26, R26 ;  /* 0x0000001a001a7308 */ /* 0x000e620000002400 */
[----:B------:R-:W-:Y:S01]  /*3980*/  FSEL R39, R8, -INF , P2 ;  /* 0xff80000008277808 */ /* 0x000fe20001000000 */
[----:B------:R-:W-:Y:S01]  /*3990*/  FMUL.FTZ R8, R27, UR6 ;  /* 0x000000061b087c20 */ /* 0x000fe20008410000 */
[----:B------:R-:W-:Y:S02]  /*39a0*/  FSEL R135, R135, -INF , P5 ;  /* 0xff80000087877808 */ /* 0x000fe40002800000 */
[----:B------:R-:W-:Y:S02]  /*39b0*/  FMNMX.FTZ R42, R133, R42, !PT ;  /* 0x0000002a852a7209 */ /* 0x000fe40007810000 */
[----:B------:R-:W-:Y:S01]  /*39c0*/  FSEL R67, R12, -INF , P3 ;  /* 0xff8000000c437808 */ /* 0x000fe20001800000 */
[----:B------:R-:W4:Y:S01]  /*39d0*/  MUFU.TANH R20, R20 ;  /* 0x0000001400147308 */ /* 0x000f220000002400 */
[----:B------:R-:W-:-:S02]  /*39e0*/  ISETP.GT.AND P3, PT, R18, 0x71, PT ;  /* 0x000000711200780c */ /* 0x000fc40003f64270 */
[----:B--2---:R-:W-:Y:S01]  /*39f0*/  FSEL R137, R34, -INF , P4 ;  /* 0xff80000022897808 */ /* 0x004fe20002000000 */
[----:B------:R-:W-:Y:S01]  /*3a00*/  FMUL.FTZ R34, R28, UR6 ;  /* 0x000000061c227c20 */ /* 0x000fe20008410000 */
[----:B------:R-:W-:Y:S02]  /*3a10*/  FMNMX.FTZ R42, R135, R42, !PT ;  /* 0x0000002a872a7209 */ /* 0x000fe40007810000 */
[----:B------:R-:W-:Y:S01]  /*3a20*/  ISETP.GT.AND P2, PT, R18, 0x78, PT ;  /* 0x000000781200780c */ /* 0x000fe20003f44270 */
[----:B------:R-:W2:Y:S01]  /*3a30*/  MUFU.TANH R8, R8 ;  /* 0x0000000800087308 */ /* 0x000ea20000002400 */
[----:B---3--:R-:W-:Y:S01]  /*3a40*/  FSEL R27, R10, -INF , P6 ;  /* 0xff8000000a1b7808 */ /* 0x008fe20003000000 */
[----:B------:R-:W-:Y:S01]  /*3a50*/  FMUL.FTZ R10, R31, UR6 ;  /* 0x000000061f0a7c20 */ /* 0x000fe20008410000 */
[----:B------:R-:W-:Y:S02]  /*3a60*/  FSEL R139, R40, -INF , P3 ;  /* 0xff800000288b7808 */ /* 0x000fe40001800000 */
[----:B------:R-:W-:-:S02]  /*3a70*/  FMNMX.FTZ R42, R137, R42, !PT ;  /* 0x0000002a892a7209 */ /* 0x000fc40007810000 */
[----:B------:R-:W-:Y:S01]  /*3a80*/  ISETP.GT.AND P6, PT, R18, 0x79, PT ;  /* 0x000000791200780c */ /* 0x000fe20003fc4270 */
[----:B------:R-:W3:Y:S01]  /*3a90*/  MUFU.TANH R36, R36 ;  /* 0x0000002400247308 */ /* 0x000ee20000002400 */
[----:B-----5:R-:W-:Y:S01]  /*3aa0*/  FSEL R141, R38, -INF , P2 ;  /* 0xff800000268d7808 */ /* 0x020fe20001000000 */
[----:B------:R-:W-:Y:S01]  /*3ab0*/  FMUL.FTZ R38, R37, UR6 ;  /* 0x0000000625267c20 */ /* 0x000fe20008410000 */
[----:B------:R-:W-:Y:S02]  /*3ac0*/  FMNMX.FTZ R42, R139, R42, !PT ;  /* 0x0000002a8b2a7209 */ /* 0x000fe40007810000 */
[----:B------:R-:W-:Y:S02]  /*3ad0*/  FSEL R73, R14, -INF , P5 ;  /* 0xff8000000e497808 */ /* 0x000fe40002800000 */
[----:B------:R-:W-:Y:S01]  /*3ae0*/  ISETP.GT.AND P5, PT, R18, 0x80, PT ;  /* 0x000000801200780c */ /* 0x000fe20003fa4270 */
[----:B------:R-:W5:Y:S01]  /*3af0*/  MUFU.TANH R30, R30 ;  /* 0x0000001e001e7308 */ /* 0x000f620000002400 */
[----:B0-----:R-:W-:-:S02]  /*3b00*/  FSEL R143, R22, -INF , P6 ;  /* 0xff800000168f7808 */ /* 0x001fc40003000000 */
[----:B------:R-:W-:Y:S02]  /*3b10*/  FMNMX.FTZ R42, R141, R42, !PT ;  /* 0x0000002a8d2a7209 */ /* 0x000fe40007810000 */
[----:B------:R-:W-:Y:S01]  /*3b20*/  FSEL R75, R32, -INF , P4 ;  /* 0xff800000204b7808 */ /* 0x000fe20002000000 */
[----:B------:R-:W-:Y:S01]  /*3b30*/  FMUL.FTZ R32, R24, UR6 ;  /* 0x0000000618207c20 */ /* 0x000fe20008410000 */
[----:B------:R-:W-:Y:S01]  /*3b40*/  ISETP.GT.AND P4, PT, R18, 0x81, PT ;  /* 0x000000811200780c */ /* 0x000fe20003f84270 */
[----:B------:R-:W0:Y:S01]  /*3b50*/  MUFU.TANH R10, R10 ;  /* 0x0000000a000a7308 */ /* 0x000e220000002400 */
[----:B-1----:R-:W-:Y:S02]  /*3b60*/  FSEL R147, R26, -INF , P5 ;  /* 0xff8000001a937808 */ /* 0x002fe40002800000 */
[----:B------:R-:W-:Y:S02]  /*3b70*/  FMNMX.FTZ R42, R143, R42, !PT ;  /* 0x0000002a8f2a7209 */ /* 0x000fe40007810000 */
[----:B----4-:R-:W-:-:S02]  /*3b80*/  FSEL R31, R20, -INF , P3 ;  /* 0xff800000141f7808 */ /* 0x010fc40001800000 */
[----:B------:R-:W-:Y:S01]  /*3b90*/  ISETP.GT.AND P3, PT, R18, 0x88, PT ;  /* 0x000000881200780c */ /* 0x000fe20003f64270 */
[----:B------:R-:W1:Y:S01]  /*3ba0*/  MUFU.TANH R38, R38 ;  /* 0x0000002600267308 */ /* 0x000e620000002400 */
[----:B--2---:R-:W-:Y:S02]  /*3bb0*/  FSEL R149, R8, -INF , P4 ;  /* 0xff80000008957808 */ /* 0x004fe40002000000 */
[----:B------:R-:W-:Y:S02]  /*3bc0*/  FMNMX.FTZ R42, R147, R42, !PT ;  /* 0x0000002a932a7209 */ /* 0x000fe40007810000 */
[----:B---3--:R-:W-:Y:S01]  /*3bd0*/  FSEL R69, R36, -INF , P2 ;  /* 0xff80000024457808 */ /* 0x008fe20001000000 */
[----:B------:R-:W-:Y:S01]  /*3be0*/  FMUL.FTZ R36, R25, UR6 ;  /* 0x0000000619247c20 */ /* 0x000fe20008410000 */
[----:B------:R-:W-:Y:S01]  /*3bf0*/  ISETP.GT.AND P2, PT, R18, 0x89, PT ;  /* 0x000000891200780c */ /* 0x000fe20003f44270 */
[----:B------:R-:W2:Y:S01]  /*3c00*/  MUFU.TANH R32, R32 ;  /* 0x0000002000207308 */ /* 0x000ea20000002400 */
[----:B-----5:R-:W-:Y:S01]  /*3c10*/  FSEL R153, R30, -INF , P3 ;  /* 0xff8000001e997808 */ /* 0x020fe20001800000 */
[----:B------:R-:W-:Y:S01]  /*3c20*/  FMUL.FTZ R30, R29, UR6 ;  /* 0x000000061d1e7c20 */ /* 0x000fe20008410000 */
[----:B------:R-:W-:-:S02]  /*3c30*/  FMNMX.FTZ R42, R149, R42, !PT ;  /* 0x0000002a952a7209 */ /* 0x000fc40007810000 */
[----:B0-----:R-:W-:Y:S02]  /*3c40*/  FSEL R151, R10, -INF , P2 ;  /* 0xff8000000a977808 */ /* 0x001fe40001000000 */
[----:B------:R-:W-:Y:S01]  /*3c50*/  FMNMX.FTZ R42, R153, R42, !PT ;  /* 0x0000002a992a7209 */ /* 0x000fe20007810000 */
[----:B------:R-:W0:Y:S03]  /*3c60*/  MUFU.TANH R36, R36 ;  /* 0x0000002400247308 */ /* 0x000e260000002400 */
[----:B------:R-:W-:-:S05]  /*3c70*/  FMNMX.FTZ R42, R151, R42, !PT ;  /* 0x0000002a972a7209 */ /* 0x000fca0007810000 */
[----:B------:R-:W3:Y:S01]  /*3c80*/  SHFL.BFLY PT, R83, R42, 0x2, 0x1f ;  /* 0x0c401f002a537f89 */ /* 0x000ee200000e0000 */
[----:B------:R-:W4:Y:S08]  /*3c90*/  MUFU.TANH R34, R34 ;  /* 0x0000002200227308 */ /* 0x000f300000002400 */
[----:B------:R-:W5:Y:S01]  /*3ca0*/  MUFU.TANH R30, R30 ;  /* 0x0000001e001e7308 */ /* 0x000f620000002400 */
[----:B---3--:R-:W-:-:S05]  /*3cb0*/  FMNMX.FTZ R83, R42, R83, !PT ;  /* 0x000000532a537209 */ /* 0x008fca0007810000 */
[----:B------:R-:W3:Y:S02]  /*3cc0*/  SHFL.BFLY PT, R72, R83, 0x1, 0x1f ;  /* 0x0c201f0053487f89 */ /* 0x000ee400000e0000 */
[----:B---3--:R-:W-:-:S04]  /*3cd0*/  FMNMX.FTZ R72, R83, R72, !PT ;  /* 0x0000004853487209 */ /* 0x008fc80007810000 */
[C---:B------:R-:W-:Y:S01]  /*3ce0*/  FSETP.NEU.FTZ.AND P0, PT, R72.reuse, -INF , PT ;  /* 0xff8000004800780b */ /* 0x040fe20003f1d000 */
[----:B------:R-:W-:-:S05]  /*3cf0*/  FMUL.FTZ R26, R72, R74 ;  /* 0x0000004a481a7220 */ /* 0x000fca0000410000 */
[----:B------:R-:W-:Y:S02]  /*3d00*/  FSEL R26, R26, RZ, P0 ;  /* 0x000000ff1a1a7208 */ /* 0x000fe40000000000 */
[----:B------:R-:W-:-:S03]  /*3d10*/  ISETP.NE.AND P0, PT, R104, RZ, PT ;  /* 0x000000ff6800720c */ /* 0x000fc60003f05270 */
[--C-:B------:R-:W-:Y:S01]  /*3d20*/  FFMA.FTZ R91, R6, R74, -R26.reuse ;  /* 0x0000004a065b7223 */ /* 0x100fe2000001081a */
[----:B------:R-:W-:Y:S01]  /*3d30*/  FMNMX.FTZ R6, R5, R4, !PT ;  /* 0x0000000405067209 */ /* 0x000fe20007810000 */
[-CC-:B------:R-:W-:Y:S01]  /*3d40*/  FFMA.FTZ R12, R97, R74.reuse, -R26.reuse ;  /* 0x0000004a610c7223 */ /* 0x180fe2000001081a */
[----:B-1----:R-:W-:Y:S01]  /*3d50*/  FSEL R97, R38, -INF , P6 ;  /* 0xff80000026617808 */ /* 0x002fe20003000000 */
[--C-:B------:R-:W-:Y:S01]  /*3d60*/  FFMA.FTZ R18, R101, R74, -R26.reuse ;  /* 0x0000004a65127223 */ /* 0x100fe2000001081a */
[----:B------:R-:W-:Y:S01]  /*3d70*/  FMNMX.FTZ R6, R7, R6, !PT ;  /* 0x0000000607067209 */ /* 0x000fe20007810000 */
[-CC-:B------:R-:W-:Y:S01]  /*3d80*/  FFMA.FTZ R22, R107, R74.reuse, -R26.reuse ;  /* 0x0000004a6b167223 */ /* 0x180fe2000001081a */
[----:B--2---:R-:W-:Y:S01]  /*3d90*/  FSEL R101, R32, -INF , P5 ;  /* 0xff80000020657808 */ /* 0x004fe20002800000 */
[--C-:B------:R-:W-:Y:S01]  /*3da0*/  FFMA.FTZ R24, R111, R74, -R26.reuse ;  /* 0x0000004a6f187223 */ /* 0x100fe2000001081a */
[----:B------:R-:W-:Y:S01]  /*3db0*/  FMNMX.FTZ R6, R9, R6, !PT ;  /* 0x0000000609067209 */ /* 0x000fe20007810000 */
[-CC-:B------:R-:W-:Y:S01]  /*3dc0*/  FFMA.FTZ R117, R117, R74.reuse, -R26.reuse ;  /* 0x0000004a75757223 */ /* 0x180fe2000001081a */
[----:B0-----:R-:W-:Y:S01]  /*3dd0*/  FSEL R107, R36, -INF , P4 ;  /* 0xff800000246b7808 */ /* 0x001fe20002000000 */
[--C-:B------:R-:W-:Y:S01]  /*3de0*/  FFMA.FTZ R83, R79, R74, -R26.reuse ;  /* 0x0000004a4f537223 */ /* 0x100fe2000001081a */
[----:B------:R-:W-:Y:S01]  /*3df0*/  FMNMX.FTZ R6, R11, R6, !PT ;  /* 0x000000060b067209 */ /* 0x000fe20007810000 */
[-CC-:B------:R-:W-:Y:S01]  /*3e00*/  FFMA.FTZ R113, R113, R74.reuse, -R26.reuse ;  /* 0x0000004a71717223 */ /* 0x180fe2000001081a */
[----:B----4-:R-:W-:Y:S01]  /*3e10*/  FSEL R111, R34, -INF , P3 ;  /* 0xff800000226f7808 */ /* 0x010fe20001800000 */
[--C-:B------:R-:W-:Y:S01]  /*3e20*/  FFMA.FTZ R14, R93, R74, -R26.reuse ;  /* 0x0000004a5d0e7223 */ /* 0x100fe2000001081a */
[----:B------:R-:W-:Y:S01]  /*3e30*/  FMNMX.FTZ R6, R13, R6, !PT ;  /* 0x000000060d067209 */ /* 0x000fe20007810000 */
[-CC-:B------:R-:W-:Y:S01]  /*3e40*/  FFMA.FTZ R93, R95, R74.reuse, -R26.reuse ;  /* 0x0000004a5f5d7223 */ /* 0x180fe2000001081a */
[-CC-:B------:R-:W-:Y:S01]  /*3e50*/  FFMA.FTZ R20, R81, R74.reuse, -R26.reuse ;  /* 0x0000004a51147223 */ /* 0x180fe2000001081a */
        /* <DEDUP_REMOVED lines=28> */
[----:B------:R-:W-:Y:S01]  /*4020*/  FFMA.FTZ R115, R149, R74, -R26 ;  /* 0x0000004a95737223 */ /* 0x000fe2000001081a */
[----:B------:R-:W-:Y:S01]  /*4030*/  FMNMX.FTZ R6, R49, R6, !PT ;  /* 0x0000000631067209 */ /* 0x000fe20007810000 */
[----:B------:R-:W-:Y:S03]  /*4040*/  MUFU.EX2 R10, R10 ;  /* 0x0000000a000a7308 */ /* 0x000fe60000000800 */
[----:B------:R-:W-:-:S04]  /*4050*/  FMNMX.FTZ R6, R51, R6, !PT ;  /* 0x0000000633067209 */ /* 0x000fc80007810000 */
[----:B------:R-:W-:Y:S01]  /*4060*/  FMNMX.FTZ R6, R53, R6, !PT ;  /* 0x0000000635067209 */ /* 0x000fe20007810000 */
[----:B------:R-:W0:Y:S03]  /*4070*/  MUFU.EX2 R91, R91 ;  /* 0x0000005b005b7308 */ /* 0x000e260000000800 */
[----:B------:R-:W-:-:S04]  /*4080*/  FMNMX.FTZ R6, R55, R6, !PT ;  /* 0x0000000637067209 */ /* 0x000fc80007810000 */
[----:B------:R-:W-:Y:S01]  /*4090*/  FMNMX.FTZ R6, R33, R6, !PT ;  /* 0x0000000621067209 */ /* 0x000fe20007810000 */
[----:B------:R-:W1:Y:S03]  /*40a0*/  MUFU.EX2 R8, R8 ;  /* 0x0000000800087308 */ /* 0x000e660000000800 */
[----:B------:R-:W-:-:S04]  /*40b0*/  FMNMX.FTZ R6, R57, R6, !PT ;  /* 0x0000000639067209 */ /* 0x000fc80007810000 */
[----:B------:R-:W-:Y:S01]  /*40c0*/  FMNMX.FTZ R6, R35, R6, !PT ;  /* 0x0000000623067209 */ /* 0x000fe20007810000 */
[----:B------:R-:W-:Y:S03]  /*40d0*/  MUFU.EX2 R89, R89 ;  /* 0x0000005900597308 */ /* 0x000fe60000000800 */
        /* <DEDUP_REMOVED lines=8> */
[----:B------:R2:W-:Y:S03]  /*4160*/  MUFU.EX2 R6, R113 ;  /* 0x0000007100067308 */ /* 0x0005e60000000800 */
[----:B------:R-:W-:-:S04]  /*4170*/  FMNMX.FTZ R28, R27, R28, !PT ;  /* 0x0000001c1b1c7209 */ /* 0x000fc80007810000 */
[----:B------:R-:W-:Y:S01]  /*4180*/  FMNMX.FTZ R40, R73, R28, !PT ;  /* 0x0000001c49287209 */ /* 0x000fe20007810000 */
[----:B------:R-:W-:Y:S01]  /*4190*/  MUFU.EX2 R12, R12 ;  /* 0x0000000c000c7308 */ /* 0x000fe20000000800 */
[----:B--2---:R-:W-:Y:S02]  /*41a0*/  FFMA.FTZ R113, R151, R74, -R26 ;  /* 0x0000004a97717223 */ /* 0x004fe4000001081a */
[----:B------:R-:W-:-:S04]  /*41b0*/  FMNMX.FTZ R40, R75, R40, !PT ;  /* 0x000000284b287209 */ /* 0x000fc80007810000 */
[----:B------:R-:W-:Y:S01]  /*41c0*/  FMNMX.FTZ R40, R31, R40, !PT ;  /* 0x000000281f287209 */ /* 0x000fe20007810000 */
[----:B------:R5:W-:Y:S03]  /*41d0*/  MUFU.EX2 R28, R117 ;  /* 0x00000075001c7308 */ /* 0x000be60000000800 */
[----:B------:R-:W-:-:S04]  /*41e0*/  FMNMX.FTZ R40, R69, R40, !PT ;  /* 0x0000002845287209 */ /* 0x000fc80007810000 */
[----:B------:R-:W-:Y:S01]  /*41f0*/  FMNMX.FTZ R40, R97, R40, !PT ;  /* 0x0000002861287209 */ /* 0x000fe20007810000 */
[----:B------:R-:W-:Y:S01]  /*4200*/  MUFU.EX2 R95, R95 ;  /* 0x0000005f005f7308 */ /* 0x000fe20000000800 */
[----:B-----5:R-:W-:Y:S01]  /*4210*/  FSEL R117, R30, -INF , P2 ;  /* 0xff8000001e757808 */ /* 0x020fe20001000000 */
[----:B------:R-:W-:Y:S01]  /*4220*/  FFMA.FTZ R30, R129, R74, -R26 ;  /* 0x0000004a811e7223 */ /* 0x000fe2000001081a */
[----:B------:R-:W-:-:S04]  /*4230*/  FMNMX.FTZ R40, R101, R40, !PT ;  /* 0x0000002865287209 */ /* 0x000fc80007810000 */
[----:B------:R-:W-:Y:S01]  /*4240*/  FMNMX.FTZ R40, R107, R40, !PT ;  /* 0x000000286b287209 */ /* 0x000fe20007810000 */
[----:B------:R-:W-:Y:S03]  /*4250*/  MUFU.EX2 R18, R18 ;  /* 0x0000001200127308 */ /* 0x000fe60000000800 */
[----:B------:R-:W-:-:S04]  /*4260*/  FMNMX.FTZ R40, R111, R40, !PT ;  /* 0x000000286f287209 */ /* 0x000fc80007810000 */
[----:B------:R-:W-:Y:S01]  /*4270*/  FMNMX.FTZ R36, R117, R40, !PT ;  /* 0x0000002875247209 */ /* 0x000fe20007810000 */
[----:B------:R-:W-:Y:S04]  /*4280*/  MUFU.EX2 R25, R25 ;  /* 0x0000001900197308 */ /* 0x000fe80000000800 */
[----:B------:R-:W2:Y:S04]  /*4290*/  SHFL.BFLY PT, R79, R36, 0x2, 0x1f ;  /* 0x0c401f00244f7f89 */ /* 0x000ea800000e0000 */
[----:B------:R-:W-:Y:S08]  /*42a0*/  MUFU.EX2 R20, R20 ;  /* 0x0000001400147308 */ /* 0x000ff00000000800 */
[----:B------:R-:W-:Y:S08]  /*42b0*/  MUFU.EX2 R37, R37 ;  /* 0x0000002500257308 */ /* 0x000ff00000000800 */
[----:B------:R-:W-:Y:S01]  /*42c0*/  MUFU.EX2 R22, R22 ;  /* 0x0000001600167308 */ /* 0x000fe20000000800 */
[----:B--2---:R-:W-:Y:S01]  /*42d0*/  FMNMX.FTZ R46, R36, R79, !PT ;  /* 0x0000004f242e7209 */ /* 0x004fe20007810000 */
[----:B------:R-:W-:-:S06]  /*42e0*/  FFMA.FTZ R36, R153, R74, -R26 ;  /* 0x0000004a99247223 */ /* 0x000fcc000001081a */
[----:B------:R-:W-:Y:S01]  /*42f0*/  MUFU.EX2 R81, R81 ;  /* 0x0000005100517308 */ /* 0x000fe20000000800 */
[----:B------:R-:W2:Y:S07]  /*4300*/  SHFL.BFLY PT, R79, R46, 0x1, 0x1f ;  /* 0x0c201f002e4f7f89 */ /* 0x000eae00000e0000 */
[----:B------:R-:W-:Y:S08]  /*4310*/  MUFU.EX2 R24, R24 ;  /* 0x0000001800187308 */ /* 0x000ff00000000800 */
[----:B------:R-:W-:Y:S08]  /*4320*/  MUFU.EX2 R83, R83 ;  /* 0x0000005300537308 */ /* 0x000ff00000000800 */
[----:B------:R-:W-:Y:S01]  /*4330*/  MUFU.EX2 R29, R29 ;  /* 0x0000001d001d7308 */ /* 0x000fe20000000800 */
[----:B--2---:R-:W-:-:S04]  /*4340*/  FMNMX.FTZ R79, R46, R79, !PT ;  /* 0x0000004f2e4f7209 */ /* 0x004fc80007810000 */
[C---:B------:R-:W-:Y:S01]  /*4350*/  FSETP.NEU.FTZ.AND P2, PT, R79.reuse, -INF , PT ;  /* 0xff8000004f00780b */ /* 0x040fe20003f5d000 */
[----:B------:R-:W-:Y:S02]  /*4360*/  FMUL.FTZ R46, R79, R74 ;  /* 0x0000004a4f2e7220 */ /* 0x000fe40000410000 */
[----:B------:R-:W-:Y:S03]  /*4370*/  MUFU.EX2 R77, R77 ;  /* 0x0000004d004d7308 */ /* 0x000fe60000000800 */
[----:B------:R-:W-:-:S05]  /*4380*/  FSEL R26, R46, RZ, P2 ;  /* 0x000000ff2e1a7208 */ /* 0x000fca0001000000 */
[--C-:B------:R-:W-:Y:S01]  /*4390*/  FFMA.FTZ R119, R9, R74, -R26.reuse ;  /* 0x0000004a09777223 */ /* 0x100fe2000001081a */
[----:B------:R-:W-:Y:S01]  /*43a0*/  LEA.HI R9, R19, R16, RZ, 0x4 ;  /* 0x0000001013097211 */ /* 0x000fe200078f20ff */
[--C-:B------:R-:W-:Y:S01]  /*43b0*/  FFMA.FTZ R58, R11, R74, -R26.reuse ;  /* 0x0000004a0b3a7223 */ /* 0x100fe2000001081a */
[----:B------:R-:W-:Y:S01]  /*43c0*/  LEA.HI R19, R19, R16, RZ, 0x5 ;  /* 0x0000001013137211 */ /* 0x000fe200078f28ff */
[-CC-:B------:R-:W-:Y:S01]  /*43d0*/  FFMA.FTZ R121, R13, R74.reuse, -R26.reuse ;  /* 0x0000004a0d797223 */ /* 0x180fe2000001081a */
[----:B------:R-:W-:Y:S01]  /*43e0*/  LOP3.LUT R11, R9, 0xfffffff0, RZ, 0xc0, !PT ;  /* 0xfffffff0090b7812 */ /* 0x000fe200078ec0ff */
[-CC-:B------:R-:W-:Y:S01]  /*43f0*/  FFMA.FTZ R60, R15, R74.reuse, -R26.reuse ;  /* 0x0000004a0f3c7223 */ /* 0x180fe2000001081a */
[----:B------:R-:W-:Y:S01]  /*4400*/  SHF.R.S32.HI R13, RZ, 0x4, R9 ;  /* 0x00000004ff0d7819 */ /* 0x000fe20000011409 */
[----:B------:R-:W-:Y:S02]  /*4410*/  IMAD.SHL.U32 R15, R19, 0x8, RZ ;  /* 0x00000008130f7824 */ /* 0x000fe400078e00ff */
[----:B------:R-:W-:Y:S01]  /*4420*/  FFMA.FTZ R5, R5, R74, -R26 ;  /* 0x0000004a05057223 */ /* 0x000fe2000001081a */
[----:B------:R-:W-:-:S02]  /*4430*/  IMAD.IADD R11, R16, 0x1, -R11 ;  /* 0x00000001100b7824 */ /* 0x000fc400078e0a0b */
[-CC-:B------:R-:W-:Y:S01]  /*4440*/  FFMA.FTZ R56, R4, R74.reuse, -R26.reuse ;  /* 0x0000004a04387223 */ /* 0x180fe2000001081a */
[----:B------:R-:W-:Y:S01]  /*4450*/  IMAD.SHL.U32 R62, R13, 0x8, RZ ;  /* 0x000000080d3e7824 */ /* 0x000fe200078e00ff */
[----:B------:R-:W-:Y:S01]  /*4460*/  LOP3.LUT R64, R15, 0x7fffff00, RZ, 0xc0, !PT ;  /* 0x7fffff000f407812 */ /* 0x000fe200078ec0ff */
[-CC-:B------:R-:W-:Y:S01]  /*4470*/  FFMA.FTZ R54, R7, R74.reuse, -R26.reuse ;  /* 0x0000004a07367223 */ /* 0x180fe2000001081a */
[----:B------:R-:W-:Y:S01]  /*4480*/  SHF.R.S32.HI R52, RZ, 0x1f, R11 ;  /* 0x0000001fff347819 */ /* 0x000fe2000001140b */
[----:B------:R-:W-:Y:S01]  /*4490*/  MUFU.EX2 R5, R5 ;  /* 0x0000000500057308 */ /* 0x000fe20000000800 */
[-CC-:B------:R-:W-:Y:S01]  /*44a0*/  FFMA.FTZ R46, R45, R74.reuse, -R26.reuse ;  /* 0x0000004a2d2e7223 */ /* 0x180fe2000001081a */
[-CC-:B------:R-:W-:Y:S01]  /*44b0*/  FFMA.FTZ R45, R51, R74.reuse, -R26.reuse ;  /* 0x0000004a332d7223 */ /* 0x180fe2000001081a */
[CC--:B------:R-:W-:Y:S01]  /*44c0*/  LEA.HI R9, R52.reuse, R11.reuse, RZ, 0x2 ;  /* 0x0000000b34097211 */ /* 0x0c0fe200078f10ff */
[-CC-:B------:R-:W-:Y:S01]  /*44d0*/  FFMA.FTZ R21, R21, R74.reuse, -R26.reuse ;  /* 0x0000004a15157223 */ /* 0x180fe2000001081a */
[----:B------:R-:W-:Y:S01]  /*44e0*/  LEA.HI R52, R52, R11, RZ, 0x3 ;  /* 0x0000000b34347211 */ /* 0x000fe200078f18ff */
[-CC-:B------:R-:W-:Y:S01]  /*44f0*/  FFMA.FTZ R4, R23, R74.reuse, -R26.reuse ;  /* 0x0000004a17047223 */ /* 0x180fe2000001081a */
[----:B------:R-:W-:Y:S01]  /*4500*/  SHF.R.S32.HI R13, RZ, 0x2, R9 ;  /* 0x00000002ff0d7819 */ /* 0x000fe20000011409 */
[----:B------:R-:W2:Y:S01]  /*4510*/  MUFU.EX2 R56, R56 ;  /* 0x0000003800387308 */ /* 0x000ea20000000800 */
[----:B------:R-:W-:Y:S01]  /*4520*/  FFMA.FTZ R7, R41, R74, -R26 ;  /* 0x0000004a29077223 */ /* 0x000fe2000001081a */
[----:B------:R-:W-:Y:S01]  /*4530*/  IMAD.SHL.U32 R15, R52, 0x10, RZ ;  /* 0x00000010340f7824 */ /* 0x000fe200078e00ff */
[----:B------:R-:W-:Y:S01]  /*4540*/  LOP3.LUT R52, R9, 0x7fffffc, RZ, 0xc0, !PT ;  /* 0x07fffffc09347812 */ /* 0x000fe200078ec0ff */
[----:B------:R-:W-:-:S02]  /*4550*/  IMAD.SHL.U32 R13, R13, 0x40, RZ ;  /* 0x000000400d0d7824 */ /* 0x000fc400078e00ff */
[----:B------:R-:W-:Y:S01]  /*4560*/  FFMA.FTZ R41, R43, R74, -R26 ;  /* 0x0000004a2b297223 */ /* 0x000fe2000001081a */
[----:B------:R-:W-:Y:S01]  /*4570*/  IMAD.U32 R9, RZ, RZ, UR37 ;  /* 0x00000025ff097e24 */ /* 0x000fe2000f8e00ff */
[----:B------:R-:W-:Y:S01]  /*4580*/  LOP3.LUT R15, R15, 0x7fffff80, RZ, 0xc0, !PT ;  /* 0x7fffff800f0f7812 */ /* 0x000fe200078ec0ff */
[----:B------:R-:W3:Y:S01]  /*4590*/  MUFU.EX2 R54, R54 ;  /* 0x0000003600367308 */ /* 0x000ee20000000800 */
[----:B------:R-:W-:Y:S01]  /*45a0*/  LOP3.LUT R13, R13, 0x40, RZ, 0xc0, !PT ;  /* 0x000000400d0d7812 */ /* 0x000fe200078ec0ff */
[----:B------:R-:W-:Y:S01]  /*45b0*/  @!P1 VIADD R9, R9, 0x31c40 ;  /* 0x00031c4009099836 */ /* 0x000fe20000000000 */
[----:B------:R-:W-:Y:S01]  /*45c0*/  IADD3 R11, R11, -R52, RZ ;  /* 0x800000340b0b7210 */ /* 0x000fe20007ffe0ff */
[----:B------:R-:W-:Y:S01]  /*45d0*/  IMAD.IADD R64, R15, 0x1, R64 ;  /* 0x000000010f407824 */ /* 0x000fe200078e0240 */
[----:B------:R-:W-:Y:S01]  /*45e0*/  LOP3.LUT R62, R13, 0x8, R62, 0xf8, !PT ;  /* 0x000000080d3e7812 */ /* 0x000fe200078ef83e */
[----:B------:R-:W-:Y:S01]  /*45f0*/  FFMA.FTZ R48, R49, R74, -R26 ;  /* 0x0000004a31307223 */ /* 0x000fe2000001081a */
[----:B------:R-:W-:Y:S01]  /*4600*/  SHF.R.U32.HI R13, RZ, 0x3, R13 ;  /* 0x00000003ff0d7819 */ /* 0x000fe2000001160d */
[----:B------:R-:W4:Y:S01]  /*4610*/  MUFU.EX2 R119, R119 ;  /* 0x0000007700777308 */ /* 0x000f220000000800 */
[----:B------:R-:W-:-:S02]  /*4620*/  IMAD R64, R11, 0x10, R64 ;  /* 0x000000100b407824 */ /* 0x000fc400078e0240 */
[----:B0-----:R-:W-:Y:S01]  /*4630*/  FADD.FTZ R11, R10, R91 ;  /* 0x0000005b0a0b7221 */ /* 0x001fe20000010000 */
[----:B------:R-:W-:Y:S01]  /*4640*/  LOP3.LUT R13, R62, R13, RZ, 0x3c, !PT ;  /* 0x0000000d3e0d7212 */ /* 0x000fe200078e3cff */
[----:B------:R-:W-:Y:S01]  /*4650*/  FFMA.FTZ R43, R47, R74, -R26 ;  /* 0x0000004a2f2b7223 */ /* 0x000fe2000001081a */
[----:B------:R-:W-:Y:S01]  /*4660*/  @!P1 PRMT R9, RZ, 0x654, R9 ;  /* 0x00000654ff099816 */ /* 0x000fe20000000009 */
[----:B-1----:R-:W-:Y:S01]  /*4670*/  FADD.FTZ R62, R8, R11 ;  /* 0x0000000b083e7221 */ /* 0x002fe20000010000 */
[----:B--2---:R-:W-:Y:S01]  /*4680*/  FADD.FTZ R11, R5, R56 ;  /* 0x00000038050b7221 */ /* 0x004fe20000010000 */
[----:B------:R-:W0:Y:S01]  /*4690*/  MUFU.EX2 R58, R58 ;  /* 0x0000003a003a7308 */ /* 0x000e220000000800 */
[----:B------:R-:W-:Y:S02]  /*46a0*/  IMAD.IADD R51, R13, 0x1, R64 ;  /* 0x000000010d337824 */ /* 0x000fe400078e0240 */
[C---:B------:R-:W-:Y:S01]  /*46b0*/  FADD.FTZ R13, R89.reuse, R62 ;  /* 0x0000003e590d7221 */ /* 0x040fe20000010000 */
[----:B---3--:R-:W-:Y:S01]  /*46c0*/  FADD.FTZ R62, R54, R11 ;  /* 0x0000000b363e7221 */ /* 0x008fe20000010000 */
[----:B------:R-:W-:Y:S01]  /*46d0*/  F2FP.BF16.F32.PACK_AB R11, R89, R8 ;  /* 0x00000008590b723e */ /* 0x000fe200000010ff */
[----:B------:R1:W-:Y:S01]  /*46e0*/  @!P1 SYNCS.ARRIVE.TRANS64.RED.A1T0 RZ, [R9+URZ], RZ ;  /* 0x000000ff09ff99a7 */ /* 0x0003e2000810043f */
[----:B------:R-:W-:Y:S01]  /*46f0*/  FADD.FTZ R64, R14, R13 ;  /* 0x0000000d0e407221 */ /* 0x000fe20000010000 */
[-C--:B------:R-:W-:Y:S01]  /*4700*/  FFMA.FTZ R50, R53, R74.reuse, -R26 ;  /* 0x0000004a35327223 */ /* 0x080fe2000001081a */
[----:B------:R-:W2:Y:S01]  /*4710*/  MUFU.EX2 R121, R121 ;  /* 0x0000007900797308 */ /* 0x000ea20000000800 */
[----:B----4-:R-:W-:Y:S01]  /*4720*/  FADD.FTZ R13, R119, R62 ;  /* 0x0000003e770d7221 */ /* 0x010fe20000010000 */
[----:B------:R-:W-:Y:S01]  /*4730*/  FADD.FTZ R15, R93, R64 ;  /* 0x000000405d0f7221 */ /* 0x000fe20000010000 */
[-CC-:B------:R-:W-:Y:S01]  /*4740*/  FFMA.FTZ R55, R55, R74.reuse, -R26.reuse ;  /* 0x0000004a37377223 */ /* 0x180fe2000001081a */
[--C-:B------:R-:W-:Y:S01]  /*4750*/  FFMA.FTZ R19, R33, R74, -R26.reuse ;  /* 0x0000004a21137223 */ /* 0x100fe2000001081a */
[----:B-1----:R-:W-:Y:S01]  /*4760*/  F2FP.BF16.F32.PACK_AB R9, R91, R10 ;  /* 0x0000000a5b09723e */ /* 0x002fe200000010ff */
[----:B------:R-:W-:Y:S01]  /*4770*/  FADD.FTZ R10, R12, R15 ;  /* 0x0000000f0c0a7221 */ /* 0x000fe20000010000 */
[----:B------:R-:W-:Y:S01]  /*4780*/  FFMA.FTZ R33, R57, R74, -R26 ;  /* 0x0000004a39217223 */ /* 0x000fe2000001081a */
[----:B------:R-:W1:Y:S01]  /*4790*/  MUFU.EX2 R60, R60 ;  /* 0x0000003c003c7308 */ /* 0x000e620000000800 */
[----:B0-----:R-:W-:Y:S01]  /*47a0*/  FADD.FTZ R8, R58, R13 ;  /* 0x0000000d3a087221 */ /* 0x001fe20000010000 */
[----:B------:R-:W-:Y:S01]  /*47b0*/  FADD.FTZ R49, R95, R10 ;  /* 0x0000000a5f317221 */ /* 0x000fe20000010000 */
[----:B------:R-:W-:Y:S01]  /*47c0*/  F2FP.BF16.F32.PACK_AB R13, R93, R14 ;  /* 0x0000000e5d0d723e */ /* 0x000fe200000010ff */
[--C-:B------:R-:W-:Y:S01]  /*47d0*/  FFMA.FTZ R52, R35, R74, -R26.reuse ;  /* 0x0000004a23347223 */ /* 0x100fe2000001081a */
[----:B------:R-:W-:Y:S01]  /*47e0*/  F2FP.BF16.F32.PACK_AB R10, R119, R54 ;  /* 0x00000036770a723e */ /* 0x000fe200000010ff */
[----:B------:R-:W-:Y:S01]  /*47f0*/  FADD.FTZ R54, R18, R49 ;  /* 0x0000003112367221 */ /* 0x000fe20000010000 */
[-C--:B------:R-:W-:Y:S01]  /*4800*/  FFMA.FTZ R100, R59, R74.reuse, -R26 ;  /* 0x0000004a3b647223 */ /* 0x080fe2000001081a */
[----:B------:R-:W0:Y:S01]  /*4810*/  MUFU.EX2 R21, R21 ;  /* 0x0000001500157308 */ /* 0x000e220000000800 */
[----:B--2---:R-:W-:Y:S01]  /*4820*/  FADD.FTZ R23, R121, R8 ;  /* 0x0000000879177221 */ /* 0x004fe20000010000 */
[----:B------:R-:W-:Y:S01]  /*4830*/  F2FP.BF16.F32.PACK_AB R8, R56, R5 ;  /* 0x000000053808723e */ /* 0x000fe200000010ff */
[-CC-:B------:R-:W-:Y:S01]  /*4840*/  FFMA.FTZ R35, R61, R74.reuse, -R26.reuse ;  /* 0x0000004a3d237223 */ /* 0x180fe2000001081a */
[-CC-:B------:R-:W-:Y:S01]  /*4850*/  FFMA.FTZ R102, R63, R74.reuse, -R26.reuse ;  /* 0x0000004a3f667223 */ /* 0x180fe2000001081a */
[-CC-:B------:R-:W-:Y:S01]  /*4860*/  FFMA.FTZ R47, R65, R74.reuse, -R26.reuse ;  /* 0x0000004a412f7223 */ /* 0x180fe2000001081a */
[-CC-:B------:R-:W-:Y:S01]  /*4870*/  FFMA.FTZ R39, R39, R74.reuse, -R26.reuse ;  /* 0x0000004a27277223 */ /* 0x180fe2000001081a */
[-CC-:B------:R-:W-:Y:S01]  /*4880*/  FFMA.FTZ R84, R67, R74.reuse, -R26.reuse ;  /* 0x0000004a43547223 */ /* 0x180fe2000001081a */
[----:B------:R-:W2:Y:S01]  /*4890*/  MUFU.EX2 R4, R4 ;  /* 0x0000000400047308 */ /* 0x000ea20000000800 */
[----:B-1----:R-:W-:Y:S01]  /*48a0*/  FADD.FTZ R14, R60, R23 ;  /* 0x000000173c0e7221 */ /* 0x002fe20000010000 */
[-CC-:B------:R-:W-:Y:S01]  /*48b0*/  FFMA.FTZ R27, R27, R74.reuse, -R26.reuse ;  /* 0x0000004a1b1b7223 */ /* 0x180fe2000001081a */
[-CC-:B------:R-:W-:Y:S01]  /*48c0*/  FFMA.FTZ R73, R73, R74.reuse, -R26.reuse ;  /* 0x0000004a49497223 */ /* 0x180fe2000001081a */
[-CC-:B------:R-:W-:Y:S01]  /*48d0*/  FFMA.FTZ R75, R75, R74.reuse, -R26.reuse ;  /* 0x0000004a4b4b7223 */ /* 0x180fe2000001081a */
[-CC-:B------:R-:W-:Y:S01]  /*48e0*/  FFMA.FTZ R31, R31, R74.reuse, -R26.reuse ;  /* 0x0000004a1f1f7223 */ /* 0x180fe2000001081a */
[-CC-:B------:R-:W-:Y:S01]  /*48f0*/  FFMA.FTZ R69, R69, R74.reuse, -R26.reuse ;  /* 0x0000004a45457223 */ /* 0x180fe2000001081a */
[----:B------:R-:W-:Y:S01]  /*4900*/  FFMA.FTZ R97, R97, R74, -R26 ;  /* 0x0000004a61617223 */ /* 0x000fe2000001081a */
[----:B------:R-:W1:Y:S01]  /*4910*/  MUFU.EX2 R7, R7 ;  /* 0x0000000700077308 */ /* 0x000e620000000800 */
[C---:B0-----:R-:W-:Y:S01]  /*4920*/  FADD.FTZ R23, R21.reuse, R14 ;  /* 0x0000000e15177221 */ /* 0x041fe20000010000 */
[----:B------:R-:W-:Y:S01]  /*4930*/  F2FP.BF16.F32.PACK_AB R14, R21, R60 ;  /* 0x0000003c150e723e */ /* 0x000fe200000010ff */
[----:B------:R-:W-:Y:S01]  /*4940*/  FADD.FTZ R21, R25, R54 ;  /* 0x0000003619157221 */ /* 0x000fe20000010000 */
[-CC-:B------:R-:W-:Y:S01]  /*4950*/  FFMA.FTZ R49, R101, R74.reuse, -R26.reuse ;  /* 0x0000004a65317223 */ /* 0x180fe2000001081a */
[-CC-:B------:R-:W-:Y:S01]  /*4960*/  FFMA.FTZ R107, R107, R74.reuse, -R26.reuse ;  /* 0x0000004a6b6b7223 */ /* 0x180fe2000001081a */
[-CC-:B------:R-:W-:Y:S01]  /*4970*/  FFMA.FTZ R111, R111, R74.reuse, -R26.reuse ;  /* 0x0000004a6f6f7223 */ /* 0x180fe2000001081a */
[----:B------:R-:W-:Y:S01]  /*4980*/  FADD.FTZ R56, R20, R21 ;  /* 0x0000001514387221 */ /* 0x000fe20000010000 */
[----:B------:R-:W0:Y:S01]  /*4990*/  MUFU.EX2 R41, R41 ;  /* 0x0000002900297308 */ /* 0x000e220000000800 */
[----:B--2---:R-:W-:Y:S01]  /*49a0*/  FADD.FTZ R54, R4, R23 ;  /* 0x0000001704367221 */ /* 0x004fe20000010000 */
[----:B------:R-:W-:Y:S01]  /*49b0*/  FFMA.FTZ R117, R117, R74, -R26 ;  /* 0x0000004a75757223 */ /* 0x000fe2000001081a */
[----:B------:R-:W-:Y:S01]  /*49c0*/  FADD.FTZ R23, R37, R56 ;  /* 0x0000003825177221 */ /* 0x000fe20000010000 */
[----:B------:R-:W-:Y:S01]  /*49d0*/  LEA R5, R51, UR37, 0x1 ;  /* 0x0000002533057c11 */ /* 0x000fe2000f8e08ff */
[----:B------:R-:W-:Y:S01]  /*49e0*/  IMAD.MOV.U32 R67, RZ, RZ, R71 ;  /* 0x000000ffff437224 */ /* 0x000fe200078e0047 */
[----:B------:R-:W-:Y:S01]  /*49f0*/  F2FP.BF16.F32.PACK_AB R15, R95, R12 ;  /* 0x0000000c5f0f723e */ /* 0x000fe200000010ff */
[----:B------:R-:W-:Y:S01]  /*4a00*/  FADD.FTZ R56, R22, R23 ;  /* 0x0000001716387221 */ /* 0x000fe20000010000 */
[----:B------:R-:W2:Y:S01]  /*4a10*/  MUFU.EX2 R46, R46 ;  /* 0x0000002e002e7308 */ /* 0x000ea20000000800 */
[----:B-1----:R-:W-:Y:S01]  /*4a20*/  FADD.FTZ R54, R7, R54 ;  /* 0x0000003607367221 */ /* 0x002fe20000010000 */
[----:B------:R1:W-:Y:S01]  /*4a30*/  STSM.16.M88.4 [R5+0x24300], R8 ;  /* 0x0243000805007844 */ /* 0x0003e20000000200 */
[----:B------:R-:W-:Y:S01]  /*4a40*/  FADD.FTZ R23, R81, R56 ;  /* 0x0000003851177221 */ /* 0x000fe20000010000 */
[----:B------:R-:W-:Y:S01]  /*4a50*/  F2FP.BF16.F32.PACK_AB R12, R121, R58 ;  /* 0x0000003a790c723e */ /* 0x000fe200000010ff */
[----:B------:R-:W-:Y:S01]  /*4a60*/  IMAD.MOV.U32 R65, RZ, RZ, R71 ;  /* 0x000000ffff417224 */ /* 0x000fe200078e0047 */
[-C--:B------:R-:W-:Y:S01]  /*4a70*/  MOV R64, R71.reuse ;  /* 0x0000004700407202 */ /* 0x080fe20000000f00 */
[----:B------:R-:W-:Y:S01]  /*4a80*/  FADD.FTZ R56, R24, R23 ;  /* 0x0000001718387221 */ /* 0x000fe20000010000 */
[----:B------:R-:W3:Y:S01]  /*4a90*/  MUFU.EX2 R43, R43 ;  /* 0x0000002b002b7308 */ /* 0x000ee20000000800 */
[----:B0-----:R-:W-:Y:S01]  /*4aa0*/  FADD.FTZ R21, R41, R54 ;  /* 0x0000003629157221 */ /* 0x001fe20000010000 */
[----:B------:R-:W-:Y:S01]  /*4ab0*/  STSM.16.M88.4 [R5+0x25b00], R12 ;  /* 0x025b000c05007844 */ /* 0x000fe20000000200 */
[----:B------:R-:W-:Y:S01]  /*4ac0*/  FADD.FTZ R23, R83, R56 ;  /* 0x0000003853177221 */ /* 0x000fe20000010000 */
[--C-:B------:R-:W-:Y:S01]  /*4ad0*/  IMAD.MOV.U32 R63, RZ, RZ, R71.reuse ;  /* 0x000000ffff3f7224 */ /* 0x100fe200078e0047 */
[----:B------:R-:W-:Y:S01]  /*4ae0*/  MOV R57, R71 ;  /* 0x0000004700397202 */ /* 0x000fe20000000f00 */
[----:B------:R-:W-:-:S02]  /*4af0*/  IMAD.MOV.U32 R62, RZ, RZ, R71 ;  /* 0x000000ffff3e7224 */ /* 0x000fc400078e0047 */
[----:B------:R-:W-:Y:S01]  /*4b00*/  FADD.FTZ R26, R6, R23 ;  /* 0x00000017061a7221 */ /* 0x000fe20000010000 */
[----:B------:R-:W0:Y:S01]  /*4b10*/  MUFU.EX2 R48, R48 ;  /* 0x0000003000307308 */ /* 0x000e220000000800 */
[----:B--2---:R-:W-:Y:S01]  /*4b20*/  FADD.FTZ R54, R46, R21 ;  /* 0x000000152e367221 */ /* 0x004fe20000010000 */
[--C-:B------:R-:W-:Y:S02]  /*4b30*/  IMAD.MOV.U32 R61, RZ, RZ, R71.reuse ;  /* 0x000000ffff3d7224 */ /* 0x100fe400078e0047 */
[--C-:B------:R-:W-:Y:S02]  /*4b40*/  IMAD.MOV.U32 R60, RZ, RZ, R71.reuse ;  /* 0x000000ffff3c7224 */ /* 0x100fe400078e0047 */
[--C-:B------:R-:W-:Y:S02]  /*4b50*/  IMAD.MOV.U32 R59, RZ, RZ, R71.reuse ;  /* 0x000000ffff3b7224 */ /* 0x100fe400078e0047 */
[----:B------:R-:W2:Y:S01]  /*4b60*/  MUFU.EX2 R45, R45 ;  /* 0x0000002d002d7308 */ /* 0x000ea20000000800 */
[----:B---3--:R-:W-:Y:S01]  /*4b70*/  FADD.FTZ R21, R43, R54 ;  /* 0x000000362b157221 */ /* 0x008fe20000010000 */
[----:B------:R-:W-:-:S02]  /*4b80*/  IMAD.MOV.U32 R58, RZ, RZ, R71 ;  /* 0x000000ffff3a7224 */ /* 0x000fc400078e0047 */
[--C-:B------:R-:W-:Y:S02]  /*4b90*/  IMAD.MOV.U32 R56, RZ, RZ, R71.reuse ;  /* 0x000000ffff387224 */ /* 0x100fe400078e0047 */
[----:B------:R-:W-:Y:S02]  /*4ba0*/  IMAD.MOV.U32 R53, RZ, RZ, R71 ;  /* 0x000000ffff357224 */ /* 0x000fe400078e0047 */
[----:B------:R-:W3:Y:S01]  /*4bb0*/  MUFU.EX2 R50, R50 ;  /* 0x0000003200327308 */ /* 0x000ee20000000800 */
[----:B0-----:R-:W-:Y:S01]  /*4bc0*/  FADD.FTZ R54, R48, R21 ;  /* 0x0000001530367221 */ /* 0x001fe20000010000 */
[----:B------:R-:W-:-:S06]  /*4bd0*/  IMAD.MOV.U32 R51, RZ, RZ, R71 ;  /* 0x000000ffff337224 */ /* 0x000fcc00078e0047 */
[----:B------:R0:W4:Y:S01]  /*4be0*/  MUFU.EX2 R16, R55 ;  /* 0x0000003700107308 */ /* 0x0001220000000800 */
[----:B--2---:R-:W-:Y:S01]  /*4bf0*/  FADD.FTZ R21, R45, R54 ;  /* 0x000000362d157221 */ /* 0x004fe20000010000 */
[----:B------:R-:W-:-:S06]  /*4c00*/  IMAD.MOV.U32 R54, RZ, RZ, R71 ;  /* 0x000000ffff367224 */ /* 0x000fcc00078e0047 */
[----:B------:R-:W2:Y:S01]  /*4c10*/  MUFU.EX2 R19, R19 ;  /* 0x0000001300137308 */ /* 0x000ea20000000800 */
[----:B---3--:R-:W-:Y:S01]  /*4c20*/  FADD.FTZ R23, R50, R21 ;  /* 0x0000001532177221 */ /* 0x008fe20000010000 */
[----:B------:R-:W-:Y:S01]  /*4c30*/  F2FP.BF16.F32.PACK_AB R21, R25, R18 ;  /* 0x000000121915723e */ /* 0x000fe200000010ff */
[--C-:B0-----:R-:W-:Y:S01]  /*4c40*/  IMAD.MOV.U32 R55, RZ, RZ, R71.reuse ;  /* 0x000000ffff377224 */ /* 0x101fe200078e0047 */
[----:B------:R-:W-:Y:S02]  /*4c50*/  F2FP.BF16.F32.PACK_AB R25, R81, R22 ;  /* 0x000000165119723e */ /* 0x000fe400000010ff */
[----:B------:R-:W-:Y:S01]  /*4c60*/  F2FP.BF16.F32.PACK_AB R22, R46, R41 ;  /* 0x000000292e16723e */ /* 0x000fe200000010ff */
[----:B------:R-:W-:Y:S01]  /*4c70*/  IMAD.MOV.U32 R46, RZ, RZ, R71 ;  /* 0x000000ffff2e7224 */ /* 0x000fe200078e0047 */
[----:B------:R-:W1:Y:S01]  /*4c80*/  MUFU.EX2 R33, R33 ;  /* 0x0000002100217308 */ /* 0x000e620000000800 */
[----:B----4-:R-:W-:Y:S01]  /*4c90*/  FADD.FTZ R18, R16, R23 ;  /* 0x0000001710127221 */ /* 0x010fe20000010000 */
[----:B------:R-:W-:Y:S01]  /*4ca0*/  F2FP.BF16.F32.PACK_AB R23, R37, R20 ;  /* 0x000000142517723e */ /* 0x000fe200000010ff */
[--C-:B------:R-:W-:Y:S01]  /*4cb0*/  IMAD.MOV.U32 R41, RZ, RZ, R71.reuse ;  /* 0x000000ffff297224 */ /* 0x100fe200078e0047 */
[----:B------:R-:W-:Y:S01]  /*4cc0*/  F2FP.BF16.F32.PACK_AB R20, R7, R4 ;  /* 0x000000040714723e */ /* 0x000fe200000010ff */
[----:B------:R-:W-:-:S03]  /*4cd0*/  IMAD.MOV.U32 R37, RZ, RZ, R71 ;  /* 0x000000ffff257224 */ /* 0x000fc600078e0047 */
[----:B------:R-:W-:Y:S01]  /*4ce0*/  MUFU.EX2 R32, R32 ;  /* 0x0000002000207308 */ /* 0x000fe20000000800 */
[----:B--2---:R-:W-:Y:S01]  /*4cf0*/  FADD.FTZ R18, R19, R18 ;  /* 0x0000001213127221 */ /* 0x004fe20000010000 */
[----:B------:R-:W-:Y:S06]  /*4d00*/  STSM.16.M88.4 [R5+0x27300], R20 ;  /* 0x0273001405007844 */ /* 0x000fec0000000200 */
[----:B------:R-:W0:Y:S01]  /*4d10*/  MUFU.EX2 R52, R52 ;  /* 0x0000003400347308 */ /* 0x000e220000000800 */
[----:B-1----:R-:W-:-:S07]  /*4d20*/  FADD.FTZ R9, R33, R18 ;  /* 0x0000001221097221 */ /* 0x002fce0000010000 */
[----:B------:R-:W1:Y:S08]  /*4d30*/  MUFU.EX2 R99, R99 ;  /* 0x0000006300637308 */ /* 0x000e700000000800 */
[----:B------:R2:W-:Y:S01]  /*4d40*/  MUFU.EX2 R86, R27 ;  /* 0x0000001b00567308 */ /* 0x0005e20000000800 */
[C---:B0-----:R-:W-:Y:S01]  /*4d50*/  FADD.FTZ R9, R52.reuse, R9 ;  /* 0x0000000934097221 */ /* 0x041fe20000010000 */
[----:B------:R-:W-:Y:S01]  /*4d60*/  F2FP.BF16.F32.PACK_AB R10, R52, R33 ;  /* 0x00000021340a723e */ /* 0x000fe200000010ff */
[----:B------:R-:W-:-:S02]  /*4d70*/  IMAD.MOV.U32 R52, RZ, RZ, R71 ;  /* 0x000000ffff347224 */ /* 0x000fc400078e0047 */
[----:B------:R-:W-:-:S03]  /*4d80*/  IMAD.MOV.U32 R33, RZ, RZ, R71 ;  /* 0x000000ffff217224 */ /* 0x000fc600078e0047 */
[----:B------:R-:W0:Y:S01]  /*4d90*/  MUFU.EX2 R100, R100 ;  /* 0x0000006400647308 */ /* 0x000e220000000800 */
[----:B--2---:R-:W-:Y:S01]  /*4da0*/  FADD.FTZ R27, R29, R26 ;  /* 0x0000001a1d1b7221 */ /* 0x004fe20000010000 */
[----:B-1----:R-:W-:-:S03]  /*4db0*/  F2FP.BF16.F32.PACK_AB R101, R99, R32 ;  /* 0x000000206365723e */ /* 0x002fc600000010ff */
[----:B------:R-:W-:Y:S01]  /*4dc0*/  FADD.FTZ R26, R28, R27 ;  /* 0x0000001b1c1a7221 */ /* 0x000fe20000010000 */
[----:B------:R-:W-:Y:S02]  /*4dd0*/  F2FP.BF16.F32.PACK_AB R27, R83, R24 ;  /* 0x00000018531b723e */ /* 0x000fe400000010ff */
[----:B------:R-:W1:Y:S01]  /*4de0*/  MUFU.EX2 R40, R125 ;  /* 0x0000007d00287308 */ /* 0x000e620000000800 */
[C---:B------:R-:W-:Y:S01]  /*4df0*/  FADD.FTZ R11, R77.reuse, R26 ;  /* 0x0000001a4d0b7221 */ /* 0x040fe20000010000 */
[----:B------:R-:W-:Y:S01]  /*4e00*/  F2FP.BF16.F32.PACK_AB R24, R48, R43 ;  /* 0x0000002b3018723e */ /* 0x000fe200000010ff */
[----:B------:R-:W-:Y:S01]  /*4e10*/  IMAD.MOV.U32 R48, RZ, RZ, R71 ;  /* 0x000000ffff307224 */ /* 0x000fe200078e0047 */
[----:B------:R-:W-:Y:S01]  /*4e20*/  F2FP.BF16.F32.PACK_AB R26, R50, R45 ;  /* 0x0000002d321a723e */ /* 0x000fe200000010ff */
[----:B------:R-:W-:Y:S01]  /*4e30*/  FADD.FTZ R8, R32, R11 ;  /* 0x0000000b20087221 */ /* 0x000fe20000010000 */
[----:B------:R-:W-:Y:S01]  /*4e40*/  F2FP.BF16.F32.PACK_AB R11, R77, R28 ;  /* 0x0000001c4d0b723e */ /* 0x000fe200000010ff */
[----:B------:R-:W-:Y:S01]  /*4e50*/  IMAD.MOV.U32 R45, RZ, RZ, R71 ;  /* 0x000000ffff2d7224 */ /* 0x000fe200078e0047 */
[----:B------:R-:W2:Y:S01]  /*4e60*/  MUFU.EX2 R35, R35 ;  /* 0x0000002300237308 */ /* 0x000ea20000000800 */
[----:B------:R-:W-:Y:S01]  /*4e70*/  FADD.FTZ R7, R99, R8 ;  /* 0x0000000863077221 */ /* 0x000fe20000010000 */
[----:B0-----:R-:W-:Y:S01]  /*4e80*/  FADD.FTZ R4, R100, R9 ;  /* 0x0000000964047221 */ /* 0x001fe20000010000 */
[----:B------:R0:W-:Y:S01]  /*4e90*/  STSM.16.M88.4 [R5+0x28b00], R24 ;  /* 0x028b001805007844 */ /* 0x0001e20000000200 */
[-C--:B------:R-:W-:Y:S01]  /*4ea0*/  MOV R50, R71.reuse ;  /* 0x0000004700327202 */ /* 0x080fe20000000f00 */
[--C-:B------:R-:W-:Y:S01]  /*4eb0*/  IMAD.MOV.U32 R32, RZ, RZ, R71.reuse ;  /* 0x000000ffff207224 */ /* 0x100fe200078e0047 */
[----:B------:R-:W-:Y:S01]  /*4ec0*/  MOV R43, R71 ;  /* 0x00000047002b7202 */ /* 0x000fe20000000f00 */
[----:B------:R-:W-:Y:S01]  /*4ed0*/  IMAD.MOV.U32 R28, RZ, RZ, R71 ;  /* 0x000000ffff1c7224 */ /* 0x000fe200078e0047 */
[----:B------:R-:W3:Y:S01]  /*4ee0*/  MUFU.EX2 R103, R103 ;  /* 0x0000006700677308 */ /* 0x000ee20000000800 */
[----:B-1----:R-:W-:-:S07]  /*4ef0*/  FADD.FTZ R8, R40, R7 ;  /* 0x0000000728087221 */ /* 0x002fce0000010000 */
[----:B------:R-:W1:Y:S01]  /*4f00*/  MUFU.EX2 R102, R102 ;  /* 0x0000006600667308 */ /* 0x000e620000000800 */
[C---:B--2---:R-:W-:Y:S01]  /*4f10*/  FADD.FTZ R7, R35.reuse, R4 ;  /* 0x0000000423077221 */ /* 0x044fe20000010000 */
[----:B------:R-:W-:Y:S01]  /*4f20*/  F2FP.BF16.F32.PACK_AB R100, R35, R100 ;  /* 0x000000642364723e */ /* 0x000fe200000010ff */
[--C-:B------:R-:W-:Y:S02]  /*4f30*/  IMAD.MOV.U32 R35, RZ, RZ, R71.reuse ;  /* 0x000000ffff237224 */ /* 0x100fe400078e0047 */
[--C-:B0-----:R-:W-:Y:S02]  /*4f40*/  IMAD.MOV.U32 R27, RZ, RZ, R71.reuse ;  /* 0x000000ffff1b7224 */ /* 0x101fe400078e0047 */
[--C-:B------:R-:W-:Y:S01]  /*4f50*/  IMAD.MOV.U32 R26, RZ, RZ, R71.reuse ;  /* 0x000000ffff1a7224 */ /* 0x100fe200078e0047 */
[----:B------:R-:W0:Y:S01]  /*4f60*/  MUFU.EX2 R30, R30 ;  /* 0x0000001e001e7308 */ /* 0x000e220000000800 */
[C---:B---3--:R-:W-:Y:S01]  /*4f70*/  FADD.FTZ R9, R103.reuse, R8 ;  /* 0x0000000867097221 */ /* 0x048fe20000010000 */
[----:B------:R-:W-:Y:S01]  /*4f80*/  F2FP.BF16.F32.PACK_AB R103, R103, R40 ;  /* 0x000000286767723e */ /* 0x000fe200000010ff */
[----:B------:R-:W-:-:S02]  /*4f90*/  IMAD.MOV.U32 R40, RZ, RZ, R71 ;  /* 0x000000ffff287224 */ /* 0x000fc400078e0047 */
[--C-:B------:R-:W-:Y:S02]  /*4fa0*/  IMAD.MOV.U32 R25, RZ, RZ, R71.reuse ;  /* 0x000000ffff197224 */ /* 0x100fe400078e0047 */
[----:B------:R-:W-:Y:S01]  /*4fb0*/  IMAD.MOV.U32 R24, RZ, RZ, R71 ;  /* 0x000000ffff187224 */ /* 0x000fe200078e0047 */
[----:B------:R-:W2:Y:S01]  /*4fc0*/  MUFU.EX2 R47, R47 ;  /* 0x0000002f002f7308 */ /* 0x000ea20000000800 */
[----:B-1----:R-:W-:-:S07]  /*4fd0*/  FADD.FTZ R4, R102, R7 ;  /* 0x0000000766047221 */ /* 0x002fce0000010000 */
[----:B------:R-:W1:Y:S01]  /*4fe0*/  MUFU.EX2 R85, R85 ;  /* 0x0000005500557308 */ /* 0x000e620000000800 */
[----:B0-----:R-:W-:Y:S01]  /*4ff0*/  FADD.FTZ R8, R30, R9 ;  /* 0x000000091e087221 */ /* 0x001fe20000010000 */
[----:B------:R-:W-:Y:S02]  /*5000*/  F2FP.BF16.F32.PACK_AB R9, R29, R6 ;  /* 0x000000061d09723e */ /* 0x000fe400000010ff */
[----:B------:R-:W-:-:S04]  /*5010*/  MOV R29, R71 ;  /* 0x00000047001d7202 */ /* 0x000fc80000000f00 */
[----:B------:R-:W0:Y:S01]  /*5020*/  MUFU.EX2 R39, R39 ;  /* 0x0000002700277308 */ /* 0x000e220000000800 */
[C---:B--2---:R-:W-:Y:S01]  /*5030*/  FADD.FTZ R4, R47.reuse, R4 ;  /* 0x000000042f047221 */ /* 0x044fe20000010000 */
[----:B------:R-:W-:Y:S01]  /*5040*/  F2FP.BF16.F32.PACK_AB R102, R47, R102 ;  /* 0x000000662f66723e */ /* 0x000fe200000010ff */
[----:B------:R-:W-:-:S05]  /*5050*/  IMAD.MOV.U32 R47, RZ, RZ, R71 ;  /* 0x000000ffff2f7224 */ /* 0x000fca00078e0047 */
[----:B------:R-:W2:Y:S01]  /*5060*/  MUFU.EX2 R34, R34 ;  /* 0x0000002200227308 */ /* 0x000ea20000000800 */
[----:B-1----:R-:W-:Y:S01]  /*5070*/  FADD.FTZ R13, R85, R8 ;  /* 0x00000008550d7221 */ /* 0x002fe20000010000 */
[----:B------:R-:W-:Y:S02]  /*5080*/  F2FP.BF16.F32.PACK_AB R8, R19, R16 ;  /* 0x000000101308723e */ /* 0x000fe400000010ff */
[----:B------:R-:W-:Y:S01]  /*5090*/  F2FP.BF16.F32.PACK_AB R85, R85, R30 ;  /* 0x0000001e5555723e */ /* 0x000fe200000010ff */
[----:B------:R-:W-:Y:S02]  /*50a0*/  IMAD.MOV.U32 R30, RZ, RZ, R71 ;  /* 0x000000ffff1e7224 */ /* 0x000fe400078e0047 */
[----:B------:R1:W-:Y:S01]  /*50b0*/  STSM.16.M88.4 [R5+0x2a300], R8 ;  /* 0x02a3000805007844 */ /* 0x0003e20000000200 */
[----:B------:R-:W3:Y:S01]  /*50c0*/  MUFU.EX2 R84, R84 ;  /* 0x0000005400547308 */ /* 0x000ee20000000800 */
[----:B0-----:R-:W-:Y:S02]  /*50d0*/  FADD.FTZ R7, R39, R4 ;  /* 0x0000000427077221 */ /* 0x001fe40000010000 */
[----:B------:R0:W-:Y:S05]  /*50e0*/  STSM.16.M88.4 [R5+0x2bb00], R100 ;  /* 0x02bb006405007844 */ /* 0x0001ea0000000200 */
[----:B------:R-:W4:Y:S01]  /*50f0*/  MUFU.EX2 R87, R87 ;  /* 0x0000005700577308 */ /* 0x000f220000000800 */
[----:B--2---:R-:W-:-:S07]  /*5100*/  FADD.FTZ R4, R34, R13 ;  /* 0x0000000d22047221 */ /* 0x004fce0000010000 */
[----:B------:R-:W2:Y:S01]  /*5110*/  MUFU.EX2 R38, R38 ;  /* 0x0000002600267308 */ /* 0x000ea20000000800 */
[C---:B---3--:R-:W-:Y:S01]  /*5120*/  FADD.FTZ R7, R84.reuse, R7 ;  /* 0x0000000754077221 */ /* 0x048fe20000010000 */
[----:B------:R-:W-:Y:S01]  /*5130*/  F2FP.BF16.F32.PACK_AB R84, R84, R39 ;  /* 0x000000275454723e */ /* 0x000fe200000010ff */
[----:B------:R-:W-:Y:S02]  /*5140*/  IMAD.MOV.U32 R39, RZ, RZ, R71 ;  /* 0x000000ffff277224 */ /* 0x000fe400078e0047 */
[----:B------:R-:W-:-:S03]  /*5150*/  FADD.FTZ R6, R86, R7 ;  /* 0x0000000756067221 */ /* 0x000fc60000010000 */
[----:B------:R-:W3:Y:S01]  /*5160*/  MUFU.EX2 R73, R73 ;  /* 0x0000004900497308 */ /* 0x000ee20000000800 */
[C---:B----4-:R-:W-:Y:S01]  /*5170*/  FADD.FTZ R13, R87.reuse, R4 ;  /* 0x00000004570d7221 */ /* 0x050fe20000010000 */
[----:B------:R-:W-:Y:S01]  /*5180*/  F2FP.BF16.F32.PACK_AB R87, R87, R34 ;  /* 0x000000225757723e */ /* 0x000fe200000010ff */
[----:B------:R-:W-:-:S05]  /*5190*/  IMAD.MOV.U32 R34, RZ, RZ, R71 ;  /* 0x000000ffff227224 */ /* 0x000fca00078e0047 */
[----:B------:R-:W4:Y:S01]  /*51a0*/  MUFU.EX2 R105, R105 ;  /* 0x0000006900697308 */ /* 0x000f220000000800 */
[----:B--2---:R-:W-:-:S07]  /*51b0*/  FADD.FTZ R12, R38, R13 ;  /* 0x0000000d260c7221 */ /* 0x004fce0000010000 */
[----:B------:R-:W2:Y:S01]  /*51c0*/  MUFU.EX2 R75, R75 ;  /* 0x0000004b004b7308 */ /* 0x000ea20000000800 */
[C---:B---3--:R-:W-:Y:S01]  /*51d0*/  FADD.FTZ R6, R73.reuse, R6 ;  /* 0x0000000649067221 */ /* 0x048fe20000010000 */
[----:B------:R-:W-:-:S05]  /*51e0*/  F2FP.BF16.F32.PACK_AB R86, R73, R86 ;  /* 0x000000564956723e */ /* 0x000fca00000010ff */
[----:B------:R0:W-:Y:S01]  /*51f0*/  STSM.16.M88.4 [R5+0x2d300], R84 ;  /* 0x02d3005405007844 */ /* 0x0001e20000000200 */
[----:B------:R-:W3:Y:S01]  /*5200*/  MUFU.EX2 R42, R42 ;  /* 0x0000002a002a7308 */ /* 0x000ee20000000800 */
[C---:B----4-:R-:W-:Y:S01]  /*5210*/  FADD.FTZ R13, R105.reuse, R12 ;  /* 0x0000000c690d7221 */ /* 0x050fe20000010000 */
[----:B------:R-:W-:Y:S01]  /*5220*/  F2FP.BF16.F32.PACK_AB R105, R105, R38 ;  /* 0x000000266969723e */ /* 0x000fe200000010ff */
[----:B------:R-:W-:-:S05]  /*5230*/  IMAD.MOV.U32 R38, RZ, RZ, R71 ;  /* 0x000000ffff267224 */ /* 0x000fca00078e0047 */
[----:B------:R-:W4:Y:S01]  /*5240*/  MUFU.EX2 R109, R109 ;  /* 0x0000006d006d7308 */ /* 0x000f220000000800 */
[----:B--2---:R-:W-:-:S07]  /*5250*/  FADD.FTZ R7, R75, R6 ;  /* 0x000000064b077221 */ /* 0x004fce0000010000 */
[----:B------:R2:W5:Y:S01]  /*5260*/  MUFU.EX2 R104, R31 ;  /* 0x0000001f00687308 */ /* 0x0005620000000800 */
[----:B---3--:R-:W-:-:S07]  /*5270*/  FADD.FTZ R6, R42, R13 ;  /* 0x0000000d2a067221 */ /* 0x008fce0000010000 */
[----:B------:R-:W3:Y:S01]  /*5280*/  MUFU.EX2 R69, R69 ;  /* 0x0000004500457308 */ /* 0x000ee20000000800 */
[----:B----4-:R-:W-:Y:S01]  /*5290*/  FADD.FTZ R13, R109, R6 ;  /* 0x000000066d0d7221 */ /* 0x010fe20000010000 */
[----:B--2---:R-:W-:-:S06]  /*52a0*/  IMAD.MOV.U32 R31, RZ, RZ, R71 ;  /* 0x000000ffff1f7224 */ /* 0x004fcc00078e0047 */
[----:B------:R-:W2:Y:S01]  /*52b0*/  MUFU.EX2 R44, R44 ;  /* 0x0000002c002c7308 */ /* 0x000ea20000000800 */
[C---:B-----5:R-:W-:Y:S01]  /*52c0*/  FADD.FTZ R12, R104.reuse, R7 ;  /* 0x00000007680c7221 */ /* 0x060fe20000010000 */
[----:B------:R-:W-:-:S06]  /*52d0*/  F2FP.BF16.F32.PACK_AB R104, R104, R75 ;  /* 0x0000004b6868723e */ /* 0x000fcc00000010ff */
[----:B------:R-:W1:Y:S01]  /*52e0*/  MUFU.EX2 R106, R97 ;  /* 0x00000061006a7308 */ /* 0x000e620000000800 */
[----:B---3--:R-:W-:-:S07]  /*52f0*/  FADD.FTZ R7, R69, R12 ;  /* 0x0000000c45077221 */ /* 0x008fce0000010000 */
[----:B------:R-:W3:Y:S01]  /*5300*/  MUFU.EX2 R115, R115 ;  /* 0x0000007300737308 */ /* 0x000ee20000000800 */
[----:B--2---:R-:W-:-:S07]  /*5310*/  FADD.FTZ R12, R44, R13 ;  /* 0x0000000d2c0c7221 */ /* 0x004fce0000010000 */
[----:B------:R-:W-:Y:S01]  /*5320*/  MUFU.EX2 R36, R36 ;  /* 0x0000002400247308 */ /* 0x000fe20000000800 */
[C---:B-1----:R-:W-:Y:S01]  /*5330*/  FADD.FTZ R8, R106.reuse, R7 ;  /* 0x000000076a087221 */ /* 0x042fe20000010000 */
[----:B------:R-:W-:Y:S01]  /*5340*/  F2FP.BF16.F32.PACK_AB R106, R106, R69 ;  /* 0x000000456a6a723e */ /* 0x000fe200000010ff */
[----:B------:R-:W-:-:S05]  /*5350*/  IMAD.MOV.U32 R69, RZ, RZ, R71 ;  /* 0x000000ffff457224 */ /* 0x000fca00078e0047 */
[----:B------:R-:W1:Y:S01]  /*5360*/  MUFU.EX2 R113, R113 ;  /* 0x0000007100717308 */ /* 0x000e620000000800 */
[C---:B---3--:R-:W-:Y:S01]  /*5370*/  FADD.FTZ R9, R115.reuse, R12 ;  /* 0x0000000c73097221 */ /* 0x048fe20000010000 */
[----:B------:R-:W-:Y:S01]  /*5380*/  F2FP.BF16.F32.PACK_AB R13, R115, R44 ;  /* 0x0000002c730d723e */ /* 0x000fe200000010ff */
[----:B------:R-:W-:-:S05]  /*5390*/  IMAD.MOV.U32 R44, RZ, RZ, R71 ;  /* 0x000000ffff2c7224 */ /* 0x000fca00078e0047 */
[----:B------:R-:W2:Y:S08]  /*53a0*/  MUFU.EX2 R49, R49 ;  /* 0x0000003100317308 */ /* 0x000eb00000000800 */
[----:B------:R3:W4:Y:S01]  /*53b0*/  MUFU.EX2 R4, R107 ;  /* 0x0000006b00047308 */ /* 0x0007220000000800 */
[----:B-1----:R-:W-:Y:S01]  /*53c0*/  F2FP.BF16.F32.PACK_AB R15, R113, R36 ;  /* 0x00000024710f723e */ /* 0x002fe200000010ff */
[----:B------:R-:W-:-:S06]  /*53d0*/  FADD.FTZ R36, R36, R9 ;  /* 0x0000000924247221 */ /* 0x000fcc0000010000 */
[----:B------:R-:W-:Y:S01]  /*53e0*/  MUFU.EX2 R111, R111 ;  /* 0x0000006f006f7308 */ /* 0x000fe20000000800 */
[----:B---3--:R-:W-:Y:S01]  /*53f0*/  F2FP.BF16.F32.PACK_AB R107, R109, R42 ;  /* 0x0000002a6d6b723e */ /* 0x008fe200000010ff */
[----:B--2---:R-:W-:Y:S01]  /*5400*/  FADD.FTZ R7, R49, R8 ;  /* 0x0000000831077221 */ /* 0x004fe20000010000 */
[----:B------:R-:W-:-:S03]  /*5410*/  IMAD.MOV.U32 R42, RZ, RZ, R71 ;  /* 0x000000ffff2a7224 */ /* 0x000fc600078e0047 */
[----:B------:R0:W-:Y:S02]  /*5420*/  STSM.16.M88.4 [R5+0x2eb00], R104 ;  /* 0x02eb006805007844 */ /* 0x0001e40000000200 */
[----:B------:R-:W1:Y:S01]  /*5430*/  MUFU.EX2 R6, R117 ;  /* 0x0000007500067308 */ /* 0x000e620000000800 */
[C---:B----4-:R-:W-:Y:S01]  /*5440*/  F2FP.BF16.F32.PACK_AB R12, R4.reuse, R49 ;  /* 0x00000031040c723e */ /* 0x050fe200000010ff */
[----:B------:R-:W-:Y:S01]  /*5450*/  FADD.FTZ R8, R4, R7 ;  /* 0x0000000704087221 */ /* 0x000fe20000010000 */
[----:B------:R-:W-:Y:S02]  /*5460*/  VIADD R7, R17, 0xfffffffe ;  /* 0xfffffffe11077836 */ /* 0x000fe40000000000 */
[----:B------:R-:W-:-:S03]  /*5470*/  IMAD.MOV.U32 R49, RZ, RZ, R71 ;  /* 0x000000ffff317224 */ /* 0x000fc600078e0047 */
[----:B------:R-:W-:Y:S02]  /*5480*/  ISETP.GE.AND P2, PT, R7, R144, PT ;  /* 0x000000900700720c */ /* 0x000fe40003f46270 */
[C---:B-1----:R-:W-:Y:S01]  /*5490*/  F2FP.BF16.F32.PACK_AB R14, R6.reuse, R111 ;  /* 0x0000006f060e723e */ /* 0x042fe200000010ff */
[----:B------:R-:W-:Y:S01]  /*54a0*/  FADD.FTZ R111, R111, R8 ;  /* 0x000000086f6f7221 */ /* 0x000fe20000010000 */
[----:B------:R-:W-:Y:S01]  /*54b0*/  FADD.FTZ R8, R113, R36 ;  /* 0x0000002471087221 */ /* 0x000fe20000010000 */
[----:B------:R-:W-:Y:S02]  /*54c0*/  MOV R36, R71 ;  /* 0x0000004700247202 */ /* 0x000fe40000000f00 */
[----:B------:R0:W-:Y:S01]  /*54d0*/  STSM.16.M88.4 [R5+0x30300], R12 ;  /* 0x0303000c05007844 */ /* 0x0001e20000000200 */
[----:B------:R-:W-:Y:S01]  /*54e0*/  FADD.FTZ R4, R6, R111 ;  /* 0x0000006f06047221 */ /* 0x000fe20000010000 */
[----:B------:R-:W-:Y:S01]  /*54f0*/  MOV R6, RZ ;  /* 0x000000ff00067202 */ /* 0x000fe20000000f00 */
[----:B------:R1:W-:Y:S06]  /*5500*/  MEMBAR.ALL.CTA ;  /* 0x0000000000007992 */ /* 0x0003ec0000008000 */
[----:B-1----:R-:W1:Y:S02]  /*5510*/  FENCE.VIEW.ASYNC.S ;  /* 0x00000000000073c6 */ /* 0x002e640000000000 */
[----:B-1----:R-:W-:Y:S01]  /*5520*/  NOP ;  /* 0x0000000000007918 */ /* 0x002fe20000000000 */
[----:B------:R-:W-:Y:S05]  /*5530*/  @!P2 BRA `(.L_x_19) ;  /* 0x000000400070a947 */ /* 0x000fea0003800000 */
[----:B------:R-:W-:Y:S01]  /*5540*/  IMAD.MOV.U32 R10, RZ, RZ, R72 ;  /* 0x000000ffff0a7224 */ /* 0x000fe200078e0048 */
[----:B------:R-:W-:Y:S01]  /*5550*/  MOV R9, R79 ;  /* 0x0000004f00097202 */ /* 0x000fe20000000f00 */
[----:B------:R-:W-:Y:S01]  /*5560*/  IMAD.MOV.U32 R11, RZ, RZ, RZ ;  /* 0x000000ffff0b7224 */ /* 0x000fe200078e00ff */
        /* <DEDUP_REMOVED lines=23> */
[----:B------:R-:W-:Y:S01]  /*56e0*/  CS2R R24, SRZ ;  /* 0x0000000000187805 */ /* 0x000fe2000001ff00 */
[----:B------:R-:W-:Y:S01]  /*56f0*/  UMOV UR43, URZ ;  /* 0x0000003f002b7c82 */ /* 0x000fe20008000000 */
[----:B------:R-:W-:-:S05]  /*5700*/  ULDC UR41, c[0x0][0x9d8] ;  /* 0x0002760000297ab9 */ /* 0x000fca0000000800 */
.L_x_28:
[----:B------:R-:W-:Y:S01]  /*5710*/  UIADD3 UR6, UR43, 0x1, URZ ;  /* 0x000000012b067890 */ /* 0x000fe2000fffe03f */
[----:B------:R-:W-:-:S03]  /*5720*/  ISETP.NE.AND P3, PT, RZ, UR36, PT ;  /* 0x00000024ff007c0c */ /* 0x000fc6000bf65270 */
[----:B------:R-:W-:-:S04]  /*5730*/  UISETP.NE.AND UP0, UPT, UR6, 0x2, UPT ;  /* 0x000000020600788c */ /* 0x000fc8000bf05270 */
[----:B------:R-:W-:Y:S02]  /*5740*/  USEL UR7, URZ, 0x1, UP0 ;  /* 0x000000013f077887 */ /* 0x000fe40008000000 */
[----:B------:R-:W-:-:S04]  /*5750*/  USEL UR6, UR6, URZ, UP0 ;  /* 0x0000003f06067287 */ /* 0x000fc80008000000 */
[----:B------:R-:W-:Y:S02]  /*5760*/  LOP3.LUT R6, R11, UR7, RZ, 0x3c, !PT ;  /* 0x000000070b067c12 */ /* 0x000fe4000f8e3cff */
[----:B------:R-:W-:Y:S01]  /*5770*/  IMAD.U32 R0, RZ, RZ, UR6 ;  /* 0x00000006ff007e24 */ /* 0x000fe2000f8e00ff */
[----:B---3--:R-:W-:Y:S06]  /*5780*/  @P3 BRA `(.L_x_20) ;  /* 0x0000000000283947 */ /* 0x008fec0003800000 */
[----:B------:R-:W-:Y:S05]  /*5790*/  @!P0 BRA `(.L_x_21) ;  /* 0x0000000000048947 */ /* 0x000fea0003800000 */
[----:B------:R-:W-:Y:S01]  /*57a0*/  BPT.TRAP 0x1 ;  /* 0x000000040000795c */ /* 0x000fe20000300000 */
.L_x_21:
[----:B0-----:R-:W-:Y:S02]  /*57b0*/  LEA R13, R0, UR37, 0x3 ;  /* 0x00000025000d7c11 */ /* 0x001fe4000f8e18ff */
[----:B------:R-:W-:-:S04]  /*57c0*/  SHF.L.U32 R12, R6, 0x1f, RZ ;  /* 0x0000001f060c7819 */ /* 0x000fc800000006ff */
[----:B------:R0:W1:Y:S01]  /*57d0*/  SYNCS.PHASECHK.TRANS64.TRYWAIT P2, [R13+URZ+0x31c30], R12 ;  /* 0x031c300c0d0075a7 */ /* 0x000062000804017f */
[----:B------:R-:W-:Y:S05]  /*57e0*/  @!P0 BRA `(.L_x_22) ;  /* 0x0000000000048947 */ /* 0x000fea0003800000 */
[----:B------:R-:W-:Y:S01]  /*57f0*/  BPT.TRAP 0x1 ;  /* 0x000000040000795c */ /* 0x000fe20000300000 */
.L_x_22:
[----:B-1----:R-:W-:Y:S05]  /*5800*/  @P2 BRA `(.L_x_20) ;  /* 0x0000000000082947 */ /* 0x002fea0003800000 */
[----:B------:R-:W1:Y:S02]  /*5810*/  SYNCS.PHASECHK.TRANS64.TRYWAIT P2, [R13+URZ+0x31c30], R12 ;  /* 0x031c300c0d0075a7 */ /* 0x000e64000804017f */
[----:B-1----:R-:W-:Y:S05]  /*5820*/  @!P2 BRA `(.L_x_23) ;  /* 0x0000009c0094a947 */ /* 0x002fea0003800000 */
.L_x_20:
[----:B0-----:R-:W0:Y:S01]  /*5830*/  S2R R14, SR_TID.X ;  /* 0x00000000000e7919 */ /* 0x001e220000002100 */
[----:B------:R-:W-:Y:S01]  /*5840*/  R2UR UR52, R0 ;  /* 0x00000000003472ca */ /* 0x000fe200000e0000 */
[----:B------:R-:W-:Y:S01]  /*5850*/  UMOV UR47, 0x80000020 ;  /* 0x80000020002f7882 */ /* 0x000fe20000000000 */
[C---:B------:R-:W-:Y:S01]  /*5860*/  R2UR UR44, R2.reuse ;  /* 0x00000000022c72ca */ /* 0x040fe200000e0000 */
        /* <DEDUP_REMOVED lines=10> */
[----:B------:R-:W-:Y:S01]  /*5910*/  UIMAD UR52, UR52, 0x6c0, UR42 ;  /* 0x000006c0343478a4 */ /* 0x000fe2000f8e022a */
[C---:B------:R-:W-:Y:S01]  /*5920*/  R2UR UR28, R2.reuse ;  /* 0x00000000021c72ca */ /* 0x040fe200000e0000 */
[----:B------:R-:W-:Y:S01]  /*5930*/  UMOV UR11, 0x80000020 ;  /* 0x80000020000b7882 */ /* 0x000fe20000000000 */
[C---:B------:R-:W-:Y:S01]  /*5940*/  R2UR UR29, R3.reuse ;  /* 0x00000000031d72ca */ /* 0x040fe200000e0000 */
[----:B------:R-:W-:Y:S01]  /*5950*/  UIADD3 UR50, UR52, 0x40, URZ ;  /* 0x0000004034327890 */ /* 0x000fe2000fffe03f */
[----:B------:R-:W-:Y:S01]  /*5960*/  R2UR UR32, R2 ;  /* 0x00000000022072ca */ /* 0x000fe200000e0000 */
[----:B------:R-:W-:Y:S01]  /*5970*/  UIADD3 UR26, UR52, 0x80, URZ ;  /* 0x00000080341a7890 */ /* 0x000fe2000fffe03f */
[----:B------:R-:W-:Y:S01]  /*5980*/  R2UR UR33, R3 ;  /* 0x00000000032172ca */ /* 0x000fe200000e0000 */
[----:B------:R-:W-:Y:S01]  /*5990*/  UMOV UR46, UR52 ;  /* 0x00000034002e7c82 */ /* 0x000fe20008000000 */
[----:B------:R-:W-:-:S02]  /*59a0*/  UIADD3 UR30, UR52, 0xc0, URZ ;  /* 0x000000c0341e7890 */ /* 0x000fc4000fffe03f */
[----:B------:R-:W-:Y:S02]  /*59b0*/  UIADD3 UR34, UR52, 0x100, URZ ;  /* 0x0000010034227890 */ /* 0x000fe4000fffe03f */
[----:B------:R-:W-:Y:S02]  /*59c0*/  UIADD3 UR6, UR52, 0x2, URZ ;  /* 0x0000000234067890 */ /* 0x000fe4000fffe03f */
[----:B------:R-:W-:Y:S02]  /*59d0*/  UIADD3 UR10, UR52, 0x42, URZ ;  /* 0x00000042340a7890 */ /* 0x000fe4000fffe03f */
[----:B------:R-:W-:Y:S01]  /*59e0*/  UIADD3 UR14, UR52, 0x242, URZ ;  /* 0x00000242340e7890 */ /* 0x000fe2000fffe03f */
[----:B0-----:R-:W-:Y:S01]  /*59f0*/  SHF.R.U32.HI R14, RZ, 0x7, R14 ;  /* 0x00000007ff0e7819 */ /* 0x001fe2000001160e */
[----:B------:R-:W-:Y:S01]  /*5a00*/  UMOV UR15, 0x80000020 ;  /* 0x80000020000f7882 */ /* 0x000fe20000000000 */
[----:B------:R-:W-:Y:S01]  /*5a10*/  UIADD3 UR18, UR52, 0x480, URZ ;  /* 0x0000048034127890 */ /* 0x000fe2000fffe03f */
[----:B------:R-:W-:-:S02]  /*5a20*/  UMOV UR19, 0x80000020 ;  /* 0x8000002000137882 */ /* 0x000fc40000000000 */
[----:B-1----:R-:W-:Y:S01]  /*5a30*/  VIADD R12, R14, 0x8 ;  /* 0x000000080e0c7836 */ /* 0x002fe20000000000 */
[----:B------:R-:W-:Y:S01]  /*5a40*/  UIADD3 UR22, UR52, 0x482, URZ ;  /* 0x0000048234167890 */ /* 0x000fe2000fffe03f */
[----:B------:R-:W-:-:S03]  /*5a50*/  UMOV UR23, 0x80000020 ;  /* 0x8000002000177882 */ /* 0x000fc60000000000 */
[----:B------:R0:W-:Y:S06]  /*5a60*/  BAR.SYNC.DEFER_BLOCKING R12, 0x100 ;  /* 0x0004000c0000751d */ /* 0x0001ec0000010000 */
[----:B------:R-:W-:-:S06]  /*5a70*/  WARPGROUP.ARRIVE ;  /* 0x00000000000079c5 */ /* 0x000fcc0000000000 */
[----:B------:R-:W-:Y:S01]  /*5a80*/  HGMMA.64x16x16.F32.BF16 R136, gdesc[UR44], RZ, !UPT, gsb0 ;  /* 0x002000002c8879f0 */ /* 0x000fe2000c0018ff */
[----:B------:R-:W-:Y:S01]  /*5a90*/  R2UR UR44, R2 ;  /* 0x00000000022c72ca */ /* 0x000fe200000e0000 */
[----:B------:R-:W-:Y:S01]  /*5aa0*/  UIADD3 UR46, UR52, 0x140, URZ ;  /* 0x00000140342e7890 */ /* 0x000fe2000fffe03f */
[----:B------:R-:W-:Y:S01]  /*5ab0*/  R2UR UR45, R3 ;  /* 0x00000000032d72ca */ /* 0x000fe200000e0000 */
[----:B------:R-:W-:Y:S01]  /*5ac0*/  UMOV UR47, 0x80000020 ;  /* 0x80000020002f7882 */ /* 0x000fe20000000000 */
[----:B------:R-:W-:Y:S02]  /*5ad0*/  WARPGROUP.DEPBAR.LE gsb0, 0x0 ;  /* 0x00008000000079c5 */ /* 0x000fe40000010000 */
        /* <DEDUP_REMOVED lines=23> */
[----:B------:R-:W-:Y:S01]  /*5c50*/  UIADD3 UR34, UR52, 0x102, URZ ;  /* 0x0000010234227890 */ /* 0x000fe2000fffe03f */
[----:B------:R-:W-:Y:S01]  /*5c60*/  UMOV UR32, UR4 ;  /* 0x0000000400207c82 */ /* 0x000fe20008000000 */
[----:B------:R-:W-:Y:S01]  /*5c70*/  UMOV UR33, UR5 ;  /* 0x0000000500217c82 */ /* 0x000fe20008000000 */
        /* <DEDUP_REMOVED lines=258> */
[----:B------:R-:W-:Y:S01]  /*6ca0*/  UIADD3 UR22, UR52, 0x642, URZ ;  /* 0x0000064234167890 */ /* 0x000fe2000fffe03f */
[----:B------:R-:W-:Y:S01]  /*6cb0*/  UMOV UR23, 0x80000020 ;  /* 0x8000002000177882 */ /* 0x000fe20000000000 */
[----:B------:R-:W-:Y:S01]  /*6cc0*/  UIADD3 UR52, UR52, 0x682, URZ ;  /* 0x0000068234347890 */ /* 0x000fe2000fffe03f */
[----:B------:R-:W-:Y:S02]  /*6cd0*/  WARPGROUP.DEPBAR.LE gsb0, 0x0 ;  /* 0x00008000000079c5 */ /* 0x000fe40000010000 */
[----:B------:R-:W-:-:S06]  /*6ce0*/  WARPGROUP.ARRIVE ;  /* 0x00000000000079c5 */ /* 0x000fcc0000000000 */
[----:B------:R-:W-:Y:S03]  /*6cf0*/  HGMMA.64x16x16.F32.BF16 R120, gdesc[UR24], R120, gsb0 ;  /* 0x00200000187879f0 */ /* 0x000fe60008001878 */
        /* <DEDUP_REMOVED lines=19> */
[----:B------:R-:W-:Y:S03]  /*6e30*/  HGMMA.64x16x16.F32.BF16 R72, gdesc[UR20], R72, gsb0 ;  /* 0x00200000144879f0 */ /* 0x000fe60008001848 */
[----:B------:R-:W-:Y:S02]  /*6e40*/  WARPGROUP.DEPBAR.LE gsb0, 0x0 ;  /* 0x00008000000079c5 */ /* 0x000fe40000010000 */
[----:B0-----:R-:W-:Y:S05]  /*6e50*/  @P3 BRA `(.L_x_24) ;  /* 0x0000000000283947 */ /* 0x001fea0003800000 */
[----:B------:R-:W-:Y:S05]  /*6e60*/  @!P0 BRA `(.L_x_25) ;  /* 0x0000000000048947 */ /* 0x000fea0003800000 */
[----:B------:R-:W-:Y:S01]  /*6e70*/  BPT.TRAP 0x1 ;  /* 0x000000040000795c */ /* 0x000fe20000300000 */
.L_x_25:
[----:B------:R-:W-:Y:S01]  /*6e80*/  ULEA UR6, UR43, UR37, 0x3 ;  /* 0x000000252b067291 */ /* 0x000fe2000f8e183f */
[----:B------:R-:W-:-:S08]  /*6e90*/  SHF.L.U32 R11, R11, 0x1f, RZ ;  /* 0x0000001f0b0b7819 */ /* 0x000fd000000006ff */
[----:B------:R0:W1:Y:S01]  /*6ea0*/  SYNCS.PHASECHK.TRANS64.TRYWAIT P2, [UR6+0x31c50], R11 ;  /* 0x031c500bff0075a7 */ /* 0x0000620008040146 */
[----:B------:R-:W-:Y:S05]  /*6eb0*/  @!P0 BRA `(.L_x_26) ;  /* 0x0000000000048947 */ /* 0x000fea0003800000 */
[----:B------:R-:W-:Y:S01]  /*6ec0*/  BPT.TRAP 0x1 ;  /* 0x000000040000795c */ /* 0x000fe20000300000 */
.L_x_26:
[----:B-1----:R-:W-:Y:S05]  /*6ed0*/  @P2 BRA `(.L_x_24) ;  /* 0x0000000000082947 */ /* 0x002fea0003800000 */
[----:B------:R-:W1:Y:S02]  /*6ee0*/  SYNCS.PHASECHK.TRANS64.TRYWAIT P2, [UR6+0x31c50], R11 ;  /* 0x031c500bff0075a7 */ /* 0x000e640008040146 */
[----:B-1----:R-:W-:Y:S05]  /*6ef0*/  @!P2 BRA `(.L_x_27) ;  /* 0x0000008400f4a947 */ /* 0x002fea0003800000 */
.L_x_24:
[----:B------:R-:W-:Y:S01]  /*6f00*/  UIADD3 UR6, UR37, 0x200, URZ ;  /* 0x0000020025067890 */ /* 0x000fe2000fffe03f */
[----:B------:R-:W-:Y:S01]  /*6f10*/  WARPGROUP.ARRIVE ;  /* 0x00000000000079c5 */ /* 0x000fe20000000000 */
[----:B------:R-:W-:Y:S01]  /*6f20*/  ULOP3.LUT UR7, UR40, 0x10000, URZ, 0xfc, !UPT ;  /* 0x0001000028077892 */ /* 0x000fe2000f8efc3f */
[----:B01----:R-:W-:Y:S01]  /*6f30*/  FMUL.FTZ R11, R136, UR41 ;  /* 0x00000029880b7c20 */ /* 0x003fe20008410000 */
[----:B------:R-:W-:Y:S01]  /*6f40*/  USHF.R.U32.HI UR6, URZ, 0x4, UR6 ;  /* 0x000000043f067899 */ /* 0x000fe20008011606 */
[----:B------:R-:W-:Y:S01]  /*6f50*/  FMUL.FTZ R12, R137, UR41 ;  /* 0x00000029890c7c20 */ /* 0x000fe20008410000 */
[----:B------:R-:W-:Y:S01]  /*6f60*/  UMOV UR25, 0xc0000010 ;  /* 0xc000001000197882 */ /* 0x000fe20000000000 */
[----:B------:R-:W-:Y:S01]  /*6f70*/  UMOV UR27, 0x80000020 ;  /* 0x80000020001b7882 */ /* 0x000fe20000000000 */
[----:B------:R-:W-:Y:S01]  /*6f80*/  ULOP3.LUT UR6, UR6, 0x3fff, URZ, 0xc0, !UPT ;  /* 0x00003fff06067892 */ /* 0x000fe2000f8ec03f */
[----:B------:R-:W0:Y:S01]  /*6f90*/  MUFU.TANH R11, R11 ;  /* 0x0000000b000b7308 */ /* 0x000e220000002400 */
[----:B------:R-:W-:Y:S01]  /*6fa0*/  UMOV UR24, UR7 ;  /* 0x0000000700187c82 */ /* 0x000fe20008000000 */
[----:B------:R-:W-:Y:S01]  /*6fb0*/  FMUL.FTZ R15, R140, UR41 ;  /* 0x000000298c0f7c20 */ /* 0x000fe20008410000 */
[----:B------:R-:W-:Y:S01]  /*6fc0*/  ULOP3.LUT UR6, UR6, 0x2400000, URZ, 0xfc, !UPT ;  /* 0x0240000006067892 */ /* 0x000fe2000f8efc3f */
[----:B------:R-:W-:Y:S01]  /*6fd0*/  FMUL.FTZ R16, R141, UR41 ;  /* 0x000000298d107c20 */ /* 0x000fe20008410000 */
[----:B------:R-:W-:Y:S01]  /*6fe0*/  FMUL.FTZ R19, R128, UR41 ;  /* 0x0000002980137c20 */ /* 0x000fe20008410000 */
[----:B------:R-:W-:Y:S01]  /*6ff0*/  FMUL.FTZ R20, R129, UR41 ;  /* 0x0000002981147c20 */ /* 0x000fe20008410000 */
[----:B------:R-:W-:Y:S01]  /*7000*/  UIMAD UR6, UR43, 0x6c0, UR6 ;  /* 0x000006c02b0678a4 */ /* 0x000fe2000f8e0206 */
[----:B------:R-:W1:Y:S01]  /*7010*/  MUFU.TANH R12, R12 ;  /* 0x0000000c000c7308 */ /* 0x000e620000002400 */
[----:B------:R-:W-:Y:S01]  /*7020*/  FMUL.FTZ R22, R131, UR41 ;  /* 0x0000002983167c20 */ /* 0x000fe20008410000 */
[----:B------:R-:W-:Y:S01]  /*7030*/  FMUL.FTZ R23, R132, UR41 ;  /* 0x0000002984177c20 */ /* 0x000fe20008410000 */
[----:B------:R-:W-:Y:S01]  /*7040*/  FMUL.FTZ R128, R133, UR41 ;  /* 0x0000002985807c20 */ /* 0x000fe20008410000 */
[----:B------:R-:W-:Y:S01]  /*7050*/  FMUL.FTZ R120, R120, UR41 ;  /* 0x0000002978787c20 */ /* 0x000fe20008410000 */
[----:B------:R-:W-:Y:S01]  /*7060*/  FMUL.FTZ R121, R121, UR41 ;  /* 0x0000002979797c20 */ /* 0x000fe20008410000 */
[----:B------:R-:W-:Y:S01]  /*7070*/  UMOV UR26, UR6 ;  /* 0x00000006001a7c82 */ /* 0x000fe20008000000 */
[----:B------:R-:W-:Y:S01]  /*7080*/  FMUL.FTZ R124, R124, UR41 ;  /* 0x000000297c7c7c20 */ /* 0x000fe20008410000 */
[----:B------:R-:W-:Y:S01]  /*7090*/  HGMMA.64x96x16.F32.BF16 R24, gdesc[UR24].tnspB, R24, gsb0 ;  /* 0x41600000181879f0 */ /* 0x000fe20008001818 */
[----:B------:R-:W-:Y:S01]  /*70a0*/  UIADD3 UR24, UR7, 0x180, URZ ;  /* 0x0000018007187890 */ /* 0x000fe2000fffe03f */
[----:B------:R-:W2:Y:S01]  /*70b0*/  MUFU.TANH R15, R15 ;  /* 0x0000000f000f7308 */ /* 0x000ea20000002400 */
[----:B------:R-:W-:Y:S01]  /*70c0*/  UIADD3 UR26, UR6, 0x40, URZ ;  /* 0x00000040061a7890 */ /* 0x000fe2000fffe03f */
[----:B0-----:R-:W-:Y:S01]  /*70d0*/  FMNMX.FTZ R131, R11, R9, !PT ;  /* 0x000000090b837209 */ /* 0x001fe20007810000 */
[----:B------:R-:W-:Y:S01]  /*70e0*/  UMOV UR25, 0xc0000010 ;  /* 0xc000001000197882 */ /* 0x000fe20000000000 */
[----:B------:R-:W-:Y:S01]  /*70f0*/  UMOV UR27, 0x80000020 ;  /* 0x80000020001b7882 */ /* 0x000fe20000000000 */
[----:B------:R-:W-:Y:S01]  /*7100*/  FMUL.FTZ R125, R125, UR41 ;  /* 0x000000297d7d7c20 */ /* 0x000fe20008410000 */
[----:B------:R-:W-:Y:S01]  /*7110*/  FMUL.FTZ R112, R112, UR41 ;  /* 0x0000002970707c20 */ /* 0x000fe20008410000 */
[----:B-1----:R-:W-:Y:S01]  /*7120*/  FMNMX.FTZ R132, R12, R131, !PT ;  /* 0x000000830c847209 */ /* 0x002fe20007810000 */
[----:B------:R-:W0:Y:S01]  /*7130*/  MUFU.TANH R16, R16 ;  /* 0x0000001000107308 */ /* 0x000e220000002400 */
[----:B------:R-:W-:Y:S01]  /*7140*/  FMUL.FTZ R113, R113, UR41 ;  /* 0x0000002971717c20 */ /* 0x000fe20008410000 */
[----:B------:R-:W-:Y:S01]  /*7150*/  FMUL.FTZ R116, R116, UR41 ;  /* 0x0000002974747c20 */ /* 0x000fe20008410000 */
[----:B------:R-:W-:Y:S01]  /*7160*/  FMUL.FTZ R117, R117, UR41 ;  /* 0x0000002975757c20 */ /* 0x000fe20008410000 */
[----:B------:R-:W-:Y:S01]  /*7170*/  FMUL.FTZ R104, R104, UR41 ;  /* 0x0000002968687c20 */ /* 0x000fe20008410000 */
[----:B------:R-:W-:Y:S01]  /*7180*/  FMUL.FTZ R105, R105, UR41 ;  /* 0x0000002969697c20 */ /* 0x000fe20008410000 */
[----:B------:R-:W-:Y:S01]  /*7190*/  FMUL.FTZ R108, R108, UR41 ;  /* 0x000000296c6c7c20 */ /* 0x000fe20008410000 */
[----:B------:R-:W-:Y:S01]  /*71a0*/  FMUL.FTZ R109, R109, UR41 ;  /* 0x000000296d6d7c20 */ /* 0x000fe20008410000 */
[----:B------:R-:W1:Y:S01]  /*71b0*/  MUFU.TANH R19, R19 ;  /* 0x0000001300137308 */ /* 0x000e620000002400 */
[----:B--2---:R-:W-:Y:S01]  /*71c0*/  FMNMX.FTZ R131, R15, R132, !PT ;  /* 0x000000840f837209 */ /* 0x004fe20007810000 */
[----:B------:R-:W-:Y:S01]  /*71d0*/  FMUL.FTZ R96, R96, UR41 ;  /* 0x0000002960607c20 */ /* 0x000fe20008410000 */
[----:B------:R-:W-:Y:S01]  /*71e0*/  FMUL.FTZ R97, R97, UR41 ;  /* 0x0000002961617c20 */ /* 0x000fe20008410000 */
[----:B------:R-:W-:Y:S01]  /*71f0*/  FMUL.FTZ R100, R100, UR41 ;  /* 0x0000002964647c20 */ /* 0x000fe20008410000 */
[----:B------:R-:W-:Y:S01]  /*7200*/  FMUL.FTZ R101, R101, UR41 ;  /* 0x0000002965657c20 */ /* 0x000fe20008410000 */
[----:B------:R-:W-:Y:S01]  /*7210*/  FMUL.FTZ R88, R88, UR41 ;  /* 0x0000002958587c20 */ /* 0x000fe20008410000 */
[----:B------:R-:W-:Y:S01]  /*7220*/  FMUL.FTZ R89, R89, UR41 ;  /* 0x0000002959597c20 */ /* 0x000fe20008410000 */
[----:B------:R-:W2:Y:S01]  /*7230*/  MUFU.TANH R20, R20 ;  /* 0x0000001400147308 */ /* 0x000ea20000002400 */
[----:B0-----:R-:W-:Y:S01]  /*7240*/  FMNMX.FTZ R132, R16, R131, !PT ;  /* 0x0000008310847209 */ /* 0x001fe20007810000 */
[----:B------:R-:W-:Y:S01]  /*7250*/  FMUL.FTZ R92, R92, UR41 ;  /* 0x000000295c5c7c20 */ /* 0x000fe20008410000 */
[----:B------:R-:W-:Y:S01]  /*7260*/  FMUL.FTZ R93, R93, UR41 ;  /* 0x000000295d5d7c20 */ /* 0x000fe20008410000 */
[----:B------:R-:W-:Y:S01]  /*7270*/  FMUL.FTZ R80, R80, UR41 ;  /* 0x0000002950507c20 */ /* 0x000fe20008410000 */
[----:B------:R-:W-:Y:S01]  /*7280*/  FMUL.FTZ R81, R81, UR41 ;  /* 0x0000002951517c20 */ /* 0x000fe20008410000 */
[----:B------:R-:W-:Y:S01]  /*7290*/  FMUL.FTZ R84, R84, UR41 ;  /* 0x0000002954547c20 */ /* 0x000fe20008410000 */
[----:B------:R-:W-:Y:S01]  /*72a0*/  FMUL.FTZ R85, R85, UR41 ;  /* 0x0000002955557c20 */ /* 0x000fe20008410000 */
[----:B------:R-:W0:Y:S01]  /*72b0*/  MUFU.TANH R23, R23 ;  /* 0x0000001700177308 */ /* 0x000e220000002400 */
[----:B-1----:R-:W-:Y:S01]  /*72c0*/  FMNMX.FTZ R131, R19, R132, !PT ;  /* 0x0000008413837209 */ /* 0x002fe20007810000 */
        /* <DEDUP_REMOVED lines=49> */
[----:B------:R-:W1:Y:S05]  /*75e0*/  S2R R147, SR_TID.X ;  /* 0x0000000000937919 */ /* 0x000e6a0000002100 */
[----:B------:R-:W3:Y:S01]  /*75f0*/  MUFU.TANH R113, R113 ;  /* 0x0000007100717308 */ /* 0x000ee20000002400 */
[----:B--2---:R-:W-:-:S07]  /*7600*/  FMNMX.FTZ R131, R125, R132, !PT ;  /* 0x000000847d837209 */ /* 0x004fce0007810000 */
[----:B------:R-:W2:Y:S01]  /*7610*/  MUFU.TANH R116, R116 ;  /* 0x0000007400747308 */ /* 0x000ea20000002400 */
[----:B0-----:R-:W-:Y:S01]  /*7620*/  FMNMX.FTZ R132, R112, R131, !PT ;  /* 0x0000008370847209 */ /* 0x001fe20007810000 */
[----:B------:R-:W-:Y:S02]  /*7630*/  WARPGROUP.DEPBAR.LE gsb0, 0x0 ;  /* 0x00008000000079c5 */ /* 0x000fe40000010000 */
[----:B------:R-:W-:-:S04]  /*7640*/  WARPGROUP.ARRIVE ;  /* 0x00000000000079c5 */ /* 0x000fc80000000000 */
[----:B------:R-:W0:Y:S01]  /*7650*/  MUFU.TANH R117, R117 ;  /* 0x0000007500757308 */ /* 0x000e220000002400 */
[----:B---3--:R-:W-:Y:S01]  /*7660*/  FMNMX.FTZ R131, R113, R132, !PT ;  /* 0x0000008471837209 */ /* 0x008fe20007810000 */
[----:B------:R-:W-:Y:S01]  /*7670*/  HGMMA.64x96x16.F32.BF16 R24, gdesc[UR24].tnspB, R24, gsb0 ;  /* 0x41600000181879f0 */ /* 0x000fe20008001818 */
[----:B------:R-:W-:Y:S02]  /*7680*/  UIADD3 UR24, UR7, 0x300, URZ ;  /* 0x0000030007187890 */ /* 0x000fe4000fffe03f */
[----:B------:R-:W-:-:S03]  /*7690*/  UIADD3 UR26, UR6, 0x80, URZ ;  /* 0x00000080061a7890 */ /* 0x000fc6000fffe03f */
[----:B------:R-:W3:Y:S01]  /*76a0*/  MUFU.TANH R104, R104 ;  /* 0x0000006800687308 */ /* 0x000ee20000002400 */
[----:B------:R-:W-:Y:S01]  /*76b0*/  UMOV UR25, 0xc0000010 ;  /* 0xc000001000197882 */ /* 0x000fe20000000000 */
[----:B------:R-:W-:Y:S01]  /*76c0*/  UMOV UR27, 0x80000020 ;  /* 0x80000020001b7882 */ /* 0x000fe20000000000 */
[----:B--2---:R-:W-:Y:S02]  /*76d0*/  FMNMX.FTZ R132, R116, R131, !PT ;  /* 0x0000008374847209 */ /* 0x004fe40007810000 */
[----:B-1----:R-:W-:Y:S02]  /*76e0*/  SHF.R.U32.HI R146, RZ, 0x7, R147 ;  /* 0x00000007ff927819 */ /* 0x002fe40000011693 */
[----:B------:R-:W-:Y:S01]  /*76f0*/  ISETP.GE.U32.AND P2, PT, R147, 0x180, PT ;  /* 0x000001809300780c */ /* 0x000fe20003f46070 */
[----:B------:R-:W1:Y:S01]  /*7700*/  MUFU.TANH R105, R105 ;  /* 0x0000006900697308 */ /* 0x000e620000002400 */
[----:B0-----:R-:W-:-:S07]  /*7710*/  FMNMX.FTZ R131, R117, R132, !PT ;  /* 0x0000008475837209 */ /* 0x001fce0007810000 */
[----:B------:R-:W0:Y:S01]  /*7720*/  MUFU.TANH R108, R108 ;  /* 0x0000006c006c7308 */ /* 0x000e220000002400 */
[----:B---3--:R-:W-:-:S07]  /*7730*/  FMNMX.FTZ R132, R104, R131, !PT ;  /* 0x0000008368847209 */ /* 0x008fce0007810000 */
[----:B------:R-:W2:Y:S01]  /*7740*/  MUFU.TANH R109, R109 ;  /* 0x0000006d006d7308 */ /* 0x000ea20000002400 */
[----:B-1----:R-:W-:-:S07]  /*7750*/  FMNMX.FTZ R131, R105, R132, !PT ;  /* 0x0000008469837209 */ /* 0x002fce0007810000 */
[----:B------:R-:W1:Y:S01]  /*7760*/  MUFU.TANH R96, R96 ;  /* 0x0000006000607308 */ /* 0x000e620000002400 */
[----:B0-----:R-:W-:-:S07]  /*7770*/  FMNMX.FTZ R132, R108, R131, !PT ;  /* 0x000000836c847209 */ /* 0x001fce0007810000 */
[----:B------:R-:W0:Y:S01]  /*7780*/  MUFU.TANH R97, R97 ;  /* 0x0000006100617308 */ /* 0x000e220000002400 */
[----:B--2---:R-:W-:-:S07]  /*7790*/  FMNMX.FTZ R131, R109, R132, !PT ;  /* 0x000000846d837209 */ /* 0x004fce0007810000 */
        /* <DEDUP_REMOVED lines=13> */
[----:B-1----:R-:W-:Y:S01]  /*7870*/  FMNMX.FTZ R132, R92, R131, !PT ;  /* 0x000000835c847209 */ /* 0x002fe20007810000 */
[----:B------:R-:W-:Y:S02]  /*7880*/  WARPGROUP.DEPBAR.LE gsb0, 0x0 ;  /* 0x00008000000079c5 */ /* 0x000fe40000010000 */
[----:B------:R-:W-:-:S04]  /*7890*/  WARPGROUP.ARRIVE ;  /* 0x00000000000079c5 */ /* 0x000fc80000000000 */
[----:B------:R-:W1:Y:S01]  /*78a0*/  MUFU.TANH R81, R81 ;  /* 0x0000005100517308 */ /* 0x000e620000002400 */
[----:B0-----:R-:W-:Y:S01]  /*78b0*/  FMNMX.FTZ R131, R93, R132, !PT ;  /* 0x000000845d837209 */ /* 0x001fe20007810000 */
[----:B------:R-:W-:Y:S01]  /*78c0*/  HGMMA.64x96x16.F32.BF16 R24, gdesc[UR24].tnspB, R24, gsb0 ;  /* 0x41600000181879f0 */ /* 0x000fe20008001818 */
[----:B------:R-:W-:Y:S02]  /*78d0*/  UIADD3 UR24, UR7, 0x480, URZ ;  /* 0x0000048007187890 */ /* 0x000fe4000fffe03f */
[----:B------:R-:W-:Y:S01]  /*78e0*/  UIADD3 UR26, UR6, 0xc0, URZ ;  /* 0x000000c0061a7890 */ /* 0x000fe2000fffe03f */
[----:B------:R-:W-:Y:S01]  /*78f0*/  UMOV UR25, 0xc0000010 ;  /* 0xc000001000197882 */ /* 0x000fe20000000000 */
[----:B------:R-:W-:Y:S01]  /*7900*/  UMOV UR27, 0x80000020 ;  /* 0x80000020001b7882 */ /* 0x000fe20000000000 */
        /* <DEDUP_REMOVED lines=15> */
[----:B-1----:R-:W-:-:S05]  /*7a00*/  FMNMX.FTZ R132, R77, R132, !PT ;  /* 0x000000844d847209 */ /* 0x002fca0007810000 */
[----:B------:R-:W1:Y:S02]  /*7a10*/  SHFL.BFLY PT, R131, R132, 0x2, 0x1f ;  /* 0x0c401f0084837f89 */ /* 0x000e6400000e0000 */
[----:B------:R-:W3:Y:S01]  /*7a20*/  MUFU.TANH R17, R17 ;  /* 0x0000001100117308 */ /* 0x000ee20000002400 */
[----:B0-----:R-:W-:-:S07]  /*7a30*/  FMNMX.FTZ R135, R13, R10, !PT ;  /* 0x0000000a0d877209 */ /* 0x001fce0007810000 */
[----:B------:R-:W0:Y:S01]  /*7a40*/  MUFU.TANH R18, R18 ;  /* 0x0000001200127308 */ /* 0x000e220000002400 */
[----:B--2---:R-:W-:-:S07]  /*7a50*/  FMNMX.FTZ R136, R14, R135, !PT ;  /* 0x000000870e887209 */ /* 0x004fce0007810000 */
[----:B------:R-:W2:Y:S01]  /*7a60*/  MUFU.TANH R21, R21 ;  /* 0x0000001500157308 */ /* 0x000ea20000002400 */
[----:B-1----:R-:W-:Y:S01]  /*7a70*/  FMNMX.FTZ R133, R132, R131, !PT ;  /* 0x0000008384857209 */ /* 0x002fe20007810000 */
[----:B------:R-:W-:Y:S01]  /*7a80*/  FMUL.FTZ R131, R74, UR41 ;  /* 0x000000294a837c20 */ /* 0x000fe20008410000 */
[----:B------:R-:W-:Y:S01]  /*7a90*/  FMUL.FTZ R132, R79, UR41 ;  /* 0x000000294f847c20 */ /* 0x000fe20008410000 */
[----:B------:R-:W1:Y:S04]  /*7aa0*/  LDC R74, c[0x0][0x988] ;  /* 0x00026200ff4a7b82 */ /* 0x000e680000000800 */
[----:B------:R-:W4:Y:S01]  /*7ab0*/  MUFU.TANH R22, R22 ;  /* 0x0000001600167308 */ /* 0x000f220000002400 */
[----:B------:R-:W5:Y:S01]  /*7ac0*/  SHFL.BFLY PT, R134, R133, 0x1, 0x1f ;  /* 0x0c201f0085867f89 */ /* 0x000f6200000e0000 */
[----:B------:R-:W-:-:S02]  /*7ad0*/  WARPGROUP.DEPBAR.LE gsb0, 0x0 ;  /* 0x00008000000079c5 */ /* 0x000fc40000010000 */
[----:B------:R-:W-:-:S04]  /*7ae0*/  WARPGROUP.ARRIVE ;  /* 0x00000000000079c5 */ /* 0x000fc80000000000 */
[----:B------:R-:W4:Y:S02]  /*7af0*/  MUFU.TANH R129, R129 ;  /* 0x0000008100817308 */ /* 0x000f240000002400 */
[----:B------:R-:W-:Y:S01]  /*7b00*/  HGMMA.64x96x16.F32.BF16 R24, gdesc[UR24].tnspB, R24, gsb0 ;  /* 0x41600000181879f0 */ /* 0x000fe20008001818 */
[----:B------:R-:W-:Y:S02]  /*7b10*/  UIADD3 UR24, UR7, 0x600, URZ ;  /* 0x0000060007187890 */ /* 0x000fe4000fffe03f */
[----:B------:R-:W-:-:S03]  /*7b20*/  UIADD3 UR26, UR6, 0x100, URZ ;  /* 0x00000100061a7890 */ /* 0x000fc6000fffe03f */
[----:B------:R-:W4:Y:S01]  /*7b30*/  MUFU.TANH R130, R130 ;  /* 0x0000008200827308 */ /* 0x000f220000002400 */
[----:B------:R-:W-:Y:S01]  /*7b40*/  UMOV UR25, 0xc0000010 ;  /* 0xc000001000197882 */ /* 0x000fe20000000000 */
[----:B------:R-:W-:Y:S01]  /*7b50*/  UMOV UR27, 0x80000020 ;  /* 0x80000020001b7882 */ /* 0x000fe20000000000 */
[----:B-----5:R-:W-:-:S05]  /*7b60*/  FMNMX.FTZ R79, R133, R134, !PT ;  /* 0x00000086854f7209 */ /* 0x020fca0007810000 */
[----:B------:R-:W5:Y:S01]  /*7b70*/  MUFU.TANH R122, R122 ;  /* 0x0000007a007a7308 */ /* 0x000f620000002400 */
[C---:B-1----:R-:W-:Y:S01]  /*7b80*/  FMUL.FTZ R133, R79.reuse, R74 ;  /* 0x0000004a4f857220 */ /* 0x042fe20000410000 */
[----:B------:R-:W-:-:S03]  /*7b90*/  FADD.FTZ R9, -R79, R9 ;  /* 0x000000094f097221 */ /* 0x000fc60000010100 */
[-CC-:B------:R-:W-:Y:S01]  /*7ba0*/  FFMA.FTZ R134, R16, R74.reuse, -R133.reuse ;  /* 0x0000004a10867223 */ /* 0x180fe20000010885 */
[-CC-:B------:R-:W-:Y:S01]  /*7bb0*/  FFMA.FTZ R16, R19, R74.reuse, -R133.reuse ;  /* 0x0000004a13107223 */ /* 0x180fe20000010885 */
[-CC-:B------:R-:W-:Y:S01]  /*7bc0*/  FFMA.FTZ R19, R20, R74.reuse, -R133.reuse ;  /* 0x0000004a14137223 */ /* 0x180fe20000010885 */
[--C-:B------:R-:W-:Y:S01]  /*7bd0*/  FFMA.FTZ R20, R23, R74, -R133.reuse ;  /* 0x0000004a17147223 */ /* 0x100fe20000010885 */
[----:B---3--:R-:W-:Y:S01]  /*7be0*/  FMNMX.FTZ R23, R17, R136, !PT ;  /* 0x0000008811177209 */ /* 0x008fe20007810000 */
[-CC-:B------:R-:W-:Y:S01]  /*7bf0*/  FFMA.FTZ R136, R128, R74.reuse, -R133.reuse ;  /* 0x0000004a80887223 */ /* 0x180fe20000010885 */
[----:B------:R-:W1:Y:S01]  /*7c00*/  MUFU.TANH R123, R123 ;  /* 0x0000007b007b7308 */ /* 0x000e620000002400 */
[-CC-:B------:R-:W-:Y:S01]  /*7c10*/  FFMA.FTZ R11, R11, R74.reuse, -R133.reuse ;  /* 0x0000004a0b0b7223 */ /* 0x180fe20000010885 */
[----:B0-----:R-:W-:Y:S01]  /*7c20*/  FMNMX.FTZ R128, R18, R23, !PT ;  /* 0x0000001712807209 */ /* 0x001fe20007810000 */
[-CC-:B------:R-:W-:Y:S01]  /*7c30*/  FFMA.FTZ R12, R12, R74.reuse, -R133.reuse ;  /* 0x0000004a0c0c7223 */ /* 0x180fe20000010885 */
[-CC-:B------:R-:W-:Y:S01]  /*7c40*/  FFMA.FTZ R15, R15, R74.reuse, -R133.reuse ;  /* 0x0000004a0f0f7223 */ /* 0x180fe20000010885 */
[--C-:B------:R-:W-:Y:S01]  /*7c50*/  FFMA.FTZ R120, R120, R74, -R133.reuse ;  /* 0x0000004a78787223 */ /* 0x100fe20000010885 */
[----:B--2---:R-:W-:Y:S01]  /*7c60*/  FMNMX.FTZ R135, R21, R128, !PT ;  /* 0x0000008015877209 */ /* 0x004fe20007810000 */
[-CC-:B------:R-:W-:Y:S01]  /*7c70*/  FFMA.FTZ R121, R121, R74.reuse, -R133.reuse ;  /* 0x0000004a79797223 */ /* 0x180fe20000010885 */
[----:B------:R-:W0:Y:S01]  /*7c80*/  MUFU.TANH R126, R126 ;  /* 0x0000007e007e7308 */ /* 0x000e220000002400 */
[-CC-:B------:R-:W-:Y:S01]  /*7c90*/  FFMA.FTZ R124, R124, R74.reuse, -R133.reuse ;  /* 0x0000004a7c7c7223 */ /* 0x180fe20000010885 */
[----:B----4-:R-:W-:Y:S01]  /*7ca0*/  FMNMX.FTZ R128, R22, R135, !PT ;  /* 0x0000008716807209 */ /* 0x010fe20007810000 */
[-CC-:B------:R-:W-:Y:S01]  /*7cb0*/  FFMA.FTZ R125, R125, R74.reuse, -R133.reuse ;  /* 0x0000004a7d7d7223 */ /* 0x180fe20000010885 */
[-CC-:B------:R-:W-:Y:S01]  /*7cc0*/  FFMA.FTZ R112, R112, R74.reuse, -R133.reuse ;  /* 0x0000004a70707223 */ /* 0x180fe20000010885 */
[--C-:B------:R-:W-:Y:S01]  /*7cd0*/  FFMA.FTZ R113, R113, R74, -R133.reuse ;  /* 0x0000004a71717223 */ /* 0x100fe20000010885 */
[----:B------:R-:W-:Y:S01]  /*7ce0*/  FMNMX.FTZ R135, R129, R128, !PT ;  /* 0x0000008081877209 */ /* 0x000fe20007810000 */
[-CC-:B------:R-:W-:Y:S01]  /*7cf0*/  FFMA.FTZ R116, R116, R74.reuse, -R133.reuse ;  /* 0x0000004a74747223 */ /* 0x180fe20000010885 */
[----:B------:R-:W2:Y:S01]  /*7d00*/  MUFU.TANH R127, R127 ;  /* 0x0000007f007f7308 */ /* 0x000ea20000002400 */
[-CC-:B------:R-:W-:Y:S01]  /*7d10*/  FFMA.FTZ R117, R117, R74.reuse, -R133.reuse ;  /* 0x0000004a75757223 */ /* 0x180fe20000010885 */
[----:B------:R-:W-:Y:S01]  /*7d20*/  FMNMX.FTZ R135, R130, R135, !PT ;  /* 0x0000008782877209 */ /* 0x000fe20007810000 */
[-CC-:B------:R-:W-:Y:S01]  /*7d30*/  FFMA.FTZ R104, R104, R74.reuse, -R133.reuse ;  /* 0x0000004a68687223 */ /* 0x180fe20000010885 */
[-CC-:B------:R-:W-:Y:S01]  /*7d40*/  FFMA.FTZ R105, R105, R74.reuse, -R133.reuse ;  /* 0x0000004a69697223 */ /* 0x180fe20000010885 */
[-CC-:B------:R-:W-:Y:S01]  /*7d50*/  FFMA.FTZ R108, R108, R74.reuse, -R133.reuse ;  /* 0x0000004a6c6c7223 */ /* 0x180fe20000010885 */
[----:B-----5:R-:W-:Y:S01]  /*7d60*/  FMNMX.FTZ R128, R122, R135, !PT ;  /* 0x000000877a807209 */ /* 0x020fe20007810000 */
[-CC-:B------:R-:W-:Y:S01]  /*7d70*/  FFMA.FTZ R109, R109, R74.reuse, -R133.reuse ;  /* 0x0000004a6d6d7223 */ /* 0x180fe20000010885 */
[----:B------:R-:W3:Y:S01]  /*7d80*/  MUFU.TANH R114, R114 ;  /* 0x0000007200727308 */ /* 0x000ee20000002400 */
[--C-:B------:R-:W-:Y:S01]  /*7d90*/  FFMA.FTZ R96, R96, R74, -R133.reuse ;  /* 0x0000004a60607223 */ /* 0x100fe20000010885 */
[----:B-1----:R-:W-:Y:S01]  /*7da0*/  FMNMX.FTZ R135, R123, R128, !PT ;  /* 0x000000807b877209 */ /* 0x002fe20007810000 */
[-CC-:B------:R-:W-:Y:S01]  /*7db0*/  FFMA.FTZ R97, R97, R74.reuse, -R133.reuse ;  /* 0x0000004a61617223 */ /* 0x180fe20000010885 */
[-CC-:B------:R-:W-:Y:S01]  /*7dc0*/  FFMA.FTZ R100, R100, R74.reuse, -R133.reuse ;  /* 0x0000004a64647223 */ /* 0x180fe20000010885 */
[-CC-:B------:R-:W-:Y:S01]  /*7dd0*/  FFMA.FTZ R101, R101, R74.reuse, -R133.reuse ;  /* 0x0000004a65657223 */ /* 0x180fe20000010885 */
[----:B0-----:R-:W-:Y:S01]  /*7de0*/  FMNMX.FTZ R128, R126, R135, !PT ;  /* 0x000000877e807209 */ /* 0x001fe20007810000 */
[-CC-:B------:R-:W-:Y:S01]  /*7df0*/  FFMA.FTZ R88, R88, R74.reuse, -R133.reuse ;  /* 0x0000004a58587223 */ /* 0x180fe20000010885 */
[----:B------:R-:W0:Y:S01]  /*7e00*/  MUFU.TANH R115, R115 ;  /* 0x0000007300737308 */ /* 0x000e220000002400 */
[--C-:B------:R-:W-:Y:S01]  /*7e10*/  FFMA.FTZ R89, R89, R74, -R133.reuse ;  /* 0x0000004a59597223 */ /* 0x100fe20000010885 */
[----:B--2---:R-:W-:Y:S01]  /*7e20*/  FMNMX.FTZ R135, R127, R128, !PT ;  /* 0x000000807f877209 */ /* 0x004fe20007810000 */
[-CC-:B------:R-:W-:Y:S01]  /*7e30*/  FFMA.FTZ R92, R92, R74.reuse, -R133.reuse ;  /* 0x0000004a5c5c7223 */ /* 0x180fe20000010885 */
[-CC-:B------:R-:W-:Y:S01]  /*7e40*/  FFMA.FTZ R93, R93, R74.reuse, -R133.reuse ;  /* 0x0000004a5d5d7223 */ /* 0x180fe20000010885 */
[-CC-:B------:R-:W-:Y:S01]  /*7e50*/  FFMA.FTZ R80, R80, R74.reuse, -R133.reuse ;  /* 0x0000004a50507223 */ /* 0x180fe20000010885 */
[-CC-:B------:R-:W-:Y:S01]  /*7e60*/  FFMA.FTZ R81, R81, R74.reuse, -R133.reuse ;  /* 0x0000004a51517223 */ /* 0x180fe20000010885 */
[-CC-:B------:R-:W-:Y:S01]  /*7e70*/  FFMA.FTZ R84, R84, R74.reuse, -R133.reuse ;  /* 0x0000004a54547223 */ /* 0x180fe20000010885 */
[----:B------:R-:W1:Y:S01]  /*7e80*/  MUFU.TANH R118, R118 ;  /* 0x0000007600767308 */ /* 0x000e620000002400 */
[----:B---3--:R-:W-:Y:S01]  /*7e90*/  FMNMX.FTZ R128, R114, R135, !PT ;  /* 0x0000008772807209 */ /* 0x008fe20007810000 */
[-CC-:B------:R-:W-:Y:S01]  /*7ea0*/  FFMA.FTZ R85, R85, R74.reuse, -R133.reuse ;  /* 0x0000004a55557223 */ /* 0x180fe20000010885 */
[-CC-:B------:R-:W-:Y:S01]  /*7eb0*/  FFMA.FTZ R73, R73, R74.reuse, -R133.reuse ;  /* 0x0000004a49497223 */ /* 0x180fe20000010885 */
[-C--:B------:R-:W-:Y:S01]  /*7ec0*/  FFMA.FTZ R76, R76, R74.reuse, -R133 ;  /* 0x0000004a4c4c7223 */ /* 0x080fe20000010885 */
[----:B------:R-:W-:-:S03]  /*7ed0*/  FMUL.FTZ R9, R9, R74 ;  /* 0x0000004a09097220 */ /* 0x000fc60000410000 */
[----:B------:R-:W2:Y:S01]  /*7ee0*/  MUFU.TANH R119, R119 ;  /* 0x0000007700777308 */ /* 0x000ea20000002400 */
[----:B0-----:R-:W-:-:S07]  /*7ef0*/  FMNMX.FTZ R135, R115, R128, !PT ;  /* 0x0000008073877209 */ /* 0x001fce0007810000 */
[----:B------:R-:W0:Y:S01]  /*7f00*/  MUFU.TANH R106, R106 ;  /* 0x0000006a006a7308 */ /* 0x000e220000002400 */
[----:B-1----:R-:W-:-:S07]  /*7f10*/  FMNMX.FTZ R128, R118, R135, !PT ;  /* 0x0000008776807209 */ /* 0x002fce0007810000 */
[----:B------:R-:W1:Y:S01]  /*7f20*/  MUFU.TANH R107, R107 ;  /* 0x0000006b006b7308 */ /* 0x000e620000002400 */
[----:B--2---:R-:W-:-:S07]  /*7f30*/  FMNMX.FTZ R135, R119, R128, !PT ;  /* 0x0000008077877209 */ /* 0x004fce0007810000 */
[----:B------:R-:W2:Y:S01]  /*7f40*/  MUFU.TANH R110, R110 ;  /* 0x0000006e006e7308 */ /* 0x000ea20000002400 */
[----:B0-----:R-:W-:Y:S01]  /*7f50*/  FMNMX.FTZ R128, R106, R135, !PT ;  /* 0x000000876a807209 */ /* 0x001fe20007810000 */
[----:B------:R-:W-:Y:S02]  /*7f60*/  WARPGROUP.DEPBAR.LE gsb0, 0x0 ;  /* 0x00008000000079c5 */ /* 0x000fe40000010000 */
[----:B------:R-:W-:-:S04]  /*7f70*/  WARPGROUP.ARRIVE ;  /* 0x00000000000079c5 */ /* 0x000fc80000000000 */
[----:B------:R-:W0:Y:S01]  /*7f80*/  MUFU.TANH R111, R111 ;  /* 0x0000006f006f7308 */ /* 0x000e220000002400 */
[----:B-1----:R-:W-:Y:S01]  /*7f90*/  FMNMX.FTZ R135, R107, R128, !PT ;  /* 0x000000806b877209 */ /* 0x002fe20007810000 */
[----:B------:R-:W-:Y:S01]  /*7fa0*/  HGMMA.64x96x16.F32.BF16 R24, gdesc[UR24].tnspB, R24, gsb0 ;  /* 0x41600000181879f0 */ /* 0x000fe20008001818 */
[----:B------:R-:W-:Y:S02]  /*7fb0*/  UIADD3 UR24, UR7, 0x780, URZ ;  /* 0x0000078007187890 */ /* 0x000fe4000fffe03f */
[----:B------:R-:W-:Y:S01]  /*7fc0*/  UIADD3 UR26, UR6, 0x140, URZ ;  /* 0x00000140061a7890 */ /* 0x000fe2000fffe03f */
[----:B------:R-:W-:Y:S01]  /*7fd0*/  UMOV UR25, 0xc0000010 ;  /* 0xc000001000197882 */ /* 0x000fe20000000000 */
[----:B------:R-:W-:Y:S01]  /*7fe0*/  UMOV UR27, 0x80000020 ;  /* 0x80000020001b7882 */ /* 0x000fe20000000000 */
[----:B------:R-:W1:Y:S01]  /*7ff0*/  MUFU.TANH R98, R98 ;  /* 0x0000006200627308 */ /* 0x000e620000002400 */
[----:B--2---:R-:W-:-:S04]  /*8000*/  FMNMX.FTZ R128, R110, R135, !PT ;  /* 0x000000876e807209 */ /* 0x004fc80007810000 */
[----:B0-----:R-:W-:-:S03]  /*8010*/  FMNMX.FTZ R135, R111, R128, !PT ;  /* 0x000000806f877209 */ /* 0x001fc60007810000 */
[----:B------:R-:W0:Y:S08]  /*8020*/  MUFU.TANH R99, R99 ;  /* 0x0000006300637308 */ /* 0x000e300000002400 */
        /* <DEDUP_REMOVED lines=26> */
[----:B--2---:R-:W-:Y:S01]  /*81d0*/  FMNMX.FTZ R128, R87, R128, !PT ;  /* 0x0000008057807209 */ /* 0x004fe20007810000 */
[----:B------:R-:W-:Y:S02]  /*81e0*/  UIADD3 UR26, UR6, 0x180, URZ ;  /* 0x00000180061a7890 */ /* 0x000fe4000fffe03f */
[----:B------:R-:W0:Y:S01]  /*81f0*/  MUFU.TANH R75, R75 ;  /* 0x0000004b004b7308 */ /* 0x000e220000002400 */
[----:B------:R-:W-:Y:S01]  /*8200*/  UMOV UR25, 0xc0000010 ;  /* 0xc000001000197882 */ /* 0x000fe20000000000 */
[----:B------:R-:W-:-:S06]  /*8210*/  UMOV UR27, 0x80000020 ;  /* 0x80000020001b7882 */ /* 0x000fcc0000000000 */
[----:B------:R-:W2:Y:S01]  /*8220*/  MUFU.TANH R78, R78 ;  /* 0x0000004e004e7308 */ /* 0x000ea20000002400 */
[----:B-1----:R-:W-:-:S07]  /*8230*/  FMNMX.FTZ R128, R131, R128, !PT ;  /* 0x0000008083807209 */ /* 0x002fce0007810000 */
[----:B------:R-:W1:Y:S01]  /*8240*/  MUFU.TANH R132, R132 ;  /* 0x0000008400847308 */ /* 0x000e620000002400 */
[----:B0-----:R-:W-:-:S07]  /*8250*/  FMNMX.FTZ R135, R75, R128, !PT ;  /* 0x000000804b877209 */ /* 0x001fce0007810000 */
[----:B------:R0:W-:Y:S01]  /*8260*/  MUFU.EX2 R23, R136 ;  /* 0x0000008800177308 */ /* 0x0001e20000000800 */
[----:B--2---:R-:W-:-:S07]  /*8270*/  FMNMX.FTZ R135, R78, R135, !PT ;  /* 0x000000874e877209 */ /* 0x004fce0007810000 */
[----:B------:R-:W-:Y:S01]  /*8280*/  MUFU.EX2 R9, R9 ;  /* 0x0000000900097308 */ /* 0x000fe20000000800 */
[----:B-1----:R-:W-:-:S05]  /*8290*/  FMNMX.FTZ R135, R132, R135, !PT ;  /* 0x0000008784877209 */ /* 0x002fca0007810000 */
[----:B------:R-:W0:Y:S02]  /*82a0*/  SHFL.BFLY PT, R128, R135, 0x2, 0x1f ;  /* 0x0c401f0087807f89 */ /* 0x000e2400000e0000 */
[----:B------:R-:W1:Y:S08]  /*82b0*/  MUFU.EX2 R11, R11 ;  /* 0x0000000b000b7308 */ /* 0x000e700000000800 */
[----:B------:R-:W-:Y:S08]  /*82c0*/  MUFU.EX2 R12, R12 ;  /* 0x0000000c000c7308 */ /* 0x000ff00000000800 */
[----:B------:R-:W-:Y:S01]  /*82d0*/  MUFU.EX2 R15, R15 ;  /* 0x0000000f000f7308 */ /* 0x000fe20000000800 */
[----:B0-----:R-:W-:Y:S01]  /*82e0*/  FMNMX.FTZ R136, R135, R128, !PT ;  /* 0x0000008087887209 */ /* 0x001fe20007810000 */
[----:B------:R-:W-:-:S06]  /*82f0*/  FFMA.FTZ R128, R72, R74, -R133 ;  /* 0x0000004a48807223 */ /* 0x000fcc0000010885 */
[----:B------:R-:W-:Y:S01]  /*8300*/  MUFU.EX2 R134, R134 ;  /* 0x0000008600867308 */ /* 0x000fe20000000800 */
[----:B------:R-:W0:Y:S07]  /*8310*/  SHFL.BFLY PT, R135, R136, 0x1, 0x1f ;  /* 0x0c201f0088877f89 */ /* 0x000e2e00000e0000 */
[----:B------:R-:W-:Y:S08]  /*8320*/  MUFU.EX2 R16, R16 ;  /* 0x0000001000107308 */ /* 0x000ff00000000800 */
[----:B------:R-:W-:Y:S08]  /*8330*/  MUFU.EX2 R19, R19 ;  /* 0x0000001300137308 */ /* 0x000ff00000000800 */
[----:B------:R-:W-:Y:S01]  /*8340*/  MUFU.EX2 R20, R20 ;  /* 0x0000001400147308 */ /* 0x000fe20000000800 */
[----:B0-----:R-:W-:Y:S01]  /*8350*/  FMNMX.FTZ R72, R136, R135, !PT ;  /* 0x0000008788487209 */ /* 0x001fe20007810000 */
[----:B------:R-:W-:-:S04]  /*8360*/  FFMA.FTZ R136, R77, R74, -R133 ;  /* 0x0000004a4d887223 */ /* 0x000fc80000010885 */
[C---:B------:R-:W-:Y:S01]  /*8370*/  FADD.FTZ R77, -R72.reuse, R10 ;  /* 0x0000000a484d7221 */ /* 0x040fe20000010100 */
[-C--:B------:R-:W-:Y:S01]  /*8380*/  FMUL.FTZ R133, R72, R74.reuse ;  /* 0x0000004a48857220 */ /* 0x080fe20000410000 */
[----:B------:R-:W-:Y:S02]  /*8390*/  WARPGROUP.DEPBAR.LE gsb0, 0x0 ;  /* 0x00008000000079c5 */ /* 0x000fe40000010000 */
[----:B------:R-:W-:Y:S01]  /*83a0*/  WARPGROUP.ARRIVE ;  /* 0x00000000000079c5 */ /* 0x000fe20000000000 */
[-C--:B------:R-:W-:Y:S01]  /*83b0*/  FMUL.FTZ R77, R77, R74.reuse ;  /* 0x0000004a4d4d7220 */ /* 0x080fe20000410000 */
[-CC-:B------:R-:W-:Y:S01]  /*83c0*/  FFMA.FTZ R13, R13, R74.reuse, -R133.reuse ;  /* 0x0000004a0d0d7223 */ /* 0x180fe20000010885 */
[-CC-:B------:R-:W-:Y:S01]  /*83d0*/  FFMA.FTZ R135, R14, R74.reuse, -R133.reuse ;  /* 0x0000004a0e877223 */ /* 0x180fe20000010885 */
[-CC-:B------:R-:W-:Y:S01]  /*83e0*/  FFMA.FTZ R137, R22, R74.reuse, -R133.reuse ;  /* 0x0000004a16897223 */ /* 0x180fe20000010885 */
[-CC-:B------:R-:W-:Y:S01]  /*83f0*/  FFMA.FTZ R22, R114, R74.reuse, -R133.reuse ;  /* 0x0000004a72167223 */ /* 0x180fe20000010885 */
[----:B------:R-:W-:Y:S01]  /*8400*/  HGMMA.64x96x16.F32.BF16 R24, gdesc[UR24].tnspB, R24, gsb0 ;  /* 0x41600000181879f0 */ /* 0x000fe20008001818 */
[----:B------:R-:W-:Y:S01]  /*8410*/  UIADD3 UR24, UR7, 0xa80, URZ ;  /* 0x00000a8007187890 */ /* 0x000fe2000fffe03f */
[----:B------:R-:W-:Y:S01]  /*8420*/  MUFU.EX2 R77, R77 ;  /* 0x0000004d004d7308 */ /* 0x000fe20000000800 */
[----:B------:R-:W-:Y:S01]  /*8430*/  UIADD3 UR26, UR6, 0x1c0, URZ ;  /* 0x000001c0061a7890 */ /* 0x000fe2000fffe03f */
[-CC-:B------:R-:W-:Y:S01]  /*8440*/  FFMA.FTZ R114, R115, R74.reuse, -R133.reuse ;  /* 0x0000004a73727223 */ /* 0x180fe20000010885 */
[----:B------:R-:W-:Y:S01]  /*8450*/  UMOV UR25, 0xc0000010 ;  /* 0xc000001000197882 */ /* 0x000fe20000000000 */
[----:B------:R-:W-:Y:S01]  /*8460*/  UMOV UR27, 0x80000020 ;  /* 0x80000020001b7882 */ /* 0x000fe20000000000 */
[-CC-:B------:R-:W-:Y:S01]  /*8470*/  FFMA.FTZ R115, R118, R74.reuse, -R133.reuse ;  /* 0x0000004a76737223 */ /* 0x180fe20000010885 */
[-CC-:B------:R-:W-:Y:S01]  /*8480*/  FFMA.FTZ R118, R119, R74.reuse, -R133.reuse ;  /* 0x0000004a77767223 */ /* 0x180fe20000010885 */
[-CC-:B------:R-:W-:Y:S01]  /*8490*/  FFMA.FTZ R14, R17, R74.reuse, -R133.reuse ;  /* 0x0000004a110e7223 */ /* 0x180fe20000010885 */
[----:B------:R-:W0:Y:S01]  /*84a0*/  MUFU.EX2 R13, R13 ;  /* 0x0000000d000d7308 */ /* 0x000e220000000800 */
[----:B------:R-:W-:Y:S01]  /*84b0*/  @!P1 LEA R119, R0, UR37, 0x3 ;  /* 0x0000002500779c11 */ /* 0x000fe2000f8e18ff */
[-CC-:B------:R-:W-:Y:S01]  /*84c0*/  FFMA.FTZ R17, R21, R74.reuse, -R133.reuse ;  /* 0x0000004a15117223 */ /* 0x180fe20000010885 */
[-CC-:B------:R-:W-:Y:S01]  /*84d0*/  FFMA.FTZ R21, R106, R74.reuse, -R133.reuse ;  /* 0x0000004a6a157223 */ /* 0x180fe20000010885 */
[-CC-:B------:R-:W-:Y:S01]  /*84e0*/  FFMA.FTZ R18, R18, R74.reuse, -R133.reuse ;  /* 0x0000004a12127223 */ /* 0x180fe20000010885 */
[-CC-:B------:R-:W-:Y:S01]  /*84f0*/  FFMA.FTZ R106, R107, R74.reuse, -R133.reuse ;  /* 0x0000004a6b6a7223 */ /* 0x180fe20000010885 */
[-CC-:B------:R-:W-:Y:S01]  /*8500*/  FFMA.FTZ R107, R110, R74.reuse, -R133.reuse ;  /* 0x0000004a6e6b7223 */ /* 0x180fe20000010885 */
[----:B------:R-:W-:Y:S01]  /*8510*/  @!P1 VIADD R110, R119, 0x31c40 ;  /* 0x00031c40776e9836 */ /* 0x000fe20000000000 */
[----:B------:R-:W2:Y:S01]  /*8520*/  MUFU.EX2 R135, R135 ;  /* 0x0000008700877308 */ /* 0x000ea20000000800 */
[-CC-:B------:R-:W-:Y:S01]  /*8530*/  FFMA.FTZ R129, R129, R74.reuse, -R133.reuse ;  /* 0x0000004a81817223 */ /* 0x180fe20000010885 */
[-CC-:B------:R-:W-:Y:S01]  /*8540*/  FFMA.FTZ R130, R130, R74.reuse, -R133.reuse ;  /* 0x0000004a82827223 */ /* 0x180fe20000010885 */
[-CC-:B------:R-:W-:Y:S01]  /*8550*/  FFMA.FTZ R122, R122, R74.reuse, -R133.reuse ;  /* 0x0000004a7a7a7223 */ /* 0x180fe20000010885 */
[----:B------:R-:W-:Y:S01]  /*8560*/  @!P1 PRMT R119, RZ, 0x654, R110 ;  /* 0x00000654ff779816 */ /* 0x000fe2000000006e */
[----:B------:R-:W-:Y:S01]  /*8570*/  FFMA.FTZ R110, R111, R74, -R133 ;  /* 0x0000004a6f6e7223 */ /* 0x000fe20000010885 */
[----:B-1----:R-:W-:Y:S01]  /*8580*/  FFMA.FTZ R111, R9, R4, R11 ;  /* 0x00000004096f7223 */ /* 0x002fe2000001000b */
[----:B------:R-:W-:Y:S01]  /*8590*/  FFMA.FTZ R98, R98, R74, -R133 ;  /* 0x0000004a62627223 */ /* 0x000fe20000010885 */
[----:B------:R-:W-:Y:S01]  /*85a0*/  MUFU.EX2 R10, R136 ;  /* 0x00000088000a7308 */ /* 0x000fe20000000800 */
[----:B0-----:R-:W-:Y:S01]  /*85b0*/  FFMA.FTZ R140, R77, R8, R13 ;  /* 0x000000084d8c7223 */ /* 0x001fe2000001000d */
[C---:B------:R-:W-:Y:S01]  /*85c0*/  FADD.FTZ R142, R12.reuse, R111 ;  /* 0x0000006f0c8e7221 */ /* 0x040fe20000010000 */
[-CC-:B------:R-:W-:Y:S01]  /*85d0*/  FFMA.FTZ R8, R99, R74.reuse, -R133.reuse ;  /* 0x0000004a63087223 */ /* 0x180fe20000010885 */
[----:B------:R-:W-:Y:S01]  /*85e0*/  F2FP.BF16.F32.PACK_AB R12, R12, R11 ;  /* 0x0000000b0c0c723e */ /* 0x000fe200000010ff */
[-CC-:B------:R-:W-:Y:S01]  /*85f0*/  FFMA.FTZ R138, R123, R74.reuse, -R133.reuse ;  /* 0x0000004a7b8a7223 */ /* 0x180fe20000010885 */
[----:B------:R-:W-:Y:S01]  /*8600*/  FADD.FTZ R111, R15, R142 ;  /* 0x0000008e0f6f7221 */ /* 0x000fe20000010000 */
[-C--:B------:R-:W-:Y:S01]  /*8610*/  FFMA.FTZ R123, R126, R74.reuse, -R133 ;  /* 0x0000004a7e7b7223 */ /* 0x080fe20000010885 */
[----:B------:R0:W-:Y:S01]  /*8620*/  MUFU.EX2 R136, R14 ;  /* 0x0000000e00887308 */ /* 0x0001e20000000800 */
[----:B--2---:R-:W-:Y:S01]  /*8630*/  FADD.FTZ R99, R135, R140 ;  /* 0x0000008c87637221 */ /* 0x004fe20000010000 */
[----:B------:R-:W-:Y:S01]  /*8640*/  FADD.FTZ R111, R134, R111 ;  /* 0x0000006f866f7221 */ /* 0x000fe20000010000 */
[-CC-:B------:R-:W-:Y:S01]  /*8650*/  FFMA.FTZ R126, R127, R74.reuse, -R133.reuse ;  /* 0x0000004a7f7e7223 */ /* 0x180fe20000010885 */
[-CC-:B------:R-:W-:Y:S01]  /*8660*/  FFMA.FTZ R103, R103, R74.reuse, -R133.reuse ;  /* 0x0000004a67677223 */ /* 0x180fe20000010885 */
[----:B------:R-:W-:Y:S01]  /*8670*/  IMAD.U32 R127, RZ, RZ, UR43 ;  /* 0x0000002bff7f7e24 */ /* 0x000fe2000f8e00ff */
[----:B------:R-:W-:Y:S01]  /*8680*/  F2FP.BF16.F32.PACK_AB R13, R135, R13 ;  /* 0x0000000d870d723e */ /* 0x000fe200000010ff */
[-CC-:B------:R-:W-:Y:S01]  /*8690*/  FFMA.FTZ R94, R94, R74.reuse, -R133.reuse ;  /* 0x0000004a5e5e7223 */ /* 0x180fe20000010885 */
[----:B------:R-:W1:Y:S01]  /*86a0*/  MUFU.EX2 R18, R18 ;  /* 0x0000001200127308 */ /* 0x000e620000000800 */
[----:B0-----:R-:W-:Y:S01]  /*86b0*/  VIADD R14, R146, 0x9 ;  /* 0x00000009920e7836 */ /* 0x001fe20000000000 */
[----:B------:R-:W-:Y:S01]  /*86c0*/  @!P1 LEA R127, R127, UR37, 0x3 ;  /* 0x000000257f7f9c11 */ /* 0x000fe2000f8e18ff */
[-CC-:B------:R-:W-:Y:S01]  /*86d0*/  FFMA.FTZ R95, R95, R74.reuse, -R133.reuse ;  /* 0x0000004a5f5f7223 */ /* 0x180fe20000010885 */
[-CC-:B------:R-:W-:Y:S01]  /*86e0*/  FFMA.FTZ R86, R86, R74.reuse, -R133.reuse ;  /* 0x0000004a56567223 */ /* 0x180fe20000010885 */
[-CC-:B------:R-:W-:Y:S01]  /*86f0*/  FFMA.FTZ R87, R87, R74.reuse, -R133.reuse ;  /* 0x0000004a57577223 */ /* 0x180fe20000010885 */
[----:B------:R-:W-:Y:S01]  /*8700*/  SEL R14, R14, 0x9, !P2 ;  /* 0x000000090e0e7807 */ /* 0x000fe20005000000 */
[-CC-:B------:R-:W-:Y:S01]  /*8710*/  FFMA.FTZ R131, R131, R74.reuse, -R133.reuse ;  /* 0x0000004a83837223 */ /* 0x180fe20000010885 */
[----:B------:R-:W0:Y:S01]  /*8720*/  MUFU.EX2 R17, R17 ;  /* 0x0000001100117308 */ /* 0x000e220000000800 */
[----:B------:R-:W-:Y:S01]  /*8730*/  @!P1 IADD3 R127, R127, 0x31c60, RZ ;  /* 0x00031c607f7f9810 */ /* 0x000fe20007ffe0ff */
[-CC-:B------:R-:W-:Y:S01]  /*8740*/  FFMA.FTZ R78, R78, R74.reuse, -R133.reuse ;  /* 0x0000004a4e4e7223 */ /* 0x180fe20000010885 */
[----:B------:R-:W-:Y:S01]  /*8750*/  FFMA.FTZ R132, R132, R74, -R133 ;  /* 0x0000004a84847223 */ /* 0x000fe20000010885 */
[C---:B------:R-:W-:Y:S01]  /*8760*/  ISETP.GT.AND P2, PT, R7.reuse, R144, PT ;  /* 0x000000900700720c */ /* 0x040fe20003f44270 */
[----:B------:R-:W-:Y:S01]  /*8770*/  VIADD R7, R7, 0xffffffff ;  /* 0xffffffff07077836 */ /* 0x000fe20000000000 */
[----:B------:R-:W-:-:S02]  /*8780*/  @!P1 PRMT R127, RZ, 0x654, R127 ;  /* 0x00000654ff7f9816 */ /* 0x000fc4000000007f */
[----:B------:R-:W2:Y:S01]  /*8790*/  MUFU.EX2 R137, R137 ;  /* 0x0000008900897308 */ /* 0x000ea20000000800 */
[----:B------:R-:W-:-:S07]  /*87a0*/  R2UR UR43, R0 ;  /* 0x00000000002b72ca */ /* 0x000fce00000e0000 */
[----:B------:R-:W3:Y:S08]  /*87b0*/  MUFU.EX2 R129, R129 ;  /* 0x0000008100817308 */ /* 0x000ef00000000800 */
[----:B------:R-:W-:Y:S08]  /*87c0*/  MUFU.EX2 R130, R130 ;  /* 0x0000008200827308 */ /* 0x000ff00000000800 */
[----:B------:R-:W4:Y:S08]  /*87d0*/  MUFU.EX2 R120, R120 ;  /* 0x0000007800787308 */ /* 0x000f300000000800 */
[----:B------:R5:W-:Y:S08]  /*87e0*/  MUFU.EX2 R11, R8 ;  /* 0x00000008000b7308 */ /* 0x000bf00000000800 */
[----:B------:R-:W-:Y:S01]  /*87f0*/  MUFU.EX2 R122, R122 ;  /* 0x0000007a007a7308 */ /* 0x000fe20000000800 */
[----:B-----5:R-:W-:Y:S01]  /*8800*/  FADD.FTZ R8, R16, R111 ;  /* 0x0000006f10087221 */ /* 0x020fe20000010000 */
[----:B------:R-:W-:Y:S01]  /*8810*/  F2FP.BF16.F32.PACK_AB R16, R19, R16 ;  /* 0x000000101310723e */ /* 0x000fe200000010ff */
[----:B------:R-:W-:-:S02]  /*8820*/  WARPGROUP.DEPBAR.LE gsb0, 0x0 ;  /* 0x00008000000079c5 */ /* 0x000fc40000010000 */
[----:B------:R-:W-:-:S03]  /*8830*/  WARPGROUP.ARRIVE ;  /* 0x00000000000079c5 */ /* 0x000fc60000000000 */
[----:B------:R5:W-:Y:S03]  /*8840*/  MUFU.EX2 R4, R98 ;  /* 0x0000006200047308 */ /* 0x000be60000000800 */
[----:B------:R-:W-:Y:S01]  /*8850*/  HGMMA.64x96x16.F32.BF16 R24, gdesc[UR24].tnspB, R24, gsb0 ;  /* 0x41600000181879f0 */ /* 0x000fe20008001818 */
[----:B------:R-:W-:Y:S02]  /*8860*/  UIADD3 UR24, UR7, 0xc00, URZ ;  /* 0x00000c0007187890 */ /* 0x000fe4000fffe03f */
[----:B------:R-:W-:Y:S02]  /*8870*/  UIADD3 UR26, UR6, 0x200, URZ ;  /* 0x00000200061a7890 */ /* 0x000fe4000fffe03f */
[----:B------:R-:W4:Y:S01]  /*8880*/  MUFU.EX2 R121, R121 ;  /* 0x0000007900797308 */ /* 0x000f220000000800 */
[----:B------:R-:W-:Y:S01]  /*8890*/  UMOV UR25, 0xc0000010 ;  /* 0xc000001000197882 */ /* 0x000fe20000000000 */
[----:B------:R-:W-:Y:S01]  /*88a0*/  UMOV UR27, 0x80000020 ;  /* 0x80000020001b7882 */ /* 0x000fe20000000000 */
[----:B-----5:R-:W-:Y:S01]  /*88b0*/  FFMA.FTZ R98, R91, R74, -R133 ;  /* 0x0000004a5b627223 */ /* 0x020fe20000010885 */
[----:B------:R-:W-:-:S04]  /*88c0*/  FADD.FTZ R91, R19, R8 ;  /* 0x00000008135b7221 */ /* 0x000fc80000010000 */
[----:B------:R-:W-:Y:S08]  /*88d0*/  MUFU.EX2 R138, R138 ;  /* 0x0000008a008a7308 */ /* 0x000ff00000000800 */
[----:B------:R-:W5:Y:S08]  /*88e0*/  MUFU.EX2 R124, R124 ;  /* 0x0000007c007c7308 */ /* 0x000f700000000800 */
[----:B------:R-:W-:Y:S08]  /*88f0*/  MUFU.EX2 R123, R123 ;  /* 0x0000007b007b7308 */ /* 0x000ff00000000800 */
[----:B------:R-:W5:Y:S08]  /*8900*/  MUFU.EX2 R125, R125 ;  /* 0x0000007d007d7308 */ /* 0x000f700000000800 */
[----:B------:R-:W-:Y:S08]  /*8910*/  MUFU.EX2 R126, R126 ;  /* 0x0000007e007e7308 */ /* 0x000ff00000000800 */
[----:B------:R-:W5:Y:S08]  /*8920*/  MUFU.EX2 R112, R112 ;  /* 0x0000007000707308 */ /* 0x000f700000000800 */
[----:B------:R-:W-:Y:S08]  /*8930*/  MUFU.EX2 R22, R22 ;  /* 0x0000001600167308 */ /* 0x000ff00000000800 */
[----:B------:R-:W5:Y:S08]  /*8940*/  MUFU.EX2 R113, R113 ;  /* 0x0000007100717308 */ /* 0x000f700000000800 */
[----:B------:R5:W-:Y:S08]  /*8950*/  MUFU.EX2 R8, R103 ;  /* 0x0000006700087308 */ /* 0x000bf00000000800 */
[----:B------:R-:W-:Y:S08]  /*8960*/  MUFU.EX2 R114, R114 ;  /* 0x0000007200727308 */ /* 0x000ff00000000800 */
[----:B------:R-:W5:Y:S08]  /*8970*/  MUFU.EX2 R116, R116 ;  /* 0x0000007400747308 */ /* 0x000f700000000800 */
[----:B------:R-:W-:Y:S01]  /*8980*/  MUFU.EX2 R115, R115 ;  /* 0x0000007300737308 */ /* 0x000fe20000000800 */
[----:B------:R-:W-:-:S02]  /*8990*/  WARPGROUP.DEPBAR.LE gsb0, 0x0 ;  /* 0x00008000000079c5 */ /* 0x000fc40000010000 */
[----:B------:R-:W-:-:S05]  /*89a0*/  WARPGROUP.ARRIVE ;  /* 0x00000000000079c5 */ /* 0x000fca0000000000 */
[----:B------:R-:W5:Y:S01]  /*89b0*/  MUFU.EX2 R117, R117 ;  /* 0x0000007500757308 */ /* 0x000f620000000800 */
[----:B------:R-:W-:Y:S07]  /*89c0*/  HGMMA.64x96x16.F32.BF16 R24, gdesc[UR24].tnspB, R24, gsb0 ;  /* 0x41600000181879f0 */ /* 0x000fee0008001818 */
        /* <DEDUP_REMOVED lines=10> */
[----:B------:R-:W5:Y:S08]  /*8a70*/  MUFU.EX2 R97, R97 ;  /* 0x0000006100617308 */ /* 0x000f700000000800 */
[----:B------:R-:W5:Y:S01]  /*8a80*/  MUFU.EX2 R100, R100 ;  /* 0x0000006400647308 */ /* 0x000f620000000800 */
[----:B------:R-:W-:-:S02]  /*8a90*/  WARPGROUP.DEPBAR.LE gsb0, 0x0 ;  /* 0x00008000000079c5 */ /* 0x000fc40000010000 */
[----:B------:R1:W-:Y:S06]  /*8aa0*/  BAR.ARV R14, 0x100 ;  /* 0x0004000e0000751d */ /* 0x0003ec0000002000 */
[----:B------:R0:W-:Y:S01]  /*8ab0*/  @!P1 SYNCS.ARRIVE.TRANS64.RED.A1T0 RZ, [R119+URZ], RZ ;  /* 0x000000ff77ff99a7 */ /* 0x0001e2000810043f */
[----:B------:R-:W-:Y:S01]  /*8ac0*/  MUFU.EX2 R101, R101 ;  /* 0x0000006500657308 */ /* 0x000fe20000000800 */
[----:B-1----:R-:W-:Y:S01]  /*8ad0*/  F2FP.BF16.F32.PACK_AB R14, R134, R15 ;  /* 0x0000000f860e723e */ /* 0x002fe200000010ff */
[----:B------:R-:W-:Y:S01]  /*8ae0*/  FADD.FTZ R134, R20, R91 ;  /* 0x0000005b14867221 */ /* 0x000fe20000010000 */
[----:B------:R-:W-:Y:S01]  /*8af0*/  F2FP.BF16.F32.PACK_AB R15, R18, R136 ;  /* 0x00000088120f723e */ /* 0x000fe200000010ff */
[-C--:B------:R-:W-:Y:S01]  /*8b00*/  FFMA.FTZ R91, R82, R74.reuse, -R133 ;  /* 0x0000004a525b7223 */ /* 0x080fe20000010885 */
[-C--:B------:R-:W-:Y:S01]  /*8b10*/  FMUL.FTZ R24, R24, R9.reuse ;  /* 0x0000000918187220 */ /* 0x080fe20000410000 */
[----:B------:R-:W-:Y:S01]  /*8b20*/  FMUL.FTZ R25, R25, R9 ;  /* 0x0000000919197220 */ /* 0x000fe20000410000 */
[----:B0-----:R-:W-:Y:S01]  /*8b30*/  FADD.FTZ R119, R136, R99 ;  /* 0x0000006388777221 */ /* 0x001fe20000010000 */
[-C--:B------:R-:W-:Y:S01]  /*8b40*/  FFMA.FTZ R99, R102, R74.reuse, -R133 ;  /* 0x0000004a66637223 */ /* 0x080fe20000010885 */
[----:B------:R1:W-:Y:S01]  /*8b50*/  @!P1 SYNCS.ARRIVE.TRANS64.RED.A1T0 RZ, [R127+URZ], RZ ;  /* 0x000000ff7fff99a7 */ /* 0x0003e2000810043f */
[----:B------:R0:W-:Y:S01]  /*8b60*/  STSM.16.M88.4 [R5+0x24300], R12 ;  /* 0x0243000c05007844 */ /* 0x0001e20000000200 */
[----:B------:R-:W-:Y:S01]  /*8b70*/  FADD.FTZ R102, R18, R119 ;  /* 0x0000007712667221 */ /* 0x000fe20000010000 */
[-CC-:B------:R-:W-:Y:S01]  /*8b80*/  FFMA.FTZ R18, R90, R74.reuse, -R133.reuse ;  /* 0x0000004a5a127223 */ /* 0x180fe20000010885 */
[-C--:B------:R-:W-:Y:S01]  /*8b90*/  FFMA.FTZ R90, R83, R74.reuse, -R133 ;  /* 0x0000004a535a7223 */ /* 0x080fe20000010885 */
[----:B------:R-:W-:Y:S01]  /*8ba0*/  FADD.FTZ R83, R23, R134 ;  /* 0x0000008617537221 */ /* 0x000fe20000010000 */
[----:B------:R-:W-:Y:S01]  /*8bb0*/  FADD.FTZ R102, R17, R102 ;  /* 0x0000006611667221 */ /* 0x000fe20000010000 */
[----:B------:R1:W-:Y:S01]  /*8bc0*/  MUFU.EX2 R82, R18 ;  /* 0x0000001200527308 */ /* 0x0003e20000000800 */
[C---:B--2---:R-:W-:Y:S01]  /*8bd0*/  F2FP.BF16.F32.PACK_AB R17, R137.reuse, R17 ;  /* 0x000000118911723e */ /* 0x044fe200000010ff */
[-C--:B------:R-:W-:Y:S01]  /*8be0*/  FMUL.FTZ R28, R28, R9.reuse ;  /* 0x000000091c1c7220 */ /* 0x080fe20000410000 */
[----:B------:R-:W-:Y:S01]  /*8bf0*/  FADD.FTZ R102, R137, R102 ;  /* 0x0000006689667221 */ /* 0x000fe20000010000 */
[-C--:B------:R-:W-:Y:S01]  /*8c00*/  FMUL.FTZ R29, R29, R9.reuse ;  /* 0x000000091d1d7220 */ /* 0x080fe20000410000 */
[-C--:B------:R-:W-:Y:S01]  /*8c10*/  FMUL.FTZ R32, R32, R9.reuse ;  /* 0x0000000920207220 */ /* 0x080fe20000410000 */
[-C--:B------:R-:W-:Y:S01]  /*8c20*/  FMUL.FTZ R33, R33, R9.reuse ;  /* 0x0000000921217220 */ /* 0x080fe20000410000 */
[----:B---3--:R-:W-:Y:S01]  /*8c30*/  FADD.FTZ R111, R129, R102 ;  /* 0x00000066816f7221 */ /* 0x008fe20000010000 */
[----:B----4-:R-:W-:Y:S01]  /*8c40*/  FADD.FTZ R102, R120, R83 ;  /* 0x0000005378667221 */ /* 0x010fe20000010000 */
[----:B------:R-:W2:Y:S01]  /*8c50*/  MUFU.EX2 R99, R99 ;  /* 0x0000006300637308 */ /* 0x000ea20000000800 */
[----:B------:R-:W-:Y:S01]  /*8c60*/  FFMA.FTZ R83, R75, R74, -R133 ;  /* 0x0000004a4b537223 */ /* 0x000fe20000010885 */
[----:B------:R-:W-:Y:S01]  /*8c70*/  FADD.FTZ R111, R130, R111 ;  /* 0x0000006f826f7221 */ /* 0x000fe20000010000 */
[C---:B-----5:R-:W-:Y:S01]  /*8c80*/  FADD.FTZ R103, R121.reuse, R102 ;  /* 0x0000006679677221 */ /* 0x060fe20000010000 */
[----:B------:R-:W-:Y:S01]  /*8c90*/  F2FP.BF16.F32.PACK_AB R120, R121, R120 ;  /* 0x000000787978723e */ /* 0x000fe200000010ff */
[-C--:B------:R-:W-:Y:S01]  /*8ca0*/  FMUL.FTZ R36, R36, R9.reuse ;  /* 0x0000000924247220 */ /* 0x080fe20000410000 */
[----:B------:R-:W-:Y:S01]  /*8cb0*/  FADD.FTZ R111, R122, R111 ;  /* 0x0000006f7a6f7221 */ /* 0x000fe20000010000 */
[----:B------:R-:W-:Y:S01]  /*8cc0*/  FADD.FTZ R134, R124, R103 ;  /* 0x000000677c867221 */ /* 0x000fe20000010000 */
[----:B------:R-:W3:Y:S01]  /*8cd0*/  MUFU.EX2 R88, R88 ;  /* 0x0000005800587308 */ /* 0x000ee20000000800 */
[C---:B------:R-:W-:Y:S01]  /*8ce0*/  F2FP.BF16.F32.PACK_AB R121, R138.reuse, R122 ;  /* 0x0000007a8a79723e */ /* 0x040fe200000010ff */
[----:B------:R-:W-:Y:S01]  /*8cf0*/  FADD.FTZ R102, R138, R111 ;  /* 0x0000006f8a667221 */ /* 0x000fe20000010000 */
[C---:B------:R-:W-:Y:S01]  /*8d00*/  FADD.FTZ R111, R125.reuse, R134 ;  /* 0x000000867d6f7221 */ /* 0x040fe20000010000 */
[----:B------:R-:W-:Y:S01]  /*8d10*/  F2FP.BF16.F32.PACK_AB R122, R125, R124 ;  /* 0x0000007c7d7a723e */ /* 0x000fe200000010ff */
[-C--:B------:R-:W-:Y:S01]  /*8d20*/  FMUL.FTZ R37, R37, R9.reuse ;  /* 0x0000000925257220 */ /* 0x080fe20000410000 */
[----:B------:R-:W-:Y:S01]  /*8d30*/  FADD.FTZ R103, R123, R102 ;  /* 0x000000667b677221 */ /* 0x000fe20000010000 */
[----:B-1----:R-:W-:Y:S01]  /*8d40*/  FADD.FTZ R18, R112, R111 ;  /* 0x0000006f70127221 */ /* 0x002fe20000010000 */
[----:B------:R-:W-:Y:S01]  /*8d50*/  MUFU.EX2 R75, R98 ;  /* 0x00000062004b7308 */ /* 0x000fe20000000800 */
[C---:B------:R-:W-:Y:S01]  /*8d60*/  F2FP.BF16.F32.PACK_AB R112, R113.reuse, R112 ;  /* 0x000000707170723e */ /* 0x040fe200000010ff */
[----:B------:R-:W-:Y:S01]  /*8d70*/  FADD.FTZ R103, R126, R103 ;  /* 0x000000677e677221 */ /* 0x000fe20000010000 */
[----:B------:R-:W-:Y:S01]  /*8d80*/  FADD.FTZ R19, R113, R18 ;  /* 0x0000001271137221 */ /* 0x000fe20000010000 */
[----:B------:R-:W-:Y:S01]  /*8d90*/  F2FP.BF16.F32.PACK_AB R18, R23, R20 ;  /* 0x000000141712723e */ /* 0x000fe200000010ff */
[----:B------:R-:W-:Y:S01]  /*8da0*/  FMUL.FTZ R40, R40, R9 ;  /* 0x0000000928287220 */ /* 0x000fe20000410000 */
[----:B------:R-:W-:Y:S01]  /*8db0*/  FADD.FTZ R103, R22, R103 ;  /* 0x0000006716677221 */ /* 0x000fe20000010000 */
[----:B0-----:R-:W-:Y:S01]  /*8dc0*/  FADD.FTZ R12, R116, R19 ;  /* 0x00000013740c7221 */ /* 0x001fe20000010000 */
[----:B------:R-:W0:Y:S01]  /*8dd0*/  MUFU.EX2 R89, R89 ;  /* 0x0000005900597308 */ /* 0x000e220000000800 */
[----:B------:R-:W-:Y:S01]  /*8de0*/  F2FP.BF16.F32.PACK_AB R19, R130, R129 ;  /* 0x000000818213723e */ /* 0x000fe200000010ff */
[----:B------:R-:W-:Y:S01]  /*8df0*/  FADD.FTZ R20, R114, R103 ;  /* 0x0000006772147221 */ /* 0x000fe20000010000 */
[----:B------:R-:W-:Y:S01]  /*8e00*/  FADD.FTZ R15, R117, R12 ;  /* 0x0000000c750f7221 */ /* 0x000fe20000010000 */
[----:B------:R-:W-:Y:S01]  /*8e10*/  F2FP.BF16.F32.PACK_AB R123, R126, R123 ;  /* 0x0000007b7e7b723e */ /* 0x000fe200000010ff */
[-C--:B------:R-:W-:Y:S01]  /*8e20*/  FMUL.FTZ R41, R41, R9.reuse ;  /* 0x0000000929297220 */ /* 0x080fe20000410000 */
[----:B------:R-:W-:Y:S01]  /*8e30*/  FADD.FTZ R13, R115, R20 ;  /* 0x00000014730d7221 */ /* 0x000fe20000010000 */
[----:B------:R-:W-:Y:S01]  /*8e40*/  FADD.FTZ R20, R104, R15 ;  /* 0x0000000f68147221 */ /* 0x000fe20000010000 */
[----:B------:R-:W-:Y:S01]  /*8e50*/  MUFU.EX2 R94, R94 ;  /* 0x0000005e005e7308 */ /* 0x000fe20000000800 */
[----:B------:R1:W-:Y:S01]  /*8e60*/  STSM.16.M88.4 [R5+0x25b00], R16 ;  /* 0x025b001005007844 */ /* 0x0003e20000000200 */
[----:B------:R-:W-:Y:S01]  /*8e70*/  FADD.FTZ R14, R118, R13 ;  /* 0x0000000d760e7221 */ /* 0x000fe20000010000 */
[----:B------:R-:W-:Y:S01]  /*8e80*/  FADD.FTZ R15, R105, R20 ;  /* 0x00000014690f7221 */ /* 0x000fe20000010000 */
[----:B------:R-:W-:Y:S01]  /*8e90*/  F2FP.BF16.F32.PACK_AB R113, R114, R22 ;  /* 0x000000167271723e */ /* 0x000fe200000010ff */
[----:B------:R4:W-:Y:S01]  /*8ea0*/  STSM.16.M88.4 [R5+0x27300], R120 ;  /* 0x0273007805007844 */ /* 0x0009e20000000200 */
[----:B------:R-:W-:Y:S01]  /*8eb0*/  FADD.FTZ R13, R21, R14 ;  /* 0x0000000e150d7221 */ /* 0x000fe20000010000 */
[----:B------:R-:W-:Y:S01]  /*8ec0*/  FADD.FTZ R20, R108, R15 ;  /* 0x0000000f6c147221 */ /* 0x000fe20000010000 */
[----:B------:R-:W5:Y:S01]  /*8ed0*/  MUFU.EX2 R92, R92 ;  /* 0x0000005c005c7308 */ /* 0x000f620000000800 */
[----:B------:R-:W-:Y:S01]  /*8ee0*/  F2FP.BF16.F32.PACK_AB R104, R105, R104 ;  /* 0x000000686968723e */ /* 0x000fe200000010ff */
[----:B------:R-:W-:Y:S01]  /*8ef0*/  FADD.FTZ R14, R106, R13 ;  /* 0x0000000d6a0e7221 */ /* 0x000fe20000010000 */
[----:B------:R-:W-:Y:S01]  /*8f00*/  FADD.FTZ R23, R109, R20 ;  /* 0x000000146d177221 */ /* 0x000fe20000010000 */
[----:B------:R-:W-:Y:S01]  /*8f10*/  F2FP.BF16.F32.PACK_AB R114, R117, R116 ;  /* 0x000000747572723e */ /* 0x000fe200000010ff */
[----:B------:R-:W-:Y:S01]  /*8f20*/  FMUL.FTZ R44, R44, R9 ;  /* 0x000000092c2c7220 */ /* 0x000fe20000410000 */
[----:B------:R-:W-:Y:S01]  /*8f30*/  FADD.FTZ R15, R107, R14 ;  /* 0x0000000e6b0f7221 */ /* 0x000fe20000010000 */
[----:B------:R-:W-:Y:S01]  /*8f40*/  FADD.FTZ R14, R96, R23 ;  /* 0x00000017600e7221 */ /* 0x000fe20000010000 */
[----:B------:R-:W-:Y:S01]  /*8f50*/  MUFU.EX2 R95, R95 ;  /* 0x0000005f005f7308 */ /* 0x000fe20000000800 */
[----:B------:R-:W-:Y:S01]  /*8f60*/  F2FP.BF16.F32.PACK_AB R96, R97, R96 ;  /* 0x000000606160723e */ /* 0x000fe200000010ff */
[----:B------:R-:W-:Y:S01]  /*8f70*/  FADD.FTZ R15, R110, R15 ;  /* 0x0000000f6e0f7221 */ /* 0x000fe20000010000 */
[----:B------:R-:W-:Y:S01]  /*8f80*/  F2FP.BF16.F32.PACK_AB R115, R118, R115 ;  /* 0x000000737673723e */ /* 0x000fe200000010ff */
[----:B------:R-:W-:Y:S01]  /*8f90*/  FMUL.FTZ R45, R45, R9 ;  /* 0x000000092d2d7220 */ /* 0x000fe20000410000 */
[----:B------:R-:W-:Y:S01]  /*8fa0*/  F2FP.BF16.F32.PACK_AB R105, R106, R21 ;  /* 0x000000156a69723e */ /* 0x000fe200000010ff */
[----:B------:R-:W-:Y:S01]  /*8fb0*/  FADD.FTZ R20, R4, R15 ;  /* 0x0000000f04147221 */ /* 0x000fe20000010000 */
[----:B------:R-:W-:Y:S01]  /*8fc0*/  FADD.FTZ R15, R97, R14 ;  /* 0x0000000e610f7221 */ /* 0x000fe20000010000 */
[----:B------:R-:W4:Y:S01]  /*8fd0*/  MUFU.EX2 R93, R93 ;  /* 0x0000005d005d7308 */ /* 0x000f220000000800 */
[C---:B------:R-:W-:Y:S01]  /*8fe0*/  F2FP.BF16.F32.PACK_AB R97, R11.reuse, R4 ;  /* 0x000000040b61723e */ /* 0x040fe200000010ff */
[----:B------:R-:W-:Y:S01]  /*8ff0*/  FADD.FTZ R20, R11, R20 ;  /* 0x000000140b147221 */ /* 0x000fe20000010000 */
[----:B------:R-:W-:Y:S01]  /*9000*/  FADD.FTZ R14, R100, R15 ;  /* 0x0000000f640e7221 */ /* 0x000fe20000010000 */
[----:B------:R-:W-:Y:S01]  /*9010*/  F2FP.BF16.F32.PACK_AB R106, R109, R108 ;  /* 0x0000006c6d6a723e */ /* 0x000fe200000010ff */
[----:B------:R4:W-:Y:S01]  /*9020*/  STSM.16.M88.4 [R5+0x28b00], R112 ;  /* 0x028b007005007844 */ /* 0x0009e20000000200 */
[----:B--2---:R-:W-:Y:S01]  /*9030*/  FADD.FTZ R15, R99, R20 ;  /* 0x00000014630f7221 */ /* 0x004fe20000010000 */
[----:B-1----:R-:W-:Y:S01]  /*9040*/  FADD.FTZ R17, R101, R14 ;  /* 0x0000000e65117221 */ /* 0x002fe20000010000 */
[----:B------:R1:W2:Y:S01]  /*9050*/  MUFU.EX2 R12, R91 ;  /* 0x0000005b000c7308 */ /* 0x0002a20000000800 */
[C---:B------:R-:W-:Y:S01]  /*9060*/  F2FP.BF16.F32.PACK_AB R99, R8.reuse, R99 ;  /* 0x000000630863723e */ /* 0x040fe200000010ff */
[----:B------:R-:W-:Y:S01]  /*9070*/  FADD.FTZ R15, R8, R15 ;  /* 0x0000000f080f7221 */ /* 0x000fe20000010000 */
[----:B---3--:R-:W-:Y:S01]  /*9080*/  FADD.FTZ R14, R88, R17 ;  /* 0x00000011580e7221 */ /* 0x008fe20000010000 */
[----:B------:R-:W-:Y:S01]  /*9090*/  F2FP.BF16.F32.PACK_AB R107, R110, R107 ;  /* 0x0000006b6e6b723e */ /* 0x000fe200000010ff */
[-C--:B------:R-:W-:Y:S01]  /*90a0*/  FMUL.FTZ R48, R48, R9.reuse ;  /* 0x0000000930307220 */ /* 0x080fe20000410000 */
[----:B------:R-:W-:Y:S01]  /*90b0*/  FADD.FTZ R16, R82, R15 ;  /* 0x0000000f52107221 */ /* 0x000fe20000010000 */
[----:B0-----:R-:W-:Y:S01]  /*90c0*/  FADD.FTZ R15, R89, R14 ;  /* 0x0000000e590f7221 */ /* 0x001fe20000010000 */
[----:B------:R-:W0:Y:S01]  /*90d0*/  MUFU.EX2 R80, R80 ;  /* 0x0000005000507308 */ /* 0x000e220000000800 */
[----:B------:R-:W-:Y:S01]  /*90e0*/  F2FP.BF16.F32.PACK_AB R98, R101, R100 ;  /* 0x000000646562723e */ /* 0x000fe200000010ff */
[----:B------:R-:W-:Y:S01]  /*90f0*/  FADD.FTZ R11, R75, R16 ;  /* 0x000000104b0b7221 */ /* 0x000fe20000010000 */
[----:B-----5:R-:W-:Y:S01]  /*9100*/  FADD.FTZ R4, R92, R15 ;  /* 0x0000000f5c047221 */ /* 0x020fe20000010000 */
[----:B------:R-:W-:Y:S01]  /*9110*/  F2FP.BF16.F32.PACK_AB R88, R89, R88 ;  /* 0x000000585958723e */ /* 0x000fe200000010ff */
[----:B------:R3:W-:Y:S01]  /*9120*/  STSM.16.M88.4 [R5+0x2a300], R104 ;  /* 0x02a3006805007844 */ /* 0x0007e20000000200 */
[----:B------:R-:W-:Y:S01]  /*9130*/  FADD.FTZ R14, R94, R11 ;  /* 0x0000000b5e0e7221 */ /* 0x000fe20000010000 */
[----:B----4-:R-:W-:Y:S01]  /*9140*/  FADD.FTZ R11, R93, R4 ;  /* 0x000000045d0b7221 */ /* 0x010fe20000010000 */
[----:B------:R4:W5:Y:S01]  /*9150*/  MUFU.EX2 R13, R90 ;  /* 0x0000005a000d7308 */ /* 0x0009620000000800 */
[----:B------:R-:W-:Y:S01]  /*9160*/  F2FP.BF16.F32.PACK_AB R89, R75, R82 ;  /* 0x000000524b59723e */ /* 0x000fe200000010ff */
[C---:B------:R-:W-:Y:S01]  /*9170*/  FADD.FTZ R15, R95.reuse, R14 ;  /* 0x0000000e5f0f7221 */ /* 0x040fe20000010000 */
[----:B-1----:R-:W-:Y:S01]  /*9180*/  F2FP.BF16.F32.PACK_AB R91, R95, R94 ;  /* 0x0000005e5f5b723e */ /* 0x002fe200000010ff */
[----:B------:R3:W-:Y:S01]  /*9190*/  STSM.16.M88.4 [R5+0x2bb00], R96 ;  /* 0x02bb006005007844 */ /* 0x0007e20000000200 */
[-C--:B------:R-:W-:Y:S01]  /*91a0*/  FMUL.FTZ R49, R49, R9.reuse ;  /* 0x0000000931317220 */ /* 0x080fe20000410000 */
[----:B--2---:R-:W-:Y:S01]  /*91b0*/  FADD.FTZ R8, R12, R15 ;  /* 0x0000000f0c087221 */ /* 0x004fe20000010000 */
[-C--:B------:R-:W-:Y:S01]  /*91c0*/  FMUL.FTZ R52, R52, R9.reuse ;  /* 0x0000000934347220 */ /* 0x080fe20000410000 */
[----:B------:R-:W1:Y:S01]  /*91d0*/  MUFU.EX2 R81, R81 ;  /* 0x0000005100517308 */ /* 0x000e620000000800 */
[----:B0-----:R-:W-:Y:S01]  /*91e0*/  FADD.FTZ R4, R80, R11 ;  /* 0x0000000b50047221 */ /* 0x001fe20000010000 */
[----:B----4-:R-:W-:Y:S01]  /*91f0*/  F2FP.BF16.F32.PACK_AB R90, R93, R92 ;  /* 0x0000005c5d5a723e */ /* 0x010fe200000010ff */
[-C--:B------:R-:W-:Y:S01]  /*9200*/  FMUL.FTZ R53, R53, R9.reuse ;  /* 0x0000000935357220 */ /* 0x080fe20000410000 */
[-C--:B------:R-:W-:Y:S01]  /*9210*/  FMUL.FTZ R56, R56, R9.reuse ;  /* 0x0000000938387220 */ /* 0x080fe20000410000 */
[-C--:B------:R-:W-:Y:S01]  /*9220*/  FMUL.FTZ R57, R57, R9.reuse ;  /* 0x0000000939397220 */ /* 0x080fe20000410000 */
[-C--:B------:R-:W-:Y:S01]  /*9230*/  FMUL.FTZ R60, R60, R9.reuse ;  /* 0x000000093c3c7220 */ /* 0x080fe20000410000 */
[----:B------:R3:W-:Y:S01]  /*9240*/  STSM.16.M88.4 [R5+0x2d300], R88 ;  /* 0x02d3005805007844 */ /* 0x0007e20000000200 */
[----:B------:R-:W0:Y:S01]  /*9250*/  MUFU.EX2 R86, R86 ;  /* 0x0000005600567308 */ /* 0x000e220000000800 */
[----:B-----5:R-:W-:Y:S01]  /*9260*/  FADD.FTZ R15, R13, R8 ;  /* 0x000000080d0f7221 */ /* 0x020fe20000010000 */
[-C--:B------:R-:W-:Y:S01]  /*9270*/  FMUL.FTZ R61, R61, R9.reuse ;  /* 0x000000093d3d7220 */ /* 0x080fe20000410000 */
[-C--:B------:R-:W-:Y:S01]  /*9280*/  FMUL.FTZ R64, R64, R9.reuse ;  /* 0x0000000940407220 */ /* 0x080fe20000410000 */
[-C--:B------:R-:W-:Y:S01]  /*9290*/  FMUL.FTZ R65, R65, R9.reuse ;  /* 0x0000000941417220 */ /* 0x080fe20000410000 */
[-C--:B------:R-:W-:Y:S01]  /*92a0*/  FMUL.FTZ R68, R68, R9.reuse ;  /* 0x0000000944447220 */ /* 0x080fe20000410000 */
[----:B------:R-:W-:Y:S01]  /*92b0*/  FMUL.FTZ R69, R69, R9 ;  /* 0x0000000945457220 */ /* 0x000fe20000410000 */
[-C--:B------:R-:W-:Y:S01]  /*92c0*/  FMUL.FTZ R26, R26, R77.reuse ;  /* 0x0000004d1a1a7220 */ /* 0x080fe20000410000 */
[----:B------:R-:W2:Y:S01]  /*92d0*/  MUFU.EX2 R84, R84 ;  /* 0x0000005400547308 */ /* 0x000ea20000000800 */
[C---:B-1----:R-:W-:Y:S01]  /*92e0*/  FADD.FTZ R11, R81.reuse, R4 ;  /* 0x00000004510b7221 */ /* 0x042fe20000010000 */
[----:B------:R-:W-:Y:S01]  /*92f0*/  F2FP.BF16.F32.PACK_AB R80, R81, R80 ;  /* 0x000000505150723e */ /* 0x000fe200000010ff */
[-C--:B------:R-:W-:Y:S01]  /*9300*/  FMUL.FTZ R27, R27, R77.reuse ;  /* 0x0000004d1b1b7220 */ /* 0x080fe20000410000 */
[----:B------:R-:W-:Y:S01]  /*9310*/  F2FP.BF16.F32.PACK_AB R81, R13, R12 ;  /* 0x0000000c0d51723e */ /* 0x000fe200000010ff */
[-C--:B------:R-:W-:Y:S01]  /*9320*/  FMUL.FTZ R30, R30, R77.reuse ;  /* 0x0000004d1e1e7220 */ /* 0x080fe20000410000 */
[-C--:B------:R-:W-:Y:S01]  /*9330*/  FMUL.FTZ R31, R31, R77.reuse ;  /* 0x0000004d1f1f7220 */ /* 0x080fe20000410000 */
[-C--:B------:R-:W-:Y:S01]  /*9340*/  FMUL.FTZ R34, R34, R77.reuse ;  /* 0x0000004d22227220 */ /* 0x080fe20000410000 */
[----:B------:R-:W1:Y:S01]  /*9350*/  MUFU.EX2 R87, R87 ;  /* 0x0000005700577308 */ /* 0x000e620000000800 */
[----:B0-----:R-:W-:Y:S01]  /*9360*/  FADD.FTZ R15, R86, R15 ;  /* 0x0000000f560f7221 */ /* 0x001fe20000010000 */
[-C--:B------:R-:W-:Y:S01]  /*9370*/  FMUL.FTZ R35, R35, R77.reuse ;  /* 0x0000004d23237220 */ /* 0x080fe20000410000 */
[-C--:B------:R-:W-:Y:S01]  /*9380*/  FMUL.FTZ R38, R38, R77.reuse ;  /* 0x0000004d26267220 */ /* 0x080fe20000410000 */
[-C--:B------:R-:W-:Y:S01]  /*9390*/  FMUL.FTZ R39, R39, R77.reuse ;  /* 0x0000004d27277220 */ /* 0x080fe20000410000 */
[-C--:B------:R-:W-:Y:S01]  /*93a0*/  FMUL.FTZ R42, R42, R77.reuse ;  /* 0x0000004d2a2a7220 */ /* 0x080fe20000410000 */
[-C--:B------:R-:W-:Y:S01]  /*93b0*/  FMUL.FTZ R43, R43, R77.reuse ;  /* 0x0000004d2b2b7220 */ /* 0x080fe20000410000 */
[-C--:B------:R-:W-:Y:S01]  /*93c0*/  FMUL.FTZ R46, R46, R77.reuse ;  /* 0x0000004d2e2e7220 */ /* 0x080fe20000410000 */
[----:B------:R-:W0:Y:S01]  /*93d0*/  MUFU.EX2 R85, R85 ;  /* 0x0000005500557308 */ /* 0x000e220000000800 */
[----:B--2---:R-:W-:Y:S01]  /*93e0*/  FADD.FTZ R4, R84, R11 ;  /* 0x0000000b54047221 */ /* 0x004fe20000010000 */
[-C--:B------:R-:W-:Y:S01]  /*93f0*/  FMUL.FTZ R47, R47, R77.reuse ;  /* 0x0000004d2f2f7220 */ /* 0x080fe20000410000 */
[-C--:B------:R-:W-:Y:S01]  /*9400*/  FMUL.FTZ R50, R50, R77.reuse ;  /* 0x0000004d32327220 */ /* 0x080fe20000410000 */
[-C--:B------:R-:W-:Y:S01]  /*9410*/  FMUL.FTZ R51, R51, R77.reuse ;  /* 0x0000004d33337220 */ /* 0x080fe20000410000 */
[-C--:B------:R-:W-:Y:S01]  /*9420*/  FMUL.FTZ R54, R54, R77.reuse ;  /* 0x0000004d36367220 */ /* 0x080fe20000410000 */
[-C--:B------:R-:W-:Y:S01]  /*9430*/  FMUL.FTZ R55, R55, R77.reuse ;  /* 0x0000004d37377220 */ /* 0x080fe20000410000 */
[-C--:B------:R-:W-:Y:S01]  /*9440*/  FMUL.FTZ R58, R58, R77.reuse ;  /* 0x0000004d3a3a7220 */ /* 0x080fe20000410000 */
[----:B------:R-:W2:Y:S01]  /*9450*/  MUFU.EX2 R18, R131 ;  /* 0x0000008300127308 */ /* 0x000ea20000000800 */
[----:B-1----:R-:W-:Y:S01]  /*9460*/  FADD.FTZ R15, R87, R15 ;  /* 0x0000000f570f7221 */ /* 0x002fe20000010000 */
[-C--:B------:R-:W-:Y:S01]  /*9470*/  FMUL.FTZ R59, R59, R77.reuse ;  /* 0x0000004d3b3b7220 */ /* 0x080fe20000410000 */
[-C--:B------:R-:W-:Y:S01]  /*9480*/  FMUL.FTZ R62, R62, R77.reuse ;  /* 0x0000004d3e3e7220 */ /* 0x080fe20000410000 */
[-C--:B------:R-:W-:Y:S01]  /*9490*/  FMUL.FTZ R63, R63, R77.reuse ;  /* 0x0000004d3f3f7220 */ /* 0x080fe20000410000 */
[-C--:B------:R-:W-:Y:S01]  /*94a0*/  FMUL.FTZ R66, R66, R77.reuse ;  /* 0x0000004d42427220 */ /* 0x080fe20000410000 */
[-C--:B------:R-:W-:Y:S01]  /*94b0*/  FMUL.FTZ R67, R67, R77.reuse ;  /* 0x0000004d43437220 */ /* 0x080fe20000410000 */
[-C--:B------:R-:W-:Y:S01]  /*94c0*/  FMUL.FTZ R70, R70, R77.reuse ;  /* 0x0000004d46467220 */ /* 0x080fe20000410000 */
[----:B------:R-:W1:Y:S01]  /*94d0*/  MUFU.EX2 R128, R128 ;  /* 0x0000008000807308 */ /* 0x000e620000000800 */
[C---:B0-----:R-:W-:Y:S01]  /*94e0*/  FADD.FTZ R11, R85.reuse, R4 ;  /* 0x00000004550b7221 */ /* 0x041fe20000010000 */
[----:B------:R-:W-:Y:S01]  /*94f0*/  F2FP.BF16.F32.PACK_AB R82, R85, R84 ;  /* 0x000000545552723e */ /* 0x000fe200000010ff */
[----:B------:R-:W-:Y:S01]  /*9500*/  FMUL.FTZ R71, R71, R77 ;  /* 0x0000004d47477220 */ /* 0x000fe20000410000 */
[----:B------:R-:W-:-:S04]  /*9510*/  IMAD.MOV.U32 R9, RZ, RZ, R79 ;  /* 0x000000ffff097224 */ /* 0x000fc800078e004f */
[----:B------:R0:W4:Y:S01]  /*9520*/  MUFU.EX2 R129, R83 ;  /* 0x0000005300817308 */ /* 0x0001220000000800 */
[----:B--2---:R-:W-:-:S07]  /*9530*/  FADD.FTZ R15, R18, R15 ;  /* 0x0000000f120f7221 */ /* 0x004fce0000010000 */
[----:B------:R-:W2:Y:S01]  /*9540*/  MUFU.EX2 R73, R73 ;  /* 0x0000004900497308 */ /* 0x000ea20000000800 */
[----:B-1----:R-:W-:Y:S01]  /*9550*/  FADD.FTZ R4, R128, R11 ;  /* 0x0000000b80047221 */ /* 0x002fe20000010000 */
[----:B0-----:R-:W-:-:S05]  /*9560*/  F2FP.BF16.F32.PACK_AB R83, R87, R86 ;  /* 0x000000565753723e */ /* 0x001fca00000010ff */
[----:B------:R3:W-:Y:S01]  /*9570*/  STSM.16.M88.4 [R5+0x2eb00], R80 ;  /* 0x02eb005005007844 */ /* 0x0007e20000000200 */
[----:B------:R-:W0:Y:S01]  /*9580*/  MUFU.EX2 R76, R76 ;  /* 0x0000004c004c7308 */ /* 0x000e220000000800 */
[C---:B----4-:R-:W-:Y:S01]  /*9590*/  FADD.FTZ R15, R129.reuse, R15 ;  /* 0x0000000f810f7221 */ /* 0x050fe20000010000 */
[----:B------:R-:W-:-:S06]  /*95a0*/  F2FP.BF16.F32.PACK_AB R129, R129, R18 ;  /* 0x000000128181723e */ /* 0x000fcc00000010ff */
[----:B------:R-:W1:Y:S01]  /*95b0*/  MUFU.EX2 R78, R78 ;  /* 0x0000004e004e7308 */ /* 0x000e620000000800 */
[C---:B--2---:R-:W-:Y:S01]  /*95c0*/  F2FP.BF16.F32.PACK_AB R128, R73.reuse, R128 ;  /* 0x000000804980723e */ /* 0x044fe200000010ff */
[----:B------:R-:W-:-:S06]  /*95d0*/  FADD.FTZ R11, R73, R4 ;  /* 0x00000004490b7221 */ /* 0x000fcc0000010000 */
[----:B------:R-:W2:Y:S01]  /*95e0*/  MUFU.EX2 R132, R132 ;  /* 0x0000008400847308 */ /* 0x000ea20000000800 */
[----:B0-----:R-:W-:Y:S01]  /*95f0*/  F2FP.BF16.F32.PACK_AB R130, R10, R76 ;  /* 0x0000004c0a82723e */ /* 0x001fe200000010ff */
[----:B------:R-:W-:-:S04]  /*9600*/  FADD.FTZ R11, R76, R11 ;  /* 0x0000000b4c0b7221 */ /* 0x000fc80000010000 */
[----:B------:R-:W-:Y:S01]  /*9610*/  FADD.FTZ R4, R10, R11 ;  /* 0x0000000b0a047221 */ /* 0x000fe20000010000 */
[----:B------:R-:W-:Y:S02]  /*9620*/  IMAD.MOV.U32 R11, RZ, RZ, R6 ;  /* 0x000000ffff0b7224 */ /* 0x000fe400078e0006 */
[----:B-1----:R-:W-:Y:S01]  /*9630*/  FADD.FTZ R15, R78, R15 ;  /* 0x0000000f4e0f7221 */ /* 0x002fe20000010000 */
[----:B------:R-:W-:Y:S01]  /*9640*/  IMAD.MOV.U32 R10, RZ, RZ, R72 ;  /* 0x000000ffff0a7224 */ /* 0x000fe200078e0048 */
[C---:B--2---:R-:W-:Y:S02]  /*9650*/  F2FP.BF16.F32.PACK_AB R131, R132.reuse, R78 ;  /* 0x0000004e8483723e */ /* 0x044fe400000010ff */
[----:B------:R-:W-:-:S03]  /*9660*/  FADD.FTZ R8, R132, R15 ;  /* 0x0000000f84087221 */ /* 0x000fc60000010000 */
[----:B------:R3:W-:Y:S01]  /*9670*/  STSM.16.M88.4 [R5+0x30300], R128 ;  /* 0x0303008005007844 */ /* 0x0007e20000000200 */
[----:B------:R-:W-:Y:S01]  /*9680*/  @!PT LDS RZ, [RZ] ;  /* 0x00000000fffff984 */ /* 0x000fe20000000800 */
[----:B------:R-:W-:Y:S01]  /*9690*/  @!PT LDS RZ, [RZ] ;  /* 0x00000000fffff984 */ /* 0x000fe20000000800 */
[----:B------:R-:W-:Y:S01]  /*96a0*/  @!PT LDS RZ, [RZ] ;  /* 0x00000000fffff984 */ /* 0x000fe20000000800 */
[----:B------:R-:W-:Y:S01]  /*96b0*/  @!PT LDS RZ, [RZ] ;  /* 0x00000000fffff984 */ /* 0x000fe20000000800 */
[----:B------:R0:W-:Y:S06]  /*96c0*/  MEMBAR.ALL.CTA ;  /* 0x0000000000007992 */ /* 0x0001ec0000008000 */
[----:B0-----:R-:W0:Y:S02]  /*96d0*/  FENCE.VIEW.ASYNC.S ;  /* 0x00000000000073c6 */ /* 0x001e240000000000 */
[----:B0-----:R-:W-:Y:S01]  /*96e0*/  NOP ;  /* 0x0000000000007918 */ /* 0x001fe20000000000 */
[----:B------:R-:W-:Y:S05]  /*96f0*/  @P2 BRA `(.L_x_28) ;  /* 0xffffffc000042947 */ /* 0x000fea000383ffff */
.L_x_19:
[----:B------:R-:W-:Y:S06]  /*9700*/  BAR.ARV 0x8, 0x200 ;  /* 0x0208000000007b1d */ /* 0x000fec0000002000 */
[----:B------:R-:W-:Y:S05]  /*9710*/  @!P0 BRA `(.L_x_29) ;  /* 0x0000000000048947 */ /* 0x000fea0003800000 */
[----:B------:R-:W-:Y:S01]  /*9720*/  BPT.TRAP 0x1 ;  /* 0x000000040000795c */ /* 0x000fe20000300000 */
.L_x_29:
[----:B------:R-:W-:Y:S02]  /*9730*/  SHF.L.U32 R6, R6, 0x1f, RZ ;  /* 0x0000001f06067819 */ /* 0x000fe400000006ff */
[----:B------:R-:W-:-:S04]  /*9740*/  LEA R7, R0, UR37, 0x3 ;  /* 0x0000002500077c11 */ /* 0x000fc8000f8e18ff */
[----:B------:R1:W2:Y:S01]  /*9750*/  SYNCS.PHASECHK.TRANS64.TRYWAIT P2, [R7+URZ+0x31c50], R6 ;  /* 0x031c5006070075a7 */ /* 0x0002a2000804017f */
[----:B------:R-:W-:Y:S05]  /*9760*/  @!P0 BRA `(.L_x_30) ;  /* 0x0000000000048947 */ /* 0x000fea0003800000 */
[----:B------:R-:W-:Y:S01]  /*9770*/  BPT.TRAP 0x1 ;  /* 0x000000040000795c */ /* 0x000fe20000300000 */
.L_x_30:
[----:B--2---:R-:W-:Y:S05]  /*9780*/  @P2 BRA `(.L_x_31) ;  /* 0x0000000000082947 */ /* 0x004fea0003800000 */
[----:B------:R-:W2:Y:S02]  /*9790*/  SYNCS.PHASECHK.TRANS64.TRYWAIT P0, [R7+URZ+0x31c50], R6 ;  /* 0x031c5006070075a7 */ /* 0x000ea4000800017f */
[----:B--2---:R-:W-:Y:S05]  /*97a0*/  @!P0 BRA `(.L_x_32) ;  /* 0x0000005c00e08947 */ /* 0x004fea0003800000 */
.L_x_31:
[----:B------:R-:W-:Y:S01]  /*97b0*/  UIADD3 UR37, UR37, 0x200, URZ ;  /* 0x0000020025257890 */ /* 0x000fe2000fffe03f */
[----:B------:R-:W-:Y:S01]  /*97c0*/  R2UR UR4, R0 ;  /* 0x00000000000472ca */ /* 0x000fe200000e0000 */
[----:B------:R-:W-:Y:S01]  /*97d0*/  ULOP3.LUT UR40, UR40, 0x10000, URZ, 0xfc, !UPT ;  /* 0x0001000028287892 */ /* 0x000fe2000f8efc3f */
[----:B------:R-:W-:Y:S01]  /*97e0*/  WARPGROUP.ARRIVE ;  /* 0x00000000000079c5 */ /* 0x000fe20000000000 */
[----:B------:R-:W-:Y:S01]  /*97f0*/  USHF.R.U32.HI UR37, URZ, 0x4, UR37 ;  /* 0x000000043f257899 */ /* 0x000fe20008011625 */
[----:B0--3--:R-:W0:Y:S01]  /*9800*/  SHFL.BFLY PT, R5, R8, 0x2, 0x1f ;  /* 0x0c401f0008057f89 */ /* 0x009e2200000e0000 */
[----:B------:R-:W-:Y:S01]  /*9810*/  UMOV UR5, 0xc0000010 ;  /* 0xc000001000057882 */ /* 0x000fe20000000000 */
[----:B------:R-:W-:Y:S01]  /*9820*/  UMOV UR7, 0x80000020 ;  /* 0x8000002000077882 */ /* 0x000fe20000000000 */
[----:B------:R-:W-:Y:S01]  /*9830*/  ULOP3.LUT UR37, UR37, 0x3fff, URZ, 0xc0, !UPT ;  /* 0x00003fff25257892 */ /* 0x000fe2000f8ec03f */
[----:B------:R-:W3:Y:S01]  /*9840*/  SHFL.BFLY PT, R3, R4, 0x2, 0x1f ;  /* 0x0c401f0004037f89 */ /* 0x000ee200000e0000 */
[----:B------:R-:W-:-:S02]  /*9850*/  IMAD.MOV.U32 R16, RZ, RZ, RZ ;  /* 0x000000ffff107224 */ /* 0x000fc400078e00ff */
[----:B------:R-:W-:Y:S01]  /*9860*/  ULOP3.LUT UR8, UR37, 0x2400000, URZ, 0xfc, !UPT ;  /* 0x0240000025087892 */ /* 0x000fe2000f8efc3f */
[----:B-12---:R-:W-:Y:S02]  /*9870*/  @!P1 VIADD R7, R7, 0x31c60 ;  /* 0x00031c6007079836 */ /* 0x006fe40000000000 */
[----:B------:R-:W-:Y:S01]  /*9880*/  IMAD.MOV.U32 R19, RZ, RZ, -0x800000 ;  /* 0xff800000ff137424 */ /* 0x000fe200078e00ff */
[----:B------:R-:W-:Y:S02]  /*9890*/  UIMAD UR8, UR4, 0x6c0, UR8 ;  /* 0x000006c0040878a4 */ /* 0x000fe4000f8e0208 */
[----:B------:R-:W-:Y:S01]  /*98a0*/  @!P1 PRMT R7, RZ, 0x654, R7 ;  /* 0x00000654ff079816 */ /* 0x000fe20000000007 */
[----:B------:R-:W-:-:S04]  /*98b0*/  UMOV UR4, UR40 ;  /* 0x0000002800047c82 */ /* 0x000fc80008000000 */
[----:B------:R-:W-:Y:S02]  /*98c0*/  UMOV UR6, UR8 ;  /* 0x0000000800067c82 */ /* 0x000fe40008000000 */
[----:B------:R-:W-:Y:S01]  /*98d0*/  HGMMA.64x96x16.F32.BF16 R24, gdesc[UR4].tnspB, R24, gsb0 ;  /* 0x41600000041879f0 */ /* 0x000fe20008001818 */
[----:B------:R-:W-:Y:S02]  /*98e0*/  UIADD3 UR4, UR40, 0x180, URZ ;  /* 0x0000018028047890 */ /* 0x000fe4000fffe03f */
[----:B------:R-:W-:Y:S01]  /*98f0*/  UIADD3 UR6, UR8, 0x40, URZ ;  /* 0x0000004008067890 */ /* 0x000fe2000fffe03f */
[----:B0-----:R-:W-:Y:S01]  /*9900*/  FADD.FTZ R5, R5, R8 ;  /* 0x0000000805057221 */ /* 0x001fe20000010000 */
[----:B------:R-:W-:Y:S01]  /*9910*/  UMOV UR5, 0xc0000010 ;  /* 0xc000001000057882 */ /* 0x000fe20000000000 */
[----:B------:R-:W-:Y:S01]  /*9920*/  UMOV UR7, 0x80000020 ;  /* 0x8000002000077882 */ /* 0x000fe20000000000 */
[----:B------:R-:W-:Y:S02]  /*9930*/  IMAD.MOV.U32 R8, RZ, RZ, RZ ;  /* 0x000000ffff087224 */ /* 0x000fe400078e00ff */
[----:B---3--:R-:W-:Y:S01]  /*9940*/  FADD.FTZ R3, R3, R4 ;  /* 0x0000000403037221 */ /* 0x008fe20000010000 */
[----:B------:R-:W0:Y:S04]  /*9950*/  SHFL.BFLY PT, R2, R5, 0x1, 0x1f ;  /* 0x0c201f0005027f89 */ /* 0x000e2800000e0000 */
[----:B------:R-:W1:Y:S01]  /*9960*/  SHFL.BFLY PT, R0, R3, 0x1, 0x1f ;  /* 0x0c201f0003007f89 */ /* 0x000e6200000e0000 */
[----:B0-----:R-:W-:Y:S01]  /*9970*/  FADD.FTZ R10, R5, R2 ;  /* 0x00000002050a7221 */ /* 0x001fe20000010000 */
[----:B-1----:R-:W-:-:S04]  /*9980*/  FADD.FTZ R9, R3, R0 ;  /* 0x0000000003097221 */ /* 0x002fc80000010000 */
[----:B------:R-:W-:Y:S02]  /*9990*/  FSETP.NE.FTZ.AND P2, PT, R10, RZ, PT ;  /* 0x000000ff0a00720b */ /* 0x000fe40003f55000 */
[----:B------:R-:W-:Y:S02]  /*99a0*/  MOV R0, 0xff800000 ;  /* 0xff80000000007802 */ /* 0x000fe40000000f00 */
[----:B------:R-:W-:-:S09]  /*99b0*/  FSETP.NE.FTZ.AND P0, PT, R9, RZ, PT ;  /* 0x000000ff0900720b */ /* 0x000fd20003f15000 */
[----:B------:R-:W0:Y:S04]  /*99c0*/  @P2 MUFU.LG2 R6, R10 ;  /* 0x0000000a00062308 */ /* 0x000e280000000c00 */
[C---:B------:R-:W-:Y:S01]  /*99d0*/  @P0 FMUL.FTZ R2, R74.reuse, 0.69314718246459960938 ;  /* 0x3f3172184a020820 */ /* 0x040fe20000410000 */
[----:B------:R-:W-:-:S03]  /*99e0*/  @P2 FMUL.FTZ R74, R74, 0.69314718246459960938 ;  /* 0x3f3172184a4a2820 */ /* 0x000fc60000410000 */
[----:B------:R-:W1:Y:S08]  /*99f0*/  @P0 MUFU.LG2 R4, R9 ;  /* 0x0000000900040308 */ /* 0x000e700000000c00 */
[----:B------:R-:W2:Y:S01]  /*9a00*/  @P0 MUFU.RCP R8, R9 ;  /* 0x0000000900080308 */ /* 0x000ea20000001000 */
[----:B0-----:R-:W-:-:S04]  /*9a10*/  @P2 FMUL.FTZ R5, R6, 0.69314718246459960938 ;  /* 0x3f31721806052820 */ /* 0x001fc80000410000 */
[----:B------:R-:W-:-:S03]  /*9a20*/  @P2 FFMA.FTZ R19, R74, R72, R5 ;  /* 0x000000484a132223 */ /* 0x000fc60000010005 */
[----:B------:R0:W3:Y:S01]  /*9a30*/  @P2 MUFU.RCP R16, R10 ;  /* 0x0000000a00102308 */ /* 0x0000e20000001000 */
[----:B-1----:R-:W-:-:S04]  /*9a40*/  @P0 FMUL.FTZ R3, R4, 0.69314718246459960938 ;  /* 0x3f31721804030820 */ /* 0x002fc80000410000 */
[----:B------:R-:W-:Y:S01]  /*9a50*/  @P0 FFMA.FTZ R0, R2, R79, R3 ;  /* 0x0000004f02000223 */ /* 0x000fe20000010003 */
[----:B------:R-:W-:Y:S01]  /*9a60*/  PLOP3.LUT P0, PT, PT, PT, PT, 0x8, 0x0 ;  /* 0x000000000000781c */ /* 0x000fe20003f0e170 */
[----:B------:R-:W-:Y:S02]  /*9a70*/  WARPGROUP.DEPBAR.LE gsb0, 0x0 ;  /* 0x00008000000079c5 */ /* 0x000fe40000010000 */
[----:B------:R-:W-:-:S06]  /*9a80*/  WARPGROUP.ARRIVE ;  /* 0x00000000000079c5 */ /* 0x000fcc0000000000 */
[----:B------:R-:W-:Y:S01]  /*9a90*/  HGMMA.64x96x16.F32.BF16 R24, gdesc[UR4].tnspB, R24, gsb0 ;  /* 0x41600000041879f0 */ /* 0x000fe20008001818 */
[----:B------:R-:W-:Y:S02]  /*9aa0*/  UIADD3 UR4, UR40, 0x300, URZ ;  /* 0x0000030028047890 */ /* 0x000fe4000fffe03f */
[----:B------:R-:W-:Y:S01]  /*9ab0*/  UIADD3 UR6, UR8, 0x80, URZ ;  /* 0x0000008008067890 */ /* 0x000fe2000fffe03f */
[----:B------:R-:W-:Y:S01]  /*9ac0*/  UMOV UR5, 0xc0000010 ;  /* 0xc000001000057882 */ /* 0x000fe20000000000 */
[----:B------:R-:W-:Y:S01]  /*9ad0*/  UMOV UR7, 0x80000020 ;  /* 0x8000002000077882 */ /* 0x000fe20000000000 */
        /* <DEDUP_REMOVED lines=44> */
[----:B------:R-:W-:Y:S03]  /*9da0*/  HGMMA.64x96x16.F32.BF16 R24, gdesc[UR4].tnspB, R24, gsb0 ;  /* 0x41600000041879f0 */ /* 0x000fe60008001818 */
[----:B------:R-:W-:Y:S02]  /*9db0*/  WARPGROUP.DEPBAR.LE gsb0, 0x0 ;  /* 0x00008000000079c5 */ /* 0x000fe40000010000 */
[-C--:B--2---:R-:W-:Y:S01]  /*9dc0*/  FMUL.FTZ R74, R24, R8.reuse ;  /* 0x00000008184a7220 */ /* 0x084fe20000410000 */
[-C--:B------:R-:W-:Y:S01]  /*9dd0*/  FMUL.FTZ R75, R25, R8.reuse ;  /* 0x00000008194b7220 */ /* 0x080fe20000410000 */
[----:B------:R1:W-:Y:S01]  /*9de0*/  @!P1 SYNCS.ARRIVE.TRANS64.RED.A1T0 RZ, [R7+URZ], RZ ;  /* 0x000000ff07ff99a7 */ /* 0x0003e2000810043f */
[-C--:B------:R-:W-:Y:S01]  /*9df0*/  FMUL.FTZ R24, R32, R8.reuse ;  /* 0x0000000820187220 */ /* 0x080fe20000410000 */
        /* <DEDUP_REMOVED lines=12> */
[-C--:B-1----:R-:W-:Y:S01]  /*9ec0*/  FMUL.FTZ R7, R53, R8.reuse ;  /* 0x0000000835077220 */ /* 0x082fe20000410000 */
[-C--:B0-----:R-:W-:Y:S01]  /*9ed0*/  FMUL.FTZ R10, R56, R8.reuse ;  /* 0x00000008380a7220 */ /* 0x081fe20000410000 */
[-C--:B------:R-:W-:Y:S01]  /*9ee0*/  FMUL.FTZ R11, R57, R8.reuse ;  /* 0x00000008390b7220 */ /* 0x080fe20000410000 */
[-C--:B------:R-:W-:Y:S01]  /*9ef0*/  FMUL.FTZ R20, R60, R8.reuse ;  /* 0x000000083c147220 */ /* 0x080fe20000410000 */
[-C--:B------:R-:W-:Y:S01]  /*9f00*/  FMUL.FTZ R21, R61, R8.reuse ;  /* 0x000000083d157220 */ /* 0x080fe20000410000 */
[-C--:B------:R-:W-:Y:S01]  /*9f10*/  FMUL.FTZ R32, R64, R8.reuse ;  /* 0x0000000840207220 */ /* 0x080fe20000410000 */
[-C--:B------:R-:W-:Y:S01]  /*9f20*/  FMUL.FTZ R33, R65, R8.reuse ;  /* 0x0000000841217220 */ /* 0x080fe20000410000 */
[-C--:B------:R-:W-:Y:S01]  /*9f30*/  FMUL.FTZ R44, R68, R8.reuse ;  /* 0x00000008442c7220 */ /* 0x080fe20000410000 */
[----:B------:R-:W-:Y:S01]  /*9f40*/  FMUL.FTZ R45, R69, R8 ;  /* 0x00000008452d7220 */ /* 0x000fe20000410000 */
[-C--:B---3--:R-:W-:Y:S01]  /*9f50*/  FMUL.FTZ R40, R34, R16.reuse ;  /* 0x0000001022287220 */ /* 0x088fe20000410000 */
        /* <DEDUP_REMOVED lines=22> */
[----:B------:R-:W-:-:S07]  /*a0c0*/  FMUL.FTZ R71, R71, R16 ;  /* 0x0000001047477220 */ /* 0x000fce0000410000 */
.L_x_12:
[----:B------:R-:W-:Y:S05]  /*a0d0*/  @P0 BRA `(.L_x_33) ;  /* 0x0000001000740947 */ /* 0x000fea0003800000 */
[----:B------:R-:W0:Y:S01]  /*a0e0*/  S2R R16, SR_TID.X ;  /* 0x0000000000107919 */ /* 0x000e220000002100 */
[----:B------:R-:W1:Y:S01]  /*a0f0*/  LDC R27, c[0x0][0xbe8] ;  /* 0x0002fa00ff1b7b82 */ /* 0x000e620000000800 */
[----:B------:R-:W-:Y:S01]  /*a100*/  SHF.R.S32.HI R54, RZ, 0x1f, R145 ;  /* 0x0000001fff367819 */ /* 0x000fe20000011491 */
[----:B------:R-:W-:Y:S01]  /*a110*/  ULDC.64 UR4, c[0x0][0xbd0] ;  /* 0x0002f40000047ab9 */ /* 0x000fe20000000a00 */
[----:B------:R-:W2:Y:S01]  /*a120*/  S2R R52, SR_CTAID.X ;  /* 0x0000000000347919 */ /* 0x000ea20000002500 */
[----:B------:R-:W-:Y:S01]  /*a130*/  ULDC.64 UR6, c[0x0][0xb38] ;  /* 0x0002ce0000067ab9 */ /* 0x000fe20000000a00 */
[----:B------:R-:W-:Y:S03]  /*a140*/  BSSY B0, `(.L_x_34) ;  /* 0x00000ca000007945 */ /* 0x000fe60003800000 */
[----:B------:R-:W3:Y:S08]  /*a150*/  S2UR UR9, SR_CTAID.Z ;  /* 0x00000000000979c3 */ /* 0x000ef00000002700 */
[----:B------:R-:W4:Y:S08]  /*a160*/  LDC.64 R58, c[0x0][0xbd8] ;  /* 0x0002f600ff3a7b82 */ /* 0x000f300000000a00 */
[----:B------:R-:W-:Y:S01]  /*a170*/  BAR.SYNC.DEFER_BLOCKING 0x1, 0x180 ;  /* 0x0046000000007b1d */ /* 0x000fe20000010000 */
[----:B-1----:R-:W-:-:S07]  /*a180*/  ISETP.NE.AND P0, PT, R27, 0x1, PT ;  /* 0x000000011b00780c */ /* 0x002fce0003f05270 */
[----:B------:R-:W1:Y:S01]  /*a190*/  S2UR UR8, SR_CTAID.Y ;  /* 0x00000000000879c3 */ /* 0x000e620000002600 */
[----:B0-----:R-:W-:-:S07]  /*a1a0*/  VIADD R29, R16, 0xffffff80 ;  /* 0xffffff80101d7836 */ /* 0x001fce0000000000 */
[----:B------:R-:W1:Y:S01]  /*a1b0*/  LDC R62, c[0x0][0xc50] ;  /* 0x00031400ff3e7b82 */ /* 0x000e620000000800 */
[----:B------:R-:W-:-:S04]  /*a1c0*/  SHF.R.S32.HI R28, RZ, 0x1f, R29 ;  /* 0x0000001fff1c7819 */ /* 0x000fc8000001141d */
[----:B------:R-:W-:-:S03]  /*a1d0*/  LEA.HI R46, R28, R29, RZ, 0x7 ;  /* 0x0000001d1c2e7211 */ /* 0x000fc600078f38ff */
[----:B------:R-:W0:Y:S01]  /*a1e0*/  LDC.64 R60, c[0x0][0xb40] ;  /* 0x0002d000ff3c7b82 */ /* 0x000e220000000a00 */
[----:B------:R-:W-:Y:S02]  /*a1f0*/  LEA.HI R28, R28, R29, RZ, 0x2 ;  /* 0x0000001d1c1c7211 */ /* 0x000fe400078f10ff */
[----:B------:R-:W-:Y:S02]  /*a200*/  LOP3.LUT R18, R46, 0xffffff80, RZ, 0xc0, !PT ;  /* 0xffffff802e127812 */ /* 0x000fe400078ec0ff */
[----:B------:R-:W-:Y:S02]  /*a210*/  LOP3.LUT R28, R28, 0xfffffffc, RZ, 0xc0, !PT ;  /* 0xfffffffc1c1c7812 */ /* 0x000fe400078ec0ff */
[----:B------:R-:W-:Y:S01]  /*a220*/  SHF.R.S32.HI R47, RZ, 0x7, R46 ;  /* 0x00000007ff2f7819 */ /* 0x000fe2000001142e */
[C---:B------:R-:W-:Y:S01]  /*a230*/  IMAD.IADD R18, R29.reuse, 0x1, -R18 ;  /* 0x000000011d127824 */ /* 0x040fe200078e0a12 */
[----:B------:R-:W5:Y:S01]  /*a240*/  @P0 LDC R55, c[0x0][0xbec] ;  /* 0x0002fb00ff370b82 */ /* 0x000f620000000800 */
[----:B------:R-:W-:-:S03]  /*a250*/  IMAD.IADD R29, R29, 0x1, -R28 ;  /* 0x000000011d1d7824 */ /* 0x000fc600078e0a1c */
[----:B------:R-:W-:Y:S02]  /*a260*/  SHF.R.S32.HI R51, RZ, 0x1f, R18 ;  /* 0x0000001fff337819 */ /* 0x000fe40000011412 */
[----:B------:R-:W-:Y:S02]  /*a270*/  LEA.HI R28, R29, R29, RZ, 0x1 ;  /* 0x0000001d1d1c7211 */ /* 0x000fe400078f08ff */
[----:B------:R-:W-:Y:S01]  /*a280*/  LEA.HI R26, R51, R18, RZ, 0x2 ;  /* 0x00000012331a7211 */ /* 0x000fe200078f10ff */
[----:B------:R-:W5:Y:S01]  /*a290*/  @P0 LDC R57, c[0x0][0xbec] ;  /* 0x0002fb00ff390b82 */ /* 0x000f620000000800 */
[----:B------:R-:W-:Y:S02]  /*a2a0*/  LOP3.LUT R50, R28, 0x1ffffffe, RZ, 0xc0, !PT ;  /* 0x1ffffffe1c327812 */ /* 0x000fe400078ec0ff */
[--C-:B------:R-:W-:Y:S02]  /*a2b0*/  SHF.R.S32.HI R16, RZ, 0x2, R26.reuse ;  /* 0x00000002ff107819 */ /* 0x100fe4000001141a */
[----:B------:R-:W-:-:S03]  /*a2c0*/  SHF.R.S32.HI R17, RZ, 0x1f, R26 ;  /* 0x0000001fff117819 */ /* 0x000fc6000001141a */
[----:B------:R-:W5:Y:S01]  /*a2d0*/  @P0 LDC R56, c[0x0][0xbf0] ;  /* 0x0002fc00ff380b82 */ /* 0x000f620000000800 */
[----:B------:R-:W-:-:S04]  /*a2e0*/  LEA.HI R17, R17, R16, RZ, 0x3 ;  /* 0x0000001011117211 */ /* 0x000fc800078f18ff */
[----:B------:R-:W-:-:S03]  /*a2f0*/  LOP3.LUT R17, R17, 0xfffffff8, RZ, 0xc0, !PT ;  /* 0xfffffff811117812 */ /* 0x000fc600078ec0ff */
[----:B------:R-:W5:Y:S02]  /*a300*/  @P0 LDC R64, c[0x0][0xbf0] ;  /* 0x0002fc00ff400b82 */ /* 0x000f640000000800 */
[----:B------:R-:W-:Y:S01]  /*a310*/  IMAD.IADD R46, R16, 0x1, -R17 ;  /* 0x00000001102e7824 */ /* 0x000fe200078e0a11 */
[----:B------:R-:W-:Y:S01]  /*a320*/  LEA.HI R17, R51, R18, RZ, 0x5 ;  /* 0x0000001233117211 */ /* 0x000fe200078f28ff */
[----:B------:R-:W-:-:S03]  /*a330*/  IMAD.HI R16, R47, 0x55555556, RZ ;  /* 0x555555562f107827 */ /* 0x000fc600078e02ff */
[----:B------:R-:W-:Y:S02]  /*a340*/  SHF.R.S32.HI R17, RZ, 0x5, R17 ;  /* 0x00000005ff117819 */ /* 0x000fe40000011411 */
[----:B------:R-:W-:-:S05]  /*a350*/  LEA.HI R16, R16, R16, RZ, 0x1 ;  /* 0x0000001010107211 */ /* 0x000fca00078f08ff */
[----:B------:R-:W-:Y:S01]  /*a360*/  IMAD R28, R16, -0x3, R47 ;  /* 0xfffffffd101c7824 */ /* 0x000fe200078e022f */
[----:B------:R-:W-:Y:S01]  /*a370*/  IADD3 R47, R29, -R50, RZ ;  /* 0x800000321d2f7210 */ /* 0x000fe20007ffe0ff */
[----:B------:R-:W-:Y:S02]  /*a380*/  IMAD R29, R17, 0x10, R46 ;  /* 0x00000010111d7824 */ /* 0x000fe400078e022e */
[----:B------:R-:W-:Y:S02]  /*a390*/  IMAD R46, R54, UR4, RZ ;  /* 0x00000004362e7c24 */ /* 0x000fe4000f8e02ff */
[----:B------:R-:W-:Y:S01]  /*a3a0*/  IMAD.WIDE.U32 R16, R145, UR4, RZ ;  /* 0x0000000491107c25 */ /* 0x000fe2000f8e00ff */
[----:B---3--:R-:W-:-:S03]  /*a3b0*/  USHF.R.S32.HI UR4, URZ, 0x1f, UR9 ;  /* 0x0000001f3f047899 */ /* 0x008fc60008011409 */
[----:B------:R-:W-:Y:S02]  /*a3c0*/  IMAD R51, R145, UR5, R46 ;  /* 0x0000000591337c24 */ /* 0x000fe4000f8e022e */
[----:B------:R-:W-:Y:S02]  /*a3d0*/  IMAD R54, R54, UR6, RZ ;  /* 0x0000000636367c24 */ /* 0x000fe4000f8e02ff */
[----:B------:R-:W-:Y:S02]  /*a3e0*/  IMAD R46, R28, 0x40, R29 ;  /* 0x000000401c2e7824 */ /* 0x000fe400078e021d */
[----:B------:R-:W-:Y:S02]  /*a3f0*/  IMAD.IADD R17, R17, 0x1, R51 ;  /* 0x0000000111117824 */ /* 0x000fe400078e0233 */
[----:B------:R-:W-:-:S04]  /*a400*/  IMAD.WIDE.U32 R28, R145, UR6, RZ ;  /* 0x00000006911c7c25 */ /* 0x000fc8000f8e00ff */
[C---:B----4-:R-:W-:Y:S02]  /*a410*/  IMAD R50, R58.reuse, UR4, RZ ;  /* 0x000000043a327c24 */ /* 0x050fe4000f8e02ff */
[----:B------:R-:W-:Y:S01]  /*a420*/  IMAD R51, R145, UR7, R54 ;  /* 0x0000000791337c24 */ /* 0x000fe2000f8e0236 */
[----:B------:R-:W-:Y:S01]  /*a430*/  ULDC.64 UR6, c[0x0][0xb48] ;  /* 0x0002d20000067ab9 */ /* 0x000fe20000000a00 */
[----:B------:R-:W-:Y:S02]  /*a440*/  IMAD.MOV R145, RZ, RZ, -R145 ;  /* 0x000000ffff917224 */ /* 0x000fe400078e0a91 */
[----:B------:R-:W-:Y:S02]  /*a450*/  IMAD R47, R47, 0x8, R46 ;  /* 0x000000082f2f7824 */ /* 0x000fe400078e022e */
[----:B------:R-:W-:Y:S02]  /*a460*/  IMAD R53, R59, UR9, R50 ;  /* 0x000000093b357c24 */ /* 0x000fe4000f8e0232 */
[----:B------:R-:W-:-:S04]  /*a470*/  IMAD.WIDE.U32 R16, R58, UR9, R16 ;  /* 0x000000093a107c25 */ /* 0x000fc8000f8e0010 */
[----:B0-----:R-:W-:Y:S01]  /*a480*/  IMAD R54, R60, UR4, RZ ;  /* 0x000000043c367c24 */ /* 0x001fe2000f8e02ff */
[----:B------:R-:W-:Y:S01]  /*a490*/  ULDC.64 UR4, c[0x0][0xbe0] ;  /* 0x0002f80000047ab9 */ /* 0x000fe20000000a00 */
[----:B-1----:R-:W-:Y:S02]  /*a4a0*/  IMAD R145, R62, R145, UR8 ;  /* 0x000000083e917e24 */ /* 0x002fe4000f8e0291 */
[----:B------:R-:W-:Y:S02]  /*a4b0*/  IMAD.IADD R29, R29, 0x1, R51 ;  /* 0x000000011d1d7824 */ /* 0x000fe400078e0233 */
[----:B--2---:R-:W-:Y:S02]  /*a4c0*/  IMAD R50, R52, 0xc0, R47 ;  /* 0x000000c034327824 */ /* 0x004fe400078e022f */
[----:B------:R-:W-:Y:S02]  /*a4d0*/  IMAD.IADD R17, R17, 0x1, R53 ;  /* 0x0000000111117824 */ /* 0x000fe400078e0235 */
[----:B------:R-:W-:Y:S01]  /*a4e0*/  IMAD R53, R61, UR9, R54 ;  /* 0x000000093d357c24 */ /* 0x000fe2000f8e0236 */
[----:B------:R-:W-:Y:S01]  /*a4f0*/  SHF.R.S32.HI R54, RZ, 0x1f, R145 ;  /* 0x0000001fff367819 */ /* 0x000fe20000011491 */
[----:B------:R-:W-:Y:S01]  /*a500*/  IMAD.WIDE.U32 R28, R60, UR9, R28 ;  /* 0x000000093c1c7c25 */ /* 0x000fe2000f8e001c */
[----:B------:R-:W-:Y:S01]  /*a510*/  MOV R47, R50 ;  /* 0x00000032002f7202 */ /* 0x000fe20000000f00 */
[----:B------:R-:W-:-:S02]  /*a520*/  ULDC.64 UR8, c[0x0][0xb28] ;  /* 0x0002ca0000087ab9 */ /* 0x000fc40000000a00 */
[----:B-----5:R-:W-:-:S04]  /*a530*/  @P0 IMAD.HI.U32 R51, R50, R55, RZ ;  /* 0x0000003732330227 */ /* 0x020fc800078e00ff */
[----:B------:R-:W-:Y:S01]  /*a540*/  @P0 IMAD.HI.U32 R57, R50, R57, RZ ;  /* 0x0000003932390227 */ /* 0x000fe200078e00ff */
[----:B------:R-:W-:-:S03]  /*a550*/  @P0 SHF.R.U32.HI R47, RZ, R56, R51 ;  /* 0x00000038ff2f0219 */ /* 0x000fc60000011633 */
[----:B------:R-:W-:Y:S02]  /*a560*/  IMAD.IADD R29, R29, 0x1, R53 ;  /* 0x000000011d1d7824 */ /* 0x000fe400078e0235 */
[----:B------:R-:W-:Y:S02]  /*a570*/  IMAD R53, R54, UR4, RZ ;  /* 0x0000000436357c24 */ /* 0x000fe4000f8e02ff */
[----:B------:R-:W-:-:S04]  /*a580*/  IMAD.WIDE.U32 R16, R145, UR4, R16 ;  /* 0x0000000491107c25 */ /* 0x000fc8000f8e0010 */
[----:B------:R-:W-:Y:S01]  /*a590*/  IMAD.MOV.U32 R51, RZ, RZ, R50 ;  /* 0x000000ffff337224 */ /* 0x000fe200078e0032 */
[----:B------:R-:W-:Y:S01]  /*a5a0*/  @P0 SHF.R.U32.HI R51, RZ, R64, R57 ;  /* 0x00000040ff330219 */ /* 0x000fe20000011639 */
[----:B------:R-:W-:Y:S01]  /*a5b0*/  IMAD R54, R54, UR6, RZ ;  /* 0x0000000636367c24 */ /* 0x000fe2000f8e02ff */
[----:B------:R-:W-:Y:S01]  /*a5c0*/  IADD3 R16, P0, R47, R16, RZ ;  /* 0x000000102f107210 */ /* 0x000fe20007f1e0ff */
[C---:B------:R-:W-:Y:S01]  /*a5d0*/  IMAD R55, R145.reuse, UR5, R53 ;  /* 0x0000000591377c24 */ /* 0x040fe2000f8e0235 */
[--C-:B------:R-:W-:Y:S01]  /*a5e0*/  SHF.R.S32.HI R53, RZ, 0x1f, R47.reuse ;  /* 0x0000001fff357819 */ /* 0x100fe2000001142f */
[----:B------:R-:W-:Y:S01]  /*a5f0*/  IMAD.MOV R47, RZ, RZ, -R47 ;  /* 0x000000ffff2f7224 */ /* 0x000fe200078e0a2f */
[----:B------:R-:W-:Y:S01]  /*a600*/  ULDC.64 UR4, c[0x0][0xb30] ;  /* 0x0002cc0000047ab9 */ /* 0x000fe20000000a00 */
[C---:B------:R-:W-:Y:S01]  /*a610*/  IMAD R57, R145.reuse, UR7, R54 ;  /* 0x0000000791397c24 */ /* 0x040fe2000f8e0236 */
[----:B------:R-:W-:Y:S01]  /*a620*/  SHF.R.S32.HI R54, RZ, 0x1f, R51 ;  /* 0x0000001fff367819 */ /* 0x000fe20000011433 */
[----:B------:R-:W-:Y:S01]  /*a630*/  IMAD.WIDE.U32 R28, R145, UR6, R28 ;  /* 0x00000006911c7c25 */ /* 0x000fe2000f8e001c */
[----:B------:R-:W-:Y:S01]  /*a640*/  IADD3.X R17, R53, R17, R55, P0, !PT ;  /* 0x0000001135117210 */ /* 0x000fe200007fe437 */
[----:B------:R-:W-:-:S02]  /*a650*/  ULDC.64 UR6, c[0x0][0xbc8] ;  /* 0x0002f20000067ab9 */ /* 0x000fc40000000a00 */
[----:B------:R-:W-:Y:S02]  /*a660*/  IMAD.MOV R56, RZ, RZ, -R51 ;  /* 0x000000ffff387224 */ /* 0x000fe400078e0a33 */
[--C-:B------:R-:W-:Y:S02]  /*a670*/  IMAD R47, R27, R47, R50.reuse ;  /* 0x0000002f1b2f7224 */ /* 0x100fe400078e0232 */
[----:B------:R-:W-:Y:S02]  /*a680*/  IMAD.IADD R29, R29, 0x1, R57 ;  /* 0x000000011d1d7824 */ /* 0x000fe400078e0239 */
[----:B------:R-:W-:Y:S02]  /*a690*/  IMAD R54, R54, UR4, RZ ;  /* 0x0000000436367c24 */ /* 0x000fe4000f8e02ff */
[----:B------:R-:W-:Y:S01]  /*a6a0*/  IMAD R53, R27, R56, R50 ;  /* 0x000000381b357224 */ /* 0x000fe200078e0232 */
[----:B------:R-:W-:Y:S01]  /*a6b0*/  SHF.R.S32.HI R50, RZ, 0x1f, R47 ;  /* 0x0000001fff327819 */ /* 0x000fe2000001142f */
[C---:B------:R-:W-:Y:S01]  /*a6c0*/  IMAD R55, R51.reuse, UR5, R54 ;  /* 0x0000000533377c24 */ /* 0x040fe2000f8e0236 */
[----:B------:R-:W0:Y:S01]  /*a6d0*/  S2UR UR5, SR_CgaCtaId ;  /* 0x00000000000579c3 */ /* 0x000e220000008800 */
[----:B------:R-:W-:Y:S01]  /*a6e0*/  IMAD.WIDE.U32 R28, R51, UR4, R28 ;  /* 0x00000004331c7c25 */ /* 0x000fe2000f8e001c */
[----:B------:R-:W-:Y:S01]  /*a6f0*/  SHF.R.S32.HI R51, RZ, 0x1f, R53 ;  /* 0x0000001fff337819 */ /* 0x000fe20000011435 */
[----:B------:R-:W-:-:S02]  /*a700*/  UMOV UR4, 0x400 ;  /* 0x0000040000047882 */ /* 0x000fc40000000000 */
[----:B------:R-:W-:Y:S01]  /*a710*/  IMAD R50, R50, UR6, RZ ;  /* 0x0000000632327c24 */ /* 0x000fe2000f8e02ff */
[----:B------:R-:W-:Y:S01]  /*a720*/  IADD3 R29, R29, R55, RZ ;  /* 0x000000371d1d7210 */ /* 0x000fe20007ffe0ff */
[----:B------:R-:W-:Y:S02]  /*a730*/  IMAD R54, R51, UR8, RZ ;  /* 0x0000000833367c24 */ /* 0x000fe4000f8e02ff */
[C---:B------:R-:W-:Y:S02]  /*a740*/  IMAD R51, R47.reuse, UR7, R50 ;  /* 0x000000072f337c24 */ /* 0x040fe4000f8e0232 */
[----:B------:R-:W-:Y:S01]  /*a750*/  IMAD.WIDE.U32 R16, R47, UR6, R16 ;  /* 0x000000062f107c25 */ /* 0x000fe2000f8e0010 */
[----:B------:R-:W-:-:S03]  /*a760*/  ULDC.64 UR6, c[0x0][0xba8] ;  /* 0x0002ea0000067ab9 */ /* 0x000fc60000000a00 */
[C---:B------:R-:W-:Y:S02]  /*a770*/  IMAD R55, R53.reuse, UR9, R54 ;  /* 0x0000000935377c24 */ /* 0x040fe4000f8e0236 */
[----:B------:R-:W-:Y:S01]  /*a780*/  IMAD.WIDE.U32 R28, R53, UR8, R28 ;  /* 0x00000008351c7c25 */ /* 0x000fe2000f8e001c */
[----:B------:R-:W-:Y:S01]  /*a790*/  LEA R53, P0, R16, UR6, 0x2 ;  /* 0x0000000610357c11 */ /* 0x000fe2000f8010ff */
[----:B------:R-:W-:Y:S01]  /*a7a0*/  ULDC.64 UR8, c[0x0][0xb00] ;  /* 0x0002c00000087ab9 */ /* 0x000fe20000000a00 */
[----:B------:R-:W-:Y:S01]  /*a7b0*/  ULDC UR6, c[0x0][0xa88] ;  /* 0x0002a20000067ab9 */ /* 0x000fe20000000800 */
[----:B------:R-:W-:Y:S01]  /*a7c0*/  IMAD.IADD R47, R17, 0x1, R51 ;  /* 0x00000001112f7824 */ /* 0x000fe200078e0233 */
[----:B------:R-:W-:Y:S01]  /*a7d0*/  LEA R58, P1, R28, UR8, 0x2 ;  /* 0x000000081c3a7c11 */ /* 0x000fe2000f8210ff */
[----:B------:R-:W-:Y:S01]  /*a7e0*/  IMAD.IADD R17, R29, 0x1, R55 ;  /* 0x000000011d117824 */ /* 0x000fe200078e0237 */
[----:B0-----:R-:W-:Y:S01]  /*a7f0*/  ULEA UR4, UR5, UR4, 0x18 ;  /* 0x0000000405047291 */ /* 0x001fe2000f8ec03f */
[----:B------:R-:W-:Y:S01]  /*a800*/  IMAD R50, R52, 0xc0, R46 ;  /* 0x000000c034327824 */ /* 0x000fe200078e022e */
[----:B------:R-:W-:Y:S01]  /*a810*/  LEA.HI.X R51, R16, UR7, R47, 0x2, P0 ;  /* 0x0000000710337c11 */ /* 0x000fe200080f142f */
[----:B------:R-:W-:Y:S01]  /*a820*/  SHFL.IDX PT, R46, R53, 0x1, 0x1c1f ;  /* 0x003c1f00352e7f89 */ /* 0x000fe200000e0000 */
[----:B------:R-:W-:Y:S01]  /*a830*/  LEA.HI.X R59, R28, UR9, R17, 0x2, P1 ;  /* 0x000000091c3b7c11 */ /* 0x000fe200088f1411 */
[----:B------:R-:W-:Y:S01]  /*a840*/  IMAD R55, R27, UR6, RZ ;  /* 0x000000061b377c24 */ /* 0x000fe2000f8e02ff */
[----:B------:R-:W-:Y:S01]  /*a850*/  LOP3.LUT P0, RZ, R18, 0x3, RZ, 0xc0, !PT ;  /* 0x0000000312ff7812 */ /* 0x000fe2000780c0ff */
[----:B------:R-:W-:Y:S01]  /*a860*/  SHFL.IDX PT, R28, R53, RZ, 0x1c1f ;  /* 0x001c1fff351c7589 */ /* 0x000fe200000e0000 */
[C---:B------:R-:W-:Y:S01]  /*a870*/  VIADD R54, R50.reuse, 0x8 ;  /* 0x0000000832367836 */ /* 0x040fe20000000000 */
[----:B------:R-:W-:Y:S01]  /*a880*/  UIADD3 UR4, UR4, 0x31c20, URZ ;  /* 0x00031c2004047890 */ /* 0x000fe2000fffe03f */
[CC--:B------:R-:W-:Y:S01]  /*a890*/  ISETP.GE.OR P1, PT, R50.reuse, R55.reuse, P0 ;  /* 0x000000373200720c */ /* 0x0c0fe20000726670 */
[----:B------:R-:W0:Y:S01]  /*a8a0*/  SHFL.IDX PT, R29, R51, RZ, 0x1c1f ;  /* 0x001c1fff331d7589 */ /* 0x000e2200000e0000 */
[-C--:B------:R-:W-:Y:S01]  /*a8b0*/  ISETP.GE.AND P2, PT, R50, R55.reuse, PT ;  /* 0x000000373200720c */ /* 0x080fe20003f46270 */
[----:B------:R-:W-:Y:S01]  /*a8c0*/  UPRMT UR4, URZ, 0x654, UR4 ;  /* 0x000006543f047896 */ /* 0x000fe20008000004 */
[----:B------:R-:W-:Y:S01]  /*a8d0*/  ISETP.GE.OR P0, PT, R54, R55, P0 ;  /* 0x000000373600720c */ /* 0x000fe20000706670 */
[----:B------:R-:W1:Y:S01]  /*a8e0*/  SHFL.IDX PT, R47, R51, 0x1, 0x1c1f ;  /* 0x003c1f00332f7f89 */ /* 0x000e6200000e0000 */
[----:B------:R-:W-:-:S03]  /*a8f0*/  LOP3.LUT R27, R26, 0x7ffffffc, RZ, 0xc0, !PT ;  /* 0x7ffffffc1a1b7812 */ /* 0x000fc600078ec0ff */
[----:B------:R2:W3:Y:S02]  /*a900*/  SHFL.IDX PT, R16, R58, RZ, 0x1c1f ;  /* 0x001c1fff3a107589 */ /* 0x0004e400000e0000 */
[----:B------:R-:W-:Y:S01]  /*a910*/  IMAD.IADD R27, R18, 0x1, -R27 ;  /* 0x00000001121b7824 */ /* 0x000fe200078e0a1b */
[----:B------:R-:W-:Y:S01]  /*a920*/  SYNCS.ARRIVE.TRANS64.RED.A1T0 RZ, [UR4], RZ ;  /* 0x000000ffffff79a7 */ /* 0x000fe20008100404 */
[----:B------:R2:W4:Y:S02]  /*a930*/  SHFL.IDX PT, R17, R59, RZ, 0x1c1f ;  /* 0x001c1fff3b117589 */ /* 0x00052400000e0000 */
[----:B------:R-:W-:Y:S02]  /*a940*/  IMAD.SHL.U32 R27, R27, 0x2, RZ ;  /* 0x000000021b1b7824 */ /* 0x000fe400078e00ff */
[----:B0-----:R2:W-:Y:S04]  /*a950*/  @!P1 ST.E desc[UR38][R28.64], R0 ;  /* 0x000000001c009985 */ /* 0x0015e8000c101926 */
[----:B-1----:R2:W-:Y:S01]  /*a960*/  @!P0 ST.E desc[UR38][R46.64], R19 ;  /* 0x000000132e008985 */ /* 0x0025e2000c101926 */
[----:B------:R-:W-:Y:S05]  /*a970*/  @P2 BRA `(.L_x_35) ;  /* 0x0000000400182947 */ /* 0x000fea0003800000 */
[C---:B--2---:R-:W-:Y:S01]  /*a980*/  VIADD R0, R27.reuse, 0x8 ;  /* 0x000000081b007836 */ /* 0x044fe20000000000 */
[----:B------:R-:W-:Y:S01]  /*a990*/  ULDC UR4, c[0x0][0xac8] ;  /* 0x0002b20000047ab9 */ /* 0x000fe20000000800 */
[C---:B------:R-:W-:Y:S01]  /*a9a0*/  IADD3 R18, R27.reuse, 0x10, RZ ;  /* 0x000000101b127810 */ /* 0x040fe20007ffe0ff */
[C---:B------:R-:W-:Y:S01]  /*a9b0*/  VIADD R19, R27.reuse, 0x18 ;  /* 0x000000181b137836 */ /* 0x040fe20000000000 */
[C---:B------:R-:W-:Y:S01]  /*a9c0*/  ISETP.GE.AND P0, PT, R27.reuse, UR4, PT ;  /* 0x000000041b007c0c */ /* 0x040fe2000bf06270 */
[C---:B------:R-:W-:Y:S01]  /*a9d0*/  VIADD R28, R27.reuse, 0x20 ;  /* 0x000000201b1c7836 */ /* 0x040fe20000000000 */
[----:B------:R-:W-:Y:S01]  /*a9e0*/  ISETP.GE.AND P1, PT, R0, UR4, PT ;  /* 0x0000000400007c0c */ /* 0x000fe2000bf26270 */
[C---:B------:R-:W-:Y:S01]  /*a9f0*/  VIADD R56, R27.reuse, 0x38 ;  /* 0x000000381b387836 */ /* 0x040fe20000000000 */
[----:B------:R-:W-:Y:S01]  /*aa00*/  ISETP.GE.AND P2, PT, R18, UR4, PT ;  /* 0x0000000412007c0c */ /* 0x000fe2000bf46270 */
[----:B------:R-:W-:Y:S01]  /*aa10*/  VIADD R57, R27, 0x40 ;  /* 0x000000401b397836 */ /* 0x000fe20000000000 */
[----:B------:R-:W-:-:S02]  /*aa20*/  ISETP.GE.AND P3, PT, R19, UR4, PT ;  /* 0x0000000413007c0c */ /* 0x000fc4000bf66270 */
[----:B------:R-:W-:-:S07]  /*aa30*/  ISETP.GE.AND P4, PT, R28, UR4, PT ;  /* 0x000000041c007c0c */ /* 0x000fce000bf86270 */
[----:B------:R-:W-:Y:S02]  /*aa40*/  @!P1 LEA.HI R0, R0, R0, RZ, 0x1 ;  /* 0x0000000000009211 */ /* 0x000fe400078f08ff */
[----:B------:R-:W-:Y:S02]  /*aa50*/  @!P2 LEA.HI R18, R18, R18, RZ, 0x1 ;  /* 0x000000121212a211 */ /* 0x000fe400078f08ff */
[----:B------:R-:W-:Y:S02]  /*aa60*/  @!P3 LEA.HI R26, R19, R19, RZ, 0x1 ;  /* 0x00000013131ab211 */ /* 0x000fe400078f08ff */
[----:B------:R-:W-:Y:S02]  /*aa70*/  @!P1 LOP3.LUT R29, R0, 0xfffffffe, RZ, 0xc0, !PT ;  /* 0xfffffffe001d9812 */ /* 0x000fe400078ec0ff */
[----:B------:R-:W-:Y:S02]  /*aa80*/  @!P4 LEA.HI R0, R28, R28, RZ, 0x1 ;  /* 0x0000001c1c00c211 */ /* 0x000fe400078f08ff */
[----:B------:R-:W-:Y:S01]  /*aa90*/  @!P2 LOP3.LUT R47, R18, 0xfffffffe, RZ, 0xc0, !PT ;  /* 0xfffffffe122fa812 */ /* 0x000fe200078ec0ff */
[----:B---34-:R-:W-:Y:S01]  /*aaa0*/  @!P0 IMAD.WIDE R18, R27, 0x4, R16 ;  /* 0x000000041b128825 */ /* 0x018fe200078e0210 */
[----:B------:R-:W-:-:S02]  /*aab0*/  @!P3 LOP3.LUT R51, R26, 0xfffffffe, RZ, 0xc0, !PT ;  /* 0xfffffffe1a33b812 */ /* 0x000fc400078ec0ff */
[----:B------:R-:W-:Y:S01]  /*aac0*/  @!P4 LOP3.LUT R53, R0, 0xfffffffe, RZ, 0xc0, !PT ;  /* 0xfffffffe0035c812 */ /* 0x000fe200078ec0ff */
[--C-:B------:R-:W-:Y:S01]  /*aad0*/  @!P1 IMAD.WIDE R28, R29, 0x4, R16.reuse ;  /* 0x000000041d1c9825 */ /* 0x100fe200078e0210 */
[----:B------:R0:W-:Y:S03]  /*aae0*/  @!P0 ST.E.64 desc[UR38][R18.64], R74 ;  /* 0x0000004a12008985 */ /* 0x0001e6000c101b26 */
[----:B------:R-:W-:Y:S01]  /*aaf0*/  VIADD R0, R27, 0x28 ;  /* 0x000000281b007836 */ /* 0x000fe20000000000 */
[----:B------:R1:W-:Y:S01]  /*ab00*/  @!P1 ST.E.64 desc[UR38][R28.64], R72 ;  /* 0x000000481c009985 */ /* 0x0003e2000c101b26 */
[----:B------:R-:W-:-:S03]  /*ab10*/  @!P2 IMAD.WIDE R46, R47, 0x4, R16 ;  /* 0x000000042f2ea825 */ /* 0x000fc600078e0210 */
[----:B------:R-:W-:Y:S01]  /*ab20*/  ISETP.GE.AND P0, PT, R0, UR4, PT ;  /* 0x0000000400007c0c */ /* 0x000fe2000bf06270 */
[----:B------:R-:W-:Y:S01]  /*ab30*/  VIADD R26, R27, 0x30 ;  /* 0x000000301b1a7836 */ /* 0x000fe20000000000 */
[----:B------:R2:W-:Y:S01]  /*ab40*/  @!P2 ST.E.64 desc[UR38][R46.64], R24 ;  /* 0x000000182e00a985 */ /* 0x0005e2000c101b26 */
[--C-:B------:R-:W-:Y:S01]  /*ab50*/  @!P3 IMAD.WIDE R50, R51, 0x4, R16.reuse ;  /* 0x000000043332b825 */ /* 0x100fe200078e0210 */
[----:B------:R-:W-:Y:S02]  /*ab60*/  ISETP.GE.AND P2, PT, R56, UR4, PT ;  /* 0x0000000438007c0c */ /* 0x000fe4000bf46270 */
[----:B0-----:R-:W-:Y:S01]  /*ab70*/  IADD3 R18, R27, 0x48, RZ ;  /* 0x000000481b127810 */ /* 0x001fe20007ffe0ff */
[----:B------:R-:W-:Y:S01]  /*ab80*/  @!P4 IMAD.WIDE R52, R53, 0x4, R16 ;  /* 0x000000043534c825 */ /* 0x000fe200078e0210 */
[----:B------:R-:W-:Y:S01]  /*ab90*/  ISETP.GE.AND P1, PT, R26, UR4, PT ;  /* 0x000000041a007c0c */ /* 0x000fe2000bf26270 */
[----:B------:R0:W-:Y:S01]  /*aba0*/  @!P3 ST.E.64 desc[UR38][R50.64], R76 ;  /* 0x0000004c3200b985 */ /* 0x0001e2000c101b26 */
[----:B------:R-:W-:Y:S01]  /*abb0*/  ISETP.GE.AND P3, PT, R57, UR4, PT ;  /* 0x0000000439007c0c */ /* 0x000fe2000bf66270 */
[----:B------:R-:W-:-:S02]  /*abc0*/  VIADD R19, R27, 0x50 ;  /* 0x000000501b137836 */ /* 0x000fc40000000000 */
[----:B-1----:R-:W-:Y:S01]  /*abd0*/  VIADD R28, R27, 0x58 ;  /* 0x000000581b1c7836 */ /* 0x002fe20000000000 */
[----:B------:R1:W-:Y:S01]  /*abe0*/  @!P4 ST.E.64 desc[UR38][R52.64], R78 ;  /* 0x0000004e3400c985 */ /* 0x0003e2000c101b26 */
[----:B------:R-:W-:Y:S02]  /*abf0*/  ISETP.GE.AND P4, PT, R18, UR4, PT ;  /* 0x0000000412007c0c */ /* 0x000fe4000bf86270 */
[----:B------:R-:W-:Y:S02]  /*ac00*/  ISETP.GE.AND P5, PT, R19, UR4, PT ;  /* 0x0000000413007c0c */ /* 0x000fe4000bfa6270 */
[----:B------:R-:W-:Y:S02]  /*ac10*/  ISETP.GE.AND P6, PT, R28, UR4, PT ;  /* 0x000000041c007c0c */ /* 0x000fe4000bfc6270 */
[----:B------:R-:W-:Y:S02]  /*ac20*/  @!P0 LEA.HI R0, R0, R0, RZ, 0x1 ;  /* 0x0000000000008211 */ /* 0x000fe400078f08ff */
[----:B------:R-:W-:-:S02]  /*ac30*/  @!P1 LEA.HI R26, R26, R26, RZ, 0x1 ;  /* 0x0000001a1a1a9211 */ /* 0x000fc400078f08ff */
[----:B------:R-:W-:Y:S02]  /*ac40*/  @!P2 LEA.HI R56, R56, R56, RZ, 0x1 ;  /* 0x000000383838a211 */ /* 0x000fe400078f08ff */
[----:B------:R-:W-:Y:S02]  /*ac50*/  @!P3 LEA.HI R57, R57, R57, RZ, 0x1 ;  /* 0x000000393939b211 */ /* 0x000fe400078f08ff */
[----:B------:R-:W-:Y:S02]  /*ac60*/  @!P4 LEA.HI R18, R18, R18, RZ, 0x1 ;  /* 0x000000121212c211 */ /* 0x000fe400078f08ff */
[----:B--2---:R-:W-:Y:S02]  /*ac70*/  @!P5 LEA.HI R24, R19, R19, RZ, 0x1 ;  /* 0x000000131318d211 */ /* 0x004fe400078f08ff */
[----:B------:R-:W-:Y:S02]  /*ac80*/  @!P0 LOP3.LUT R19, R0, 0xfffffffe, RZ, 0xc0, !PT ;  /* 0xfffffffe00138812 */ /* 0x000fe400078ec0ff */
[----:B------:R-:W-:-:S02]  /*ac90*/  @!P1 LOP3.LUT R25, R26, 0xfffffffe, RZ, 0xc0, !PT ;  /* 0xfffffffe1a199812 */ /* 0x000fc400078ec0ff */
[----:B------:R-:W-:Y:S02]  /*aca0*/  @!P6 LEA.HI R28, R28, R28, RZ, 0x1 ;  /* 0x0000001c1c1ce211 */ /* 0x000fe400078f08ff */
[----:B------:R-:W-:Y:S02]  /*acb0*/  @!P2 LOP3.LUT R29, R56, 0xfffffffe, RZ, 0xc0, !PT ;  /* 0xfffffffe381da812 */ /* 0x000fe400078ec0ff */
[----:B------:R-:W-:Y:S02]  /*acc0*/  @!P3 LOP3.LUT R47, R57, 0xfffffffe, RZ, 0xc0, !PT ;  /* 0xfffffffe392fb812 */ /* 0x000fe400078ec0ff */
[----:B0-----:R-:W-:Y:S01]  /*acd0*/  @!P4 LOP3.LUT R51, R18, 0xfffffffe, RZ, 0xc0, !PT ;  /* 0xfffffffe1233c812 */ /* 0x001fe200078ec0ff */
[--C-:B------:R-:W-:Y:S01]  /*ace0*/  @!P0 IMAD.WIDE R18, R19, 0x4, R16.reuse ;  /* 0x0000000413128825 */ /* 0x100fe200078e0210 */
[----:B-1----:R-:W-:Y:S02]  /*acf0*/  @!P5 LOP3.LUT R53, R24, 0xfffffffe, RZ, 0xc0, !PT ;  /* 0xfffffffe1835d812 */ /* 0x002fe400078ec0ff */
[----:B------:R-:W-:Y:S01]  /*ad00*/  @!P6 LOP3.LUT R57, R28, 0xfffffffe, RZ, 0xc0, !PT ;  /* 0xfffffffe1c39e812 */ /* 0x000fe200078ec0ff */
[--C-:B------:R-:W-:Y:S01]  /*ad10*/  @!P1 IMAD.WIDE R24, R25, 0x4, R16.reuse ;  /* 0x0000000419189825 */ /* 0x100fe200078e0210 */
[----:B------:R0:W-:Y:S03]  /*ad20*/  @!P0 ST.E.64 desc[UR38][R18.64], R2 ;  /* 0x0000000212008985 */ /* 0x0001e6000c101b26 */
        /* <DEDUP_REMOVED lines=8> */
[----:B------:R-:W-:Y:S01]  /*adb0*/  @!P6 IMAD.WIDE R16, R57, 0x4, R16 ;  /* 0x000000043910e825 */ /* 0x000fe200078e0210 */
[----:B------:R0:W-:Y:S04]  /*adc0*/  @!P5 ST.E.64 desc[UR38][R52.64], R32 ;  /* 0x000000203400d985 */ /* 0x0001e8000c101b26 */
[----:B------:R0:W-:Y:S02]  /*add0*/  @!P6 ST.E.64 desc[UR38][R16.64], R44 ;  /* 0x0000002c1000e985 */ /* 0x0001e4000c101b26 */
.L_x_35:
[----:B------:R-:W-:Y:S05]  /*ade0*/  BSYNC B0 ;  /* 0x0000000000007941 */ /* 0x000fea0003800000 */
.L_x_34:
[----:B------:R-:W-:Y:S01]  /*adf0*/  ISETP.GE.AND P0, PT, R54, R55, PT ;  /* 0x000000373600720c */ /* 0x000fe20003f06270 */
[----:B0---4-:R4:W0:Y:S04]  /*ae00*/  SHFL.IDX PT, R17, R59, 0x1, 0x1c1f ;  /* 0x003c1f003b117f89 */ /* 0x01182800000e0000 */
[----:B---3--:R4:W3:Y:S08]  /*ae10*/  SHFL.IDX PT, R16, R58, 0x1, 0x1c1f ;  /* 0x003c1f003a107f89 */ /* 0x0088f000000e0000 */
[----:B----4-:R-:W-:Y:S05]  /*ae20*/  @P0 BRA `(.L_x_10) ;  /* 0x0000004400dc0947 */ /* 0x010fea0003800000 */
[C---:B--2---:R-:W-:Y:S01]  /*ae30*/  VIADD R0, R27.reuse, 0x8 ;  /* 0x000000081b007836 */ /* 0x044fe20000000000 */
[----:B------:R-:W-:Y:S01]  /*ae40*/  ULDC UR4, c[0x0][0xac8] ;  /* 0x0002b20000047ab9 */ /* 0x000fe20000000800 */
[C---:B------:R-:W-:Y:S01]  /*ae50*/  VIADD R2, R27.reuse, 0x10 ;  /* 0x000000101b027836 */ /* 0x040fe20000000000 */
[C---:B------:R-:W-:Y:S01]  /*ae60*/  ISETP.GE.AND P2, PT, R27.reuse, UR4, PT ;  /* 0x000000041b007c0c */ /* 0x040fe2000bf46270 */
[C---:B------:R-:W-:Y:S01]  /*ae70*/  VIADD R3, R27.reuse, 0x18 ;  /* 0x000000181b037836 */ /* 0x040fe20000000000 */
[----:B------:R-:W-:Y:S01]  /*ae80*/  ISETP.GE.AND P3, PT, R0, UR4, PT ;  /* 0x0000000400007c0c */ /* 0x000fe2000bf66270 */
[C---:B------:R-:W-:Y:S01]  /*ae90*/  VIADD R18, R27.reuse, 0x20 ;  /* 0x000000201b127836 */ /* 0x040fe20000000000 */
[----:B------:R-:W-:Y:S01]  /*aea0*/  ISETP.GE.AND P4, PT, R2, UR4, PT ;  /* 0x0000000402007c0c */ /* 0x000fe2000bf86270 */
[----:B------:R-:W-:Y:S01]  /*aeb0*/  VIADD R20, R27, 0x38 ;  /* 0x000000381b147836 */ /* 0x000fe20000000000 */
[----:B------:R-:W-:Y:S01]  /*aec0*/  ISETP.GE.AND P5, PT, R3, UR4, PT ;  /* 0x0000000403007c0c */ /* 0x000fe2000bfa6270 */
[C---:B------:R-:W-:Y:S01]  /*aed0*/  VIADD R21, R27.reuse, 0x40 ;  /* 0x000000401b157836 */ /* 0x040fe20000000000 */
[C---:B------:R-:W-:Y:S01]  /*aee0*/  IADD3 R19, R27.reuse, 0x28, RZ ;  /* 0x000000281b137810 */ /* 0x040fe20007ffe0ff */
[C---:B------:R-:W-:Y:S01]  /*aef0*/  VIADD R24, R27.reuse, 0x48 ;  /* 0x000000481b187836 */ /* 0x040fe20000000000 */
[----:B------:R-:W-:Y:S01]  /*af00*/  ISETP.GE.AND P0, PT, R18, UR4, PT ;  /* 0x0000000412007c0c */ /* 0x000fe2000bf06270 */
[----:B------:R-:W-:Y:S01]  /*af10*/  VIADD R25, R27, 0x50 ;  /* 0x000000501b197836 */ /* 0x000fe20000000000 */
[----:B------:R-:W-:-:S03]  /*af20*/  ISETP.GE.AND P1, PT, R19, UR4, PT ;  /* 0x0000000413007c0c */ /* 0x000fc6000bf26270 */
[----:B------:R-:W-:Y:S02]  /*af30*/  @!P3 LEA.HI R0, R0, R0, RZ, 0x1 ;  /* 0x000000000000b211 */ /* 0x000fe400078f08ff */
[----:B------:R-:W-:Y:S02]  /*af40*/  @!P4 LEA.HI R2, R2, R2, RZ, 0x1 ;  /* 0x000000020202c211 */ /* 0x000fe400078f08ff */
[----:B------:R-:W-:Y:S02]  /*af50*/  @!P5 LEA.HI R3, R3, R3, RZ, 0x1 ;  /* 0x000000030303d211 */ /* 0x000fe400078f08ff */
[----:B------:R-:W-:Y:S01]  /*af60*/  @!P3 LOP3.LUT R5, R0, 0xfffffffe, RZ, 0xc0, !PT ;  /* 0xfffffffe0005b812 */ /* 0x000fe200078ec0ff */
[----:B------:R-:W-:Y:S01]  /*af70*/  VIADD R0, R27, 0x30 ;  /* 0x000000301b007836 */ /* 0x000fe20000000000 */
[----:B------:R-:W-:Y:S02]  /*af80*/  @!P4 LOP3.LUT R7, R2, 0xfffffffe, RZ, 0xc0, !PT ;  /* 0xfffffffe0207c812 */ /* 0x000fe400078ec0ff */
[----:B------:R-:W-:Y:S01]  /*af90*/  @!P5 LOP3.LUT R11, R3, 0xfffffffe, RZ, 0xc0, !PT ;  /* 0xfffffffe030bd812 */ /* 0x000fe200078ec0ff */
[----:B0--3--:R-:W-:Y:S01]  /*afa0*/  @!P2 IMAD.WIDE R2, R27, 0x4, R16 ;  /* 0x000000041b02a825 */ /* 0x009fe200078e0210 */
[----:B------:R-:W-:-:S02]  /*afb0*/  ISETP.GE.AND P6, PT, R25, UR4, PT ;  /* 0x0000000419007c0c */ /* 0x000fc4000bfc6270 */
[----:B------:R-:W-:Y:S01]  /*afc0*/  @!P0 LEA.HI R18, R18, R18, RZ, 0x1 ;  /* 0x0000001212128211 */ /* 0x000fe200078f08ff */
[--C-:B------:R-:W-:Y:S01]  /*afd0*/  @!P3 IMAD.WIDE R4, R5, 0x4, R16.reuse ;  /* 0x000000040504b825 */ /* 0x100fe200078e0210 */
[----:B------:R0:W-:Y:S01]  /*afe0*/  @!P2 ST.E.64 desc[UR38][R2.64], R14 ;  /* 0x0000000e0200a985 */ /* 0x0001e2000c101b26 */
[----:B------:R-:W-:Y:S02]  /*aff0*/  ISETP.GE.AND P2, PT, R0, UR4, PT ;  /* 0x0000000400007c0c */ /* 0x000fe4000bf46270 */
[--C-:B------:R-:W-:Y:S01]  /*b000*/  @!P4 IMAD.WIDE R6, R7, 0x4, R16.reuse ;  /* 0x000000040706c825 */ /* 0x100fe200078e0210 */
[----:B------:R1:W-:Y:S01]  /*b010*/  @!P3 ST.E.64 desc[UR38][R4.64], R30 ;  /* 0x0000001e0400b985 */ /* 0x0003e2000c101b26 */
[----:B------:R-:W-:Y:S02]  /*b020*/  ISETP.GE.AND P3, PT, R20, UR4, PT ;  /* 0x0000000414007c0c */ /* 0x000fe4000bf66270 */
[----:B------:R-:W-:Y:S01]  /*b030*/  @!P5 IMAD.WIDE R10, R11, 0x4, R16 ;  /* 0x000000040b0ad825 */ /* 0x000fe200078e0210 */
[----:B------:R2:W-:Y:S01]  /*b040*/  @!P4 ST.E.64 desc[UR38][R6.64], R40 ;  /* 0x000000280600c985 */ /* 0x0005e2000c101b26 */
[----:B------:R-:W-:-:S02]  /*b050*/  ISETP.GE.AND P4, PT, R21, UR4, PT ;  /* 0x0000000415007c0c */ /* 0x000fc4000bf86270 */
[----:B------:R-:W-:Y:S01]  /*b060*/  @!P1 LEA.HI R19, R19, R19, RZ, 0x1 ;  /* 0x0000001313139211 */ /* 0x000fe200078f08ff */
[----:B------:R3:W-:Y:S01]  /*b070*/  @!P5 ST.E.64 desc[UR38][R10.64], R48 ;  /* 0x000000300a00d985 */ /* 0x0007e2000c101b26 */
[----:B------:R-:W-:Y:S01]  /*b080*/  ISETP.GE.AND P5, PT, R24, UR4, PT ;  /* 0x0000000418007c0c */ /* 0x000fe2000bfa6270 */
[----:B------:R-:W-:Y:S01]  /*b090*/  VIADD R27, R27, 0x58 ;  /* 0x000000581b1b7836 */ /* 0x000fe20000000000 */
[----:B0-----:R-:W-:Y:S02]  /*b0a0*/  @!P0 LOP3.LUT R3, R18, 0xfffffffe, RZ, 0xc0, !PT ;  /* 0xfffffffe12038812 */ /* 0x001fe400078ec0ff */
[----:B------:R-:W-:Y:S02]  /*b0b0*/  @!P2 LEA.HI R0, R0, R0, RZ, 0x1 ;  /* 0x000000000000a211 */ /* 0x000fe400078f08ff */
[----:B-1----:R-:W-:Y:S01]  /*b0c0*/  @!P1 LOP3.LUT R5, R19, 0xfffffffe, RZ, 0xc0, !PT ;  /* 0xfffffffe13059812 */ /* 0x002fe200078ec0ff */
[----:B------:R-:W-:Y:S01]  /*b0d0*/  @!P0 IMAD.WIDE R2, R3, 0x4, R16 ;  /* 0x0000000403028825 */ /* 0x000fe200078e0210 */
[----:B------:R-:W-:-:S02]  /*b0e0*/  @!P3 LEA.HI R20, R20, R20, RZ, 0x1 ;  /* 0x000000141414b211 */ /* 0x000fc400078f08ff */
[----:B------:R-:W-:Y:S01]  /*b0f0*/  @!P4 LEA.HI R21, R21, R21, RZ, 0x1 ;  /* 0x000000151515c211 */ /* 0x000fe200078f08ff */
[----:B------:R-:W-:Y:S01]  /*b100*/  @!P1 IMAD.WIDE R4, R5, 0x4, R16 ;  /* 0x0000000405049825 */ /* 0x000fe200078e0210 */
[----:B------:R-:W-:Y:S01]  /*b110*/  @!P6 LEA.HI R25, R25, R25, RZ, 0x1 ;  /* 0x000000191919e211 */ /* 0x000fe200078f08ff */
[----:B------:R0:W-:Y:S01]  /*b120*/  @!P0 ST.E.64 desc[UR38][R2.64], R36 ;  /* 0x0000002402008985 */ /* 0x0001e2000c101b26 */
[----:B------:R-:W-:Y:S02]  /*b130*/  @!P5 LEA.HI R24, R24, R24, RZ, 0x1 ;  /* 0x000000181818d211 */ /* 0x000fe400078f08ff */
[----:B--2---:R-:W-:Y:S01]  /*b140*/  @!P2 LOP3.LUT R7, R0, 0xfffffffe, RZ, 0xc0, !PT ;  /* 0xfffffffe0007a812 */ /* 0x004fe200078ec0ff */
[----:B------:R1:W-:Y:S01]  /*b150*/  @!P1 ST.E.64 desc[UR38][R4.64], R42 ;  /* 0x0000002a04009985 */ /* 0x0003e2000c101b26 */
[----:B---3--:R-:W-:Y:S02]  /*b160*/  @!P3 LOP3.LUT R11, R20, 0xfffffffe, RZ, 0xc0, !PT ;  /* 0xfffffffe140bb812 */ /* 0x008fe400078ec0ff */
[----:B------:R-:W-:-:S02]  /*b170*/  @!P4 LOP3.LUT R21, R21, 0xfffffffe, RZ, 0xc0, !PT ;  /* 0xfffffffe1515c812 */ /* 0x000fc400078ec0ff */
[----:B------:R-:W-:Y:S02]  /*b180*/  @!P5 LOP3.LUT R15, R24, 0xfffffffe, RZ, 0xc0, !PT ;  /* 0xfffffffe180fd812 */ /* 0x000fe400078ec0ff */
[----:B------:R-:W-:Y:S02]  /*b190*/  @!P6 LOP3.LUT R25, R25, 0xfffffffe, RZ, 0xc0, !PT ;  /* 0xfffffffe1919e812 */ /* 0x000fe400078ec0ff */
[----:B------:R-:W-:Y:S01]  /*b1a0*/  ISETP.GE.AND P0, PT, R27, UR4, PT ;  /* 0x000000041b007c0c */ /* 0x000fe2000bf06270 */
[----:B0-----:R-:W-:-:S04]  /*b1b0*/  @!P2 IMAD.WIDE R2, R7, 0x4, R16 ;  /* 0x000000040702a825 */ /* 0x001fc800078e0210 */
[--C-:B-1----:R-:W-:Y:S01]  /*b1c0*/  @!P3 IMAD.WIDE R4, R11, 0x4, R16.reuse ;  /* 0x000000040b04b825 */ /* 0x102fe200078e0210 */
[----:B------:R4:W-:Y:S03]  /*b1d0*/  @!P2 ST.E.64 desc[UR38][R2.64], R8 ;  /* 0x000000080200a985 */ /* 0x0009e6000c101b26 */
[--C-:B------:R-:W-:Y:S01]  /*b1e0*/  @!P4 IMAD.WIDE R6, R21, 0x4, R16.reuse ;  /* 0x000000041506c825 */ /* 0x100fe200078e0210 */
[----:B------:R4:W-:Y:S03]  /*b1f0*/  @!P3 ST.E.64 desc[UR38][R4.64], R12 ;  /* 0x0000000c0400b985 */ /* 0x0009e6000c101b26 */
[--C-:B------:R-:W-:Y:S01]  /*b200*/  @!P5 IMAD.WIDE R10, R15, 0x4, R16.reuse ;  /* 0x000000040f0ad825 */ /* 0x100fe200078e0210 */
[----:B------:R4:W-:Y:S03]  /*b210*/  @!P4 ST.E.64 desc[UR38][R6.64], R22 ;  /* 0x000000160600c985 */ /* 0x0009e6000c101b26 */
[----:B------:R-:W-:Y:S01]  /*b220*/  @!P6 IMAD.WIDE R14, R25, 0x4, R16 ;  /* 0x00000004190ee825 */ /* 0x000fe200078e0210 */
[----:B------:R4:W-:Y:S04]  /*b230*/  @!P5 ST.E.64 desc[UR38][R10.64], R34 ;  /* 0x000000220a00d985 */ /* 0x0009e8000c101b26 */
[----:B------:R4:W-:Y:S01]  /*b240*/  @!P6 ST.E.64 desc[UR38][R14.64], R38 ;  /* 0x000000260e00e985 */ /* 0x0009e2000c101b26 */
[----:B------:R-:W-:Y:S05]  /*b250*/  @P0 BRA `(.L_x_10) ;  /* 0x0000004000d00947 */ /* 0x000fea0003800000 */
[----:B------:R-:W-:-:S04]  /*b260*/  LEA.HI R27, R27, R27, RZ, 0x1 ;  /* 0x0000001b1b1b7211 */ /* 0x000fc800078f08ff */
[----:B----4-:R-:W-:-:S05]  /*b270*/  LOP3.LUT R3, R27, 0xfffffffe, RZ, 0xc0, !PT ;  /* 0xfffffffe1b037812 */ /* 0x010fca00078ec0ff */
[----:B------:R-:W-:-:S05]  /*b280*/  IMAD.WIDE R2, R3, 0x4, R16 ;  /* 0x0000000403027825 */ /* 0x000fca00078e0210 */
[----:B------:R0:W-:Y:S01]  /*b290*/  ST.E.64 desc[UR38][R2.64], R70 ;  /* 0x0000004602007985 */ /* 0x0001e2000c101b26 */
[----:B------:R-:W-:Y:S05]  /*b2a0*/  BRA `(.L_x_10) ;  /* 0x0000004000bc7947 */ /* 0x000fea0003800000 */
.L_x_33:
[----:B------:R-:W0:Y:S02]  /*b2b0*/  S2R R2, SR_TID.X ;  /* 0x0000000000027919 */ /* 0x000e240000002100 */
[----:B0-----:R-:W-:-:S04]  /*b2c0*/  IADD3 R0, R2, -0x80, RZ ;  /* 0xffffff8002007810 */ /* 0x001fc80007ffe0ff */
[----:B------:R-:W-:-:S13]  /*b2d0*/  ISETP.GT.AND P0, PT, R0, 0xbf, PT ;  /* 0x000000bf0000780c */ /* 0x000fda0003f04270 */
[----:B------:R-:W-:Y:S05]  /*b2e0*/  @P0 BRA `(.L_x_10) ;  /* 0x0000004000ac0947 */ /* 0x000fea0003800000 */
[----:B------:R-:W0:Y:S01]  /*b2f0*/  S2R R0, SR_CTAID.X ;  /* 0x0000000000007919 */ /* 0x000e220000002500 */
[----:B------:R-:W1:Y:S01]  /*b300*/  LDC R6, c[0x0][0xbe8] ;  /* 0x0002fa00ff067b82 */ /* 0x000e620000000800 */
[----:B------:R-:W-:Y:S02]  /*b310*/  ULDC UR4, c[0x0][0xa88] ;  /* 0x0002a20000047ab9 */ /* 0x000fe40000000800 */
[----:B-1----:R-:W-:Y:S02]  /*b320*/  IMAD R3, R6, UR4, RZ ;  /* 0x0000000406037c24 */ /* 0x002fe4000f8e02ff */
[----:B0-----:R-:W-:-:S04]  /*b330*/  IMAD R0, R0, 0xc0, R2 ;  /* 0x000000c000007824 */ /* 0x001fc800078e0202 */
[----:B------:R-:W-:-:S05]  /*b340*/  VIADD R0, R0, 0xffffff80 ;  /* 0xffffff8000007836 */ /* 0x000fca0000000000 */
[----:B------:R-:W-:-:S13]  /*b350*/  ISETP.GE.AND P0, PT, R0, R3, PT ;  /* 0x000000030000720c */ /* 0x000fda0003f06270 */
[----:B------:R-:W-:Y:S05]  /*b360*/  @P0 BRA `(.L_x_10) ;  /* 0x00000040008c0947 */ /* 0x000fea0003800000 */
[----:B------:R-:W-:Y:S01]  /*b370*/  ISETP.NE.AND P0, PT, R6, 0x1, PT ;  /* 0x000000010600780c */ /* 0x000fe20003f05270 */
[----:B------:R-:W0:Y:S01]  /*b380*/  S2UR UR4, SR_CTAID.Z ;  /* 0x00000000000479c3 */ /* 0x000e220000002700 */
[----:B------:R-:W-:Y:S01]  /*b390*/  SHF.R.S32.HI R4, RZ, 0x1f, R145 ;  /* 0x0000001fff047819 */ /* 0x000fe20000011491 */
[----:B------:R-:W-:Y:S02]  /*b3a0*/  ULDC.64 UR6, c[0x0][0xbd0] ;  /* 0x0002f40000067ab9 */ /* 0x000fe40000000a00 */
[----:B------:R-:W-:-:S04]  /*b3b0*/  IMAD.WIDE.U32 R2, R145, UR6, RZ ;  /* 0x0000000691027c25 */ /* 0x000fc8000f8e00ff */
[----:B------:R-:W1:Y:S01]  /*b3c0*/  LDC.64 R10, c[0x0][0xbd8] ;  /* 0x0002f600ff0a7b82 */ /* 0x000e620000000a00 */
[----:B------:R-:W-:-:S04]  /*b3d0*/  IMAD R4, R4, UR6, RZ ;  /* 0x0000000604047c24 */ /* 0x000fc8000f8e02ff */
[----:B------:R-:W-:Y:S02]  /*b3e0*/  IMAD R5, R145, UR7, R4 ;  /* 0x0000000791057c24 */ /* 0x000fe4000f8e0204 */
[----:B------:R-:W-:Y:S01]  /*b3f0*/  IMAD.MOV R145, RZ, RZ, -R145 ;  /* 0x000000ffff917224 */ /* 0x000fe200078e0a91 */
[----:B------:R-:W2:Y:S01]  /*b400*/  @P0 LDC R7, c[0x0][0xbec] ;  /* 0x0002fb00ff070b82 */ /* 0x000ea20000000800 */
[----:B------:R-:W-:Y:S02]  /*b410*/  IMAD.IADD R3, R3, 0x1, R5 ;  /* 0x0000000103037824 */ /* 0x000fe400078e0205 */
[----:B------:R-:W-:-:S05]  /*b420*/  IMAD.MOV.U32 R5, RZ, RZ, R0 ;  /* 0x000000ffff057224 */ /* 0x000fca00078e0000 */
[----:B------:R-:W3:Y:S01]  /*b430*/  S2UR UR8, SR_CTAID.Y ;  /* 0x00000000000879c3 */ /* 0x000ee20000002600 */
[----:B0-----:R-:W-:-:S07]  /*b440*/  USHF.R.S32.HI UR5, URZ, 0x1f, UR4 ;  /* 0x0000001f3f057899 */ /* 0x001fce0008011404 */
[----:B------:R-:W3:Y:S01]  /*b450*/  LDC R8, c[0x0][0xc50] ;  /* 0x00031400ff087b82 */ /* 0x000ee20000000800 */
[C---:B-1----:R-:W-:Y:S02]  /*b460*/  IMAD R12, R10.reuse, UR5, RZ ;  /* 0x000000050a0c7c24 */ /* 0x042fe4000f8e02ff */
[----:B------:R-:W-:-:S04]  /*b470*/  IMAD.WIDE.U32 R2, R10, UR4, R2 ;  /* 0x000000040a027c25 */ /* 0x000fc8000f8e0002 */
[----:B------:R-:W-:Y:S01]  /*b480*/  IMAD R11, R11, UR4, R12 ;  /* 0x000000040b0b7c24 */ /* 0x000fe2000f8e020c */
[----:B------:R-:W0:Y:S01]  /*b490*/  @P0 LDC R9, c[0x0][0xbf0] ;  /* 0x0002fc00ff090b82 */ /* 0x000e220000000800 */
[----:B--2---:R-:W-:Y:S01]  /*b4a0*/  @P0 IMAD.HI.U32 R4, R0, R7, RZ ;  /* 0x0000000700040227 */ /* 0x004fe200078e00ff */
[----:B------:R-:W-:-:S03]  /*b4b0*/  ULDC.64 UR4, c[0x0][0xbe0] ;  /* 0x0002f80000047ab9 */ /* 0x000fc60000000a00 */
[----:B------:R-:W-:Y:S02]  /*b4c0*/  IMAD.IADD R3, R11, 0x1, R3 ;  /* 0x000000010b037824 */ /* 0x000fe400078e0203 */
[----:B---3--:R-:W-:-:S04]  /*b4d0*/  IMAD R145, R8, R145, UR8 ;  /* 0x0000000808917e24 */ /* 0x008fc8000f8e0291 */
[----:B------:R-:W-:Y:S01]  /*b4e0*/  IMAD.WIDE.U32 R2, R145, UR4, R2 ;  /* 0x0000000491027c25 */ /* 0x000fe2000f8e0002 */
[----:B0-----:R-:W-:Y:S02]  /*b4f0*/  @P0 SHF.R.U32.HI R5, RZ, R9, R4 ;  /* 0x00000009ff050219 */ /* 0x001fe40000011604 */
[----:B------:R-:W-:Y:S02]  /*b500*/  SHF.R.S32.HI R4, RZ, 0x1f, R145 ;  /* 0x0000001fff047819 */ /* 0x000fe40000011491 */
[--C-:B------:R-:W-:Y:S01]  /*b510*/  SHF.R.S32.HI R9, RZ, 0x1f, R5.reuse ;  /* 0x0000001fff097819 */ /* 0x100fe20000011405 */
[----:B------:R-:W-:Y:S01]  /*b520*/  IMAD.MOV R7, RZ, RZ, -R5 ;  /* 0x000000ffff077224 */ /* 0x000fe200078e0a05 */
[----:B------:R-:W-:Y:S01]  /*b530*/  IADD3 R2, P0, R5, R2, RZ ;  /* 0x0000000205027210 */ /* 0x000fe20007f1e0ff */
[----:B------:R-:W-:Y:S02]  /*b540*/  IMAD R4, R4, UR4, RZ ;  /* 0x0000000404047c24 */ /* 0x000fe4000f8e02ff */
[----:B------:R-:W-:-:S02]  /*b550*/  IMAD R7, R6, R7, R0 ;  /* 0x0000000706077224 */ /* 0x000fc400078e0200 */
[----:B------:R-:W-:Y:S01]  /*b560*/  IMAD R4, R145, UR5, R4 ;  /* 0x0000000591047c24 */ /* 0x000fe2000f8e0204 */
[----:B------:R-:W-:Y:S02]  /*b570*/  ULDC.64 UR4, c[0x0][0xbc8] ;  /* 0x0002f20000047ab9 */ /* 0x000fe40000000a00 */
[----:B------:R-:W-:Y:S02]  /*b580*/  SHF.R.S32.HI R0, RZ, 0x1f, R7 ;  /* 0x0000001fff007819 */ /* 0x000fe40000011407 */
[----:B------:R-:W-:-:S03]  /*b590*/  IADD3.X R3, R9, R3, R4, P0, !PT ;  /* 0x0000000309037210 */ /* 0x000fc600007fe404 */
[----:B------:R-:W-:Y:S02]  /*b5a0*/  IMAD R0, R0, UR4, RZ ;  /* 0x0000000400007c24 */ /* 0x000fe4000f8e02ff */
[----:B------:R-:W-:-:S04]  /*b5b0*/  IMAD.WIDE.U32 R2, R7, UR4, R2 ;  /* 0x0000000407027c25 */ /* 0x000fc8000f8e0002 */
[----:B------:R-:W-:Y:S01]  /*b5c0*/  IMAD R5, R7, UR5, R0 ;  /* 0x0000000507057c24 */ /* 0x000fe2000f8e0200 */
[----:B------:R-:W-:Y:S02]  /*b5d0*/  ULDC.64 UR4, c[0x0][0xba8] ;  /* 0x0002ea0000047ab9 */ /* 0x000fe40000000a00 */
[----:B------:R-:W-:Y:S02]  /*b5e0*/  LEA R4, P0, R2, UR4, 0x2 ;  /* 0x0000000402047c11 */ /* 0x000fe4000f8010ff */
[----:B------:R-:W-:-:S04]  /*b5f0*/  IADD3 R3, R3, R5, RZ ;  /* 0x0000000503037210 */ /* 0x000fc80007ffe0ff */
[----:B------:R-:W-:Y:S01]  /*b600*/  LEA.HI.X R5, R2, UR5, R3, 0x2, P0 ;  /* 0x0000000502057c11 */ /* 0x000fe200080f1403 */
[----:B------:R-:W-:-:S05]  /*b610*/  IMAD.MOV.U32 R3, RZ, RZ, -0x800000 ;  /* 0xff800000ff037424 */ /* 0x000fca00078e00ff */
[----:B------:R0:W-:Y:S01]  /*b620*/  STG.E desc[UR38][R4.64], R3 ;  /* 0x0000000304007986 */ /* 0x0001e2000c101926 */
[----:B------:R-:W-:Y:S05]  /*b630*/  BRA `(.L_x_10) ;  /* 0x0000003c00d87947 */ /* 0x000fea0003800000 */
.L_x_8:
[----:B------:R-:W-:-:S08]  /*b640*/  NOP ;  /* 0x0000000000007918 */ /* 0x000fd00000000000 */
[----:B------:R-:W0:-:S00]  /*b650*/  USETMAXREG.DEALLOC.CTAPOOL 0x20 ;  /* 0x00000020000079c8 */ /* 0x000e0000080e0500 */
[----:B0-----:R-:W-:Y:S01]  /*b660*/  LOP3.LUT R22, R0, 0x3, RZ, 0xc0, !PT ;  /* 0x0000000300167812 */ /* 0x001fe200078ec0ff */
[----:B------:R-:W0:Y:S05]  /*b670*/  S2R R17, SR_CTAID.Z ;  /* 0x0000000000117919 */ /* 0x000e2a0000002700 */
[----:B------:R-:W1:Y:S01]  /*b680*/  S2UR UR6, SR_CTAID.Y ;  /* 0x00000000000679c3 */ /* 0x000e620000002600 */
[----:B------:R-:W2:Y:S02]  /*b690*/  SHFL.IDX PT, R0, R22, RZ, 0x1f ;  /* 0x00001fff16007589 */ /* 0x000ea400000e0000 */
[----:B--2---:R-:W-:-:S13]  /*b6a0*/  ISETP.NE.AND P0, PT, R0, RZ, PT ;  /* 0x000000ff0000720c */ /* 0x004fda0003f05270 */
[----:B01----:R-:W-:Y:S05]  /*b6b0*/  @!P0 BRA `(.L_x_36) ;  /* 0x0000000000288947 */ /* 0x003fea0003800000 */
[----:B------:R-:W-:Y:S01]  /*b6c0*/  ULDC UR7, c[0x0][0xc50] ;  /* 0x0003140000077ab9 */ /* 0x000fe20000000800 */
[----:B------:R-:W-:Y:S01]  /*b6d0*/  UMOV UR36, UR6 ;  /* 0x0000000600247c82 */ /* 0x000fe20008000000 */
[----:B------:R-:W-:-:S06]  /*b6e0*/  UISETP.NE.AND UP0, UPT, UR7, 0x1, UPT ;  /* 0x000000010700788c */ /* 0x000fcc000bf05270 */
[----:B------:R-:W-:-:S13]  /*b6f0*/  PLOP3.LUT P0, PT, PT, PT, UP0, 0x80, 0x0 ;  /* 0x000000000000781c */ /* 0x000fda0003f0f008 */
[----:B------:R-:W-:Y:S05]  /*b700*/  @!P0 BRA `(.L_x_37) ;  /* 0x0000000000308947 */ /* 0x000fea0003800000 */
[----:B------:R-:W-:Y:S01]  /*b710*/  ULDC UR4, c[0x0][0xc54] ;  /* 0x0003150000047ab9 */ /* 0x000fe20000000800 */
[----:B------:R-:W-:Y:S01]  /*b720*/  ULDC UR36, c[0x0][0xc58] ;  /* 0x0003160000247ab9 */ /* 0x000fe20000000800 */
[----:B------:R-:W-:-:S04]  /*b730*/  UIMAD.WIDE.U32 UR4, UR6, UR4, URZ ;  /* 0x00000004060472a5 */ /* 0x000fc8000f8e003f */
[----:B------:R-:W-:Y:S01]  /*b740*/  USHF.R.U32.HI UR36, URZ, UR36, UR5 ;  /* 0x000000243f247299 */ /* 0x000fe20008011605 */
[----:B------:R-:W-:Y:S11]  /*b750*/  BRA `(.L_x_37) ;  /* 0x00000000001c7947 */ /* 0x000ff60003800000 */
.L_x_36:
[----:B------:R-:W-:Y:S01]  /*b760*/  ULDC UR7, c[0x0][0xc50] ;  /* 0x0003140000077ab9 */ /* 0x000fe20000000800 */
[----:B------:R-:W-:Y:S01]  /*b770*/  UMOV UR36, UR6 ;  /* 0x0000000600247c82 */ /* 0x000fe20008000000 */
[----:B------:R-:W-:-:S11]  /*b780*/  UISETP.NE.AND UP0, UPT, UR7, 0x1, UPT ;  /* 0x000000010700788c */ /* 0x000fd6000bf05270 */
[----:B------:R-:W-:Y:S01]  /*b790*/  @UP0 ULDC UR4, c[0x0][0xc54] ;  /* 0x0003150000040ab9 */ /* 0x000fe20000000800 */
[----:B------:R-:W-:Y:S01]  /*b7a0*/  @UP0 ULDC UR8, c[0x0][0xc58] ;  /* 0x0003160000080ab9 */ /* 0x000fe20000000800 */
[----:B------:R-:W-:-:S04]  /*b7b0*/  UIMAD.WIDE.U32 UR4, UR6, UR4, URZ ;  /* 0x00000004060472a5 */ /* 0x000fc8000f8e003f */
[----:B------:R-:W-:-:S12]  /*b7c0*/  @UP0 USHF.R.U32.HI UR36, URZ, UR8, UR5 ;  /* 0x000000083f240299 */ /* 0x000fd80008011605 */
.L_x_37:
[----:B------:R-:W-:Y:S01]  /*b7d0*/  ISETP.GE.AND P0, PT, R17, RZ, PT ;  /* 0x000000ff1100720c */ /* 0x000fe20003f06270 */
[----:B------:R-:W-:Y:S01]  /*b7e0*/  UIADD3 UR4, -UR36, URZ, URZ ;  /* 0x0000003f24047290 */ /* 0x000fe2000fffe13f */
[----:B------:R-:W-:Y:S02]  /*b7f0*/  IMAD.MOV.U32 R6, RZ, RZ, 0x1 ;  /* 0x00000001ff067424 */ /* 0x000fe400078e00ff */
[----:B------:R-:W-:Y:S01]  /*b800*/  IMAD.MOV.U32 R0, RZ, RZ, RZ ;  /* 0x000000ffff007224 */ /* 0x000fe200078e00ff */
[----:B------:R-:W-:Y:S01]  /*b810*/  UIMAD UR6, UR7, UR4, UR6 ;  /* 0x00000004070672a4 */ /* 0x000fe2000f8e0206 */
[----:B------:R-:W-:-:S07]  /*b820*/  IMAD.MOV.U32 R2, RZ, RZ, 0x1 ;  /* 0x00000001ff027424 */ /* 0x000fce00078e00ff */
[----:B------:R-:W-:Y:S05]  /*b830*/  @!P0 BRA `(.L_x_38) ;  /* 0x00000038009c8947 */ /* 0x000fea0003800000 */
[----:B------:R-:W-:Y:S01]  /*b840*/  ULDC.64 UR4, c[0x0][0x418] ;  /* 0x0001060000047ab9 */ /* 0x000fe20000000a00 */
[----:B------:R-:W-:Y:S01]  /*b850*/  ULOP3.LUT UR42, UR6, 0xffff, URZ, 0xc0, !UPT ;  /* 0x0000ffff062a7892 */ /* 0x000fe2000f8ec03f */
[----:B------:R-:W-:Y:S01]  /*b860*/  IMAD.MOV.U32 R25, RZ, RZ, RZ ;  /* 0x000000ffff197224 */ /* 0x000fe200078e00ff */
[----:B------:R-:W-:-:S03]  /*b870*/  UISETP.NE.U32.AND UP0, UPT, UR4, URZ, UPT ;  /* 0x0000003f0400728c */ /* 0x000fc6000bf05070 */
[----:B------:R-:W-:Y:S01]  /*b880*/  ULDC UR4, c[0x0][0x424] ;  /* 0x0001090000047ab9 */ /* 0x000fe20000000800 */
[----:B------:R-:W-:-:S03]  /*b890*/  UISETP.NE.AND.EX UP0, UPT, UR5, URZ, UPT, UP0 ;  /* 0x0000003f0500728c */ /* 0x000fc6000bf05300 */
[----:B------:R-:W-:Y:S01]  /*b8a0*/  ULDC UR5, c[0x0][0x2f0] ;  /* 0x0000bc0000057ab9 */ /* 0x000fe20000000800 */
[----:B------:R-:W-:-:S04]  /*b8b0*/  USEL UR4, UR4, 0x1, UP0 ;  /* 0x0000000104047887 */ /* 0x000fc80008000000 */
[----:B------:R-:W-:-:S04]  /*b8c0*/  UIMAD UR4, UR4, UR5, URZ ;  /* 0x00000005040472a4 */ /* 0x000fc8000f8e023f */
[----:B------:R-:W-:Y:S02]  /*b8d0*/  UISETP.GE.AND UP0, UPT, UR4, 0x1, UPT ;  /* 0x000000010400788c */ /* 0x000fe4000bf06270 */
[----:B------:R-:W-:-:S04]  /*b8e0*/  UIADD3 UR5, UR4, 0x8f, URZ ;  /* 0x0000008f04057890 */ /* 0x000fc8000fffe03f */
[----:B------:R-:W-:Y:S01]  /*b8f0*/  PLOP3.LUT P0, PT, PT, PT, UP0, 0x80, 0x0 ;  /* 0x000000000000781c */ /* 0x000fe20003f0f008 */
[----:B------:R-:W-:-:S04]  /*b900*/  UIMAD.WIDE UR4, UR5, 0x38e38e39, URZ ;  /* 0x38e38e39050478a5 */ /* 0x000fc8000f8e023f */
[----:B------:R-:W-:-:S04]  /*b910*/  USHF.R.U32.HI UR41, URZ, 0x1f, UR5 ;  /* 0x0000001f3f297899 */ /* 0x000fc80008011605 */
[----:B------:R-:W-:-:S04]  /*b920*/  ULEA.HI.SX32 UR41, UR5, UR41, 0x1b ;  /* 0x0000002905297291 */ /* 0x000fc8000f8fda3f */
[----:B------:R-:W-:Y:S08]  /*b930*/  @!P0 BRA `(.L_x_39) ;  /* 0x0000000000808947 */ /* 0x000ff00003800000 */
[----:B------:R-:W-:-:S04]  /*b940*/  USHF.R.U32.HI UR4, URZ, 0x10, UR6 ;  /* 0x000000103f047899 */ /* 0x000fc80008011606 */
[----:B------:R-:W-:-:S11]  /*b950*/  UISETP.NE.AND UP0, UPT, UR4, URZ, UPT ;  /* 0x0000003f0400728c */ /* 0x000fd6000bf05270 */
[----:B------:R-:W-:Y:S02]  /*b960*/  @!UP0 ULDC UR4, c[0x0][0x9f0] ;  /* 0x00027c0000048ab9 */ /* 0x000fe40000000800 */
[----:B------:R-:W-:Y:S01]  /*b970*/  IMAD.U32 R4, RZ, RZ, UR4 ;  /* 0x00000004ff047e24 */ /* 0x000fe2000f8e00ff */
[----:B------:R-:W-:-:S04]  /*b980*/  UIADD3 UR5, UR41, -0x1, UR4 ;  /* 0xffffffff29057890 */ /* 0x000fc8000fffe004 */
[-C--:B------:R-:W-:Y:S02]  /*b990*/  IABS R5, R4.reuse ;  /* 0x0000000400057213 */ /* 0x080fe40000000000 */
[----:B------:R-:W-:Y:S01]  /*b9a0*/  IMAD.U32 R8, RZ, RZ, UR5 ;  /* 0x00000005ff087e24 */ /* 0x000fe2000f8e00ff */
[----:B------:R-:W-:Y:S01]  /*b9b0*/  IABS R4, R4 ;  /* 0x0000000400047213 */ /* 0x000fe20000000000 */
[----:B------:R-:W0:Y:S01]  /*b9c0*/  I2F.RP R0, R5 ;  /* 0x0000000500007306 */ /* 0x000e220000209400 */
[----:B------:R-:W-:-:S03]  /*b9d0*/  ULOP3.LUT UR5, UR5, UR4, URZ, 0x3c, !UPT ;  /* 0x0000000405057292 */ /* 0x000fc6000f8e3c3f */
[----:B------:R-:W-:-:S03]  /*b9e0*/  IMAD.MOV R4, RZ, RZ, -R4 ;  /* 0x000000ffff047224 */ /* 0x000fc600078e0a04 */
[----:B------:R-:W-:Y:S01]  /*b9f0*/  ISETP.LE.AND P2, PT, RZ, UR5, PT ;  /* 0x00000005ff007c0c */ /* 0x000fe2000bf43270 */
[----:B0-----:R-:W0:Y:S02]  /*ba00*/  MUFU.RCP R0, R0 ;  /* 0x0000000000007308 */ /* 0x001e240000001000 */
[----:B0-----:R-:W-:Y:S02]  /*ba10*/  IADD3 R2, R0, 0xffffffe, RZ ;  /* 0x0ffffffe00027810 */ /* 0x001fe40007ffe0ff */
[----:B------:R-:W-:-:S04]  /*ba20*/  IABS R0, R8 ;  /* 0x0000000800007213 */ /* 0x000fc80000000000 */
[----:B------:R0:W1:Y:S02]  /*ba30*/  F2I.FTZ.U32.TRUNC.NTZ R3, R2 ;  /* 0x0000000200037305 */ /* 0x000064000021f000 */
[----:B0-----:R-:W-:Y:S02]  /*ba40*/  IMAD.MOV.U32 R2, RZ, RZ, RZ ;  /* 0x000000ffff027224 */ /* 0x001fe400078e00ff */
[----:B-1----:R-:W-:-:S04]  /*ba50*/  IMAD.MOV R10, RZ, RZ, -R3 ;  /* 0x000000ffff0a7224 */ /* 0x002fc800078e0a03 */
[----:B------:R-:W-:-:S04]  /*ba60*/  IMAD R7, R10, R5, RZ ;  /* 0x000000050a077224 */ /* 0x000fc800078e02ff */
[----:B------:R-:W-:-:S04]  /*ba70*/  IMAD.HI.U32 R3, R3, R7, R2 ;  /* 0x0000000703037227 */ /* 0x000fc800078e0002 */
[----:B------:R-:W-:Y:S02]  /*ba80*/  IMAD.MOV.U32 R2, RZ, RZ, R4 ;  /* 0x000000ffff027224 */ /* 0x000fe400078e0004 */
[----:B------:R-:W-:-:S04]  /*ba90*/  IMAD.HI.U32 R3, R3, R0, RZ ;  /* 0x0000000003037227 */ /* 0x000fc800078e00ff */
[----:B------:R-:W-:-:S05]  /*baa0*/  IMAD R0, R3, R2, R0 ;  /* 0x0000000203007224 */ /* 0x000fca00078e0200 */
[----:B------:R-:W-:-:S13]  /*bab0*/  ISETP.GT.U32.AND P1, PT, R5, R0, PT ;  /* 0x000000000500720c */ /* 0x000fda0003f24070 */
[----:B------:R-:W-:Y:S01]  /*bac0*/  @!P1 IMAD.IADD R0, R0, 0x1, -R5 ;  /* 0x0000000100009824 */ /* 0x000fe200078e0a05 */
[----:B------:R-:W-:Y:S02]  /*bad0*/  @!P1 IADD3 R3, R3, 0x1, RZ ;  /* 0x0000000103039810 */ /* 0x000fe40007ffe0ff */
[----:B------:R-:W-:Y:S02]  /*bae0*/  ISETP.NE.AND P1, PT, RZ, UR4, PT ;  /* 0x00000004ff007c0c */ /* 0x000fe4000bf25270 */
[----:B------:R-:W-:-:S13]  /*baf0*/  ISETP.GE.U32.AND P0, PT, R0, R5, PT ;  /* 0x000000050000720c */ /* 0x000fda0003f06070 */
[----:B------:R-:W-:-:S04]  /*bb00*/  @P0 VIADD R3, R3, 0x1 ;  /* 0x0000000103030836 */ /* 0x000fc80000000000 */
[----:B------:R-:W-:Y:S01]  /*bb10*/  @!P2 IMAD.MOV R3, RZ, RZ, -R3 ;  /* 0x000000ffff03a224 */ /* 0x000fe200078e0a03 */
[----:B------:R-:W-:-:S05]  /*bb20*/  @!P1 LOP3.LUT R3, RZ, UR4, RZ, 0x33, !PT ;  /* 0x00000004ff039c12 */ /* 0x000fca000f8e33ff */
[----:B------:R-:W-:-:S07]  /*bb30*/  IMAD.MOV.U32 R25, RZ, RZ, R3 ;  /* 0x000000ffff197224 */ /* 0x000fce00078e0003 */
.L_x_39:
[----:B------:R-:W-:Y:S02]  /*bb40*/  IMAD R24, R25, UR42, RZ ;  /* 0x0000002a19187c24 */ /* 0x000fe4000f8e02ff */
[----:B------:R-:W-:Y:S02]  /*bb50*/  IMAD.MOV.U32 R0, RZ, RZ, RZ ;  /* 0x000000ffff007224 */ /* 0x000fe400078e00ff */
[----:B------:R-:W-:Y:S01]  /*bb60*/  IMAD.MOV.U32 R2, RZ, RZ, 0x1 ;  /* 0x00000001ff027424 */ /* 0x000fe200078e00ff */
[----:B------:R-:W-:-:S04]  /*bb70*/  VIADDMNMX R26, R24, R25, UR41, PT ;  /* 0x00000029181a7e46 */ /* 0x000fc8000b800119 */
[----:B------:R-:W-:-:S13]  /*bb80*/  ISETP.GT.AND P0, PT, R26, R24, PT ;  /* 0x000000181a00720c */ /* 0x000fda0003f04270 */
[----:B------:R-:W-:Y:S05]  /*bb90*/  @!P0 BRA `(.L_x_38) ;  /* 0x0000003400c48947 */ /* 0x000fea0003800000 */
[----:B------:R-:W0:Y:S01]  /*bba0*/  S2UR UR4, SR_CgaCtaId ;  /* 0x00000000000479c3 */ /* 0x000e220000008800 */
[----:B------:R-:W-:Y:S02]  /*bbb0*/  UMOV UR40, 0x400 ;  /* 0x0000040000287882 */ /* 0x000fe40000000000 */
[----:B0-----:R-:W-:-:S04]  /*bbc0*/  ULEA UR40, UR4, UR40, 0x18 ;  /* 0x0000002804287291 */ /* 0x001fc8000f8ec03f */
[----:B------:R-:W-:-:S04]  /*bbd0*/  UIADD3 UR4, UR40, 0x16a00, URZ ;  /* 0x00016a0028047890 */ /* 0x000fc8000fffe03f */
[----:B------:R-:W-:-:S06]  /*bbe0*/  ULOP3.LUT UP0, URZ, UR4, 0x1bf, URZ, 0xc0, !UPT ;  /* 0x000001bf043f7892 */ /* 0x000fcc000f80c03f */
[----:B------:R-:W-:-:S13]  /*bbf0*/  PLOP3.LUT P0, PT, PT, PT, UP0, 0x80, 0x0 ;  /* 0x000000000000781c */ /* 0x000fda0003f0f008 */
[----:B------:R-:W-:Y:S05]  /*bc00*/  @!P0 BRA `(.L_x_40) ;  /* 0x0000000000408947 */ /* 0x000fea0003800000 */
[----:B------:R-:W-:Y:S01]  /*bc10*/  MOV R2, 0x0 ;  /* 0x0000000000027802 */ /* 0x000fe20000000f00 */
[----:B------:R-:W-:Y:S01]  /*bc20*/  ULDC.64 UR4, c[0x4][0xa8] ;  /* 0x01002a0000047ab9 */ /* 0x000fe20000000a00 */
[----:B------:R-:W-:Y:S01]  /*bc30*/  ULDC.64 UR6, c[0x4][0xb0] ;  /* 0x01002c0000067ab9 */ /* 0x000fe20000000a00 */
[----:B------:R-:W-:Y:S01]  /*bc40*/  IMAD.U32 R4, RZ, RZ, UR4 ;  /* 0x00000004ff047e24 */ /* 0x000fe2000f8e00ff */
[----:B------:R-:W-:Y:S01]  /*bc50*/  MOV R5, UR5 ;  /* 0x0000000500057c02 */ /* 0x000fe20008000f00 */
[----:B------:R-:W-:Y:S01]  /*bc60*/  ULDC.64 UR4, c[0x4][0x8] ;  /* 0x0100020000047ab9 */ /* 0x000fe20000000a00 */
[----:B------:R-:W0:Y:S01]  /*bc70*/  LDC.64 R2, c[0x4][R2] ;  /* 0x0100000002027b82 */ /* 0x000e220000000a00 */
[----:B------:R-:W-:Y:S01]  /*bc80*/  IMAD.U32 R6, RZ, RZ, UR6 ;  /* 0x00000006ff067e24 */ /* 0x000fe2000f8e00ff */
[----:B------:R-:W-:Y:S01]  /*bc90*/  MOV R13, RZ ;  /* 0x000000ff000d7202 */ /* 0x000fe20000000f00 */
[----:B------:R-:W-:Y:S02]  /*bca0*/  IMAD.U32 R7, RZ, RZ, UR7 ;  /* 0x00000007ff077e24 */ /* 0x000fe4000f8e00ff */
[----:B------:R-:W-:-:S02]  /*bcb0*/  IMAD.U32 R10, RZ, RZ, UR4 ;  /* 0x00000004ff0a7e24 */ /* 0x000fc4000f8e00ff */
[----:B------:R-:W-:Y:S02]  /*bcc0*/  IMAD.U32 R11, RZ, RZ, UR5 ;  /* 0x00000005ff0b7e24 */ /* 0x000fe4000f8e00ff */
[----:B------:R-:W-:Y:S02]  /*bcd0*/  IMAD.MOV.U32 R8, RZ, RZ, 0x70 ;  /* 0x00000070ff087424 */ /* 0x000fe400078e00ff */
[----:B------:R-:W-:-:S07]  /*bce0*/  IMAD.MOV.U32 R12, RZ, RZ, 0x1 ;  /* 0x00000001ff0c7424 */ /* 0x000fce00078e00ff */
[----:B------:R-:W-:-:S07]  /*bcf0*/  LEPC R20, `(.L_x_40) ;  /* 0x000000001014794e */ /* 0x000fce0000000000 */
[----:B0-----:R-:W-:Y:S05]  /*bd00*/  CALL.ABS.NOINC R2 ;  /* 0x0000000002007343 */ /* 0x001fea0003c00000 */
.L_x_40:
        /* <DEDUP_REMOVED lines=12> */
[----:B------:R-:W-:Y:S01]  /*bdd0*/  MOV R8, 0x70 ;  /* 0x0000007000087802 */ /* 0x000fe20000000f00 */
[----:B------:R-:W-:Y:S02]  /*bde0*/  IMAD.U32 R7, RZ, RZ, UR7 ;  /* 0x00000007ff077e24 */ /* 0x000fe4000f8e00ff */
[----:B------:R-:W-:-:S02]  /*bdf0*/  IMAD.U32 R10, RZ, RZ, UR4 ;  /* 0x00000004ff0a7e24 */ /* 0x000fc4000f8e00ff */
[----:B------:R-:W-:Y:S02]  /*be00*/  IMAD.U32 R11, RZ, RZ, UR5 ;  /* 0x00000005ff0b7e24 */ /* 0x000fe4000f8e00ff */
[----:B------:R-:W-:Y:S02]  /*be10*/  IMAD.MOV.U32 R12, RZ, RZ, 0x1 ;  /* 0x00000001ff0c7424 */ /* 0x000fe400078e00ff */
[----:B0-----:R-:W-:-:S07]  /*be20*/  IMAD.MOV.U32 R13, RZ, RZ, RZ ;  /* 0x000000ffff0d7224 */ /* 0x001fce00078e00ff */
[----:B------:R-:W-:-:S07]  /*be30*/  LEPC R20, `(.L_x_42) ;  /* 0x000000001014794e */ /* 0x000fce0000000000 */
[----:B-1----:R-:W-:Y:S05]  /*be40*/  CALL.ABS.NOINC R2 ;  /* 0x0000000002007343 */ /* 0x002fea0003c00000 */
.L_x_42:
[----:B------:R0:W1:Y:S01]  /*be50*/  LDC.64 R2, c[0x4][R16] ;  /* 0x0100000010027b82 */ /* 0x0000620000000a00 */
[----:B------:R-:W-:Y:S01]  /*be60*/  ULDC.64 UR4, c[0x4][0xa8] ;  /* 0x01002a0000047ab9 */ /* 0x000fe20000000a00 */
[----:B------:R-:W-:Y:S01]  /*be70*/  ULDC.64 UR6, c[0x4][0xb0] ;  /* 0x01002c0000067ab9 */ /* 0x000fe20000000a00 */
[----:B------:R-:W-:Y:S02]  /*be80*/  IMAD.U32 R4, RZ, RZ, UR4 ;  /* 0x00000004ff047e24 */ /* 0x000fe4000f8e00ff */
        /* <DEDUP_REMOVED lines=11> */
.L_x_41:
[----:B------:R-:W0:Y:S01]  /*bf40*/  LDC.64 R2, c[0x0][0x9f8] ;  /* 0x00027e00ff027b82 */ /* 0x000e220000000a00 */
[----:B------:R-:W-:-:S07]  /*bf50*/  IMAD.MOV.U32 R18, RZ, RZ, R17 ;  /* 0x000000ffff127224 */ /* 0x000fce00078e0011 */
[----:B------:R-:W1:Y:S01]  /*bf60*/  LDC.64 R4, c[0x0][0x418] ;  /* 0x00010600ff047b82 */ /* 0x000e620000000a00 */
[----:B0-----:R-:W-:-:S04]  /*bf70*/  ISETP.NE.U32.AND P0, PT, R2, RZ, PT ;  /* 0x000000ff0200720c */ /* 0x001fc80003f05070 */
[----:B------:R-:W-:-:S13]  /*bf80*/  ISETP.NE.AND.EX P0, PT, R3, RZ, PT, P0 ;  /* 0x000000ff0300720c */ /* 0x000fda0003f05300 */
[----:B------:R-:W0:Y:S02]  /*bf90*/  @P0 LDC.64 R2, c[0x0][0x9f8] ;  /* 0x00027e00ff020b82 */ /* 0x000e240000000a00 */
[----:B0-----:R-:W-:-:S05]  /*bfa0*/  @P0 IMAD.WIDE R2, R17, 0x4, R2 ;  /* 0x0000000411020825 */ /* 0x001fca00078e0202 */
[----:B------:R-:W2:Y:S01]  /*bfb0*/  @P0 LDG.E R18, desc[UR38][R2.64] ;  /* 0x0000002602120981 */ /* 0x000ea2000c1e1900 */
[----:B-1----:R-:W-:Y:S01]  /*bfc0*/  ISETP.NE.U32.AND P0, PT, R4, RZ, PT ;  /* 0x000000ff0400720c */ /* 0x002fe20003f05070 */
[----:B------:R-:W-:Y:S01]  /*bfd0*/  UMOV UR4, 0xffffffff ;  /* 0xffffffff00047882 */ /* 0x000fe20000000000 */
[----:B------:R-:W-:Y:S02]  /*bfe0*/  IADD3 R17, R26, -0x1, RZ ;  /* 0xffffffff1a117810 */ /* 0x000fe40007ffe0ff */
[----:B------:R-:W-:-:S04]  /*bff0*/  ISETP.NE.AND.EX P1, PT, R5, RZ, PT, P0 ;  /* 0x000000ff0500720c */ /* 0x000fc80003f25300 */
[----:B------:R-:W-:Y:S02]  /*c000*/  P2R R23, PR, RZ, 0x2 ;  /* 0x00000002ff177803 */ /* 0x000fe40000000000 */
[----:B--2---:R-:W-:Y:S02]  /*c010*/  SHF.R.S32.HI R19, RZ, 0x1f, R18 ;  /* 0x0000001fff137819 */ /* 0x004fe40000011412 */
[----:B------:R-:W-:Y:S01]  /*c020*/  SEL R16, R18, RZ, !P1 ;  /* 0x000000ff12107207 */ /* 0x000fe20004800000 */
[----:B------:R-:W-:Y:S06]  /*c030*/  BRA.DIV UR4, `(.L_x_43) ;  /* 0x0000003604d07947 */ /* 0x000fec000b800000 */
[----:B------:R0:W1:Y:S02]  /*c040*/  SHFL.IDX PT, R14, R22, RZ, 0x1f ;  /* 0x00001fff160e7589 */ /* 0x00006400000e0000 */
.L_x_127:
[----:B-1----:R-:W-:Y:S02]  /*c050*/  ISETP.NE.AND P0, PT, R14, RZ, PT ;  /* 0x000000ff0e00720c */ /* 0x002fe40003f05270 */
[----:B------:R-:W-:-:S04]  /*c060*/  PLOP3.LUT P2, PT, PT, PT, PT, 0x8, 0x0 ;  /* 0x000000000000781c */ /* 0x000fc80003f4e170 */
[----:B0-----:R-:W-:-:S07]  /*c070*/  P2R R22, PR, RZ, 0x4 ;  /* 0x00000004ff167803 */ /* 0x001fce0000000000 */
[----:B------:R-:W-:Y:S05]  /*c080*/  @P0 BRA `(.L_x_44) ;  /* 0x0000000400040947 */ /* 0x000fea0003800000 */
[----:B------:R-:W-:-:S03]  /*c090*/  UMOV UR4, 0xffffffff ;  /* 0xffffffff00047882 */ /* 0x000fc60000000000 */
[----:B------:R-:W-:Y:S05]  /*c0a0*/  BRA.DIV UR4, `(.L_x_45) ;  /* 0x0000003604d47947 */ /* 0x000fea000b800000 */
[----:B------:R-:W-:-:S13]  /*c0b0*/  ELECT P6, URZ, PT ;  /* 0x00000000003f782f */ /* 0x000fda00038c0000 */
.L_x_130:
[----:B------:R-:W-:Y:S05]  /*c0c0*/  @!P6 BRA `(.L_x_44) ;  /* 0x0000000000f4e947 */ /* 0x000fea0003800000 */
[----:B------:R-:W-:Y:S02]  /*c0d0*/  IMAD.MOV.U32 R0, RZ, RZ, 0x1 ;  /* 0x00000001ff007424 */ /* 0x000fe400078e00ff */
[----:B------:R-:W-:-:S03]  /*c0e0*/  IMAD.MOV.U32 R16, RZ, RZ, R18 ;  /* 0x000000ffff107224 */ /* 0x000fc600078e0012 */
[----:B------:R-:W-:Y:S01]  /*c0f0*/  SHF.L.U32 R0, R0, 0x1f, RZ ;  /* 0x0000001f00007819 */ /* 0x000fe200000006ff */
[----:B------:R-:W-:Y:S06]  /*c100*/  @!P1 BRA `(.L_x_46) ;  /* 0x0000000000489947 */ /* 0x000fec0003800000 */
[----:B------:R-:W0:Y:S01]  /*c110*/  LDC R6, c[0x0][0x43c] ;  /* 0x00010f00ff067b82 */ /* 0x000e220000000800 */
[----:B------:R-:W-:Y:S01]  /*c120*/  IMAD.MOV.U32 R7, RZ, RZ, R17 ;  /* 0x000000ffff077224 */ /* 0x000fe200078e0011 */
[----:B------:R-:W-:Y:S02]  /*c130*/  ULDC.64 UR4, c[0x0][0x428] ;  /* 0x00010a0000047ab9 */ /* 0x000fe40000000a00 */
[----:B------:R-:W-:-:S04]  /*c140*/  IMAD R9, R19, UR4, RZ ;  /* 0x0000000413097c24 */ /* 0x000fc8000f8e02ff */
[----:B------:R-:W-:Y:S01]  /*c150*/  IMAD R9, R18, UR5, R9 ;  /* 0x0000000512097c24 */ /* 0x000fe2000f8e0209 */
[----:B0-----:R-:W-:-:S13]  /*c160*/  ISETP.NE.AND P0, PT, R6, 0x1, PT ;  /* 0x000000010600780c */ /* 0x001fda0003f05270 */
[----:B------:R-:W0:Y:S02]  /*c170*/  @P0 LDC.64 R2, c[0x0][0x440] ;  /* 0x00011000ff020b82 */ /* 0x000e240000000a00 */
[----:B0-----:R-:W-:-:S05]  /*c180*/  @P0 IMAD.HI.U32 R2, R17, R2, RZ ;  /* 0x0000000211020227 */ /* 0x001fca00078e00ff */
[----:B------:R-:W-:-:S04]  /*c190*/  @P0 SHF.R.U32.HI R7, RZ, R3, R2 ;  /* 0x00000003ff070219 */ /* 0x000fc80000011602 */
[--C-:B------:R-:W-:Y:S01]  /*c1a0*/  SHF.R.S32.HI R3, RZ, 0x1f, R7.reuse ;  /* 0x0000001fff037819 */ /* 0x100fe20000011407 */
[----:B------:R-:W-:-:S04]  /*c1b0*/  IMAD.MOV.U32 R2, RZ, RZ, R7 ;  /* 0x000000ffff027224 */ /* 0x000fc800078e0007 */
[----:B------:R-:W-:-:S04]  /*c1c0*/  IMAD.WIDE.U32 R2, R18, UR4, R2 ;  /* 0x0000000412027c25 */ /* 0x000fc8000f8e0002 */
[----:B------:R-:W-:Y:S01]  /*c1d0*/  IMAD.IADD R3, R3, 0x1, R9 ;  /* 0x0000000103037824 */ /* 0x000fe200078e0209 */
[----:B------:R-:W-:-:S04]  /*c1e0*/  LEA R4, P0, R2, R4, 0x2 ;  /* 0x0000000402047211 */ /* 0x000fc800078010ff */
[----:B------:R-:W-:-:S05]  /*c1f0*/  LEA.HI.X R5, R2, R5, R3, 0x2, P0 ;  /* 0x0000000502057211 */ /* 0x000fca00000f1403 */
[----:B------:R0:W5:Y:S01]  /*c200*/  LDG.E R16, desc[UR38][R4.64] ;  /* 0x0000002604107981 */ /* 0x000162000c1e1900 */
[----:B------:R-:W-:-:S05]  /*c210*/  IADD3 R2, -R7, RZ, RZ ;  /* 0x000000ff07027210 */ /* 0x000fca0007ffe1ff */
[----:B------:R-:W-:-:S07]  /*c220*/  IMAD R17, R6, R2, R17 ;  /* 0x0000000206117224 */ /* 0x000fce00078e0211 */
.L_x_46:
[----:B------:R-:W1:Y:S01]  /*c230*/  SYNCS.PHASECHK.TRANS64.TRYWAIT P0, [UR40+0x31c40], R0 ;  /* 0x031c4000ff0075a7 */ /* 0x000e620008000168 */
[----:B------:R-:W-:Y:S01]  /*c240*/  ISETP.NE.AND P1, PT, R28, RZ, PT ;  /* 0x000000ff1c00720c */ /* 0x000fe20003f25270 */
[----:B-1----:R-:W-:-:S12]  /*c250*/  @!P0 BRA `(.L_x_47) ;  /* 0x0000003400888947 */ /* 0x002fd80003800000 */
.L_x_131:
[----:B------:R-:W-:Y:S05]  /*c260*/  @P1 BRA `(.L_x_48) ;  /* 0x0000000000181947 */ /* 0x000fea0003800000 */
[----:B------:R-:W2:Y:S01]  /*c270*/  S2R R2, SR_TID.X ;  /* 0x0000000000027919 */ /* 0x000ea20000002100 */
[----:B-1----:R-:W-:-:S04]  /*c280*/  IMAD.MOV.U32 R0, RZ, RZ, 0x6c00 ;  /* 0x00006c00ff007424 */ /* 0x002fc800078e00ff */
[----:B------:R3:W-:Y:S01]  /*c290*/  SYNCS.ARRIVE.TRANS64 RZ, [UR40+0x31c30], R0 ;  /* 0x031c3000ffff79a7 */ /* 0x0007e20008000028 */
[----:B--2---:R-:W-:-:S13]  /*c2a0*/  LOP3.LUT P0, RZ, R2, 0x1f, RZ, 0xc0, !PT ;  /* 0x0000001f02ff7812 */ /* 0x004fda000780c0ff */
[----:B---3--:R-:W-:Y:S05]  /*c2b0*/  @!P0 BRA `(.L_x_48) ;  /* 0x0000000000048947 */ /* 0x008fea0003800000 */
[----:B------:R-:W-:Y:S01]  /*c2c0*/  BPT.TRAP 0x1 ;  /* 0x000000040000795c */ /* 0x000fe20000300000 */
.L_x_48:
[----:B------:R-:W-:Y:S01]  /*c2d0*/  R2UR UR11, R17 ;  /* 0x00000000110b72ca */ /* 0x000fe200000e0000 */
[----:B------:R-:W-:Y:S01]  /*c2e0*/  ULDC.64 UR4, c[0x0][0x198] ;  /* 0x0000660000047ab9 */ /* 0x000fe20000000a00 */
[----:B-----5:R-:W-:Y:S01]  /*c2f0*/  R2UR UR13, R16 ;  /* 0x00000000100d72ca */ /* 0x020fe200000e0000 */
[----:B------:R-:W-:Y:S01]  /*c300*/  UIADD3 UR4, UP0, UR4, 0x370, URZ ;  /* 0x0000037004047890 */ /* 0x000fe2000ff1e03f */
[----:B------:R-:W-:Y:S01]  /*c310*/  PLOP3.LUT P0, PT, PT, PT, PT, 0x80, 0x0 ;  /* 0x000000000000781c */ /* 0x000fe20003f0f070 */
[----:B------:R-:W-:Y:S02]  /*c320*/  UIADD3 UR8, UR40, 0x16a00, URZ ;  /* 0x00016a0028087890 */ /* 0x000fe4000fffe03f */
[----:B------:R-:W-:Y:S01]  /*c330*/  UIADD3 UR9, UR40, 0x31c30, URZ ;  /* 0x00031c3028097890 */ /* 0x000fe2000fffe03f */
[----:B------:R-:W-:Y:S01]  /*c340*/  P2R R22, PR, RZ, 0x1 ;  /* 0x00000001ff167803 */ /* 0x000fe20000000000 */
[----:B------:R-:W-:Y:S02]  /*c350*/  UIADD3.X UR5, URZ, UR5, URZ, UP0, !UPT ;  /* 0x000000053f057290 */ /* 0x000fe400087fe43f */
[----:B------:R-:W-:-:S02]  /*c360*/  UIADD3 UR16, UR40, 0x18e00, URZ ;  /* 0x00018e0028107890 */ /* 0x000fc4000fffe03f */
[----:B------:R-:W-:Y:S02]  /*c370*/  UIMAD UR11, UR11, 0x90, URZ ;  /* 0x000000900b0b78a4 */ /* 0x000fe4000f8e023f */
[----:B------:R-:W-:Y:S01]  /*c380*/  UIADD3 UR32, UR40, 0x1b200, URZ ;  /* 0x0001b20028207890 */ /* 0x000fe2000fffe03f */
[----:B------:R-:W-:Y:S01]  /*c390*/  UMOV UR6, 0x0 ;  /* 0x0000000000067882 */ /* 0x000fe20000000000 */
[----:B------:R-:W-:Y:S01]  /*c3a0*/  UMOV UR7, 0x14f00000 ;  /* 0x14f0000000077882 */ /* 0x000fe20000000000 */
[----:B------:R-:W-:Y:S01]  /*c3b0*/  UMOV UR10, URZ ;  /* 0x0000003f000a7c82 */ /* 0x000fe20008000000 */
[----:B------:R-:W-:Y:S01]  /*c3c0*/  UMOV UR12, UR36 ;  /* 0x00000024000c7c82 */ /* 0x000fe20008000000 */
[----:B------:R-:W-:Y:S01]  /*c3d0*/  UMOV UR18, 0x20 ;  /* 0x0000002000127882 */ /* 0x000fe20000000000 */
[----:B------:R-:W-:Y:S01]  /*c3e0*/  UMOV UR20, UR36 ;  /* 0x0000002400147c82 */ /* 0x000fe20008000000 */
[----:B------:R-:W-:Y:S01]  /*c3f0*/  UMOV UR17, UR9 ;  /* 0x0000000900117c82 */ /* 0x000fe20008000000 */
[----:B------:R-:W-:Y:S01]  /*c400*/  UMOV UR21, UR13 ;  /* 0x0000000d00157c82 */ /* 0x000fe20008000000 */
[----:B------:R-:W-:Y:S01]  /*c410*/  UMOV UR19, UR11 ;  /* 0x0000000b00137c82 */ /* 0x000fe20008000000 */
[----:B------:R-:W-:Y:S01]  /*c420*/  UMOV UR34, 0x40 ;  /* 0x0000004000227882 */ /* 0x000fe20000000000 */
[----:B------:R-:W-:Y:S01]  /*c430*/  UMOV UR33, UR9 ;  /* 0x0000000900217c82 */ /* 0x000fe20008000000 */
[----:B------:R-:W-:Y:S01]  /*c440*/  UMOV UR37, UR13 ;  /* 0x0000000d00257c82 */ /* 0x000fe20008000000 */
[----:B------:R2:W-:Y:S01]  /*c450*/  UTMALDG.4D [UR8], [UR4], desc[UR6] ;  /* 0x00000608040075b4 */ /* 0x0005e20008019000 */
[----:B------:R-:W-:Y:S01]  /*c460*/  UMOV UR35, UR11 ;  /* 0x0000000b00237c82 */ /* 0x000fe20008000000 */
[----:B------:R2:W-:Y:S01]  /*c470*/  UTMALDG.4D [UR16], [UR4], desc[UR6] ;  /* 0x00000610040075b4 */ /* 0x0005e20008019000 */
[----:B------:R2:W-:Y:S02]  /*c480*/  UTMALDG.4D [UR32], [UR4], desc[UR6] ;  /* 0x00000620040075b4 */ /* 0x0005e40008019000 */
[----:B--2---:R-:W-:Y:S01]  /*c490*/  NOP ;  /* 0x0000000000007918 */ /* 0x004fe20000000000 */
.L_x_44:
[----:B------:R-:W-:Y:S05]  /*c4a0*/  WARPSYNC.ALL ;  /* 0x0000000000007948 */ /* 0x000fea0003800000 */
[----:B-1----:R-:W1:Y:S01]  /*c4b0*/  S2R R0, SR_CTAID.Z ;  /* 0x0000000000007919 */ /* 0x002e620000002700 */
[----:B------:R-:W-:Y:S02]  /*c4c0*/  UIADD3 UR5, UR40, 0xda00, URZ ;  /* 0x0000da0028057890 */ /* 0x000fe4000fffe03f */
[----:B------:R-:W-:Y:S01]  /*c4d0*/  USHF.R.S32.HI UR4, URZ, 0x1f, UR36 ;  /* 0x0000001f3f047899 */ /* 0x000fe20008011424 */
[----:B------:R-:W-:Y:S01]  /*c4e0*/  BAR.SYNC.DEFER_BLOCKING 0x8, 0x200 ;  /* 0x0208000000007b1d */ /* 0x000fe20000010000 */
[----:B------:R-:W-:-:S05]  /*c4f0*/  ULOP3.LUT UP0, URZ, UR5, 0x1bf, URZ, 0xc0, !UPT ;  /* 0x000001bf053f7892 */ /* 0x000fca000f80c03f */
[----:B------:R-:W-:Y:S01]  /*c500*/  ULDC.64 UR6, c[0x0][0x2d8] ;  /* 0x0000b60000067ab9 */ /* 0x000fe20000000a00 */
[----:B------:R-:W-:Y:S01]  /*c510*/  PLOP3.LUT P0, PT, PT, PT, UP0, 0x80, 0x0 ;  /* 0x000000000000781c */ /* 0x000fe20003f0f008 */
[----:B------:R-:W-:Y:S02]  /*c520*/  UIMAD UR4, UR4, UR6, URZ ;  /* 0x00000006040472a4 */ /* 0x000fe4000f8e023f */
[----:B------:R-:W-:Y:S02]  /*c530*/  UIMAD.WIDE.U32 UR44, UR36, UR6, URZ ;  /* 0x00000006242c72a5 */ /* 0x000fe4000f8e003f */
[----:B------:R-:W-:-:S04]  /*c540*/  UIMAD UR4, UR36, UR7, UR4 ;  /* 0x00000007240472a4 */ /* 0x000fc8000f8e0204 */
[----:B------:R-:W-:Y:S01]  /*c550*/  UIADD3 UR43, UR45, UR4, URZ ;  /* 0x000000042d2b7290 */ /* 0x000fe2000fffe03f */
[----:B-1----:R-:W-:-:S03]  /*c560*/  SHF.R.S32.HI R29, RZ, 0x1f, R0 ;  /* 0x0000001fff1d7819 */ /* 0x002fc60000011400 */
[----:B------:R-:W-:Y:S08]  /*c570*/  @!P0 BRA `(.L_x_49) ;  /* 0x0000000000408947 */ /* 0x000ff00003800000 */
[----:B------:R-:W-:Y:S01]  /*c580*/  MOV R2, 0x0 ;  /* 0x0000000000027802 */ /* 0x000fe20000000f00 */
[----:B------:R-:W-:Y:S01]  /*c590*/  ULDC.64 UR6, c[0x4][0xa8] ;  /* 0x01002a0000067ab9 */ /* 0x000fe20000000a00 */
[----:B------:R-:W-:Y:S01]  /*c5a0*/  ULDC.64 UR8, c[0x4][0xb0] ;  /* 0x01002c0000087ab9 */ /* 0x000fe20000000a00 */
[----:B------:R-:W-:Y:S01]  /*c5b0*/  ULDC.64 UR4, c[0x4][0x20] ;  /* 0x0100080000047ab9 */ /* 0x000fe20000000a00 */
[----:B0-----:R-:W-:Y:S01]  /*c5c0*/  IMAD.U32 R4, RZ, RZ, UR6 ;  /* 0x00000006ff047e24 */ /* 0x001fe2000f8e00ff */
[----:B------:R-:W-:Y:S01]  /*c5d0*/  MOV R10, UR4 ;  /* 0x00000004000a7c02 */ /* 0x000fe20008000f00 */
[----:B------:R-:W0:Y:S01]  /*c5e0*/  LDC.64 R2, c[0x4][R2] ;  /* 0x0100000002027b82 */ /* 0x000e220000000a00 */
[----:B------:R-:W-:Y:S02]  /*c5f0*/  IMAD.U32 R5, RZ, RZ, UR7 ;  /* 0x00000007ff057e24 */ /* 0x000fe4000f8e00ff */
[----:B------:R-:W-:Y:S02]  /*c600*/  IMAD.U32 R6, RZ, RZ, UR8 ;  /* 0x00000008ff067e24 */ /* 0x000fe4000f8e00ff */
[----:B------:R-:W-:-:S02]  /*c610*/  IMAD.U32 R7, RZ, RZ, UR9 ;  /* 0x00000009ff077e24 */ /* 0x000fc4000f8e00ff */
[----:B------:R-:W-:Y:S02]  /*c620*/  IMAD.U32 R11, RZ, RZ, UR5 ;  /* 0x00000005ff0b7e24 */ /* 0x000fe4000f8e00ff */
[----:B------:R-:W-:Y:S02]  /*c630*/  IMAD.MOV.U32 R8, RZ, RZ, 0x70 ;  /* 0x00000070ff087424 */ /* 0x000fe400078e00ff */
[----:B------:R-:W-:Y:S02]  /*c640*/  IMAD.MOV.U32 R12, RZ, RZ, 0x1 ;  /* 0x00000001ff0c7424 */ /* 0x000fe400078e00ff */
[----:B------:R-:W-:-:S07]  /*c650*/  IMAD.MOV.U32 R13, RZ, RZ, RZ ;  /* 0x000000ffff0d7224 */ /* 0x000fce00078e00ff */
[----:B------:R-:W-:-:S07]  /*c660*/  LEPC R20, `(.L_x_49) ;  /* 0x000000001014794e */ /* 0x000fce0000000000 */
[----:B0-----:R-:W-:Y:S05]  /*c670*/  CALL.ABS.NOINC R2 ;  /* 0x0000000002007343 */ /* 0x001fea0003c00000 */
.L_x_49:
[----:B------:R-:W1:Y:S01]  /*c680*/  LDC R14, c[0x0][0x448] ;  /* 0x00011200ff0e7b82 */ /* 0x000e620000000800 */
[----:B------:R-:W2:Y:S01]  /*c690*/  S2R R20, SR_TID.X ;  /* 0x0000000000147919 */ /* 0x000ea20000002100 */
[----:B------:R-:W-:Y:S01]  /*c6a0*/  SHF.R.U32.HI R11, RZ, 0x2, R28 ;  /* 0x00000002ff0b7819 */ /* 0x000fe2000001161c */
[----:B------:R-:W-:Y:S01]  /*c6b0*/  UMOV UR4, UR44 ;  /* 0x0000002c00047c82 */ /* 0x000fe20008000000 */
[----:B------:R-:W-:Y:S01]  /*c6c0*/  UMOV UR5, UR43 ;  /* 0x0000002b00057c82 */ /* 0x000fe20008000000 */
[----:B------:R-:W3:Y:S01]  /*c6d0*/  S2R R12, SR_CTAID.X ;  /* 0x00000000000c7919 */ /* 0x000ee20000002500 */
[----:B------:R-:W-:Y:S01]  /*c6e0*/  ULDC.64 UR6, c[0x0][0x2c8] ;  /* 0x0000b20000067ab9 */ /* 0x000fe20000000a00 */
[----:B------:R-:W-:Y:S01]  /*c6f0*/  ULDC.64 UR8, c[0x0][0x280] ;  /* 0x0000a00000087ab9 */ /* 0x000fe20000000a00 */
[----:B------:R-:W4:Y:S01]  /*c700*/  LDC.64 R2, c[0x0][0x2e0] ;  /* 0x0000b800ff027b82 */ /* 0x000f220000000a00 */
[----:B------:R-:W5:Y:S01]  /*c710*/  S2R R21, SR_CTAID.Z ;  /* 0x0000000000157919 */ /* 0x000f620000002700 */
[----:B-1----:R-:W-:Y:S01]  /*c720*/  ISETP.NE.AND P0, PT, R14, 0x1, PT ;  /* 0x000000010e00780c */ /* 0x002fe20003f05270 */
[----:B--2---:R-:W-:-:S12]  /*c730*/  IMAD.SHL.U32 R0, R20, 0x20, RZ ;  /* 0x0000002014007824 */ /* 0x004fd800078e00ff */
[----:B0-----:R-:W0:Y:S01]  /*c740*/  @P0 LDC R5, c[0x0][0x44c] ;  /* 0x00011300ff050b82 */ /* 0x001e220000000800 */
[----:B------:R-:W-:-:S05]  /*c750*/  LOP3.LUT R0, R11, 0x60, R0, 0xf8, !PT ;  /* 0x000000600b007812 */ /* 0x000fca00078ef800 */
[----:B---3--:R-:W-:Y:S02]  /*c760*/  IMAD R0, R12, 0xc0, R0 ;  /* 0x000000c00c007824 */ /* 0x008fe400078e0200 */
[----:B------:R-:W1:Y:S02]  /*c770*/  @P0 LDC R7, c[0x0][0x450] ;  /* 0x00011400ff070b82 */ /* 0x000e640000000800 */
[----:B------:R-:W-:-:S06]  /*c780*/  VIADD R9, R0, 0x80 ;  /* 0x0000008000097836 */ /* 0x000fcc0000000000 */
[----:B------:R-:W2:Y:S08]  /*c790*/  @P0 LDC R8, c[0x0][0x44c] ;  /* 0x00011300ff080b82 */ /* 0x000eb00000000800 */
[----:B------:R-:W3:Y:S01]  /*c7a0*/  @P0 LDC R4, c[0x0][0x450] ;  /* 0x00011400ff040b82 */ /* 0x000ee20000000800 */
[----:B0-----:R-:W-:Y:S01]  /*c7b0*/  @P0 IMAD.HI.U32 R6, R0, R5, RZ ;  /* 0x0000000500060227 */ /* 0x001fe200078e00ff */
[----:B------:R-:W-:-:S04]  /*c7c0*/  MOV R5, R0 ;  /* 0x0000000000057202 */ /* 0x000fc80000000f00 */
[----:B-1----:R-:W-:Y:S02]  /*c7d0*/  @P0 SHF.R.U32.HI R5, RZ, R7, R6 ;  /* 0x00000007ff050219 */ /* 0x002fe40000011606 */
[----:B------:R-:W-:-:S03]  /*c7e0*/  SHF.R.U32.HI R6, RZ, 0x3, R20 ;  /* 0x00000003ff067819 */ /* 0x000fc60000011614 */
[----:B------:R-:W-:Y:S01]  /*c7f0*/  IMAD.MOV R13, RZ, RZ, -R5 ;  /* 0x000000ffff0d7224 */ /* 0x000fe200078e0a05 */
[----:B------:R-:W-:Y:S01]  /*c800*/  LOP3.LUT R6, R6, 0x3, RZ, 0xc0, !PT ;  /* 0x0000000306067812 */ /* 0x000fe200078ec0ff */
[----:B--2---:R-:W-:-:S04]  /*c810*/  @P0 IMAD.HI.U32 R7, R9, R8, RZ ;  /* 0x0000000809070227 */ /* 0x004fc800078e00ff */
[----:B------:R-:W-:Y:S02]  /*c820*/  IMAD.MOV.U32 R8, RZ, RZ, R9 ;  /* 0x000000ffff087224 */ /* 0x000fe400078e0009 */
[----:B------:R-:W-:Y:S01]  /*c830*/  IMAD R13, R14, R13, R0 ;  /* 0x0000000d0e0d7224 */ /* 0x000fe200078e0200 */
[----:B---3--:R-:W-:Y:S01]  /*c840*/  @P0 SHF.R.U32.HI R8, RZ, R4, R7 ;  /* 0x00000004ff080219 */ /* 0x008fe20000011607 */
[----:B----4-:R-:W-:-:S03]  /*c850*/  IMAD R4, R29, R2, RZ ;  /* 0x000000021d047224 */ /* 0x010fc600078e02ff */
[----:B------:R-:W-:Y:S01]  /*c860*/  SHF.R.S32.HI R0, RZ, 0x1f, R13 ;  /* 0x0000001fff007819 */ /* 0x000fe2000001140d */
[C---:B-----5:R-:W-:Y:S01]  /*c870*/  IMAD R7, R21.reuse, R3, R4 ;  /* 0x0000000315077224 */ /* 0x060fe200078e0204 */
[----:B------:R-:W-:Y:S01]  /*c880*/  SHF.R.S32.HI R4, RZ, 0x1f, R5 ;  /* 0x0000001fff047819 */ /* 0x000fe20000011405 */
[----:B------:R-:W-:Y:S01]  /*c890*/  IMAD.WIDE.U32 R2, R21, R2, UR4 ;  /* 0x0000000415027e25 */ /* 0x000fe2000f8e0002 */
[----:B------:R-:W-:-:S03]  /*c8a0*/  ULDC.64 UR4, c[0x0][0x2d0] ;  /* 0x0000b40000047ab9 */ /* 0x000fc60000000a00 */
[----:B------:R-:W-:Y:S02]  /*c8b0*/  IMAD R4, R4, UR4, RZ ;  /* 0x0000000404047c24 */ /* 0x000fe4000f8e02ff */
[----:B------:R-:W-:Y:S02]  /*c8c0*/  IMAD.IADD R3, R3, 0x1, R7 ;  /* 0x0000000103037824 */ /* 0x000fe400078e0207 */
[C---:B------:R-:W-:Y:S02]  /*c8d0*/  IMAD R7, R5.reuse, UR5, R4 ;  /* 0x0000000505077c24 */ /* 0x040fe4000f8e0204 */
[----:B------:R-:W-:-:S04]  /*c8e0*/  IMAD.WIDE.U32 R4, R5, UR4, R2 ;  /* 0x0000000405047c25 */ /* 0x000fc8000f8e0002 */
[----:B------:R-:W-:Y:S02]  /*c8f0*/  IMAD R0, R0, UR6, RZ ;  /* 0x0000000600007c24 */ /* 0x000fe4000f8e02ff */
[----:B------:R-:W-:Y:S02]  /*c900*/  IMAD.IADD R5, R5, 0x1, R7 ;  /* 0x0000000105057824 */ /* 0x000fe400078e0207 */
[C---:B------:R-:W-:Y:S01]  /*c910*/  IMAD R7, R13.reuse, UR7, R0 ;  /* 0x000000070d077c24 */ /* 0x040fe2000f8e0200 */
[----:B------:R-:W-:Y:S01]  /*c920*/  SHF.L.U32 R0, R20, 0x3, RZ ;  /* 0x0000000314007819 */ /* 0x000fe200000006ff */
[----:B------:R-:W-:-:S03]  /*c930*/  IMAD.WIDE.U32 R4, R13, UR6, R4 ;  /* 0x000000060d047c25 */ /* 0x000fc6000f8e0004 */
[----:B------:R-:W-:Y:S01]  /*c940*/  LOP3.LUT R21, R0, 0x18, RZ, 0xc0, !PT ;  /* 0x0000001800157812 */ /* 0x000fe200078ec0ff */
[----:B------:R-:W-:Y:S01]  /*c950*/  IMAD.SHL.U32 R13, R28, 0x8, RZ ;  /* 0x000000081c0d7824 */ /* 0x000fe200078e00ff */
[----:B------:R-:W-:Y:S01]  /*c960*/  LOP3.LUT R0, R0, 0x20, RZ, 0xc0, !PT ;  /* 0x0000002000007812 */ /* 0x000fe200078ec0ff */
[----:B------:R-:W-:Y:S02]  /*c970*/  IMAD.IADD R7, R5, 0x1, R7 ;  /* 0x0000000105077824 */ /* 0x000fe400078e0207 */
[----:B------:R-:W-:Y:S01]  /*c980*/  IMAD.MOV R10, RZ, RZ, -R8 ;  /* 0x000000ffff0a7224 */ /* 0x000fe200078e0a08 */
[----:B------:R-:W-:Y:S01]  /*c990*/  LOP3.LUT R0, R0, 0x300, R13, 0xf8, !PT ;  /* 0x0000030000007812 */ /* 0x000fe200078ef80d */
[C---:B------:R-:W-:Y:S02]  /*c9a0*/  IMAD R13, R6.reuse, 0x40, R21 ;  /* 0x00000040060d7824 */ /* 0x040fe400078e0215 */
[----:B------:R-:W-:Y:S02]  /*c9b0*/  IMAD.SHL.U32 R6, R6, 0x8, RZ ;  /* 0x0000000806067824 */ /* 0x000fe400078e00ff */
[----:B------:R-:W-:-:S02]  /*c9c0*/  IMAD R5, R14, R10, R9 ;  /* 0x0000000a0e057224 */ /* 0x000fc400078e0209 */
[----:B------:R-:W-:Y:S01]  /*c9d0*/  IMAD.WIDE.U32 R2, R8, UR4, R2 ;  /* 0x0000000408027c25 */ /* 0x000fe2000f8e0002 */
[----:B------:R-:W-:Y:S02]  /*c9e0*/  LOP3.LUT R0, R0, R13, R6, 0xf6, !PT ;  /* 0x0000000d00007212 */ /* 0x000fe400078ef606 */
[----:B------:R-:W-:-:S04]  /*c9f0*/  LEA R6, P0, R4, UR8, 0x1 ;  /* 0x0000000804067c11 */ /* 0x000fc8000f8008ff */
[----:B------:R-:W-:Y:S02]  /*ca00*/  LEA.HI.X R7, R4, UR9, R7, 0x1, P0 ;  /* 0x0000000904077c11 */ /* 0x000fe400080f0c07 */
[----:B------:R-:W-:-:S05]  /*ca10*/  SHF.R.S32.HI R4, RZ, 0x1f, R8 ;  /* 0x0000001fff047819 */ /* 0x000fca0000011408 */
[----:B------:R-:W-:Y:S01]  /*ca20*/  IMAD R9, R4, UR4, RZ ;  /* 0x0000000404097c24 */ /* 0x000fe2000f8e02ff */
[----:B------:R-:W-:Y:S01]  /*ca30*/  SHF.R.S32.HI R4, RZ, 0x1f, R5 ;  /* 0x0000001fff047819 */ /* 0x000fe20000011405 */
[----:B------:R-:W-:Y:S02]  /*ca40*/  ULDC UR4, c[0x0][0x2b8] ;  /* 0x0000ae0000047ab9 */ /* 0x000fe40000000800 */
[----:B------:R-:W-:Y:S01]  /*ca50*/  IMAD R9, R8, UR5, R9 ;  /* 0x0000000508097c24 */ /* 0x000fe2000f8e0209 */
[----:B------:R-:W-:Y:S01]  /*ca60*/  ISETP.GE.AND P2, PT, R21, UR4, PT ;  /* 0x0000000415007c0c */ /* 0x000fe2000bf46270 */
[----:B------:R-:W-:-:S03]  /*ca70*/  IMAD R4, R4, UR6, RZ ;  /* 0x0000000604047c24 */ /* 0x000fc6000f8e02ff */
[----:B------:R-:W-:Y:S01]  /*ca80*/  IADD3 R3, R3, R9, RZ ;  /* 0x0000000903037210 */ /* 0x000fe20007ffe0ff */
[----:B------:R-:W-:Y:S01]  /*ca90*/  IMAD R9, R5, UR7, R4 ;  /* 0x0000000705097c24 */ /* 0x000fe2000f8e0204 */
[----:B------:R-:W-:Y:S01]  /*caa0*/  LOP3.LUT R4, R21, 0x20, RZ, 0xfc, !PT ;  /* 0x0000002015047812 */ /* 0x000fe200078efcff */
[----:B------:R-:W-:-:S03]  /*cab0*/  IMAD.WIDE.U32 R2, R5, UR6, R2 ;  /* 0x0000000605027c25 */ /* 0x000fc6000f8e0002 */
[----:B------:R-:W-:Y:S02]  /*cac0*/  ISETP.GE.AND P0, PT, R4, UR4, PT ;  /* 0x0000000404007c0c */ /* 0x000fe4000bf06270 */
[----:B------:R-:W-:Y:S01]  /*cad0*/  LOP3.LUT R4, R21, 0x40, RZ, 0xfc, !PT ;  /* 0x0000004015047812 */ /* 0x000fe200078efcff */
[----:B------:R-:W-:Y:S01]  /*cae0*/  IMAD.IADD R3, R3, 0x1, R9 ;  /* 0x0000000103037824 */ /* 0x000fe200078e0209 */
[----:B------:R-:W-:Y:S02]  /*caf0*/  LEA R20, P3, R2, UR8, 0x1 ;  /* 0x0000000802147c11 */ /* 0x000fe4000f8608ff */
[----:B------:R-:W-:Y:S01]  /*cb00*/  ISETP.GE.AND P1, PT, R4, UR4, PT ;  /* 0x0000000404007c0c */ /* 0x000fe2000bf26270 */
[----:B------:R-:W-:Y:S01]  /*cb10*/  UMOV UR4, 0xffffffff ;  /* 0xffffffff00047882 */ /* 0x000fe20000000000 */
[----:B------:R-:W-:Y:S02]  /*cb20*/  LEA.HI.X R10, R2, UR9, R3, 0x1, P3 ;  /* 0x00000009020a7c11 */ /* 0x000fe400098f0c03 */
[----:B------:R-:W-:Y:S09]  /*cb30*/  BRA.DIV UR4, `(.L_x_50) ;  /* 0x0000002e04687947 */ /* 0x000ff2000b800000 */
[----:B------:R-:W0:Y:S01]  /*cb40*/  S2R R2, SR_CTAID.X ;  /* 0x0000000000027919 */ /* 0x000e220000002500 */
[----:B------:R-:W1:Y:S01]  /*cb50*/  LDC R4, c[0x0][0x448] ;  /* 0x00011200ff047b82 */ /* 0x000e620000000800 */
[----:B------:R-:W-:Y:S01]  /*cb60*/  ULDC UR4, c[0x0][0x288] ;  /* 0x0000a20000047ab9 */ /* 0x000fe20000000800 */
[----:B------:R-:W-:Y:S04]  /*cb70*/  SHFL.IDX PT, R3, R7, RZ, 0x1c1f ;  /* 0x001c1fff07037589 */ /* 0x000fe800000e0000 */
[----:B------:R-:W-:Y:S04]  /*cb80*/  SHFL.IDX PT, R5, R7, 0x1, 0x1c1f ;  /* 0x003c1f0007057f89 */ /* 0x000fe800000e0000 */
[----:B------:R-:W-:Y:S01]  /*cb90*/  SHFL.IDX PT, R14, R6, 0x2, 0x1c1f ;  /* 0x005c1f00060e7f89 */ /* 0x000fe200000e0000 */
[----:B-1----:R-:W-:-:S03]  /*cba0*/  IMAD R9, R4, UR4, RZ ;  /* 0x0000000404097c24 */ /* 0x002fc6000f8e02ff */
[----:B------:R-:W-:Y:S01]  /*cbb0*/  SHFL.IDX PT, R4, R6, 0x1, 0x1c1f ;  /* 0x003c1f0006047f89 */ /* 0x000fe200000e0000 */
[----:B0-----:R-:W-:-:S03]  /*cbc0*/  IMAD R8, R2, 0xc0, R11 ;  /* 0x000000c002087824 */ /* 0x001fc600078e020b */
[----:B------:R-:W0:Y:S01]  /*cbd0*/  SHFL.IDX PT, R2, R6, RZ, 0x1c1f ;  /* 0x001c1fff06027589 */ /* 0x000e2200000e0000 */
[C---:B------:R-:W-:Y:S01]  /*cbe0*/  VIADD R12, R8.reuse, 0x20 ;  /* 0x00000020080c7836 */ /* 0x040fe20000000000 */
[----:B------:R-:W-:-:S13]  /*cbf0*/  ISETP.GE.AND P3, PT, R8, R9, PT ;  /* 0x000000090800720c */ /* 0x000fda0003f66270 */
[----:B------:R-:W-:Y:S01]  /*cc00*/  @!P3 LEA R29, R0, UR40, 0x1 ;  /* 0x00000028001dbc11 */ /* 0x000fe2000f8e08ff */
[----:B0-----:R-:W-:-:S05]  /*cc10*/  @!P3 IMAD.WIDE.U32 R2, R21, 0x2, R2 ;  /* 0x000000021502b825 */ /* 0x001fca00078e0002 */
[----:B------:R-:W-:Y:S04]  /*cc20*/  @!P3 LDGSTS.E.BYPASS.LTC128B.128 [R29+0xda00], desc[UR38][R2.64], !P2 ;  /* 0x0da00000021dbfae */ /* 0x000fe8000d101d66 */
[----:B------:R-:W-:Y:S04]  /*cc30*/  @!P3 LDGSTS.E.BYPASS.LTC128B.128 [R29+0x10a00], desc[UR38][R2.64+0x40], !P0 ;  /* 0x10a00040021dbfae */ /* 0x000fe8000c101d66 */
[----:B------:R0:W-:Y:S01]  /*cc40*/  @!P3 LDGSTS.E.BYPASS.LTC128B.128 [R29+0x13a00], desc[UR38][R2.64+0x80], !P1 ;  /* 0x13a00080021dbfae */ /* 0x0001e2000c901d66 */
[----:B------:R-:W-:Y:S01]  /*cc50*/  ISETP.GE.AND P3, PT, R12, R9, PT ;  /* 0x000000090c00720c */ /* 0x000fe20003f66270 */
[----:B------:R-:W-:-:S05]  /*cc60*/  VIADD R12, R8, 0x40 ;  /* 0x00000040080c7836 */ /* 0x000fca0000000000 */
[-C--:B------:R-:W-:Y:S02]  /*cc70*/  ISETP.GE.AND P4, PT, R12, R9.reuse, PT ;  /* 0x000000090c00720c */ /* 0x080fe40003f86270 */
[----:B------:R-:W-:Y:S01]  /*cc80*/  IADD3 R12, R8, 0x60, RZ ;  /* 0x00000060080c7810 */ /* 0x000fe20007ffe0ff */
[----:B0-----:R-:W0:Y:S04]  /*cc90*/  SHFL.IDX PT, R2, R7, 0x2, 0x1c1f ;  /* 0x005c1f0007027f89 */ /* 0x001e2800000e0000 */
[----:B------:R-:W-:Y:S01]  /*cca0*/  @!P3 IMAD.WIDE.U32 R4, R21, 0x2, R4 ;  /* 0x000000021504b825 */ /* 0x000fe200078e0004 */
[----:B------:R-:W-:Y:S01]  /*ccb0*/  @!P3 LEA R29, R0, UR40, 0x1 ;  /* 0x00000028001dbc11 */ /* 0x000fe2000f8e08ff */
[----:B------:R-:W-:Y:S04]  /*ccc0*/  SHFL.IDX PT, R7, R7, 0x3, 0x1c1f ;  /* 0x007c1f0007077f89 */ /* 0x000fe800000e0000 */
[----:B------:R-:W-:Y:S04]  /*ccd0*/  @!P3 LDGSTS.E.BYPASS.LTC128B.128 [R29+0xe200], desc[UR38][R4.64], !P2 ;  /* 0x0e200000041dbfae */ /* 0x000fe8000d101d66 */
[----:B------:R-:W-:Y:S04]  /*cce0*/  @!P3 LDGSTS.E.BYPASS.LTC128B.128 [R29+0x11200], desc[UR38][R4.64+0x40], !P0 ;  /* 0x11200040041dbfae */ /* 0x000fe8000c101d66 */
[----:B------:R1:W-:Y:S01]  /*ccf0*/  @!P3 LDGSTS.E.BYPASS.LTC128B.128 [R29+0x14200], desc[UR38][R4.64+0x80], !P1 ;  /* 0x14200080041dbfae */ /* 0x0003e2000c901d66 */
[----:B------:R-:W-:Y:S01]  /*cd00*/  ISETP.GE.AND P3, PT, R12, R9, PT ;  /* 0x000000090c00720c */ /* 0x000fe20003f66270 */
[----:B0-----:R-:W-:-:S02]  /*cd10*/  IMAD.MOV.U32 R3, RZ, RZ, R2 ;  /* 0x000000ffff037224 */ /* 0x001fc400078e0002 */
[----:B------:R-:W-:Y:S02]  /*cd20*/  IMAD.MOV.U32 R2, RZ, RZ, R14 ;  /* 0x000000ffff027224 */ /* 0x000fe400078e000e */
[----:B------:R-:W0:Y:S01]  /*cd30*/  SHFL.IDX PT, R14, R6, 0x3, 0x1c1f ;  /* 0x007c1f00060e7f89 */ /* 0x000e2200000e0000 */
[----:B-1----:R-:W-:Y:S01]  /*cd40*/  @!P4 LEA R5, R0, UR40, 0x1 ;  /* 0x000000280005cc11 */ /* 0x002fe2000f8e08ff */
[----:B------:R-:W-:Y:S02]  /*cd50*/  @!P4 IMAD.WIDE.U32 R2, R21, 0x2, R2 ;  /* 0x000000021502c825 */ /* 0x000fe400078e0002 */
[----:B------:R-:W-:Y:S02]  /*cd60*/  SHFL.IDX PT, R29, R10, RZ, 0x1c1f ;  /* 0x001c1fff0a1d7589 */ /* 0x000fe400000e0000 */
[----:B------:R-:W-:Y:S02]  /*cd70*/  VIADD R4, R8, 0x80 ;  /* 0x0000008008047836 */ /* 0x000fe40000000000 */
[----:B------:R-:W1:Y:S04]  /*cd80*/  SHFL.IDX PT, R6, R20, RZ, 0x1c1f ;  /* 0x001c1fff14067589 */ /* 0x000e6800000e0000 */
[----:B------:R-:W-:Y:S04]  /*cd90*/  @!P4 LDGSTS.E.BYPASS.LTC128B.128 [R5+0xea00], desc[UR38][R2.64], !P2 ;  /* 0x0ea000000205cfae */ /* 0x000fe8000d101d66 */
[----:B------:R-:W-:Y:S04]  /*cda0*/  @!P4 LDGSTS.E.BYPASS.LTC128B.128 [R5+0x11a00], desc[UR38][R2.64+0x40], !P0 ;  /* 0x11a000400205cfae */ /* 0x000fe8000c101d66 */
[----:B------:R2:W-:Y:S01]  /*cdb0*/  @!P4 LDGSTS.E.BYPASS.LTC128B.128 [R5+0x14a00], desc[UR38][R2.64+0x80], !P1 ;  /* 0x14a000800205cfae */ /* 0x0005e2000c901d66 */
[----:B------:R-:W-:Y:S01]  /*cdc0*/  ISETP.GE.AND P4, PT, R4, R9, PT ;  /* 0x000000090400720c */ /* 0x000fe20003f86270 */
[----:B0-----:R-:W-:-:S02]  /*cdd0*/  IMAD.MOV.U32 R4, RZ, RZ, R14 ;  /* 0x000000ffff047224 */ /* 0x001fc400078e000e */
[----:B------:R-:W0:Y:S04]  /*cde0*/  SHFL.IDX PT, R10, R10, 0x1, 0x1c1f ;  /* 0x003c1f000a0a7f89 */ /* 0x000e2800000e0000 */
[----:B------:R3:W4:Y:S01]  /*cdf0*/  SHFL.IDX PT, R14, R20, 0x1, 0x1c1f ;  /* 0x003c1f00140e7f89 */ /* 0x00072200000e0000 */
[----:B--2---:R-:W-:Y:S01]  /*ce00*/  IMAD.MOV.U32 R5, RZ, RZ, R7 ;  /* 0x000000ffff057224 */ /* 0x004fe200078e0007 */
[C---:B------:R-:W-:Y:S01]  /*ce10*/  @!P3 LEA R7, R0.reuse, UR40, 0x1 ;  /* 0x000000280007bc11 */ /* 0x040fe2000f8e08ff */
[----:B-1----:R-:W-:Y:S01]  /*ce20*/  IMAD.MOV.U32 R2, RZ, RZ, R6 ;  /* 0x000000ffff027224 */ /* 0x002fe200078e0006 */
[----:B------:R-:W-:Y:S01]  /*ce30*/  MOV R6, 0x1 ;  /* 0x0000000100067802 */ /* 0x000fe20000000f00 */
[----:B------:R-:W-:Y:S01]  /*ce40*/  IMAD.MOV.U32 R3, RZ, RZ, R29 ;  /* 0x000000ffff037224 */ /* 0x000fe200078e001d */
[----:B------:R-:W-:Y:S01]  /*ce50*/  @!P4 LEA R29, R0, UR40, 0x1 ;  /* 0x00000028001dcc11 */ /* 0x000fe2000f8e08ff */
[----:B------:R-:W-:-:S04]  /*ce60*/  @!P3 IMAD.WIDE.U32 R4, R21, 0x2, R4 ;  /* 0x000000021504b825 */ /* 0x000fc800078e0004 */
[----:B------:R-:W-:Y:S01]  /*ce70*/  @!P4 IMAD.WIDE.U32 R2, R21, 0x2, R2 ;  /* 0x000000021502c825 */ /* 0x000fe200078e0002 */
[----:B------:R3:W-:Y:S04]  /*ce80*/  @!P3 LDGSTS.E.BYPASS.LTC128B.128 [R7+0xf200], desc[UR38][R4.64], !P2 ;  /* 0x0f2000000407bfae */ /* 0x0007e8000d101d66 */
[----:B------:R3:W-:Y:S04]  /*ce90*/  @!P3 LDGSTS.E.BYPASS.LTC128B.128 [R7+0x12200], desc[UR38][R4.64+0x40], !P0 ;  /* 0x122000400407bfae */ /* 0x0007e8000c101d66 */
[----:B------:R3:W-:Y:S04]  /*cea0*/  @!P3 LDGSTS.E.BYPASS.LTC128B.128 [R7+0x15200], desc[UR38][R4.64+0x80], !P1 ;  /* 0x152000800407bfae */ /* 0x0007e8000c901d66 */
[----:B------:R3:W-:Y:S04]  /*ceb0*/  @!P4 LDGSTS.E.BYPASS.LTC128B.128 [R29+0xfa00], desc[UR38][R2.64], !P2 ;  /* 0x0fa00000021dcfae */ /* 0x0007e8000d101d66 */
[----:B------:R3:W-:Y:S04]  /*cec0*/  @!P4 LDGSTS.E.BYPASS.LTC128B.128 [R29+0x12a00], desc[UR38][R2.64+0x40], !P0 ;  /* 0x12a00040021dcfae */ /* 0x0007e8000c101d66 */
[----:B0---4-:R3:W-:Y:S02]  /*ced0*/  @!P4 LDGSTS.E.BYPASS.LTC128B.128 [R29+0x15a00], desc[UR38][R2.64+0x80], !P1 ;  /* 0x15a00080021dcfae */ /* 0x0117e4000c901d66 */
.L_x_144:
[----:B------:R-:W-:Y:S01]  /*cee0*/  VIADD R8, R8, 0xa0 ;  /* 0x000000a008087836 */ /* 0x000fe20000000000 */
[----:B------:R-:W-:Y:S01]  /*cef0*/  BSSY B0, `(.L_x_51) ;  /* 0x000000e000007945 */ /* 0x000fe20003800000 */
[----:B---3--:R-:W-:Y:S02]  /*cf00*/  IMAD.MOV.U32 R4, RZ, RZ, 0x1 ;  /* 0x00000001ff047424 */ /* 0x008fe400078e00ff */
[----:B------:R-:W-:Y:S01]  /*cf10*/  IMAD.MOV.U32 R2, RZ, RZ, R14 ;  /* 0x000000ffff027224 */ /* 0x000fe200078e000e */
[----:B------:R-:W-:Y:S01]  /*cf20*/  ISETP.GE.AND P3, PT, R8, R9, PT ;  /* 0x000000090800720c */ /* 0x000fe20003f66270 */
[----:B------:R-:W-:-:S12]  /*cf30*/  IMAD.MOV.U32 R3, RZ, RZ, R10 ;  /* 0x000000ffff037224 */ /* 0x000fd800078e000a */
[----:B------:R-:W-:Y:S05]  /*cf40*/  @P3 BRA `(.L_x_52) ;  /* 0x0000000000203947 */ /* 0x000fea0003800000 */
[----:B------:R-:W-:Y:S01]  /*cf50*/  IMAD.WIDE.U32 R2, R21, 0x2, R2 ;  /* 0x0000000215027825 */ /* 0x000fe200078e0002 */
[----:B------:R-:W-:-:S05]  /*cf60*/  LEA R5, R0, UR40, 0x1 ;  /* 0x0000002800057c11 */ /* 0x000fca000f8e08ff */
[----:B------:R-:W-:Y:S01]  /*cf70*/  @!PT LDS RZ, [RZ] ;  /* 0x00000000fffff984 */ /* 0x000fe20000000800 */
[----:B------:R-:W-:Y:S01]  /*cf80*/  @!PT LDS RZ, [RZ] ;  /* 0x00000000fffff984 */ /* 0x000fe20000000800 */
[----:B------:R-:W-:Y:S01]  /*cf90*/  @!PT LDS RZ, [RZ] ;  /* 0x00000000fffff984 */ /* 0x000fe20000000800 */
[----:B------:R0:W-:Y:S04]  /*cfa0*/  LDGSTS.E.BYPASS.LTC128B.128 [R5+0x10200], desc[UR38][R2.64], !P2 ;  /* 0x1020000002057fae */ /* 0x0001e8000d101d66 */
[----:B------:R0:W-:Y:S04]  /*cfb0*/  LDGSTS.E.BYPASS.LTC128B.128 [R5+0x13200], desc[UR38][R2.64+0x40], !P0 ;  /* 0x1320004002057fae */ /* 0x0001e8000c101d66 */
[----:B------:R0:W-:Y:S02]  /*cfc0*/  LDGSTS.E.BYPASS.LTC128B.128 [R5+0x16200], desc[UR38][R2.64+0x80], !P1 ;  /* 0x1620008002057fae */ /* 0x0001e4000c901d66 */
.L_x_52:
[----:B------:R-:W-:Y:S05]  /*cfd0*/  BSYNC B0 ;  /* 0x0000000000007941 */ /* 0x000fea0003800000 */
.L_x_51:
[----:B------:R-:W-:Y:S01]  /*cfe0*/  NOP ;  /* 0x0000000000007918 */ /* 0x000fe20000000000 */
[----:B------:R-:W-:Y:S01]  /*cff0*/  SYNCS.ARRIVE.TRANS64.RED.A0T1 RZ, [UR40+0x31c00], RZ ;  /* 0x031c00ffffff79a7 */ /* 0x000fe20008200428 */
[----:B------:R-:W-:Y:S01]  /*d000*/  SHF.L.U32 R0, R4, 0x1f, RZ ;  /* 0x0000001f04007819 */ /* 0x000fe200000006ff */
[----:B------:R-:W-:Y:S01]  /*d010*/  ARRIVES.LDGSTSBAR.64.TRANSCNT [UR40+0x31c00] ;  /* 0x031c0000ff0079b0 */ /* 0x000fe20008000aa8 */
[----:B------:R-:W-:Y:S01]  /*d020*/  NOP ;  /* 0x0000000000007918 */ /* 0x000fe20000000000 */
[----:B------:R-:W-:Y:S01]  /*d030*/  SYNCS.ARRIVE.TRANS64.A1T0 RZ, [UR40+0x31c00], RZ ;  /* 0x031c00ffffff79a7 */ /* 0x000fe20008100028 */
[----:B------:R-:W-:-:S05]  /*d040*/  VIADD R8, R26, 0xfffffffe ;  /* 0xfffffffe1a087836 */ /* 0x000fca0000000000 */
[----:B------:R-:W-:Y:S01]  /*d050*/  ISETP.GE.AND P1, PT, R8, R24, PT ;  /* 0x000000180800720c */ /* 0x000fe20003f26270 */
[----:B------:R-:W1:Y:S02]  /*d060*/  SYNCS.PHASECHK.TRANS64.TRYWAIT P0, [UR40+0x31c20], R0 ;  /* 0x031c2000ff0075a7 */ /* 0x000e640008000168 */
[----:B-1----:R-:W-:Y:S10]  /*d070*/  @!P0 BRA `(.L_x_53) ;  /* 0x0000003000108947 */ /* 0x002ff40003800000 */
.L_x_145:
[----:B0-----:R-:W-:Y:S01]  /*d080*/  MOV R0, RZ ;  /* 0x000000ff00007202 */ /* 0x001fe20000000f00 */
[----:B------:R-:W-:Y:S06]  /*d090*/  @!P1 BRA `(.L_x_54) ;  /* 0x0000001c00609947 */ /* 0x000fec0003800000 */
[----:B------:R-:W-:Y:S01]  /*d0a0*/  UIADD3 UR4, UR42, 0x1, URZ ;  /* 0x000000012a047890 */ /* 0x000fe2000fffe03f */
[----:B------:R-:W0:Y:S01]  /*d0b0*/  S2R R4, SR_TID.X ;  /* 0x0000000000047919 */ /* 0x000e220000002100 */
[----:B------:R-:W-:Y:S01]  /*d0c0*/  LOP3.LUT R24, RZ, R24, RZ, 0x33, !PT ;  /* 0x00000018ff187212 */ /* 0x000fe200078e33ff */
[----:B------:R-:W-:-:S03]  /*d0d0*/  IMAD.MOV.U32 R6, RZ, RZ, 0x1 ;  /* 0x00000001ff067424 */ /* 0x000fc600078e00ff */
[----:B------:R-:W-:-:S05]  /*d0e0*/  IMAD R25, R25, UR4, RZ ;  /* 0x0000000419197c24 */ /* 0x000fca000f8e02ff */
[----:B------:R-:W-:-:S04]  /*d0f0*/  VIMNMX R25, R25, UR41, PT ;  /* 0x0000002919197c48 */ /* 0x000fc8000bfe0100 */
[----:B------:R-:W-:Y:S01]  /*d100*/  LOP3.LUT R2, RZ, R25, RZ, 0x33, !PT ;  /* 0x00000019ff027212 */ /* 0x000fe200078e33ff */
[----:B------:R-:W-:-:S05]  /*d110*/  IMAD.MOV R3, RZ, RZ, -R25 ;  /* 0x000000ffff037224 */ /* 0x000fca00078e0a19 */
[----:B------:R-:W-:-:S05]  /*d120*/  VIADDMNMX R24, R3, 0x1, R24, !PT ;  /* 0x0000000103187846 */ /* 0x000fca0007800118 */
[----:B------:R-:W-:Y:S02]  /*d130*/  VIADD R3, R24, 0xfffffffe ;  /* 0xfffffffe18037836 */ /* 0x000fe40000000000 */
[----:B------:R-:W-:-:S03]  /*d140*/  IMAD.IADD R9, R25, 0x1, R24 ;  /* 0x0000000119097824 */ /* 0x000fc600078e0218 */
[----:B------:R-:W-:Y:S02]  /*d150*/  ISETP.NE.AND P0, PT, R3, R2, PT ;  /* 0x000000020300720c */ /* 0x000fe40003f05270 */
[----:B0-----:R-:W-:Y:S01]  /*d160*/  LOP3.LUT R7, R4, 0x1f, RZ, 0xc0, !PT ;  /* 0x0000001f04077812 */ /* 0x001fe200078ec0ff */
[----:B------:R-:W-:Y:S01]  /*d170*/  IMAD.MOV.U32 R4, RZ, RZ, R16 ;  /* 0x000000ffff047224 */ /* 0x000fe200078e0010 */
[----:B------:R-:W-:-:S09]  /*d180*/  LOP3.LUT R10, R9, 0x1, RZ, 0xc0, !PT ;  /* 0x00000001090a7812 */ /* 0x000fd200078ec0ff */
[----:B------:R-:W-:Y:S05]  /*d190*/  @!P0 BRA `(.L_x_55) ;  /* 0x0000001000cc8947 */ /* 0x000fea0003800000 */
[----:B------:R-:W-:Y:S01]  /*d1a0*/  BSSY B0, `(.L_x_55) ;  /* 0x0000132000007945 */ /* 0x000fe20003800000 */
[----:B------:R-:W-:Y:S01]  /*d1b0*/  IADD3 R9, R9, -R10, RZ ;  /* 0x8000000a09097210 */ /* 0x000fe20007ffe0ff */
[----:B------:R-:W-:Y:S02]  /*d1c0*/  IMAD.MOV.U32 R11, RZ, RZ, 0x1 ;  /* 0x00000001ff0b7424 */ /* 0x000fe400078e00ff */
[----:B------:R-:W-:-:S07]  /*d1d0*/  IMAD.MOV.U32 R4, RZ, RZ, R16 ;  /* 0x000000ffff047224 */ /* 0x000fce00078e0010 */
.L_x_90:
[----:B------:R-:W-:Y:S01]  /*d1e0*/  ISETP.NE.AND P0, PT, R22, RZ, PT ;  /* 0x000000ff1600720c */ /* 0x000fe20003f05270 */
[----:B------:R-:W-:Y:S01]  /*d1f0*/  VIADD R9, R9, 0xfffffffe ;  /* 0xfffffffe09097836 */ /* 0x000fe20000000000 */
[----:B------:R-:W-:Y:S04]  /*d200*/  BSSY B1, `(.L_x_56) ;  /* 0x0000093000017945 */ /* 0x000fe80003800000 */
[----:B------:R-:W-:-:S07]  /*d210*/  ISETP.NE.AND P1, PT, R9, RZ, PT ;  /* 0x000000ff0900720c */ /* 0x000fce0003f25270 */
[----:B------:R-:W-:Y:S06]  /*d220*/  @!P0 BRA `(.L_x_57) ;  /* 0x0000000800408947 */ /* 0x000fec0003800000 */
[----:B------:R-:W-:Y:S01]  /*d230*/  ISETP.NE.AND P0, PT, R23, RZ, PT ;  /* 0x000000ff1700720c */ /* 0x000fe20003f05270 */
[----:B------:R-:W-:Y:S01]  /*d240*/  IMAD.MOV.U32 R13, RZ, RZ, R8 ;  /* 0x000000ffff0d7224 */ /* 0x000fe200078e0008 */
[----:B------:R-:W-:-:S11]  /*d250*/  SHF.L.U32 R6, R11, 0x1f, RZ ;  /* 0x0000001f0b067819 */ /* 0x000fd600000006ff */
[----:B------:R-:W-:Y:S05]  /*d260*/  @!P0 BRA `(.L_x_58) ;  /* 0x00000000004c8947 */ /* 0x000fea0003800000 */
        /* <DEDUP_REMOVED lines=9> */
[----:B------:R-:W-:Y:S02]  /*d300*/  SHF.R.S32.HI R3, RZ, 0x1f, R15 ;  /* 0x0000001fff037819 */ /* 0x000fe4000001140f */
[----:B------:R-:W-:-:S05]  /*d310*/  MOV R2, R15 ;  /* 0x0000000f00027202 */ /* 0x000fca0000000f00 */
[----:B------:R-:W-:Y:S01]  /*d320*/  IMAD.WIDE.U32 R2, R18, UR4, R2 ;  /* 0x0000000412027c25 */ /* 0x000fe2000f8e0002 */
[----:B------:R-:W-:-:S03]  /*d330*/  ULDC.64 UR4, c[0x0][0x418] ;  /* 0x0001060000047ab9 */ /* 0x000fc60000000a00 */
[----:B------:R-:W-:Y:S01]  /*d340*/  IMAD.IADD R3, R5, 0x1, R3 ;  /* 0x0000000105037824 */ /* 0x000fe200078e0203 */
[----:B------:R-:W-:-:S04]  /*d350*/  LEA R4, P0, R2, UR4, 0x2 ;  /* 0x0000000402047c11 */ /* 0x000fc8000f8010ff */
[----:B------:R-:W-:-:S05]  /*d360*/  LEA.HI.X R5, R2, UR5, R3, 0x2, P0 ;  /* 0x0000000502057c11 */ /* 0x000fca00080f1403 */
[----:B------:R0:W5:Y:S01]  /*d370*/  LDG.E R4, desc[UR38][R4.64] ;  /* 0x0000002604047981 */ /* 0x000162000c1e1900 */
[----:B------:R-:W-:-:S04]  /*d380*/  IMAD.MOV R2, RZ, RZ, -R15 ;  /* 0x000000ffff027224 */ /* 0x000fc800078e0a0f */
[----:B------:R-:W-:-:S07]  /*d390*/  IMAD R13, R13, R2, R8 ;  /* 0x000000020d0d7224 */ /* 0x000fce00078e0208 */
.L_x_58:
[----:B------:R-:W1:Y:S01]  /*d3a0*/  SYNCS.PHASECHK.TRANS64.TRYWAIT P0, [UR40+0x31c48], R6 ;  /* 0x031c4806ff0075a7 */ /* 0x000e620008000168 */
[----:B------:R-:W-:Y:S01]  /*d3b0*/  BSSY B2, `(.L_x_59) ;  /* 0x0000003000027945 */ /* 0x000fe20003800000 */
[----:B------:R-:W-:-:S03]  /*d3c0*/  ISETP.NE.AND P2, PT, R28, RZ, PT ;  /* 0x000000ff1c00720c */ /* 0x000fc60003f45270 */
[----:B-1----:R-:W-:Y:S10]  /*d3d0*/  @!P0 BRA `(.L_x_60) ;  /* 0x0000002c00508947 */ /* 0x002ff40003800000 */
.L_x_146:
[----:B------:R-:W-:Y:S05]  /*d3e0*/  BSYNC B2 ;  /* 0x0000000000027941 */ /* 0x000fea0003800000 */
.L_x_59:
[----:B------:R-:W-:Y:S04]  /*d3f0*/  BSSY B2, `(.L_x_61) ;  /* 0x0000007000027945 */ /* 0x000fe80003800000 */
[----:B------:R-:W-:Y:S05]  /*d400*/  @P2 BRA `(.L_x_62) ;  /* 0x0000000000142947 */ /* 0x000fea0003800000 */
[----:B------:R-:W-:Y:S01]  /*d410*/  ISETP.NE.AND P0, PT, R7, RZ, PT ;  /* 0x000000ff0700720c */ /* 0x000fe20003f05270 */
[----:B------:R-:W-:-:S04]  /*d420*/  IMAD.MOV.U32 R2, RZ, RZ, 0x6c00 ;  /* 0x00006c00ff027424 */ /* 0x000fc800078e00ff */
[----:B------:R2:W-:Y:S08]  /*d430*/  SYNCS.ARRIVE.TRANS64 RZ, [UR40+0x31c38], R2 ;  /* 0x031c3802ffff79a7 */ /* 0x0005f00008000028 */
[----:B--2---:R-:W-:Y:S05]  /*d440*/  @!P0 BRA `(.L_x_62) ;  /* 0x0000000000048947 */ /* 0x004fea0003800000 */
[----:B------:R-:W-:Y:S01]  /*d450*/  BPT.TRAP 0x1 ;  /* 0x000000040000795c */ /* 0x000fe20000300000 */
.L_x_62:
[----:B------:R-:W-:Y:S05]  /*d460*/  BSYNC B2 ;  /* 0x0000000000027941 */ /* 0x000fea0003800000 */
.L_x_61:
[----:B0-----:R-:W-:Y:S01]  /*d470*/  IMAD.MOV.U32 R5, RZ, RZ, RZ ;  /* 0x000000ffff057224 */ /* 0x001fe200078e00ff */
[----:B------:R-:W-:Y:S01]  /*d480*/  ULDC.64 UR4, c[0x0][0x198] ;  /* 0x0000660000047ab9 */ /* 0x000fe20000000a00 */
[----:B------:R-:W-:Y:S01]  /*d490*/  PLOP3.LUT P0, PT, PT, PT, PT, 0x80, 0x0 ;  /* 0x000000000000781c */ /* 0x000fe20003f0f070 */
[----:B------:R-:W-:Y:S01]  /*d4a0*/  UIADD3 UR4, UP0, UR4, 0x370, URZ ;  /* 0x0000037004047890 */ /* 0x000fe2000ff1e03f */
[----:B------:R-:W-:Y:S01]  /*d4b0*/  IMAD R2, R13, 0x90, RZ ;  /* 0x000000900d027824 */ /* 0x000fe200078e02ff */
[----:B------:R-:W-:Y:S01]  /*d4c0*/  R2UR UR34, R5 ;  /* 0x00000000052272ca */ /* 0x000fe200000e0000 */
[----:B------:R-:W-:Y:S02]  /*d4d0*/  UIADD3 UR32, UR40, 0x1d600, URZ ;  /* 0x0001d60028207890 */ /* 0x000fe4000fffe03f */
[----:B------:R-:W-:Y:S02]  /*d4e0*/  UIADD3 UR33, UR40, 0x31c38, URZ ;  /* 0x00031c3828217890 */ /* 0x000fe4000fffe03f */
[----:B------:R-:W-:Y:S01]  /*d4f0*/  UIADD3.X UR5, URZ, UR5, URZ, UP0, !UPT ;  /* 0x000000053f057290 */ /* 0x000fe200087fe43f */
[----:B------:R-:W-:Y:S01]  /*d500*/  UMOV UR6, 0x0 ;  /* 0x0000000000067882 */ /* 0x000fe20000000000 */
[----:B------:R-:W-:-:S10]  /*d510*/  UMOV UR7, 0x14f00000 ;  /* 0x14f0000000077882 */ /* 0x000fd40000000000 */
.L_x_63:
[----:B------:R-:W-:-:S13]  /*d520*/  @P0 ELECT P3, URZ, PT ;  /* 0x00000000003f082f */ /* 0x000fda0003860000 */
[----:B-----5:R-:W-:Y:S02]  /*d530*/  @P3 R2UR UR37, R4 ;  /* 0x00000000042532ca */ /* 0x020fe400000e0000 */
[----:B------:R-:W-:Y:S02]  /*d540*/  @P3 R2UR UR35, R2 ;  /* 0x00000000022332ca */ /* 0x000fe400000e0000 */
[----:B------:R-:W-:Y:S02]  /*d550*/  @P3 PLOP3.LUT P0, PT, P3, PT, PT, 0x8, 0x0 ;  /* 0x000000000000381c */ /* 0x000fe40001f0e170 */
[----:B------:R-:W-:-:S09]  /*d560*/  PLOP3.LUT P3, PT, PT, PT, PT, 0x8, 0x0 ;  /* 0x000000000000781c */ /* 0x000fd20003f6e170 */
[----:B------:R0:W-:Y:S02]  /*d570*/  UTMALDG.4D [UR32], [UR4], desc[UR6] ;  /* 0x00000620040075b4 */ /* 0x0001e40008019000 */
[----:B0-----:R-:W-:Y:S05]  /*d580*/  @P0 BRA.U.ANY `(.L_x_63) ;  /* 0xfffffffd00e40947 */ /* 0x001fea000393ffff */
[----:B------:R-:W-:Y:S01]  /*d590*/  IMAD.MOV.U32 R12, RZ, RZ, 0x20 ;  /* 0x00000020ff0c7424 */ /* 0x000fe200078e00ff */
[----:B------:R-:W-:Y:S01]  /*d5a0*/  PLOP3.LUT P0, PT, PT, PT, PT, 0x80, 0x0 ;  /* 0x000000000000781c */ /* 0x000fe20003f0f070 */
[----:B------:R-:W-:Y:S01]  /*d5b0*/  UIADD3 UR8, UR40, 0x1fa00, URZ ;  /* 0x0001fa0028087890 */ /* 0x000fe2000fffe03f */
[----:B------:R-:W-:Y:S02]  /*d5c0*/  UMOV UR6, 0x0 ;  /* 0x0000000000067882 */ /* 0x000fe40000000000 */
[----:B------:R-:W-:Y:S01]  /*d5d0*/  R2UR UR10, R12 ;  /* 0x000000000c0a72ca */ /* 0x000fe200000e0000 */
[----:B------:R-:W-:-:S14]  /*d5e0*/  UMOV UR7, 0x14f00000 ;  /* 0x14f0000000077882 */ /* 0x000fdc0000000000 */
.L_x_64:
[----:B------:R-:W-:-:S13]  /*d5f0*/  @P0 ELECT P3, URZ, PT ;  /* 0x00000000003f082f */ /* 0x000fda0003860000 */
[----:B------:R-:W-:Y:S01]  /*d600*/  @P3 R2UR UR13, R4 ;  /* 0x00000000040d32ca */ /* 0x000fe200000e0000 */
[----:B------:R-:W-:Y:S01]  /*d610*/  UMOV UR9, UR33 ;  /* 0x0000002100097c82 */ /* 0x000fe20008000000 */
[----:B------:R-:W-:Y:S01]  /*d620*/  @P3 R2UR UR11, R2 ;  /* 0x00000000020b32ca */ /* 0x000fe200000e0000 */
[----:B------:R-:W-:Y:S01]  /*d630*/  UMOV UR12, UR36 ;  /* 0x00000024000c7c82 */ /* 0x000fe20008000000 */
[----:B------:R-:W-:Y:S02]  /*d640*/  @P3 PLOP3.LUT P0, PT, P3, PT, PT, 0x8, 0x0 ;  /* 0x000000000000381c */ /* 0x000fe40001f0e170 */
[----:B------:R-:W-:-:S09]  /*d650*/  PLOP3.LUT P3, PT, PT, PT, PT, 0x8, 0x0 ;  /* 0x000000000000781c */ /* 0x000fd20003f6e170 */
[----:B------:R0:W-:Y:S02]  /*d660*/  UTMALDG.4D [UR8], [UR4], desc[UR6] ;  /* 0x00000608040075b4 */ /* 0x0001e40008019000 */
[----:B0-----:R-:W-:Y:S05]  /*d670*/  @P0 BRA.U.ANY `(.L_x_64) ;  /* 0xfffffffd00dc0947 */ /* 0x001fea000393ffff */
[----:B------:R-:W-:Y:S01]  /*d680*/  MOV R14, 0x40 ;  /* 0x00000040000e7802 */ /* 0x000fe20000000f00 */
[----:B------:R-:W-:Y:S01]  /*d690*/  UIADD3 UR8, UR40, 0x21e00, URZ ;  /* 0x00021e0028087890 */ /* 0x000fe2000fffe03f */
[----:B------:R-:W-:Y:S01]  /*d6a0*/  PLOP3.LUT P0, PT, PT, PT, PT, 0x80, 0x0 ;  /* 0x000000000000781c */ /* 0x000fe20003f0f070 */
[----:B------:R-:W-:Y:S01]  /*d6b0*/  UMOV UR6, 0x0 ;  /* 0x0000000000067882 */ /* 0x000fe20000000000 */
[----:B------:R-:W-:Y:S01]  /*d6c0*/  R2UR UR10, R14 ;  /* 0x000000000e0a72ca */ /* 0x000fe200000e0000 */
[----:B------:R-:W-:-:S14]  /*d6d0*/  UMOV UR7, 0x14f00000 ;  /* 0x14f0000000077882 */ /* 0x000fdc0000000000 */
.L_x_65:
        /* <DEDUP_REMOVED lines=9> */
[----:B------:R-:W0:Y:S01]  /*d770*/  SYNCS.PHASECHK.TRANS64.TRYWAIT P0, [UR40+0x31c60], R6 ;  /* 0x031c6006ff0075a7 */ /* 0x000e220008000168 */
[----:B------:R-:W-:Y:S04]  /*d780*/  BSSY B2, `(.L_x_66) ;  /* 0x0000002000027945 */ /* 0x000fe80003800000 */
[----:B0-----:R-:W-:Y:S05]  /*d790*/  @!P0 BRA `(.L_x_67) ;  /* 0x0000002800788947 */ /* 0x001fea0003800000 */
.L_x_147:
[----:B------:R-:W-:Y:S05]  /*d7a0*/  BSYNC B2 ;  /* 0x0000000000027941 */ /* 0x000fea0003800000 */
.L_x_66:
[----:B------:R-:W-:Y:S01]  /*d7b0*/  BSSY B2, `(.L_x_68) ;  /* 0x0000009000027945 */ /* 0x000fe20003800000 */
[----:B------:R-:W-:Y:S02]  /*d7c0*/  IMAD.MOV.U32 R2, RZ, RZ, 0x0 ;  /* 0x00000000ff027424 */ /* 0x000fe400078e00ff */
[----:B01----:R-:W-:Y:S01]  /*d7d0*/  IMAD.MOV.U32 R3, RZ, RZ, 0x14f00000 ;  /* 0x14f00000ff037424 */ /* 0x003fe200078e00ff */
[----:B------:R-:W-:Y:S06]  /*d7e0*/  @P2 BRA `(.L_x_69) ;  /* 0x0000000000142947 */ /* 0x000fec0003800000 */
[----:B------:R-:W-:Y:S01]  /*d7f0*/  ISETP.NE.AND P0, PT, R7, RZ, PT ;  /* 0x000000ff0700720c */ /* 0x000fe20003f05270 */
[----:B------:R-:W-:-:S04]  /*d800*/  IMAD.MOV.U32 R6, RZ, RZ, 0x6c00 ;  /* 0x00006c00ff067424 */ /* 0x000fc800078e00ff */
[----:B------:R0:W-:Y:S08]  /*d810*/  SYNCS.ARRIVE.TRANS64 RZ, [UR40+0x31c50], R6 ;  /* 0x031c5006ffff79a7 */ /* 0x0001f00008000028 */
[----:B0-----:R-:W-:Y:S05]  /*d820*/  @!P0 BRA `(.L_x_69) ;  /* 0x0000000000048947 */ /* 0x001fea0003800000 */
[----:B------:R-:W-:Y:S01]  /*d830*/  BPT.TRAP 0x1 ;  /* 0x000000040000795c */ /* 0x000fe20000300000 */
.L_x_69:
[----:B------:R-:W-:Y:S05]  /*d840*/  BSYNC B2 ;  /* 0x0000000000027941 */ /* 0x000fea0003800000 */
.L_x_68:
[----:B------:R-:W-:Y:S01]  /*d850*/  R2UR UR6, R2 ;  /* 0x00000000020672ca */ /* 0x000fe200000e0000 */
[----:B------:R-:W-:Y:S01]  /*d860*/  ULDC.64 UR4, c[0x0][0x198] ;  /* 0x0000660000047ab9 */ /* 0x000fe20000000a00 */
[----:B------:R-:W-:Y:S01]  /*d870*/  R2UR UR7, R3 ;  /* 0x00000000030772ca */ /* 0x000fe200000e0000 */
[----:B------:R-:W-:Y:S01]  /*d880*/  UIADD3 UR4, UP0, UR4, 0x470, URZ ;  /* 0x0000047004047890 */ /* 0x000fe2000ff1e03f */
[----:B------:R-:W-:Y:S01]  /*d890*/  R2UR UR10, R5 ;  /* 0x00000000050a72ca */ /* 0x000fe200000e0000 */
[----:B------:R-:W-:Y:S01]  /*d8a0*/  IMAD R5, R17, 0x90, RZ ;  /* 0x0000009011057824 */ /* 0x000fe200078e02ff */
[----:B------:R-:W-:Y:S01]  /*d8b0*/  PLOP3.LUT P0, PT, PT, PT, PT, 0x80, 0x0 ;  /* 0x000000000000781c */ /* 0x000fe20003f0f070 */
[----:B------:R-:W-:Y:S02]  /*d8c0*/  UIADD3 UR8, UR40, 0x200, URZ ;  /* 0x0000020028087890 */ /* 0x000fe4000fffe03f */
[----:B------:R-:W-:Y:S02]  /*d8d0*/  UIADD3 UR9, UR40, 0x31c50, URZ ;  /* 0x00031c5028097890 */ /* 0x000fe4000fffe03f */
[----:B------:R-:W-:-:S12]  /*d8e0*/  UIADD3.X UR5, URZ, UR5, URZ, UP0, !UPT ;  /* 0x000000053f057290 */ /* 0x000fd800087fe43f */
.L_x_70:
[----:B------:R-:W-:-:S13]  /*d8f0*/  @P0 ELECT P2, URZ, PT ;  /* 0x00000000003f082f */ /* 0x000fda0003840000 */
[----:B------:R-:W-:Y:S01]  /*d900*/  @P2 R2UR UR13, R16 ;  /* 0x00000000100d22ca */ /* 0x000fe200000e0000 */
[----:B------:R-:W-:Y:S01]  /*d910*/  UMOV UR12, UR36 ;  /* 0x00000024000c7c82 */ /* 0x000fe20008000000 */
[----:B------:R-:W-:Y:S02]  /*d920*/  @P2 R2UR UR11, R5 ;  /* 0x00000000050b22ca */ /* 0x000fe400000e0000 */
[----:B------:R-:W-:Y:S02]  /*d930*/  @P2 PLOP3.LUT P0, PT, P2, PT, PT, 0x8, 0x0 ;  /* 0x000000000000281c */ /* 0x000fe4000170e170 */
[----:B------:R-:W-:-:S09]  /*d940*/  PLOP3.LUT P2, PT, PT, PT, PT, 0x8, 0x0 ;  /* 0x000000000000781c */ /* 0x000fd20003f4e170 */
[----:B------:R0:W-:Y:S02]  /*d950*/  UTMALDG.4D [UR8], [UR4], desc[UR6] ;  /* 0x00000608040075b4 */ /* 0x0001e40008019000 */
[----:B0-----:R-:W-:Y:S05]  /*d960*/  @P0 BRA.U.ANY `(.L_x_70) ;  /* 0xfffffffd00e00947 */ /* 0x001fea000393ffff */
[----:B------:R-:W-:Y:S01]  /*d970*/  R2UR UR10, R12 ;  /* 0x000000000c0a72ca */ /* 0x000fe200000e0000 */
[----:B------:R-:W-:Y:S01]  /*d980*/  UIADD3 UR8, UR40, 0x2600, URZ ;  /* 0x0000260028087890 */ /* 0x000fe2000fffe03f */
[----:B------:R-:W-:Y:S02]  /*d990*/  R2UR UR6, R2 ;  /* 0x00000000020672ca */ /* 0x000fe400000e0000 */
[----:B------:R-:W-:Y:S02]  /*d9a0*/  R2UR UR7, R3 ;  /* 0x00000000030772ca */ /* 0x000fe400000e0000 */
[----:B------:R-:W-:-:S13]  /*d9b0*/  PLOP3.LUT P0, PT, PT, PT, PT, 0x80, 0x0 ;  /* 0x000000000000781c */ /* 0x000fda0003f0f070 */
.L_x_71:
        /* <DEDUP_REMOVED lines=13> */
.L_x_72:
        /* <DEDUP_REMOVED lines=8> */
[----:B------:R-:W-:Y:S02]  /*db10*/  IMAD.MOV.U32 R17, RZ, RZ, R13 ;  /* 0x000000ffff117224 */ /* 0x000fe400078e000d */
[----:B------:R-:W-:-:S07]  /*db20*/  IMAD.MOV.U32 R16, RZ, RZ, R4 ;  /* 0x000000ffff107224 */ /* 0x000fce00078e0004 */
.L_x_57:
[----:B------:R-:W-:Y:S05]  /*db30*/  BSYNC B1 ;  /* 0x0000000000017941 */ /* 0x000fea0003800000 */
.L_x_56:
[----:B------:R-:W-:Y:S01]  /*db40*/  ISETP.NE.AND P0, PT, R22, RZ, PT ;  /* 0x000000ff1600720c */ /* 0x000fe20003f05270 */
[----:B------:R-:W-:Y:S01]  /*db50*/  BSSY B1, `(.L_x_73) ;  /* 0x0000093000017945 */ /* 0x000fe20003800000 */
[----:B------:R-:W-:-:S11]  /*db60*/  LOP3.LUT R6, R11, 0x1, RZ, 0x3c, !PT ;  /* 0x000000010b067812 */ /* 0x000fd600078e3cff */
[----:B------:R-:W-:Y:S05]  /*db70*/  @!P0 BRA `(.L_x_74) ;  /* 0x0000000800408947 */ /* 0x000fea0003800000 */
[----:B------:R-:W-:Y:S02]  /*db80*/  ISETP.NE.AND P0, PT, R23, RZ, PT ;  /* 0x000000ff1700720c */ /* 0x000fe40003f05270 */
[----:B------:R-:W-:Y:S02]  /*db90*/  SHF.L.U32 R12, R6, 0x1f, RZ ;  /* 0x0000001f060c7819 */ /* 0x000fe400000006ff */
[----:B------:R-:W-:-:S09]  /*dba0*/  IADD3 R13, R8, -0x1, RZ ;  /* 0xffffffff080d7810 */ /* 0x000fd20007ffe0ff */
        /* <DEDUP_REMOVED lines=20> */
.L_x_75:
[----:B------:R-:W1:Y:S01]  /*dcf0*/  SYNCS.PHASECHK.TRANS64.TRYWAIT P0, [UR40+0x31c40], R12 ;  /* 0x031c400cff0075a7 */ /* 0x000e620008000168 */
[----:B------:R-:W-:Y:S01]  /*dd00*/  BSSY B2, `(.L_x_76) ;  /* 0x0000003000027945 */ /* 0x000fe20003800000 */
[----:B------:R-:W-:-:S03]  /*dd10*/  ISETP.NE.AND P2, PT, R28, RZ, PT ;  /* 0x000000ff1c00720c */ /* 0x000fc60003f45270 */
[----:B-1----:R-:W-:Y:S10]  /*dd20*/  @!P0 BRA `(.L_x_77) ;  /* 0x00000024002c8947 */ /* 0x002ff40003800000 */
.L_x_148:
[----:B------:R-:W-:Y:S05]  /*dd30*/  BSYNC B2 ;  /* 0x0000000000027941 */ /* 0x000fea0003800000 */
.L_x_76:
[----:B------:R-:W-:Y:S04]  /*dd40*/  BSSY B2, `(.L_x_78) ;  /* 0x0000007000027945 */ /* 0x000fe80003800000 */
[----:B------:R-:W-:Y:S05]  /*dd50*/  @P2 BRA `(.L_x_79) ;  /* 0x0000000000142947 */ /* 0x000fea0003800000 */
[----:B------:R-:W-:Y:S01]  /*dd60*/  ISETP.NE.AND P0, PT, R7, RZ, PT ;  /* 0x000000ff0700720c */ /* 0x000fe20003f05270 */
[----:B------:R-:W-:-:S04]  /*dd70*/  IMAD.MOV.U32 R2, RZ, RZ, 0x6c00 ;  /* 0x00006c00ff027424 */ /* 0x000fc800078e00ff */
[----:B------:R2:W-:Y:S08]  /*dd80*/  SYNCS.ARRIVE.TRANS64 RZ, [UR40+0x31c30], R2 ;  /* 0x031c3002ffff79a7 */ /* 0x0005f00008000028 */
[----:B--2---:R-:W-:Y:S05]  /*dd90*/  @!P0 BRA `(.L_x_79) ;  /* 0x0000000000048947 */ /* 0x004fea0003800000 */
[----:B------:R-:W-:Y:S01]  /*dda0*/  BPT.TRAP 0x1 ;  /* 0x000000040000795c */ /* 0x000fe20000300000 */
.L_x_79:
[----:B------:R-:W-:Y:S05]  /*ddb0*/  BSYNC B2 ;  /* 0x0000000000027941 */ /* 0x000fea0003800000 */
.L_x_78:
[----:B0-----:R-:W-:Y:S01]  /*ddc0*/  MOV R5, RZ ;  /* 0x000000ff00057202 */ /* 0x001fe20000000f00 */
[----:B------:R-:W-:Y:S01]  /*ddd0*/  ULDC.64 UR4, c[0x0][0x198] ;  /* 0x0000660000047ab9 */ /* 0x000fe20000000a00 */
[----:B------:R-:W-:Y:S01]  /*dde0*/  PLOP3.LUT P0, PT, PT, PT, PT, 0x80, 0x0 ;  /* 0x000000000000781c */ /* 0x000fe20003f0f070 */
[----:B------:R-:W-:Y:S01]  /*ddf0*/  UIADD3 UR4, UP0, UR4, 0x370, URZ ;  /* 0x0000037004047890 */ /* 0x000fe2000ff1e03f */
[----:B------:R-:W-:Y:S01]  /*de00*/  R2UR UR10, R5 ;  /* 0x00000000050a72ca */ /* 0x000fe200000e0000 */
[----:B------:R-:W-:Y:S01]  /*de10*/  IMAD R2, R13, 0x90, RZ ;  /* 0x000000900d027824 */ /* 0x000fe200078e02ff */
[----:B------:R-:W-:Y:S02]  /*de20*/  UIADD3 UR8, UR40, 0x16a00, URZ ;  /* 0x00016a0028087890 */ /* 0x000fe4000fffe03f */
[----:B------:R-:W-:Y:S02]  /*de30*/  UIADD3 UR9, UR40, 0x31c30, URZ ;  /* 0x00031c3028097890 */ /* 0x000fe4000fffe03f */
[----:B------:R-:W-:Y:S01]  /*de40*/  UIADD3.X UR5, URZ, UR5, URZ, UP0, !UPT ;  /* 0x000000053f057290 */ /* 0x000fe200087fe43f */
[----:B------:R-:W-:Y:S01]  /*de50*/  UMOV UR6, 0x0 ;  /* 0x0000000000067882 */ /* 0x000fe20000000000 */
[----:B------:R-:W-:-:S10]  /*de60*/  UMOV UR7, 0x14f00000 ;  /* 0x14f0000000077882 */ /* 0x000fd40000000000 */
.L_x_80:
[----:B------:R-:W-:-:S13]  /*de70*/  @P0 ELECT P3, URZ, PT ;  /* 0x00000000003f082f */ /* 0x000fda0003860000 */
[----:B-----5:R-:W-:Y:S01]  /*de80*/  @P3 R2UR UR13, R4 ;  /* 0x00000000040d32ca */ /* 0x020fe200000e0000 */
[----:B------:R-:W-:Y:S01]  /*de90*/  UMOV UR12, UR36 ;  /* 0x00000024000c7c82 */ /* 0x000fe20008000000 */
[----:B------:R-:W-:Y:S02]  /*dea0*/  @P3 R2UR UR11, R2 ;  /* 0x00000000020b32ca */ /* 0x000fe400000e0000 */
[----:B------:R-:W-:Y:S02]  /*deb0*/  @P3 PLOP3.LUT P0, PT, P3, PT, PT, 0x8, 0x0 ;  /* 0x000000000000381c */ /* 0x000fe40001f0e170 */
[----:B------:R-:W-:-:S09]  /*dec0*/  PLOP3.LUT P3, PT, PT, PT, PT, 0x8, 0x0 ;  /* 0x000000000000781c */ /* 0x000fd20003f6e170 */
[----:B------:R0:W-:Y:S02]  /*ded0*/  UTMALDG.4D [UR8], [UR4], desc[UR6] ;  /* 0x00000608040075b4 */ /* 0x0001e40008019000 */
[----:B0-----:R-:W-:Y:S05]  /*dee0*/  @P0 BRA.U.ANY `(.L_x_80) ;  /* 0xfffffffd00e00947 */ /* 0x001fea000393ffff */
[----:B-1----:R-:W-:Y:S01]  /*def0*/  IMAD.MOV.U32 R12, RZ, RZ, 0x20 ;  /* 0x00000020ff0c7424 */ /* 0x002fe200078e00ff */
[----:B------:R-:W-:Y:S01]  /*df00*/  PLOP3.LUT P0, PT, PT, PT, PT, 0x80, 0x0 ;  /* 0x000000000000781c */ /* 0x000fe20003f0f070 */
[----:B------:R-:W-:Y:S01]  /*df10*/  UIADD3 UR8, UR40, 0x18e00, URZ ;  /* 0x00018e0028087890 */ /* 0x000fe2000fffe03f */
[----:B------:R-:W-:Y:S02]  /*df20*/  UMOV UR6, 0x0 ;  /* 0x0000000000067882 */ /* 0x000fe40000000000 */
[----:B------:R-:W-:Y:S01]  /*df30*/  R2UR UR10, R12 ;  /* 0x000000000c0a72ca */ /* 0x000fe200000e0000 */
[----:B------:R-:W-:-:S14]  /*df40*/  UMOV UR7, 0x14f00000 ;  /* 0x14f0000000077882 */ /* 0x000fdc0000000000 */
.L_x_81:
        /* <DEDUP_REMOVED lines=14> */
.L_x_82:
        /* <DEDUP_REMOVED lines=8> */
[----:B------:R-:W-:Y:S01]  /*e0b0*/  SHF.L.U32 R2, R11, 0x1f, RZ ;  /* 0x0000001f0b027819 */ /* 0x000fe200000006ff */
[----:B------:R-:W-:Y:S03]  /*e0c0*/  BSSY B2, `(.L_x_83) ;  /* 0x0000003000027945 */ /* 0x000fe60003800000 */
[----:B------:R-:W0:Y:S02]  /*e0d0*/  SYNCS.PHASECHK.TRANS64.TRYWAIT P0, [UR40+0x31c68], R2 ;  /* 0x031c6802ff0075a7 */ /* 0x000e240008000168 */
[----:B0-----:R-:W-:Y:S05]  /*e0e0*/  @!P0 BRA `(.L_x_84) ;  /* 0x0000002000548947 */ /* 0x001fea0003800000 */
.L_x_149:
[----:B------:R-:W-:Y:S05]  /*e0f0*/  BSYNC B2 ;  /* 0x0000000000027941 */ /* 0x000fea0003800000 */
.L_x_83:
[----:B------:R-:W-:Y:S01]  /*e100*/  BSSY B2, `(.L_x_85) ;  /* 0x0000009000027945 */ /* 0x000fe20003800000 */
[----:B0-----:R-:W-:Y:S02]  /*e110*/  IMAD.MOV.U32 R2, RZ, RZ, 0x0 ;  /* 0x00000000ff027424 */ /* 0x001fe400078e00ff */
[----:B------:R-:W-:Y:S01]  /*e120*/  IMAD.MOV.U32 R3, RZ, RZ, 0x14f00000 ;  /* 0x14f00000ff037424 */ /* 0x000fe200078e00ff */
[----:B------:R-:W-:Y:S06]  /*e130*/  @P2 BRA `(.L_x_86) ;  /* 0x0000000000142947 */ /* 0x000fec0003800000 */
[----:B------:R-:W-:Y:S01]  /*e140*/  ISETP.NE.AND P0, PT, R7, RZ, PT ;  /* 0x000000ff0700720c */ /* 0x000fe20003f05270 */
[----:B------:R-:W-:-:S04]  /*e150*/  IMAD.MOV.U32 R11, RZ, RZ, 0x6c00 ;  /* 0x00006c00ff0b7424 */ /* 0x000fc800078e00ff */
[----:B------:R0:W-:Y:S08]  /*e160*/  SYNCS.ARRIVE.TRANS64 RZ, [UR40+0x31c58], R11 ;  /* 0x031c580bffff79a7 */ /* 0x0001f00008000028 */
[----:B0-----:R-:W-:Y:S05]  /*e170*/  @!P0 BRA `(.L_x_86) ;  /* 0x0000000000048947 */ /* 0x001fea0003800000 */
[----:B------:R-:W-:Y:S01]  /*e180*/  BPT.TRAP 0x1 ;  /* 0x000000040000795c */ /* 0x000fe20000300000 */
.L_x_86:
[----:B------:R-:W-:Y:S05]  /*e190*/  BSYNC B2 ;  /* 0x0000000000027941 */ /* 0x000fea0003800000 */
.L_x_85:
        /* <DEDUP_REMOVED lines=10> */
.L_x_87:
        /* <DEDUP_REMOVED lines=13> */
.L_x_88:
        /* <DEDUP_REMOVED lines=13> */
.L_x_89:
        /* <DEDUP_REMOVED lines=8> */
[----:B------:R-:W-:Y:S01]  /*e460*/  MOV R17, R13 ;  /* 0x0000000d00117202 */ /* 0x000fe20000000f00 */
[----:B------:R-:W-:-:S07]  /*e470*/  IMAD.MOV.U32 R16, RZ, RZ, R4 ;  /* 0x000000ffff107224 */ /* 0x000fce00078e0004 */
.L_x_74:
[----:B------:R-:W-:Y:S05]  /*e480*/  BSYNC B1 ;  /* 0x0000000000017941 */ /* 0x000fea0003800000 */
.L_x_73:
[----:B------:R-:W-:Y:S02]  /*e490*/  VIADD R8, R8, 0xfffffffe ;  /* 0xfffffffe08087836 */ /* 0x000fe40000000000 */
[----:B------:R-:W-:Y:S01]  /*e4a0*/  IMAD.MOV.U32 R11, RZ, RZ, R6 ;  /* 0x000000ffff0b7224 */ /* 0x000fe200078e0006 */
[----:B------:R-:W-:Y:S06]  /*e4b0*/  @P1 BRA `(.L_x_90) ;  /* 0xffffffec00481947 */ /* 0x000fec000383ffff */
[----:B------:R-:W-:Y:S05]  /*e4c0*/  BSYNC B0 ;  /* 0x0000000000007941 */ /* 0x000fea0003800000 */
.L_x_55:
[----:B------:R-:W-:Y:S01]  /*e4d0*/  ISETP.NE.AND P0, PT, R10, RZ, PT ;  /* 0x000000ff0a00720c */ /* 0x000fe20003f05270 */
[----:B------:R-:W-:-:S12]  /*e4e0*/  BSSY B0, `(.L_x_54) ;  /* 0x0000093000007945 */ /* 0x000fd80003800000 */
[----:B------:R-:W-:Y:S05]  /*e4f0*/  @!P0 BRA `(.L_x_91) ;  /* 0x0000000800448947 */ /* 0x000fea0003800000 */
[----:B------:R-:W-:Y:S01]  /*e500*/  ISETP.NE.AND P1, PT, R22, RZ, PT ;  /* 0x000000ff1600720c */ /* 0x000fe20003f25270 */
[----:B------:R-:W-:-:S12]  /*e510*/  IMAD.MOV.U32 R0, RZ, RZ, 0x1 ;  /* 0x00000001ff007424 */ /* 0x000fd800078e00ff */
[----:B------:R-:W-:Y:S05]  /*e520*/  @!P1 BRA `(.L_x_91) ;  /* 0x0000000800389947 */ /* 0x000fea0003800000 */
[----:B------:R-:W-:Y:S02]  /*e530*/  ISETP.NE.AND P1, PT, R23, RZ, PT ;  /* 0x000000ff1700720c */ /* 0x000fe40003f25270 */
        /* <DEDUP_REMOVED lines=21> */
.L_x_92:
[----:B------:R-:W1:Y:S01]  /*e690*/  SYNCS.PHASECHK.TRANS64.TRYWAIT P0, [UR40+0x31c48], R9 ;  /* 0x031c4809ff0075a7 */ /* 0x000e620008000168 */
[----:B------:R-:W-:Y:S01]  /*e6a0*/  BSSY B1, `(.L_x_93) ;  /* 0x0000003000017945 */ /* 0x000fe20003800000 */
[----:B------:R-:W-:-:S03]  /*e6b0*/  ISETP.NE.AND P1, PT, R28, RZ, PT ;  /* 0x000000ff1c00720c */ /* 0x000fc60003f25270 */
[----:B-1----:R-:W-:Y:S10]  /*e6c0*/  @!P0 BRA `(.L_x_94) ;  /* 0x0000001800f48947 */ /* 0x002ff40003800000 */
.L_x_150:
[----:B------:R-:W-:Y:S05]  /*e6d0*/  BSYNC B1 ;  /* 0x0000000000017941 */ /* 0x000fea0003800000 */
.L_x_93:
[----:B------:R-:W-:Y:S04]  /*e6e0*/  BSSY B1, `(.L_x_95) ;  /* 0x0000007000017945 */ /* 0x000fe80003800000 */
[----:B------:R-:W-:Y:S05]  /*e6f0*/  @P1 BRA `(.L_x_96) ;  /* 0x0000000000141947 */ /* 0x000fea0003800000 */
[----:B------:R-:W-:Y:S01]  /*e700*/  ISETP.NE.AND P0, PT, R7, RZ, PT ;  /* 0x000000ff0700720c */ /* 0x000fe20003f05270 */
[----:B-1----:R-:W-:-:S04]  /*e710*/  IMAD.MOV.U32 R2, RZ, RZ, 0x6c00 ;  /* 0x00006c00ff027424 */ /* 0x002fc800078e00ff */
[----:B------:R2:W-:Y:S08]  /*e720*/  SYNCS.ARRIVE.TRANS64 RZ, [UR40+0x31c38], R2 ;  /* 0x031c3802ffff79a7 */ /* 0x0005f00008000028 */
[----:B--2---:R-:W-:Y:S05]  /*e730*/  @!P0 BRA `(.L_x_96) ;  /* 0x0000000000048947 */ /* 0x004fea0003800000 */
[----:B------:R-:W-:Y:S01]  /*e740*/  BPT.TRAP 0x1 ;  /* 0x000000040000795c */ /* 0x000fe20000300000 */
.L_x_96:
[----:B------:R-:W-:Y:S05]  /*e750*/  BSYNC B1 ;  /* 0x0000000000017941 */ /* 0x000fea0003800000 */
.L_x_95:
[----:B0-----:R-:W-:Y:S01]  /*e760*/  IMAD.MOV.U32 R5, RZ, RZ, RZ ;  /* 0x000000ffff057224 */ /* 0x001fe200078e00ff */
[----:B------:R-:W-:Y:S01]  /*e770*/  ULDC.64 UR4, c[0x0][0x198] ;  /* 0x0000660000047ab9 */ /* 0x000fe20000000a00 */
[----:B------:R-:W-:Y:S01]  /*e780*/  PLOP3.LUT P0, PT, PT, PT, PT, 0x80, 0x0 ;  /* 0x000000000000781c */ /* 0x000fe20003f0f070 */
[----:B------:R-:W-:Y:S01]  /*e790*/  UIADD3 UR4, UP0, UR4, 0x370, URZ ;  /* 0x0000037004047890 */ /* 0x000fe2000ff1e03f */
[----:B-1----:R-:W-:Y:S01]  /*e7a0*/  IMAD R2, R8, 0x90, RZ ;  /* 0x0000009008027824 */ /* 0x002fe200078e02ff */
[----:B------:R-:W-:Y:S01]  /*e7b0*/  R2UR UR10, R5 ;  /* 0x00000000050a72ca */ /* 0x000fe200000e0000 */
[----:B------:R-:W-:Y:S02]  /*e7c0*/  UIADD3 UR8, UR40, 0x1d600, URZ ;  /* 0x0001d60028087890 */ /* 0x000fe4000fffe03f */
[----:B------:R-:W-:Y:S02]  /*e7d0*/  UIADD3 UR9, UR40, 0x31c38, URZ ;  /* 0x00031c3828097890 */ /* 0x000fe4000fffe03f */
[----:B------:R-:W-:Y:S01]  /*e7e0*/  UIADD3.X UR5, URZ, UR5, URZ, UP0, !UPT ;  /* 0x000000053f057290 */ /* 0x000fe200087fe43f */
[----:B------:R-:W-:Y:S01]  /*e7f0*/  UMOV UR6, 0x0 ;  /* 0x0000000000067882 */ /* 0x000fe20000000000 */
[----:B------:R-:W-:-:S10]  /*e800*/  UMOV UR7, 0x14f00000 ;  /* 0x14f0000000077882 */ /* 0x000fd40000000000 */
.L_x_97:
        /* <DEDUP_REMOVED lines=14> */
.L_x_98:
        /* <DEDUP_REMOVED lines=14> */
.L_x_99:
        /* <DEDUP_REMOVED lines=8> */
[----:B------:R-:W0:Y:S01]  /*ea50*/  SYNCS.PHASECHK.TRANS64.TRYWAIT P0, [UR40+0x31c60], R9 ;  /* 0x031c6009ff0075a7 */ /* 0x000e220008000168 */
[----:B------:R-:W-:Y:S04]  /*ea60*/  BSSY B1, `(.L_x_100) ;  /* 0x0000002000017945 */ /* 0x000fe80003800000 */
[----:B0-----:R-:W-:Y:S05]  /*ea70*/  @!P0 BRA `(.L_x_101) ;  /* 0x0000001800208947 */ /* 0x001fea0003800000 */
.L_x_151:
[----:B------:R-:W-:Y:S05]  /*ea80*/  BSYNC B1 ;  /* 0x0000000000017941 */ /* 0x000fea0003800000 */
.L_x_100:
        /* <DEDUP_REMOVED lines=9> */
.L_x_103:
[----:B------:R-:W-:Y:S05]  /*eb20*/  BSYNC B1 ;  /* 0x0000000000017941 */ /* 0x000fea0003800000 */
.L_x_102:
        /* <DEDUP_REMOVED lines=10> */
.L_x_104:
        /* <DEDUP_REMOVED lines=13> */
.L_x_105:
        /* <DEDUP_REMOVED lines=13> */
.L_x_106:
        /* <DEDUP_REMOVED lines=10> */
.L_x_91:
[----:B------:R-:W-:Y:S05]  /*ee10*/  BSYNC B0 ;  /* 0x0000000000007941 */ /* 0x000fea0003800000 */
.L_x_54:
[----:B------:R-:W-:Y:S01]  /*ee20*/  ISETP.NE.AND P0, PT, R22, RZ, PT ;  /* 0x000000ff1600720c */ /* 0x000fe20003f05270 */
[----:B------:R-:W-:-:S12]  /*ee30*/  BSSY B0, `(.L_x_107) ;  /* 0x0000041000007945 */ /* 0x000fd80003800000 */
[----:B------:R-:W-:Y:S05]  /*ee40*/  @!P0 BRA `(.L_x_108) ;  /* 0x0000000000fc8947 */ /* 0x000fea0003800000 */
[----:B------:R-:W-:Y:S01]  /*ee50*/  LEA R3, R0, UR40, 0x3 ;  /* 0x0000002800037c11 */ /* 0x000fe2000f8e18ff */
[----:B------:R-:W-:Y:S01]  /*ee60*/  BSSY B1, `(.L_x_109) ;  /* 0x0000005000017945 */ /* 0x000fe20003800000 */
[----:B------:R-:W-:Y:S02]  /*ee70*/  SHF.L.U32 R2, R6, 0x1f, RZ ;  /* 0x0000001f06027819 */ /* 0x000fe400000006ff */
[----:B------:R-:W-:Y:S02]  /*ee80*/  ISETP.NE.AND P1, PT, R28, RZ, PT ;  /* 0x000000ff1c00720c */ /* 0x000fe40003f25270 */
[----:B------:R-:W0:Y:S02]  /*ee90*/  SYNCS.PHASECHK.TRANS64.TRYWAIT P0, [R3+URZ+0x31c60], R2 ;  /* 0x031c6002030075a7 */ /* 0x000e24000800017f */
[----:B0-----:R-:W-:Y:S09]  /*eea0*/  @!P0 BRA `(.L_x_110) ;  /* 0x00000014002c8947 */ /* 0x001ff20003800000 */
.L_x_152:
[----:B------:R-:W-:Y:S05]  /*eeb0*/  BSYNC B1 ;  /* 0x0000000000017941 */ /* 0x000fea0003800000 */
.L_x_109:
[----:B------:R-:W-:Y:S04]  /*eec0*/  BSSY B1, `(.L_x_111) ;  /* 0x0000008000017945 */ /* 0x000fe80003800000 */
[----:B------:R-:W-:Y:S05]  /*eed0*/  @P1 BRA `(.L_x_112) ;  /* 0x0000000000181947 */ /* 0x000fea0003800000 */
[----:B------:R-:W1:Y:S01]  /*eee0*/  S2R R4, SR_TID.X ;  /* 0x0000000000047919 */ /* 0x000e620000002100 */
[----:B0-----:R-:W-:-:S04]  /*eef0*/  MOV R2, 0x6c00 ;  /* 0x00006c0000027802 */ /* 0x001fc80000000f00 */
[----:B------:R2:W-:Y:S01]  /*ef00*/  SYNCS.ARRIVE.TRANS64 RZ, [R3+URZ+0x31c50], R2 ;  /* 0x031c500203ff79a7 */ /* 0x0005e2000800003f */
[----:B-1----:R-:W-:-:S13]  /*ef10*/  LOP3.LUT P0, RZ, R4, 0x1f, RZ, 0xc0, !PT ;  /* 0x0000001f04ff7812 */ /* 0x002fda000780c0ff */
[----:B--2---:R-:W-:Y:S05]  /*ef20*/  @!P0 BRA `(.L_x_112) ;  /* 0x0000000000048947 */ /* 0x004fea0003800000 */
[----:B------:R-:W-:Y:S01]  /*ef30*/  BPT.TRAP 0x1 ;  /* 0x000000040000795c */ /* 0x000fe20000300000 */
.L_x_112:
[----:B------:R-:W-:Y:S05]  /*ef40*/  BSYNC B1 ;  /* 0x0000000000017941 */ /* 0x000fea0003800000 */
.L_x_111:
[----:B------:R-:W-:Y:S01]  /*ef50*/  R2UR UR4, R0 ;  /* 0x00000000000472ca */ /* 0x000fe200000e0000 */
[----:B------:R-:W-:Y:S01]  /*ef60*/  ULDC.64 UR6, c[0x0][0x198] ;  /* 0x0000660000067ab9 */ /* 0x000fe20000000a00 */
[----:B------:R-:W-:Y:S01]  /*ef70*/  R2UR UR9, R3 ;  /* 0x00000000030972ca */ /* 0x000fe200000e0000 */
[----:B------:R-:W-:Y:S01]  /*ef80*/  UIADD3 UR6, UP0, UR6, 0x470, URZ ;  /* 0x0000047006067890 */ /* 0x000fe2000ff1e03f */
[----:B------:R-:W-:Y:S01]  /*ef90*/  PLOP3.LUT P0, PT, PT, PT, PT, 0x80, 0x0 ;  /* 0x000000000000781c */ /* 0x000fe20003f0f070 */
[----:B------:R-:W-:Y:S01]  /*efa0*/  IMAD R17, R17, 0x90, RZ ;  /* 0x0000009011117824 */ /* 0x000fe200078e02ff */
[----:B------:R-:W-:Y:S01]  /*efb0*/  UMOV UR14, 0x0 ;  /* 0x00000000000e7882 */ /* 0x000fe20000000000 */
[----:B------:R-:W-:Y:S01]  /*efc0*/  UIADD3.X UR7, URZ, UR7, URZ, UP0, !UPT ;  /* 0x000000073f077290 */ /* 0x000fe200087fe43f */
[----:B------:R-:W-:Y:S01]  /*efd0*/  UMOV UR15, 0x14f00000 ;  /* 0x14f00000000f7882 */ /* 0x000fe20000000000 */
[----:B------:R-:W-:-:S04]  /*efe0*/  UMOV UR10, URZ ;  /* 0x0000003f000a7c82 */ /* 0x000fc80008000000 */
[----:B------:R-:W-:Y:S02]  /*eff0*/  UIMAD UR4, UR4, 0x6c00, UR40 ;  /* 0x00006c00040478a4 */ /* 0x000fe4000f8e0228 */
[----:B------:R-:W-:Y:S02]  /*f000*/  UIADD3 UR9, UR9, 0x31c50, URZ ;  /* 0x00031c5009097890 */ /* 0x000fe4000fffe03f */
[----:B------:R-:W-:-:S12]  /*f010*/  UIADD3 UR8, UR4, 0x200, URZ ;  /* 0x0000020004087890 */ /* 0x000fd8000fffe03f */
.L_x_113:
[----:B------:R-:W-:-:S13]  /*f020*/  @P0 ELECT P1, URZ, PT ;  /* 0x00000000003f082f */ /* 0x000fda0003820000 */
[----:B------:R-:W-:Y:S01]  /*f030*/  @P1 R2UR UR13, R16 ;  /* 0x00000000100d12ca */ /* 0x000fe200000e0000 */
[----:B------:R-:W-:Y:S01]  /*f040*/  UMOV UR12, UR36 ;  /* 0x00000024000c7c82 */ /* 0x000fe20008000000 */
[----:B------:R-:W-:Y:S02]  /*f050*/  @P1 R2UR UR11, R17 ;  /* 0x00000000110b12ca */ /* 0x000fe400000e0000 */
[----:B------:R-:W-:Y:S02]  /*f060*/  @P1 PLOP3.LUT P0, PT, P1, PT, PT, 0x8, 0x0 ;  /* 0x000000000000181c */ /* 0x000fe40000f0e170 */
[----:B------:R-:W-:-:S09]  /*f070*/  PLOP3.LUT P1, PT, PT, PT, PT, 0x8, 0x0 ;  /* 0x000000000000781c */ /* 0x000fd20003f2e170 */
[----:B------:R1:W-:Y:S02]  /*f080*/  UTMALDG.4D [UR8], [UR6], desc[UR14] ;  /* 0x00000e08060075b4 */ /* 0x0003e40008019000 */
[----:B-1----:R-:W-:Y:S05]  /*f090*/  @P0 BRA.U.ANY `(.L_x_113) ;  /* 0xfffffffd00e00947 */ /* 0x002fea000393ffff */
[----:B------:R-:W-:Y:S01]  /*f0a0*/  PLOP3.LUT P0, PT, PT, PT, PT, 0x80, 0x0 ;  /* 0x000000000000781c */ /* 0x000fe20003f0f070 */
[----:B------:R-:W-:Y:S01]  /*f0b0*/  UIADD3 UR8, UR4, 0x2600, URZ ;  /* 0x0000260004087890 */ /* 0x000fe2000fffe03f */
[----:B------:R-:W-:Y:S01]  /*f0c0*/  UMOV UR14, 0x0 ;  /* 0x00000000000e7882 */ /* 0x000fe20000000000 */
[----:B------:R-:W-:Y:S01]  /*f0d0*/  UMOV UR15, 0x14f00000 ;  /* 0x14f00000000f7882 */ /* 0x000fe20000000000 */
[----:B------:R-:W-:-:S09]  /*f0e0*/  UMOV UR10, 0x20 ;  /* 0x00000020000a7882 */ /* 0x000fd20000000000 */
.L_x_114:
        /* <DEDUP_REMOVED lines=10> */
[----:B------:R-:W-:Y:S02]  /*f190*/  UMOV UR5, 0x14f00000 ;  /* 0x14f0000000057882 */ /* 0x000fe40000000000 */
[----:B------:R-:W-:Y:S01]  /*f1a0*/  UMOV UR4, 0x0 ;  /* 0x0000000000047882 */ /* 0x000fe20000000000 */
[----:B------:R-:W-:-:S08]  /*f1b0*/  UMOV UR10, 0x40 ;  /* 0x00000040000a7882 */ /* 0x000fd00000000000 */
.L_x_115:
        /* <DEDUP_REMOVED lines=8> */
.L_x_108:
[----:B------:R-:W-:Y:S05]  /*f240*/  BSYNC B0 ;  /* 0x0000000000007941 */ /* 0x000fea0003800000 */
.L_x_107:
[----:B------:R-:W-:Y:S02]  /*f250*/  VIADD R0, R0, 0x1 ;  /* 0x0000000100007836 */ /* 0x000fe40000000000 */
[----:B0-----:R-:W-:-:S03]  /*f260*/  IMAD.MOV.U32 R2, RZ, RZ, RZ ;  /* 0x000000ffff027224 */ /* 0x001fc600078e00ff */
[----:B------:R-:W-:-:S04]  /*f270*/  ISETP.NE.AND P0, PT, R0, 0x2, PT ;  /* 0x000000020000780c */ /* 0x000fc80003f05270 */
[----:B------:R-:W-:Y:S02]  /*f280*/  SEL R3, RZ, 0x1, P0 ;  /* 0x00000001ff037807 */ /* 0x000fe40000000000 */
[----:B------:R-:W-:Y:S02]  /*f290*/  SEL R0, R0, RZ, P0 ;  /* 0x000000ff00007207 */ /* 0x000fe40000000000 */
[----:B------:R-:W-:-:S07]  /*f2a0*/  LOP3.LUT R6, R6, R3, RZ, 0x3c, !PT ;  /* 0x0000000306067212 */ /* 0x000fce00078e3cff */
.L_x_38:
[----:B------:R-:W0:Y:S01]  /*f2b0*/  S2R R4, SR_CgaCtaId ;  /* 0x0000000000047919 */ /* 0x000e220000008800 */
[----:B------:R-:W-:Y:S02]  /*f2c0*/  MOV R3, 0x400 ;  /* 0x0000040000037802 */ /* 0x000fe40000000f00 */
[----:B------:R-:W-:Y:S02]  /*f2d0*/  SHF.L.U32 R2, R2, 0x1f, RZ ;  /* 0x0000001f02027819 */ /* 0x000fe400000006ff */
[----:B0-----:R-:W-:-:S04]  /*f2e0*/  LEA R7, R4, R3, 0x18 ;  /* 0x0000000304077211 */ /* 0x001fc800078ec0ff */
[----:B------:R-:W0:Y:S02]  /*f2f0*/  SYNCS.PHASECHK.TRANS64.TRYWAIT P0, [R7+URZ+0x31c20], R2 ;  /* 0x031c2002070075a7 */ /* 0x000e24000800017f */
[----:B0-----:R-:W-:Y:S05]  /*f300*/  @!P0 BRA `(.L_x_116) ;  /* 0x0000001000288947 */ /* 0x001fea0003800000 */
.L_x_153:
[----:B------:R-:W-:-:S03]  /*f310*/  UMOV UR4, 0xffffffff ;  /* 0xffffffff00047882 */ /* 0x000fc60000000000 */
[----:B------:R-:W-:Y:S05]  /*f320*/  BRA.DIV UR4, `(.L_x_117) ;  /* 0x0000001204347947 */ /* 0x000fea000b800000 */
[----:B0-----:R-:W0:Y:S02]  /*f330*/  S2R R2, SR_TID.X ;  /* 0x0000000000027919 */ /* 0x001e240000002100 */
[----:B0-----:R-:W-:-:S04]  /*f340*/  SHF.R.U32.HI R2, RZ, 0x5, R2 ;  /* 0x00000005ff027819 */ /* 0x001fc80000011602 */
[----:B------:R-:W-:-:S05]  /*f350*/  LOP3.LUT R2, R2, 0x3, RZ, 0xc0, !PT ;  /* 0x0000000302027812 */ /* 0x000fca00078ec0ff */
[----:B------:R0:W1:Y:S02]  /*f360*/  SHFL.IDX PT, R14, R2, RZ, 0x1f ;  /* 0x00001fff020e7589 */ /* 0x00006400000e0000 */
.L_x_156:
[----:B-1----:R-:W-:-:S13]  /*f370*/  ISETP.NE.AND P0, PT, R14, RZ, PT ;  /* 0x000000ff0e00720c */ /* 0x002fda0003f05270 */
[----:B------:R-:W-:Y:S05]  /*f380*/  @P0 BRA `(.L_x_10) ;  /* 0x0000000000840947 */ /* 0x000fea0003800000 */
[----:B------:R-:W-:-:S03]  /*f390*/  UMOV UR4, 0xffffffff ;  /* 0xffffffff00047882 */ /* 0x000fc60000000000 */
[----:B------:R-:W-:Y:S05]  /*f3a0*/  BRA.DIV UR4, `(.L_x_118) ;  /* 0x0000001204487947 */ /* 0x000fea000b800000 */
[----:B------:R-:W-:-:S13]  /*f3b0*/  ELECT P6, URZ, PT ;  /* 0x00000000003f782f */ /* 0x000fda00038c0000 */
.L_x_159:
[----:B------:R-:W-:Y:S05]  /*f3c0*/  @!P6 BRA `(.L_x_10) ;  /* 0x000000000074e947 */ /* 0x000fea0003800000 */
[----:B------:R-:W-:-:S04]  /*f3d0*/  LOP3.LUT R27, R27, 0x2, RZ, 0xfc, !PT ;  /* 0x000000021b1b7812 */ /* 0x000fc800078efcff */
[----:B------:R-:W-:-:S13]  /*f3e0*/  ISETP.NE.AND P2, PT, R27, 0x3, PT ;  /* 0x000000031b00780c */ /* 0x000fda0003f45270 */
[----:B------:R-:W-:Y:S05]  /*f3f0*/  @!P2 BRA `(.L_x_119) ;  /* 0x000000000004a947 */ /* 0x000fea0003800000 */
[----:B------:R-:W-:Y:S01]  /*f400*/  BPT.TRAP 0x1 ;  /* 0x000000040000795c */ /* 0x000fe20000300000 */
.L_x_119:
[----:B------:R-:W-:Y:S01]  /*f410*/  VIADD R9, R7, 0x31c40 ;  /* 0x00031c4007097836 */ /* 0x000fe20000000000 */
[----:B------:R-:W-:Y:S01]  /*f420*/  SHF.L.U32 R4, R6, 0x1f, RZ ;  /* 0x0000001f06047819 */ /* 0x000fe200000006ff */
[C---:B0-----:R-:W-:Y:S02]  /*f430*/  VIADD R2, R0.reuse, 0x1 ;  /* 0x0000000100027836 */ /* 0x041fe40000000000 */
[----:B------:R-:W-:-:S03]  /*f440*/  IMAD R5, R0, 0x8, R9 ;  /* 0x0000000800057824 */ /* 0x000fc600078e0209 */
[C---:B------:R-:W-:Y:S01]  /*f450*/  ISETP.NE.AND P1, PT, R2.reuse, 0x2, PT ;  /* 0x000000020200780c */ /* 0x040fe20003f25270 */
[----:B------:R-:W0:Y:S03]  /*f460*/  SYNCS.PHASECHK.TRANS64.TRYWAIT P0, [R5+URZ], R4 ;  /* 0x00000004050075a7 */ /* 0x000e26000800017f */
[----:B------:R-:W-:Y:S02]  /*f470*/  SEL R3, RZ, 0x1, P1 ;  /* 0x00000001ff037807 */ /* 0x000fe40000800000 */
[----:B------:R-:W-:Y:S02]  /*f480*/  SEL R8, R2, RZ, P1 ;  /* 0x000000ff02087207 */ /* 0x000fe40000800000 */
[----:B------:R-:W-:Y:S02]  /*f490*/  LOP3.LUT R2, R6, R3, RZ, 0x3c, !PT ;  /* 0x0000000306027212 */ /* 0x000fe400078e3cff */
[----:B------:R-:W-:-:S02]  /*f4a0*/  LEA R3, R8, R9, 0x3 ;  /* 0x0000000908037211 */ /* 0x000fc400078e18ff */
[----:B------:R-:W-:Y:S01]  /*f4b0*/  SHF.L.U32 R2, R2, 0x1f, RZ ;  /* 0x0000001f02027819 */ /* 0x000fe200000006ff */
[----:B0-----:R-:W-:Y:S06]  /*f4c0*/  @!P0 BRA `(.L_x_120) ;  /* 0x0000001000208947 */ /* 0x001fec0003800000 */
.L_x_160:
[----:B------:R-:W1:Y:S02]  /*f4d0*/  SYNCS.PHASECHK.TRANS64.TRYWAIT P0, [R3+URZ], R2 ;  /* 0x00000002030075a7 */ /* 0x000e64000800017f */
[----:B-1----:R-:W-:Y:S05]  /*f4e0*/  @!P0 BRA `(.L_x_121) ;  /* 0x00000010002c8947 */ /* 0x002fea0003800000 */
.L_x_161:
[----:B------:R-:W-:Y:S05]  /*f4f0*/  @!P2 BRA `(.L_x_122) ;  /* 0x000000000004a947 */ /* 0x000fea0003800000 */
[----:B------:R-:W-:Y:S01]  /*f500*/  BPT.TRAP 0x1 ;  /* 0x000000040000795c */ /* 0x000fe20000300000 */
.L_x_122:
[----:B-1----:R-:W-:-:S04]  /*f510*/  VIADD R3, R7, 0x31c60 ;  /* 0x00031c6007037836 */ /* 0x002fc80000000000 */
[----:B0-----:R-:W-:-:S04]  /*f520*/  IMAD R5, R0, 0x8, R3 ;  /* 0x0000000800057824 */ /* 0x001fc800078e0203 */
[----:B------:R-:W0:Y:S02]  /*f530*/  SYNCS.PHASECHK.TRANS64.TRYWAIT P0, [R5+URZ], R4 ;  /* 0x00000004050075a7 */ /* 0x000e24000800017f */
[----:B0-----:R-:W-:Y:S05]  /*f540*/  @!P0 BRA `(.L_x_123) ;  /* 0x0000001000288947 */ /* 0x001fea0003800000 */
.L_x_162:
[----:B------:R-:W-:-:S07]  /*f550*/  IMAD R3, R8, 0x8, R3 ;  /* 0x0000000808037824 */ /* 0x000fce00078e0203 */
.L_x_124:
[----:B-1----:R1:W2:Y:S02]  /*f560*/  SYNCS.PHASECHK.TRANS64.TRYWAIT P0, [R3+URZ], R2 ;  /* 0x00000002030075a7 */ /* 0x0022a4000800017f */
[----:B--2---:R-:W-:Y:S05]  /*f570*/  @!P0 NANOSLEEP.SYNCS 0x989680 ;  /* 0x009896800000895d */ /* 0x004fea0003900000 */
[----:B------:R-:W2:Y:S02]  /*f580*/  @!P0 SYNCS.PHASECHK.TRANS64 P0, [R3+URZ], R2 ;  /* 0x00000002030085a7 */ /* 0x000ea4000800007f */
[----:B--2---:R-:W-:Y:S05]  /*f590*/  @!P0 BRA `(.L_x_124) ;  /* 0xfffffffc00f08947 */ /* 0x004fea000383ffff */
.L_x_10:
[----:B------:R-:W-:Y:S05]  /*f5a0*/  BSYNC B6 ;  /* 0x0000000000067941 */ /* 0x000fea0003800000 */
.L_x_7:
[----:B------:R-:W-:Y:S05]  /*f5b0*/  EXIT ;  /* 0x000000000000794d */ /* 0x000fea0003800000 */
.L_x_14:
[----:B0-----:R-:W-:-:S04]  /*f5c0*/  IMAD.U32 R3, RZ, RZ, UR37 ;  /* 0x00000025ff037e24 */ /* 0x001fc8000f8e00ff */
[----:B------:R0:W1:Y:S03]  /*f5d0*/  SYNCS.PHASECHK.TRANS64.TRYWAIT P1, [R3+URZ+0x31c00], R0 ;  /* 0x031c0000030075a7 */ /* 0x000066000802017f */
[----:B-1----:R-:W-:Y:S05]  /*f5e0*/  @!P1 NANOSLEEP.SYNCS 0x989680 ;  /* 0x009896800000995d */ /* 0x002fea0003900000 */
[----:B------:R-:W1:Y:S02]  /*f5f0*/  @!P1 SYNCS.PHASECHK.TRANS64 P1, [R3+URZ+0x31c00], R0 ;  /* 0x031c0000030095a7 */ /* 0x000e64000802007f */
[----:B-1----:R-:W-:Y:S05]  /*f600*/  @!P1 BRA `(.L_x_14) ;  /* 0xfffffffc00ec9947 */ /* 0x002fea000383ffff */
[----:B------:R-:W-:Y:S05]  /*f610*/  BRA `(.L_x_125) ;  /* 0xffffff1800f87947 */ /* 0x000fea000383ffff */
.L_x_18:
[----:B0-----:R-:W-:-:S04]  /*f620*/  IMAD.U32 R3, RZ, RZ, UR37 ;  /* 0x00000025ff037e24 */ /* 0x001fc8000f8e00ff */
[----:B------:R0:W2:Y:S03]  /*f630*/  SYNCS.PHASECHK.TRANS64.TRYWAIT P1, [R3+URZ+0x31c30], R0 ;  /* 0x031c3000030075a7 */ /* 0x0000a6000802017f */
[----:B--2---:R-:W-:Y:S05]  /*f640*/  @!P1 NANOSLEEP.SYNCS 0x989680 ;  /* 0x009896800000995d */ /* 0x004fea0003900000 */
[----:B------:R-:W2:Y:S02]  /*f650*/  @!P1 SYNCS.PHASECHK.TRANS64 P1, [R3+URZ+0x31c30], R0 ;  /* 0x031c3000030095a7 */ /* 0x000ea4000802007f */
[----:B--2---:R-:W-:Y:S05]  /*f660*/  @!P1 BRA `(.L_x_18) ;  /* 0xfffffffc00ec9947 */ /* 0x004fea000383ffff */
[----:B------:R-:W-:Y:S05]  /*f670*/  BRA `(.L_x_17) ;  /* 0xffffff1c00007947 */ /* 0x000fea000383ffff */
.L_x_23:
[----:B-1----:R1:W2:Y:S02]  /*f680*/  SYNCS.PHASECHK.TRANS64.TRYWAIT P2, [R13+URZ+0x31c30], R12 ;  /* 0x031c300c0d0075a7 */ /* 0x0022a4000804017f */
[----:B--2---:R-:W-:Y:S05]  /*f690*/  @!P2 NANOSLEEP.SYNCS 0x989680 ;  /* 0x009896800000a95d */ /* 0x004fea0003900000 */
[----:B------:R-:W2:Y:S02]  /*f6a0*/  @!P2 SYNCS.PHASECHK.TRANS64 P2, [R13+URZ+0x31c30], R12 ;  /* 0x031c300c0d00a5a7 */ /* 0x000ea4000804007f */
[----:B--2---:R-:W-:Y:S05]  /*f6b0*/  @!P2 BRA `(.L_x_23) ;  /* 0xfffffffc00f0a947 */ /* 0x004fea000383ffff */
[----:B------:R-:W-:Y:S05]  /*f6c0*/  BRA `(.L_x_20) ;  /* 0xffffff6000587947 */ /* 0x000fea000383ffff */
.L_x_27:
[----:B-1----:R-:W-:-:S04]  /*f6d0*/  MOV R12, UR6 ;  /* 0x00000006000c7c02 */ /* 0x002fc80008000f00 */
[----:B------:R1:W2:Y:S03]  /*f6e0*/  SYNCS.PHASECHK.TRANS64.TRYWAIT P2, [R12+URZ+0x31c50], R11 ;  /* 0x031c500b0c0075a7 */ /* 0x0002a6000804017f */
[----:B--2---:R-:W-:Y:S05]  /*f6f0*/  @!P2 NANOSLEEP.SYNCS 0x989680 ;  /* 0x009896800000a95d */ /* 0x004fea0003900000 */
[----:B------:R-:W2:Y:S02]  /*f700*/  @!P2 SYNCS.PHASECHK.TRANS64 P2, [R12+URZ+0x31c50], R11 ;  /* 0x031c500b0c00a5a7 */ /* 0x000ea4000804007f */
[----:B--2---:R-:W-:Y:S05]  /*f710*/  @!P2 BRA `(.L_x_27) ;  /* 0xfffffffc00eca947 */ /* 0x004fea000383ffff */
[----:B------:R-:W-:Y:S05]  /*f720*/  BRA `(.L_x_24) ;  /* 0xffffff7400f47947 */ /* 0x000fea000383ffff */
.L_x_32:
[----:B--2---:R2:W4:Y:S02]  /*f730*/  SYNCS.PHASECHK.TRANS64.TRYWAIT P0, [R7+URZ+0x31c50], R6 ;  /* 0x031c5006070075a7 */ /* 0x004524000800017f */
[----:B----4-:R-:W-:Y:S05]  /*f740*/  @!P0 NANOSLEEP.SYNCS 0x989680 ;  /* 0x009896800000895d */ /* 0x010fea0003900000 */
[----:B------:R-:W4:Y:S02]  /*f750*/  @!P0 SYNCS.PHASECHK.TRANS64 P0, [R7+URZ+0x31c50], R6 ;  /* 0x031c5006070085a7 */ /* 0x000f24000800007f */
[----:B----4-:R-:W-:Y:S05]  /*f760*/  @!P0 BRA `(.L_x_32) ;  /* 0xfffffffc00f08947 */ /* 0x010fea000383ffff */
[----:B------:R-:W-:Y:S05]  /*f770*/  BRA `(.L_x_31) ;  /* 0xffffffa0000c7947 */ /* 0x000fea000383ffff */
.L_x_43:
[----:B------:R-:W-:Y:S02]  /*f780*/  IMAD.MOV.U32 R13, RZ, RZ, R22 ;  /* 0x000000ffff0d7224 */ /* 0x000fe400078e0016 */
[----:B------:R-:W-:Y:S02]  /*f790*/  IMAD.MOV.U32 R12, RZ, RZ, RZ ;  /* 0x000000ffff0c7224 */ /* 0x000fe400078e00ff */
[----:B------:R-:W-:Y:S02]  /*f7a0*/  IMAD.MOV.U32 R11, RZ, RZ, 0x1f ;  /* 0x0000001fff0b7424 */ /* 0x000fe400078e00ff */
[----:B------:R-:W-:-:S07]  /*f7b0*/  IMAD.MOV.U32 R15, RZ, RZ, -0x1 ;  /* 0xffffffffff0f7424 */ /* 0x000fce00078e00ff */
[----:B------:R-:W-:Y:S05]  /*f7c0*/  WARPSYNC.COLLECTIVE R15, `(.L_x_126) ;  /* 0x000000000f087348 */ /* 0x000fea0003c00000 */
[----:B------:R0:W1:Y:S02]  /*f7d0*/  SHFL.IDX P6, R14, R13, R12, R11 ;  /* 0x0000000c0d0e7389 */ /* 0x00006400000c000b */
[----:B01----:R-:W-:Y:S01]  /*f7e0*/  ENDCOLLECTIVE ;  /* 0x000000000000791b */ /* 0x003fe20003800000 */
.L_x_126:
[----:B------:R-:W-:Y:S05]  /*f7f0*/  BRA `(.L_x_127) ;  /* 0xffffffc800147947 */ /* 0x000fea000383ffff */
.L_x_45:
[----:B------:R-:W-:Y:S01]  /*f800*/  BSSY B0, `(.L_x_128) ;  /* 0x0000006000007945 */ /* 0x000fe20003800000 */
[----:B------:R-:W-:-:S07]  /*f810*/  IMAD.MOV.U32 R15, RZ, RZ, -0x1 ;  /* 0xffffffffff0f7424 */ /* 0x000fce00078e00ff */
[----:B------:R-:W-:Y:S05]  /*f820*/  WARPSYNC.COLLECTIVE R15, `(.L_x_129) ;  /* 0x000000000f0c7348 */ /* 0x000fea0003c00000 */
[----:B------:R-:W-:Y:S02]  /*f830*/  ELECT P6, UR62, PT ;  /* 0x00000000003e782f */ /* 0x000fe400038c0000 */
[----:B------:R-:W-:Y:S01]  /*f840*/  MOV R14, UR62 ;  /* 0x0000003e000e7c02 */ /* 0x000fe20008000f00 */
[----:B------:R-:W-:Y:S10]  /*f850*/  ENDCOLLECTIVE ;  /* 0x000000000000791b */ /* 0x000ff40003800000 */
.L_x_129:
[----:B------:R-:W-:Y:S05]  /*f860*/  BSYNC B0 ;  /* 0x0000000000007941 */ /* 0x000fea0003800000 */
.L_x_128:
[----:B------:R-:W-:Y:S05]  /*f870*/  BRA `(.L_x_130) ;  /* 0xffffffc800107947 */ /* 0x000fea000383ffff */
.L_x_47:
[----:B-1----:R-:W-:-:S04]  /*f880*/  MOV R3, UR40 ;  /* 0x0000002800037c02 */ /* 0x002fc80008000f00 */
[----:B------:R1:W2:Y:S03]  /*f890*/  SYNCS.PHASECHK.TRANS64.TRYWAIT P0, [R3+URZ+0x31c40], R0 ;  /* 0x031c4000030075a7 */ /* 0x0002a6000800017f */
[----:B--2---:R-:W-:Y:S05]  /*f8a0*/  @!P0 NANOSLEEP.SYNCS 0x989680 ;  /* 0x009896800000895d */ /* 0x004fea0003900000 */
[----:B------:R-:W2:Y:S02]  /*f8b0*/  @!P0 SYNCS.PHASECHK.TRANS64 P0, [R3+URZ+0x31c40], R0 ;  /* 0x031c4000030085a7 */ /* 0x000ea4000800007f */
[----:B--2---:R-:W-:Y:S05]  /*f8c0*/  @!P0 BRA `(.L_x_47) ;  /* 0xfffffffc00ec8947 */ /* 0x004fea000383ffff */
[----:B------:R-:W-:Y:S05]  /*f8d0*/  BRA `(.L_x_131) ;  /* 0xffffffc800607947 */ /* 0x000fea000383ffff */
.L_x_50:
[----:B------:R-:W-:Y:S01]  /*f8e0*/  IMAD R8, R12, 0xc0, R11 ;  /* 0x000000c00c087824 */ /* 0x000fe200078e020b */
[----:B------:R-:W0:Y:S01]  /*f8f0*/  LDC R5, c[0x0][0x448] ;  /* 0x00011200ff057b82 */ /* 0x000e220000000800 */
[----:B------:R-:W-:Y:S02]  /*f900*/  IMAD.MOV.U32 R13, RZ, RZ, R7 ;  /* 0x000000ffff0d7224 */ /* 0x000fe400078e0007 */
[----:B------:R-:W-:Y:S02]  /*f910*/  IMAD.MOV.U32 R12, RZ, RZ, RZ ;  /* 0x000000ffff0c7224 */ /* 0x000fe400078e00ff */
[----:B------:R-:W-:Y:S02]  /*f920*/  IMAD.MOV.U32 R11, RZ, RZ, 0x1c1f ;  /* 0x00001c1fff0b7424 */ /* 0x000fe400078e00ff */
[----:B------:R-:W-:Y:S02]  /*f930*/  IMAD.MOV.U32 R15, RZ, RZ, -0x1 ;  /* 0xffffffffff0f7424 */ /* 0x000fe400078e00ff */
[----:B------:R-:W-:-:S07]  /*f940*/  VIADD R4, R8, 0x20 ;  /* 0x0000002008047836 */ /* 0x000fce0000000000 */
[----:B0-----:R-:W-:Y:S05]  /*f950*/  WARPSYNC.COLLECTIVE R15, `(.L_x_132) ;  /* 0x000000000f087348 */ /* 0x001fea0003c00000 */
[----:B------:R1:W2:Y:S02]  /*f960*/  SHFL.IDX P6, R14, R13, R12, R11 ;  /* 0x0000000c0d0e7389 */ /* 0x0002a400000c000b */
[----:B012---:R-:W-:Y:S01]  /*f970*/  ENDCOLLECTIVE ;  /* 0x000000000000791b */ /* 0x007fe20003800000 */
.L_x_132:
[----:B------:R-:W-:Y:S01]  /*f980*/  MOV R13, R6 ;  /* 0x00000006000d7202 */ /* 0x000fe20000000f00 */
[----:B------:R-:W-:-:S07]  /*f990*/  IMAD.MOV.U32 R3, RZ, RZ, R14 ;  /* 0x000000ffff037224 */ /* 0x000fce00078e000e */
[----:B------:R-:W-:Y:S05]  /*f9a0*/  WARPSYNC.COLLECTIVE R15, `(.L_x_133) ;  /* 0x000000000f087348 */ /* 0x000fea0003c00000 */
[----:B------:R0:W1:Y:S02]  /*f9b0*/  SHFL.IDX P6, R14, R13, R12, R11 ;  /* 0x0000000c0d0e7389 */ /* 0x00006400000c000b */
[----:B01----:R-:W-:Y:S01]  /*f9c0*/  ENDCOLLECTIVE ;  /* 0x000000000000791b */ /* 0x003fe20003800000 */
.L_x_133:
[----:B------:R-:W-:Y:S02]  /*f9d0*/  ULDC UR4, c[0x0][0x288] ;  /* 0x0000a20000047ab9 */ /* 0x000fe40000000800 */
[----:B------:R-:W-:-:S05]  /*f9e0*/  IMAD R9, R5, UR4, RZ ;  /* 0x0000000405097c24 */ /* 0x000fca000f8e02ff */
[----:B------:R-:W-:Y:S01]  /*f9f0*/  ISETP.GE.AND P3, PT, R8, R9, PT ;  /* 0x000000090800720c */ /* 0x000fe20003f66270 */
[----:B------:R-:W-:Y:S02]  /*fa00*/  IMAD.MOV.U32 R13, RZ, RZ, R7 ;  /* 0x000000ffff0d7224 */ /* 0x000fe400078e0007 */
[----:B------:R-:W-:-:S10]  /*fa10*/  IMAD.MOV.U32 R12, RZ, RZ, 0x1 ;  /* 0x00000001ff0c7424 */ /* 0x000fd400078e00ff */
[----:B------:R-:W-:Y:S01]  /*fa20*/  @!P3 LEA R29, R0, UR40, 0x1 ;  /* 0x00000028001dbc11 */ /* 0x000fe2000f8e08ff */
[----:B------:R-:W-:-:S07]  /*fa30*/  IMAD.MOV.U32 R2, RZ, RZ, R14 ;  /* 0x000000ffff027224 */ /* 0x000fce00078e000e */
[----:B------:R-:W-:Y:S05]  /*fa40*/  WARPSYNC.COLLECTIVE R15, `(.L_x_134) ;  /* 0x000000000f087348 */ /* 0x000fea0003c00000 */
[----:B------:R0:W1:Y:S02]  /*fa50*/  SHFL.IDX P6, R14, R13, R12, R11 ;  /* 0x0000000c0d0e7389 */ /* 0x00006400000c000b */
[----:B01----:R-:W-:Y:S01]  /*fa60*/  ENDCOLLECTIVE ;  /* 0x000000000000791b */ /* 0x003fe20003800000 */
.L_x_134:
[----:B------:R-:W-:-:S05]  /*fa70*/  @!P3 IMAD.WIDE.U32 R2, R21, 0x2, R2 ;  /* 0x000000021502b825 */ /* 0x000fca00078e0002 */
[----:B------:R-:W-:Y:S01]  /*fa80*/  @!PT LDS RZ, [RZ] ;  /* 0x00000000fffff984 */ /* 0x000fe20000000800 */
[----:B------:R-:W-:Y:S01]  /*fa90*/  @!PT LDS RZ, [RZ] ;  /* 0x00000000fffff984 */ /* 0x000fe20000000800 */
[----:B------:R-:W-:Y:S01]  /*faa0*/  @!PT LDS RZ, [RZ] ;  /* 0x00000000fffff984 */ /* 0x000fe20000000800 */
[----:B------:R0:W-:Y:S04]  /*fab0*/  @!P3 LDGSTS.E.BYPASS.LTC128B.128 [R29+0xda00], desc[UR38][R2.64], !P2 ;  /* 0x0da00000021dbfae */ /* 0x0001e8000d101d66 */
[----:B------:R0:W-:Y:S01]  /*fac0*/  @!P3 LDGSTS.E.BYPASS.LTC128B.128 [R29+0x10a00], desc[UR38][R2.64+0x40], !P0 ;  /* 0x10a00040021dbfae */ /* 0x0001e2000c101d66 */
[----:B------:R-:W-:-:S03]  /*fad0*/  MOV R13, R6 ;  /* 0x00000006000d7202 */ /* 0x000fc60000000f00 */
[----:B------:R0:W-:Y:S01]  /*fae0*/  @!P3 LDGSTS.E.BYPASS.LTC128B.128 [R29+0x13a00], desc[UR38][R2.64+0x80], !P1 ;  /* 0x13a00080021dbfae */ /* 0x0001e2000c901d66 */
[----:B------:R-:W-:Y:S01]  /*faf0*/  ISETP.GE.AND P3, PT, R4, R9, PT ;  /* 0x000000090400720c */ /* 0x000fe20003f66270 */
[----:B------:R-:W-:-:S12]  /*fb00*/  IMAD.MOV.U32 R5, RZ, RZ, R14 ;  /* 0x000000ffff057224 */ /* 0x000fd800078e000e */
[----:B0-----:R-:W-:Y:S05]  /*fb10*/  WARPSYNC.COLLECTIVE R15, `(.L_x_135) ;  /* 0x000000000f087348 */ /* 0x001fea0003c00000 */
[----:B------:R1:W2:Y:S02]  /*fb20*/  SHFL.IDX P6, R14, R13, R12, R11 ;  /* 0x0000000c0d0e7389 */ /* 0x0002a400000c000b */
[----:B012---:R-:W-:Y:S01]  /*fb30*/  ENDCOLLECTIVE ;  /* 0x000000000000791b */ /* 0x007fe20003800000 */
.L_x_135:
[----:B------:R-:W-:Y:S01]  /*fb40*/  VIADD R2, R8, 0x40 ;  /* 0x0000004008027836 */ /* 0x000fe20000000000 */
[----:B------:R-:W-:Y:S01]  /*fb50*/  @!P3 LEA R29, R0, UR40, 0x1 ;  /* 0x00000028001dbc11 */ /* 0x000fe2000f8e08ff */
[----:B------:R-:W-:Y:S02]  /*fb60*/  IMAD.MOV.U32 R13, RZ, RZ, R7 ;  /* 0x000000ffff0d7224 */ /* 0x000fe400078e0007 */
[----:B------:R-:W-:Y:S02]  /*fb70*/  IMAD.MOV.U32 R12, RZ, RZ, 0x2 ;  /* 0x00000002ff0c7424 */ /* 0x000fe400078e00ff */
[----:B------:R-:W-:-:S07]  /*fb80*/  IMAD.MOV.U32 R4, RZ, RZ, R14 ;  /* 0x000000ffff047224 */ /* 0x000fce00078e000e */
[----:B------:R-:W-:Y:S05]  /*fb90*/  WARPSYNC.COLLECTIVE R15, `(.L_x_136) ;  /* 0x000000000f087348 */ /* 0x000fea0003c00000 */
[----:B------:R0:W1:Y:S02]  /*fba0*/  SHFL.IDX P6, R14, R13, R12, R11 ;  /* 0x0000000c0d0e7389 */ /* 0x00006400000c000b */
[----:B01----:R-:W-:Y:S01]  /*fbb0*/  ENDCOLLECTIVE ;  /* 0x000000000000791b */ /* 0x003fe20003800000 */
.L_x_136:
        /* <DEDUP_REMOVED lines=13> */
.L_x_137:
[----:B------:R-:W-:Y:S01]  /*fc90*/  IMAD.MOV.U32 R3, RZ, RZ, R2 ;  /* 0x000000ffff037224 */ /* 0x000fe200078e0002 */
[----:B------:R-:W-:Y:S01]  /*fca0*/  @!P3 LEA R5, R0, UR40, 0x1 ;  /* 0x000000280005bc11 */ /* 0x000fe2000f8e08ff */
[----:B------:R-:W-:Y:S02]  /*fcb0*/  IMAD.MOV.U32 R13, RZ, RZ, R7 ;  /* 0x000000ffff0d7224 */ /* 0x000fe400078e0007 */
[----:B------:R-:W-:Y:S02]  /*fcc0*/  IMAD.MOV.U32 R12, RZ, RZ, 0x3 ;  /* 0x00000003ff0c7424 */ /* 0x000fe400078e00ff */
[----:B------:R-:W-:-:S07]  /*fcd0*/  IMAD.MOV.U32 R2, RZ, RZ, R14 ;  /* 0x000000ffff027224 */ /* 0x000fce00078e000e */
[----:B------:R-:W-:Y:S05]  /*fce0*/  WARPSYNC.COLLECTIVE R15, `(.L_x_138) ;  /* 0x000000000f087348 */ /* 0x000fea0003c00000 */
[----:B------:R0:W1:Y:S02]  /*fcf0*/  SHFL.IDX P6, R14, R13, R12, R11 ;  /* 0x0000000c0d0e7389 */ /* 0x00006400000c000b */
[----:B01----:R-:W-:Y:S01]  /*fd00*/  ENDCOLLECTIVE ;  /* 0x000000000000791b */ /* 0x003fe20003800000 */
.L_x_138:
        /* <DEDUP_REMOVED lines=8> */
[----:B------:R-:W-:-:S07]  /*fd90*/  IMAD.MOV.U32 R7, RZ, RZ, R14 ;  /* 0x000000ffff077224 */ /* 0x000fce00078e000e */
[----:B0-----:R-:W-:Y:S05]  /*fda0*/  WARPSYNC.COLLECTIVE R15, `(.L_x_139) ;  /* 0x000000000f087348 */ /* 0x001fea0003c00000 */
[----:B------:R1:W2:Y:S02]  /*fdb0*/  SHFL.IDX P6, R14, R13, R12, R11 ;  /* 0x0000000c0d0e7389 */ /* 0x0002a400000c000b */
[----:B012---:R-:W-:Y:S01]  /*fdc0*/  ENDCOLLECTIVE ;  /* 0x000000000000791b */ /* 0x007fe20003800000 */
.L_x_139:
[----:B------:R-:W-:Y:S02]  /*fdd0*/  VIADD R2, R8, 0x60 ;  /* 0x0000006008027836 */ /* 0x000fe40000000000 */
[----:B------:R-:W-:-:S03]  /*fde0*/  IMAD.MOV.U32 R5, RZ, RZ, R7 ;  /* 0x000000ffff057224 */ /* 0x000fc600078e0007 */
[----:B------:R-:W-:Y:S01]  /*fdf0*/  ISETP.GE.AND P3, PT, R2, R9, PT ;  /* 0x000000090200720c */ /* 0x000fe20003f66270 */
[----:B------:R-:W-:Y:S02]  /*fe00*/  VIADD R2, R8, 0x80 ;  /* 0x0000008008027836 */ /* 0x000fe40000000000 */
[----:B------:R-:W-:Y:S01]  /*fe10*/  IMAD.MOV.U32 R13, RZ, RZ, R10 ;  /* 0x000000ffff0d7224 */ /* 0x000fe200078e000a */
[----:B------:R-:W-:-:S09]  /*fe20*/  MOV R12, RZ ;  /* 0x000000ff000c7202 */ /* 0x000fd20000000f00 */
[----:B------:R-:W-:Y:S01]  /*fe30*/  @!P3 LEA R7, R0, UR40, 0x1 ;  /* 0x000000280007bc11 */ /* 0x000fe2000f8e08ff */
[----:B------:R-:W-:-:S07]  /*fe40*/  IMAD.MOV.U32 R4, RZ, RZ, R14 ;  /* 0x000000ffff047224 */ /* 0x000fce00078e000e */
[----:B------:R-:W-:Y:S05]  /*fe50*/  WARPSYNC.COLLECTIVE R15, `(.L_x_140) ;  /* 0x000000000f087348 */ /* 0x000fea0003c00000 */
[----:B------:R0:W1:Y:S02]  /*fe60*/  SHFL.IDX P6, R14, R13, R12, R11 ;  /* 0x0000000c0d0e7389 */ /* 0x00006400000c000b */
[----:B01----:R-:W-:Y:S01]  /*fe70*/  ENDCOLLECTIVE ;  /* 0x000000000000791b */ /* 0x003fe20003800000 */
.L_x_140:
[----:B------:R-:W-:-:S05]  /*fe80*/  @!P3 IMAD.WIDE.U32 R4, R21, 0x2, R4 ;  /* 0x000000021504b825 */ /* 0x000fca00078e0004 */
[----:B------:R-:W-:Y:S01]  /*fe90*/  @!PT LDS RZ, [RZ] ;  /* 0x00000000fffff984 */ /* 0x000fe20000000800 */
[----:B------:R-:W-:Y:S01]  /*fea0*/  @!PT LDS RZ, [RZ] ;  /* 0x00000000fffff984 */ /* 0x000fe20000000800 */
[----:B------:R-:W-:Y:S01]  /*feb0*/  @!PT LDS RZ, [RZ] ;  /* 0x00000000fffff984 */ /* 0x000fe20000000800 */
[----:B------:R0:W-:Y:S04]  /*fec0*/  @!P3 LDGSTS.E.BYPASS.LTC128B.128 [R7+0xf200], desc[UR38][R4.64], !P2 ;  /* 0x0f2000000407bfae */ /* 0x0001e8000d101d66 */
[----:B------:R0:W-:Y:S01]  /*fed0*/  @!P3 LDGSTS.E.BYPASS.LTC128B.128 [R7+0x12200], desc[UR38][R4.64+0x40], !P0 ;  /* 0x122000400407bfae */ /* 0x0001e2000c101d66 */
[----:B------:R-:W-:-:S03]  /*fee0*/  IMAD.MOV.U32 R13, RZ, RZ, R20 ;  /* 0x000000ffff0d7224 */ /* 0x000fc600078e0014 */
[----:B------:R0:W-:Y:S01]  /*fef0*/  @!P3 LDGSTS.E.BYPASS.LTC128B.128 [R7+0x15200], desc[UR38][R4.64+0x80], !P1 ;  /* 0x152000800407bfae */ /* 0x0001e2000c901d66 */
[----:B------:R-:W-:Y:S01]  /*ff00*/  ISETP.GE.AND P3, PT, R2, R9, PT ;  /* 0x000000090200720c */ /* 0x000fe20003f66270 */
[----:B------:R-:W-:-:S12]  /*ff10*/  IMAD.MOV.U32 R29, RZ, RZ, R14 ;  /* 0x000000ffff1d7224 */ /* 0x000fd800078e000e */
[----:B0-----:R-:W-:Y:S05]  /*ff20*/  WARPSYNC.COLLECTIVE R15, `(.L_x_141) ;  /* 0x000000000f087348 */ /* 0x001fea0003c00000 */
[----:B------:R1:W2:Y:S02]  /*ff30*/  SHFL.IDX P6, R14, R13, R12, R11 ;  /* 0x0000000c0d0e7389 */ /* 0x0002a400000c000b */
[----:B012---:R-:W-:Y:S01]  /*ff40*/  ENDCOLLECTIVE ;  /* 0x000000000000791b */ /* 0x007fe20003800000 */
.L_x_141:
[----:B------:R-:W-:Y:S01]  /*ff50*/  IMAD.MOV.U32 R3, RZ, RZ, R29 ;  /* 0x000000ffff037224 */ /* 0x000fe200078e001d */
[----:B------:R-:W-:Y:S02]  /*ff60*/  @!P3 LEA R29, R0, UR40, 0x1 ;  /* 0x00000028001dbc11 */ /* 0x000fe4000f8e08ff */
[----:B------:R-:W-:Y:S01]  /*ff70*/  MOV R13, R10 ;  /* 0x0000000a000d7202 */ /* 0x000fe20000000f00 */
[----:B------:R-:W-:Y:S02]  /*ff80*/  IMAD.MOV.U32 R12, RZ, RZ, 0x1 ;  /* 0x00000001ff0c7424 */ /* 0x000fe400078e00ff */
[----:B------:R-:W-:-:S07]  /*ff90*/  IMAD.MOV.U32 R6, RZ, RZ, R14 ;  /* 0x000000ffff067224 */ /* 0x000fce00078e000e */
[----:B------:R-:W-:Y:S05]  /*ffa0*/  WARPSYNC.COLLECTIVE R15, `(.L_x_142) ;  /* 0x000000000f087348 */ /* 0x000fea0003c00000 */
[----:B------:R0:W1:Y:S02]  /*ffb0*/  SHFL.IDX P6, R14, R13, R12, R11 ;  /* 0x0000000c0d0e7389 */ /* 0x00006400000c000b */
[----:B01----:R-:W-:Y:S01]  /*ffc0*/  ENDCOLLECTIVE ;  /* 0x000000000000791b */ /* 0x003fe20003800000 */
.L_x_142:
[----:B------:R-:W-:Y:S02]  /*ffd0*/  IMAD.MOV.U32 R2, RZ, RZ, R6 ;  /* 0x000000ffff027224 */ /* 0x000fe400078e0006 */
[----:B------:R-:W-:Y:S02]  /*ffe0*/  IMAD.MOV.U32 R6, RZ, RZ, 0x1 ;  /* 0x00000001ff067424 */ /* 0x000fe400078e00ff */
[----:B------:R-:W-:-:S05]  /*fff0*/  @!P3 IMAD.WIDE.U32 R2, R21, 0x2, R2 ;  /* 0x000000021502b825 */ /* 0x000fca00078e0002 */
[----:B------:R-:W-:Y:S01]  /*10000*/  @!PT LDS RZ, [RZ] ;  /* 0x00000000fffff984 */ /* 0x000fe20000000800 */
[----:B------:R-:W-:Y:S01]  /*10010*/  @!PT LDS RZ, [RZ] ;  /* 0x00000000fffff984 */ /* 0x000fe20000000800 */
[----:B------:R-:W-:Y:S01]  /*10020*/  @!PT LDS RZ, [RZ] ;  /* 0x00000000fffff984 */ /* 0x000fe20000000800 */
[----:B------:R0:W-:Y:S01]  /*10030*/  @!P3 LDGSTS.E.BYPASS.LTC128B.128 [R29+0xfa00], desc[UR38][R2.64], !P2 ;  /* 0x0fa00000021dbfae */ /* 0x0001e2000d101d66 */
[----:B------:R-:W-:-:S03]  /*10040*/  IMAD.MOV.U32 R13, RZ, RZ, R20 ;  /* 0x000000ffff0d7224 */ /* 0x000fc600078e0014 */
[----:B------:R0:W-:Y:S04]  /*10050*/  @!P3 LDGSTS.E.BYPASS.LTC128B.128 [R29+0x12a00], desc[UR38][R2.64+0x40], !P0 ;  /* 0x12a00040021dbfae */ /* 0x0001e8000c101d66 */
[----:B------:R0:W-:Y:S01]  /*10060*/  @!P3 LDGSTS.E.BYPASS.LTC128B.128 [R29+0x15a00], desc[UR38][R2.64+0x80], !P1 ;  /* 0x15a00080021dbfae */ /* 0x0001e2000c901d66 */
[----:B------:R-:W-:-:S07]  /*10070*/  IMAD.MOV.U32 R10, RZ, RZ, R14 ;  /* 0x000000ffff0a7224 */ /* 0x000fce00078e000e */
[----:B0-----:R-:W-:Y:S05]  /*10080*/  WARPSYNC.COLLECTIVE R15, `(.L_x_143) ;  /* 0x000000000f087348 */ /* 0x001fea0003c00000 */
[----:B------:R1:W2:Y:S02]  /*10090*/  SHFL.IDX P6, R14, R13, R12, R11 ;  /* 0x0000000c0d0e7389 */ /* 0x0002a400000c000b */
[----:B012---:R-:W-:Y:S01]  /*100a0*/  ENDCOLLECTIVE ;  /* 0x000000000000791b */ /* 0x007fe20003800000 */
.L_x_143:
[----:B------:R-:W-:Y:S05]  /*100b0*/  BRA `(.L_x_144) ;  /* 0xffffffcc00887947 */ /* 0x000fea000383ffff */
.L_x_53:
[----:B0-----:R-:W-:-:S04]  /*100c0*/  IMAD.U32 R3, RZ, RZ, UR40 ;  /* 0x00000028ff037e24 */ /* 0x001fc8000f8e00ff */
[----:B------:R0:W1:Y:S03]  /*100d0*/  SYNCS.PHASECHK.TRANS64.TRYWAIT P0, [R3+URZ+0x31c20], R0 ;  /* 0x031c2000030075a7 */ /* 0x000066000800017f */
[----:B-1----:R-:W-:Y:S05]  /*100e0*/  @!P0 NANOSLEEP.SYNCS 0x989680 ;  /* 0x009896800000895d */ /* 0x002fea0003900000 */
[----:B------:R-:W1:Y:S02]  /*100f0*/  @!P0 SYNCS.PHASECHK.TRANS64 P0, [R3+URZ+0x31c20], R0 ;  /* 0x031c2000030085a7 */ /* 0x000e64000800007f */
[----:B-1----:R-:W-:Y:S05]  /*10100*/  @!P0 BRA `(.L_x_53) ;  /* 0xfffffffc00ec8947 */ /* 0x002fea000383ffff */
[----:B------:R-:W-:Y:S05]  /*10110*/  BRA `(.L_x_145) ;  /* 0xffffffcc00d87947 */ /* 0x000fea000383ffff */
.L_x_60:
[----:B-1----:R-:W-:-:S04]  /*10120*/  MOV R3, UR40 ;  /* 0x0000002800037c02 */ /* 0x002fc80008000f00 */
[----:B------:R1:W2:Y:S03]  /*10130*/  SYNCS.PHASECHK.TRANS64.TRYWAIT P0, [R3+URZ+0x31c48], R6 ;  /* 0x031c4806030075a7 */ /* 0x0002a6000800017f */
[----:B--2---:R-:W-:Y:S05]  /*10140*/  @!P0 NANOSLEEP.SYNCS 0x989680 ;  /* 0x009896800000895d */ /* 0x004fea0003900000 */
[----:B------:R-:W2:Y:S02]  /*10150*/  @!P0 SYNCS.PHASECHK.TRANS64 P0, [R3+URZ+0x31c48], R6 ;  /* 0x031c4806030085a7 */ /* 0x000ea4000800007f */
[----:B--2---:R-:W-:Y:S05]  /*10160*/  @!P0 BRA `(.L_x_60) ;  /* 0xfffffffc00ec8947 */ /* 0x004fea000383ffff */
[----:B------:R-:W-:Y:S05]  /*10170*/  BRA `(.L_x_146) ;  /* 0xffffffd000987947 */ /* 0x000fea000383ffff */
.L_x_67:
[----:B01----:R-:W-:-:S04]  /*10180*/  IMAD.U32 R3, RZ, RZ, UR40 ;  /* 0x00000028ff037e24 */ /* 0x003fc8000f8e00ff */
[----:B------:R0:W1:Y:S03]  /*10190*/  SYNCS.PHASECHK.TRANS64.TRYWAIT P0, [R3+URZ+0x31c60], R6 ;  /* 0x031c6006030075a7 */ /* 0x000066000800017f */
[----:B-1----:R-:W-:Y:S05]  /*101a0*/  @!P0 NANOSLEEP.SYNCS 0x989680 ;  /* 0x009896800000895d */ /* 0x002fea0003900000 */
[----:B------:R-:W1:Y:S02]  /*101b0*/  @!P0 SYNCS.PHASECHK.TRANS64 P0, [R3+URZ+0x31c60], R6 ;  /* 0x031c6006030085a7 */ /* 0x000e64000800007f */
[----:B-1----:R-:W-:Y:S05]  /*101c0*/  @!P0 BRA `(.L_x_67) ;  /* 0xfffffffc00ec8947 */ /* 0x002fea000383ffff */
[----:B------:R-:W-:Y:S05]  /*101d0*/  BRA `(.L_x_147) ;  /* 0xffffffd400707947 */ /* 0x000fea000383ffff */
.L_x_77:
[----:B-1----:R-:W-:-:S04]  /*101e0*/  IMAD.U32 R3, RZ, RZ, UR40 ;  /* 0x00000028ff037e24 */ /* 0x002fc8000f8e00ff */
[----:B------:R1:W2:Y:S03]  /*101f0*/  SYNCS.PHASECHK.TRANS64.TRYWAIT P0, [R3+URZ+0x31c40], R12 ;  /* 0x031c400c030075a7 */ /* 0x0002a6000800017f */
[----:B--2---:R-:W-:Y:S05]  /*10200*/  @!P0 NANOSLEEP.SYNCS 0x989680 ;  /* 0x009896800000895d */ /* 0x004fea0003900000 */
[----:B------:R-:W2:Y:S02]  /*10210*/  @!P0 SYNCS.PHASECHK.TRANS64 P0, [R3+URZ+0x31c40], R12 ;  /* 0x031c400c030085a7 */ /* 0x000ea4000800007f */
[----:B--2---:R-:W-:Y:S05]  /*10220*/  @!P0 BRA `(.L_x_77) ;  /* 0xfffffffc00ec8947 */ /* 0x004fea000383ffff */
[----:B------:R-:W-:Y:S05]  /*10230*/  BRA `(.L_x_148) ;  /* 0xffffffd800bc7947 */ /* 0x000fea000383ffff */
.L_x_84:
[----:B0-----:R-:W-:-:S04]  /*10240*/  IMAD.U32 R3, RZ, RZ, UR40 ;  /* 0x00000028ff037e24 */ /* 0x001fc8000f8e00ff */
[----:B------:R0:W1:Y:S03]  /*10250*/  SYNCS.PHASECHK.TRANS64.TRYWAIT P0, [R3+URZ+0x31c68], R2 ;  /* 0x031c6802030075a7 */ /* 0x000066000800017f */
[----:B-1----:R-:W-:Y:S05]  /*10260*/  @!P0 NANOSLEEP.SYNCS 0x989680 ;  /* 0x009896800000895d */ /* 0x002fea0003900000 */
[----:B------:R-:W1:Y:S02]  /*10270*/  @!P0 SYNCS.PHASECHK.TRANS64 P0, [R3+URZ+0x31c68], R2 ;  /* 0x031c6802030085a7 */ /* 0x000e64000800007f */
[----:B-1----:R-:W-:Y:S05]  /*10280*/  @!P0 BRA `(.L_x_84) ;  /* 0xfffffffc00ec8947 */ /* 0x002fea000383ffff */
[----:B------:R-:W-:Y:S05]  /*10290*/  BRA `(.L_x_149) ;  /* 0xffffffdc00947947 */ /* 0x000fea000383ffff */
.L_x_94:
[----:B-1----:R-:W-:-:S04]  /*102a0*/  IMAD.U32 R2, RZ, RZ, UR40 ;  /* 0x00000028ff027e24 */ /* 0x002fc8000f8e00ff */
[----:B------:R1:W2:Y:S03]  /*102b0*/  SYNCS.PHASECHK.TRANS64.TRYWAIT P0, [R2+URZ+0x31c48], R9 ;  /* 0x031c4809020075a7 */ /* 0x0002a6000800017f */
[----:B--2---:R-:W-:Y:S05]  /*102c0*/  @!P0 NANOSLEEP.SYNCS 0x989680 ;  /* 0x009896800000895d */ /* 0x004fea0003900000 */
[----:B------:R-:W2:Y:S02]  /*102d0*/  @!P0 SYNCS.PHASECHK.TRANS64 P0, [R2+URZ+0x31c48], R9 ;  /* 0x031c4809020085a7 */ /* 0x000ea4000800007f */
[----:B--2---:R-:W-:Y:S05]  /*102e0*/  @!P0 BRA `(.L_x_94) ;  /* 0xfffffffc00ec8947 */ /* 0x004fea000383ffff */
[----:B------:R-:W-:Y:S05]  /*102f0*/  BRA `(.L_x_150) ;  /* 0xffffffe000f47947 */ /* 0x000fea000383ffff */
.L_x_101:
[----:B0-----:R-:W-:-:S04]  /*10300*/  IMAD.U32 R2, RZ, RZ, UR40 ;  /* 0x00000028ff027e24 */ /* 0x001fc8000f8e00ff */
[----:B------:R0:W1:Y:S03]  /*10310*/  SYNCS.PHASECHK.TRANS64.TRYWAIT P0, [R2+URZ+0x31c60], R9 ;  /* 0x031c6009020075a7 */ /* 0x000066000800017f */
[----:B-1----:R-:W-:Y:S05]  /*10320*/  @!P0 NANOSLEEP.SYNCS 0x989680 ;  /* 0x009896800000895d */ /* 0x002fea0003900000 */
[----:B------:R-:W1:Y:S02]  /*10330*/  @!P0 SYNCS.PHASECHK.TRANS64 P0, [R2+URZ+0x31c60], R9 ;  /* 0x031c6009020085a7 */ /* 0x000e64000800007f */
[----:B-1----:R-:W-:Y:S05]  /*10340*/  @!P0 BRA `(.L_x_101) ;  /* 0xfffffffc00ec8947 */ /* 0x002fea000383ffff */
[----:B------:R-:W-:Y:S05]  /*10350*/  BRA `(.L_x_151) ;  /* 0xffffffe400c87947 */ /* 0x000fea000383ffff */
.L_x_110:
[----:B0-----:R0:W1:Y:S02]  /*10360*/  SYNCS.PHASECHK.TRANS64.TRYWAIT P0, [R3+URZ+0x31c60], R2 ;  /* 0x031c6002030075a7 */ /* 0x001064000800017f */
[----:B-1----:R-:W-:Y:S05]  /*10370*/  @!P0 NANOSLEEP.SYNCS 0x989680 ;  /* 0x009896800000895d */ /* 0x002fea0003900000 */
[----:B------:R-:W1:Y:S02]  /*10380*/  @!P0 SYNCS.PHASECHK.TRANS64 P0, [R3+URZ+0x31c60], R2 ;  /* 0x031c6002030085a7 */ /* 0x000e64000800007f */
[----:B-1----:R-:W-:Y:S05]  /*10390*/  @!P0 BRA `(.L_x_110) ;  /* 0xfffffffc00f08947 */ /* 0x002fea000383ffff */
[----:B------:R-:W-:Y:S05]  /*103a0*/  BRA `(.L_x_152) ;  /* 0xffffffe800c07947 */ /* 0x000fea000383ffff */
.L_x_116:
[----:B0-----:R0:W1:Y:S02]  /*103b0*/  SYNCS.PHASECHK.TRANS64.TRYWAIT P0, [R7+URZ+0x31c20], R2 ;  /* 0x031c2002070075a7 */ /* 0x001064000800017f */
[----:B-1----:R-:W-:Y:S05]  /*103c0*/  @!P0 NANOSLEEP.SYNCS 0x989680 ;  /* 0x009896800000895d */ /* 0x002fea0003900000 */
[----:B------:R-:W1:Y:S02]  /*103d0*/  @!P0 SYNCS.PHASECHK.TRANS64 P0, [R7+URZ+0x31c20], R2 ;  /* 0x031c2002070085a7 */ /* 0x000e64000800007f */
[----:B-1----:R-:W-:Y:S05]  /*103e0*/  @!P0 BRA `(.L_x_116) ;  /* 0xfffffffc00f08947 */ /* 0x002fea000383ffff */
[----:B------:R-:W-:Y:S05]  /*103f0*/  BRA `(.L_x_153) ;  /* 0xffffffec00c47947 */ /* 0x000fea000383ffff */
.L_x_117:
[----:B------:R-:W1:Y:S01]  /*10400*/  S2R R3, SR_TID.X ;  /* 0x0000000000037919 */ /* 0x000e620000002100 */
[----:B------:R-:W-:Y:S01]  /*10410*/  BSSY B0, `(.L_x_154) ;  /* 0x000000a000007945 */ /* 0x000fe20003800000 */
[----:B------:R-:W-:Y:S02]  /*10420*/  IMAD.MOV.U32 R12, RZ, RZ, RZ ;  /* 0x000000ffff0c7224 */ /* 0x000fe400078e00ff */
[----:B------:R-:W-:Y:S02]  /*10430*/  IMAD.MOV.U32 R11, RZ, RZ, 0x1f ;  /* 0x0000001fff0b7424 */ /* 0x000fe400078e00ff */
[----:B------:R-:W-:Y:S01]  /*10440*/  IMAD.MOV.U32 R15, RZ, RZ, -0x1 ;  /* 0xffffffffff0f7424 */ /* 0x000fe200078e00ff */
[----:B-1----:R-:W-:-:S04]  /*10450*/  SHF.R.U32.HI R3, RZ, 0x5, R3 ;  /* 0x00000005ff037819 */ /* 0x002fc80000011603 */
[----:B------:R-:W-:-:S04]  /*10460*/  LOP3.LUT R3, R3, 0x3, RZ, 0xc0, !PT ;  /* 0x0000000303037812 */ /* 0x000fc800078ec0ff */
[----:B------:R-:W-:-:S07]  /*10470*/  MOV R13, R3 ;  /* 0x00000003000d7202 */ /* 0x000fce0000000f00 */
[----:B0-----:R-:W-:Y:S05]  /*10480*/  WARPSYNC.COLLECTIVE R15, `(.L_x_155) ;  /* 0x000000000f087348 */ /* 0x001fea0003c00000 */
[----:B------:R1:W2:Y:S02]  /*10490*/  SHFL.IDX P6, R14, R13, R12, R11 ;  /* 0x0000000c0d0e7389 */ /* 0x0002a400000c000b */
[----:B012---:R-:W-:Y:S01]  /*104a0*/  ENDCOLLECTIVE ;  /* 0x000000000000791b */ /* 0x007fe20003800000 */
.L_x_155:
[----:B------:R-:W-:Y:S05]  /*104b0*/  BSYNC B0 ;  /* 0x0000000000007941 */ /* 0x000fea0003800000 */
.L_x_154:
[----:B------:R-:W-:Y:S05]  /*104c0*/  BRA `(.L_x_156) ;  /* 0xffffffec00a87947 */ /* 0x000fea000383ffff */
.L_x_118:
[----:B------:R-:W-:Y:S01]  /*104d0*/  BSSY B0, `(.L_x_157) ;  /* 0x0000006000007945 */ /* 0x000fe20003800000 */
[----:B------:R-:W-:-:S07]  /*104e0*/  IMAD.MOV.U32 R15, RZ, RZ, -0x1 ;  /* 0xffffffffff0f7424 */ /* 0x000fce00078e00ff */
[----:B0-----:R-:W-:Y:S05]  /*104f0*/  WARPSYNC.COLLECTIVE R15, `(.L_x_158) ;  /* 0x000000000f0c7348 */ /* 0x001fea0003c00000 */
[----:B------:R-:W-:Y:S02]  /*10500*/  ELECT P6, UR62, PT ;  /* 0x00000000003e782f */ /* 0x000fe400038c0000 */
[----:B------:R-:W-:Y:S01]  /*10510*/  MOV R14, UR62 ;  /* 0x0000003e000e7c02 */ /* 0x000fe20008000f00 */
[----:B0-----:R-:W-:Y:S10]  /*10520*/  ENDCOLLECTIVE ;  /* 0x000000000000791b */ /* 0x001ff40003800000 */
.L_x_158:
[----:B------:R-:W-:Y:S05]  /*10530*/  BSYNC B0 ;  /* 0x0000000000007941 */ /* 0x000fea0003800000 */
.L_x_157:
[----:B------:R-:W-:Y:S05]  /*10540*/  BRA `(.L_x_159) ;  /* 0xffffffec009c7947 */ /* 0x000fea000383ffff */
.L_x_120:
[----:B0-----:R0:W1:Y:S02]  /*10550*/  SYNCS.PHASECHK.TRANS64.TRYWAIT P0, [R5+URZ], R4 ;  /* 0x00000004050075a7 */ /* 0x001064000800017f */
[----:B-1----:R-:W-:Y:S05]  /*10560*/  @!P0 NANOSLEEP.SYNCS 0x989680 ;  /* 0x009896800000895d */ /* 0x002fea0003900000 */
[----:B------:R-:W1:Y:S02]  /*10570*/  @!P0 SYNCS.PHASECHK.TRANS64 P0, [R5+URZ], R4 ;  /* 0x00000004050085a7 */ /* 0x000e64000800007f */
[----:B-1----:R-:W-:Y:S05]  /*10580*/  @!P0 BRA `(.L_x_120) ;  /* 0xfffffffc00f08947 */ /* 0x002fea000383ffff */
[----:B------:R-:W-:Y:S05]  /*10590*/  BRA `(.L_x_160) ;  /* 0xffffffec00cc7947 */ /* 0x000fea000383ffff */
.L_x_121:
[----:B-1----:R1:W2:Y:S02]  /*105a0*/  SYNCS.PHASECHK.TRANS64.TRYWAIT P0, [R3+URZ], R2 ;  /* 0x00000002030075a7 */ /* 0x0022a4000800017f */
[----:B--2---:R-:W-:Y:S05]  /*105b0*/  @!P0 NANOSLEEP.SYNCS 0x989680 ;  /* 0x009896800000895d */ /* 0x004fea0003900000 */
[----:B------:R-:W2:Y:S02]  /*105c0*/  @!P0 SYNCS.PHASECHK.TRANS64 P0, [R3+URZ], R2 ;  /* 0x00000002030085a7 */ /* 0x000ea4000800007f */
[----:B--2---:R-:W-:Y:S05]  /*105d0*/  @!P0 BRA `(.L_x_121) ;  /* 0xfffffffc00f08947 */ /* 0x004fea000383ffff */
[----:B------:R-:W-:Y:S05]  /*105e0*/  BRA `(.L_x_161) ;  /* 0xffffffec00c07947 */ /* 0x000fea000383ffff */
.L_x_123:
[----:B0-----:R0:W1:Y:S02]  /*105f0*/  SYNCS.PHASECHK.TRANS64.TRYWAIT P0, [R5+URZ], R4 ;  /* 0x00000004050075a7 */ /* 0x001064000800017f */
[----:B-1----:R-:W-:Y:S05]  /*10600*/  @!P0 NANOSLEEP.SYNCS 0x989680 ;  /* 0x009896800000895d */ /* 0x002fea0003900000 */
[----:B------:R-:W1:Y:S02]  /*10610*/  @!P0 SYNCS.PHASECHK.TRANS64 P0, [R5+URZ], R4 ;  /* 0x00000004050085a7 */ /* 0x000e64000800007f */
[----:B-1----:R-:W-:Y:S05]  /*10620*/  @!P0 BRA `(.L_x_123) ;  /* 0xfffffffc00f08947 */ /* 0x002fea000383ffff */
[----:B------:R-:W-:Y:S05]  /*10630*/  BRA `(.L_x_162) ;  /* 0xffffffec00c47947 */ /* 0x000fea000383ffff */
.L_x_163:
[----:B------:R-:W-:-:S00]  /*10640*/  BRA `(.L_x_163) ;  /* 0xfffffffc00fc7947 */ /* 0x000fc0000383ffff */
[----:B------:R-:W-:-:S00]  /*10650*/  NOP ;  /* 0x0000000000007918 */ /* 0x000fc00000000000 */
        /* <DEDUP_REMOVED lines=10> */
.L_x_2776:


//--------------------- .text._ZN7cutlass13device_kernelIN5flash11enable_sm90INS1_16FlashAttnFwdSm90INS1_25CollectiveMainloopFwdSm90ILi2EN4cute5tupleIJNS5_1CILi1EEES8_S8_EEENS6_IJNS7_ILi192EEENS7_ILi144EEENS7_ILi96EEEEEELi96ENS_10bfloat16_tEfNS_4arch4Sm90ELb0ELb0ELb1ELb1ELb0ELb0ELb0ELb0ELb1ELb1ELb1ELb0EEENS1_21CollectiveEpilogueFwdINS6_IJSA_SC_SB_EEES9_SE_SG_Li384ELb1ELb1ELb1ELb0EEENS1_36VarlenDynamicPersistentTileSchedulerILi192ELi144ELi384ELi128ELb1ELb1ELb1ELb0ELb1ELb1EEEEEEEEEvNT_6ParamsE --------------------------
	.section	.text._ZN7cutlass13device_kernelIN5flash11enable_sm90INS1_16FlashAttnFwdSm90INS1_25CollectiveMainloopFwdSm90ILi2EN4cute5tupleIJNS5_1CILi1EEES8_S8_EEENS6_IJNS7_ILi192EEENS7_ILi144EEENS7_ILi96EEEEEELi96ENS_10bfloat16_tEfNS_4arch4Sm90ELb0ELb0ELb1ELb1ELb0ELb0ELb0ELb0ELb1ELb1ELb1ELb0EEENS1_21CollectiveEpilogueFwdINS6_IJSA_SC_SB_EEES9_SE_SG_Li384ELb1ELb1ELb1ELb0EEENS1_36VarlenDynamicPersistentTileSchedulerILi192ELi144ELi384ELi128ELb1ELb1ELb1ELb0ELb1ELb1EEEEEEEEEvNT_6ParamsE,"ax",@progbits
	.align	128
.text._ZN7cutlass13device_kernelIN5flash11enable_sm90INS1_16FlashAttnFwdSm90INS1_25CollectiveMainloopFwdSm90ILi2EN4cute5tupleIJNS5_1CILi1EEES8_S8_EEENS6_IJNS7_ILi192EEENS7_ILi144EEENS7_ILi96EEEEEELi96ENS_10bfloat16_tEfNS_4arch4Sm90ELb0ELb0ELb1ELb1ELb0ELb0ELb0ELb0ELb1ELb1ELb1ELb0EEENS1_21CollectiveEpilogueFwdINS6_IJSA_SC_SB_EEES9_SE_SG_Li384ELb1ELb1ELb1ELb0EEENS1_36VarlenDynamicPersistentTileSchedulerILi192ELi144ELi384ELi128ELb1ELb1ELb1ELb0ELb1ELb1EEEEEEEEEvNT_6ParamsE:
        .type           _ZN7cutlass13device_kernelIN5flash11enable_sm90INS1_16FlashAttnFwdSm90INS1_25CollectiveMainloopFwdSm90ILi2EN4cute5tupleIJNS5_1CILi1EEES8_S8_EEENS6_IJNS7_ILi192EEENS7_ILi144EEENS7_ILi96EEEEEELi96ENS_10bfloat16_tEfNS_4arch4Sm90ELb0ELb0ELb1ELb1ELb0ELb0ELb0ELb0ELb1ELb1ELb1ELb0EEENS1_21CollectiveEpilogueFwdINS6_IJSA_SC_SB_EEES9_SE_SG_Li384ELb1ELb1ELb1ELb0EEENS1_36VarlenDynamicPersistentTileSchedulerILi192ELi144ELi384ELi128ELb1ELb1ELb1ELb0ELb1ELb1EEEEEEEEEvNT_6ParamsE,@function
        .size           _ZN7cutlass13device_kernelIN5flash11enable_sm90INS1_16FlashAttnFwdSm90INS1_25CollectiveMainloopFwdSm90ILi2EN4cute5tupleIJNS5_1CILi1EEES8_S8_EEENS6_IJNS7_ILi192EEENS7_ILi144EEENS7_ILi96EEEEEELi96ENS_10bfloat16_tEfNS_4arch4Sm90ELb0ELb0ELb1ELb1ELb0ELb0ELb0ELb0ELb1ELb1ELb1ELb0EEENS1_21CollectiveEpilogueFwdINS6_IJSA_SC_SB_EEES9_SE_SG_Li384ELb1ELb1ELb1ELb0EEENS1_36VarlenDynamicPersistentTileSchedulerILi192ELi144ELi384ELi128ELb1ELb1ELb1ELb0ELb1ELb1EEEEEEEEEvNT_6ParamsE,(.L_x_2777 - _ZN7cutlass13device_kernelIN5flash11enable_sm90INS1_16FlashAttnFwdSm90INS1_25CollectiveMainloopFwdSm90ILi2EN4cute5tupleIJNS5_1CILi1EEES8_S8_EEENS6_IJNS7_ILi192EEENS7_ILi144EEENS7_ILi96EEEEEELi96ENS_10bfloat16_tEfNS_4arch4Sm90ELb0ELb0ELb1ELb1ELb0ELb0ELb0ELb0ELb1ELb1ELb1ELb0EEENS1_21CollectiveEpilogueFwdINS6_IJSA_SC_SB_EEES9_SE_SG_Li384ELb1ELb1ELb1ELb0EEENS1_36VarlenDynamicPersistentTileSchedulerILi192ELi144ELi384ELi128ELb1ELb1ELb1ELb0ELb1ELb1EEEEEEEEEvNT_6ParamsE)
        .other          _ZN7cutlass13device_kernelIN5flash11enable_sm90INS1_16FlashAttnFwdSm90INS1_25CollectiveMainloopFwdSm90ILi2EN4cute5tupleIJNS5_1CILi1EEES8_S8_EEENS6_IJNS7_ILi192EEENS7_ILi144EEENS7_ILi96EEEEEELi96ENS_10bfloat16_tEfNS_4arch4Sm90ELb0ELb0ELb1ELb1ELb0ELb0ELb0ELb0ELb1ELb1ELb1ELb0EEENS1_21CollectiveEpilogueFwdINS6_IJSA_SC_SB_EEES9_SE_SG_Li384ELb1ELb1ELb1ELb0EEENS1_36VarlenDynamicPersistentTileSchedulerILi192ELi144ELi384ELi128ELb1ELb1ELb1ELb0ELb1ELb1EEEEEEEEEvNT_6ParamsE,@"STO_CUDA_ENTRY STV_DEFAULT"
_ZN7cutlass13device_kernelIN5flash11enable_sm90INS1_16FlashAttnFwdSm90INS1_25CollectiveMainloopFwdSm90ILi2EN4cute5tupleIJNS5_1CILi1EEES8_S8_EEENS6_IJNS7_ILi192EEENS7_ILi144EEENS7_ILi96EEEEEELi96ENS_10bfloat16_tEfNS_4arch4Sm90ELb0ELb0ELb1ELb1ELb0ELb0ELb0ELb0ELb1ELb1ELb1ELb0EEENS1_21CollectiveEpilogueFwdINS6_IJSA_SC_SB_EEES9_SE_SG_Li384ELb1ELb1ELb1ELb0EEENS1_36VarlenDynamicPersistentTileSchedulerILi192ELi144ELi384ELi128ELb1ELb1ELb1ELb0ELb1ELb1EEEEEEEEEvNT_6ParamsE:
[----:B------:R-:W0:Y:S02]  /*0000*/  LDC R1, c[0x0][0x28] ;  /* 0x00000a00ff017b82 */ /* 0x000e240000000800 */
[----:B0-----:R-:W-:Y:S01]  /*0010*/  VIADD R1, R1, 0xffffffa8 ;  /* 0xffffffa801017836 */ /* 0x001fe20000000000 */
[----:B------:R-:W0:Y:S01]  /*0020*/  S2R R3, SR_TID.X ;  /* 0x0000000000037919 */ /* 0x000e220000002100 */
[----:B------:R-:W-:Y:S01]  /*0030*/  ELECT P0, URZ, PT ;  /* 0x00000000003f782f */ /* 0x000fe20003800000 */
[----:B------:R-:W-:Y:S01]  /*0040*/  BSSY B0, `(.L_x_164) ;  /* 0x000000e000007945 */ /* 0x000fe20003800000 */
[--C-:B0-----:R-:W-:Y:S02]  /*0050*/  SHF.R.U32.HI R0, RZ, 0x5, R3.reuse ;  /* 0x00000005ff007819 */ /* 0x101fe40000011603 */
[----:B------:R-:W-:-:S03]  /*0060*/  SHF.R.U32.HI R3, RZ, 0x7, R3 ;  /* 0x00000007ff037819 */ /* 0x000fc60000011603 */
[----:B------:R-:W0:Y:S02]  /*0070*/  SHFL.IDX PT, R2, R0, RZ, 0x1f ;  /* 0x00001fff00027589 */ /* 0x000e2400000e0000 */
[----:B0-----:R-:W-:-:S13]  /*0080*/  ISETP.EQ.AND P0, PT, R2, RZ, P0 ;  /* 0x000000ff0200720c */ /* 0x001fda0000702270 */
[----:B------:R-:W-:Y:S05]  /*0090*/  @!P0 BRA `(.L_x_165) ;  /* 0x0000000000208947 */ /* 0x000fea0003800000 */
        /* <DEDUP_REMOVED lines=8> */
.L_x_165:
[----:B------:R-:W-:Y:S05]  /*0120*/  BSYNC B0 ;  /* 0x0000000000007941 */ /* 0x000fea0003800000 */
.L_x_164:
[----:B------:R-:W-:Y:S01]  /*0130*/  VOTEU.ANY UP0, P0 ;  /* 0x00000000003f7886 */ /* 0x000fe20000000100 */
[----:B------:R-:W0:Y:S01]  /*0140*/  SHFL.IDX PT, R3, R3, RZ, 0x1f ;  /* 0x00001fff03037589 */ /* 0x000e2200000e0000 */
[----:B------:R-:W-:Y:S01]  /*0150*/  UMOV UR4, 0x80 ;  /* 0x0000008000047882 */ /* 0x000fe20000000000 */
[----:B------:R-:W-:Y:S01]  /*0160*/  UMOV UR7, 0x180 ;  /* 0x0000018000077882 */ /* 0x000fe20000000000 */
[----:B------:R-:W-:Y:S01]  /*0170*/  VOTEU.ANY UP1, P0 ;  /* 0x00000000003f7886 */ /* 0x000fe20000020100 */
[----:B------:R-:W1:Y:S01]  /*0180*/  @UP0 S2UR UR8, SR_CgaCtaId ;  /* 0x00000000000809c3 */ /* 0x000e620000008800 */
[----:B------:R-:W2:Y:S01]  /*0190*/  SHFL.IDX PT, R2, R0, RZ, 0x1f ;  /* 0x00001fff00027589 */ /* 0x000ea200000e0000 */
[----:B------:R-:W-:Y:S01]  /*01a0*/  @UP0 UMOV UR6, 0x400 ;  /* 0x0000040000060882 */ /* 0x000fe20000000000 */
[----:B------:R-:W-:-:S04]  /*01b0*/  @UP0 UIADD3 UR4, -UR4, 0x100000, URZ ;  /* 0x0010000004040890 */ /* 0x000fc8000fffe13f */
[----:B------:R-:W-:Y:S02]  /*01c0*/  @UP0 USHF.L.U32 UR5, UR4, 0xb, URZ ;  /* 0x0000000b04050899 */ /* 0x000fe4000800063f */
[----:B------:R-:W-:Y:S01]  /*01d0*/  @UP0 USHF.L.U32 UR4, UR4, 0x1, URZ ;  /* 0x0000000104040899 */ /* 0x000fe2000800063f */
[----:B------:R-:W-:Y:S01]  /*01e0*/  VOTEU.ANY UP2, P0 ;  /* 0x00000000003f7886 */ /* 0x000fe20000040100 */
[----:B0-----:R-:W-:Y:S01]  /*01f0*/  R2UR UR9, R3 ;  /* 0x00000000030972ca */ /* 0x001fe200000e0000 */
[----:B-1----:R-:W-:Y:S01]  /*0200*/  @UP0 ULEA UR8, UR8, UR6, 0x18 ;  /* 0x0000000608080291 */ /* 0x002fe2000f8ec03f */
[----:B--2---:R-:W-:Y:S01]  /*0210*/  ISETP.NE.AND P1, PT, R2, RZ, PT ;  /* 0x000000ff0200720c */ /* 0x004fe20003f25270 */
[----:B------:R-:W-:-:S04]  /*0220*/  @UP0 UIADD3 UR6, -UR7, 0x100000, URZ ;  /* 0x0010000007060890 */ /* 0x000fc8000fffe13f */
[----:B------:R-:W-:Y:S02]  /*0230*/  @UP0 USHF.L.U32 UR7, UR6, 0xb, URZ ;  /* 0x0000000b06070899 */ /* 0x000fe4000800063f */
[----:B------:R-:W-:-:S04]  /*0240*/  @UP0 USHF.L.U32 UR6, UR6, 0x1, URZ ;  /* 0x0000000106060899 */ /* 0x000fc8000800063f */
[----:B------:R-:W-:Y:S01]  /*0250*/  UISETP.NE.AND UP0, UPT, UR9, URZ, UPT ;  /* 0x0000003f0900728c */ /* 0x000fe2000bf05270 */
[----:B------:R-:W0:Y:S02]  /*0260*/  FENCE.VIEW.ASYNC.S ;  /* 0x00000000000073c6 */ /* 0x000e240000000000 */
[----:B0-----:R0:W1:Y:S05]  /*0270*/  @UP1 SYNCS.EXCH.64 URZ, [UR8+0x31c00], UR4 ;  /* 0x031c0004083f15b2 */ /* 0x00106a0008000100 */
[----:B------:R0:W2:Y:S01]  /*0280*/  @UP2 SYNCS.EXCH.64 URZ, [UR8+0x31c20], UR6 ;  /* 0x031c2006083f25b2 */ /* 0x0000a20008000100 */
        /* <DEDUP_REMOVED lines=17> */
[----:B------:R3:W0:Y:S02]  /*03a0*/  SYNCS.EXCH.64 URZ, [UR8+0x31c48], UR6 ;  /* 0x031c4806083f75b2 */ /* 0x0006240008000100 */
[----:B---3--:R-:W-:Y:S01]  /*03b0*/  NOP ;  /* 0x0000000000007918 */ /* 0x008fe20000000000 */
.L_x_166:
[----:B------:R-:W3:Y:S01]  /*03c0*/  SHFL.IDX PT, R2, R0, RZ, 0x1f ;  /* 0x00001fff00027589 */ /* 0x000ee200000e0000 */
[----:B------:R-:W-:Y:S01]  /*03d0*/  NOP ;  /* 0x0000000000007918 */ /* 0x000fe20000000000 */
[----:B---3--:R-:W-:-:S13]  /*03e0*/  ISETP.NE.AND P0, PT, R2, RZ, PT ;  /* 0x000000ff0200720c */ /* 0x008fda0003f05270 */
        /* <DEDUP_REMOVED lines=17> */
[----:B------:R3:W0:Y:S02]  /*0500*/  SYNCS.EXCH.64 URZ, [UR8+0x31c68], UR6 ;  /* 0x031c6806083f75b2 */ /* 0x0006240008000100 */
[----:B---3--:R-:W-:Y:S01]  /*0510*/  NOP ;  /* 0x0000000000007918 */ /* 0x008fe20000000000 */
.L_x_167:
[----:B------:R-:W3:Y:S01]  /*0520*/  SHFL.IDX PT, R2, R0, RZ, 0x1f ;  /* 0x00001fff00027589 */ /* 0x000ee200000e0000 */
[----:B------:R-:W-:Y:S01]  /*0530*/  NOP ;  /* 0x0000000000007918 */ /* 0x000fe20000000000 */
[----:B---3--:R-:W-:-:S13]  /*0540*/  ISETP.NE.AND P0, PT, R2, RZ, PT ;  /* 0x000000ff0200720c */ /* 0x008fda0003f05270 */
        /* <DEDUP_REMOVED lines=13> */
[----:B------:R3:W0:Y:S02]  /*0620*/  SYNCS.EXCH.64 URZ, [UR6+0x31c88], UR4 ;  /* 0x031c8804063f75b2 */ /* 0x0006240008000100 */
[----:B---3--:R-:W-:Y:S01]  /*0630*/  NOP ;  /* 0x0000000000007918 */ /* 0x008fe20000000000 */
.L_x_168:
        /* <DEDUP_REMOVED lines=22> */
.L_x_169:
        /* <DEDUP_REMOVED lines=22> */
.L_x_170:
[----:B0-----:R-:W-:Y:S01]  /*0900*/  UMOV UR4, 0x1 ;  /* 0x0000000100047882 */ /* 0x001fe20000000000 */
[----:B------:R-:W-:Y:S01]  /*0910*/  PLOP3.LUT P0, PT, PT, PT, UP0, 0x80, 0x0 ;  /* 0x000000000000781c */ /* 0x000fe20003f0f008 */
[----:B------:R-:W-:Y:S01]  /*0920*/  USEL UR4, UR4, 0x2, !UP0 ;  /* 0x0000000204047887 */ /* 0x000fe2000c000000 */
[----:B------:R-:W-:-:S05]  /*0930*/  NOP ;  /* 0x0000000000007918 */ /* 0x000fca0000000000 */
[----:B------:R-:W-:-:S05]  /*0940*/  IMAD.U32 R2, RZ, RZ, UR4 ;  /* 0x00000004ff027e24 */ /* 0x000fca000f8e00ff */
[----:B------:R0:W-:Y:S01]  /*0950*/  STL [R1+0x50], R2 ;  /* 0x0000500201007387 */ /* 0x0001e20000100800 */
[----:B-12-4-:R-:W-:Y:S06]  /*0960*/  BAR.SYNC.DEFER_BLOCKING 0x0 ;  /* 0x0000000000007b1d */ /* 0x016fec0000010000 */
[----:B------:R-:W-:Y:S05]  /*0970*/  @!P0 BRA `(.L_x_171) ;  /* 0x000000cc007c8947 */ /* 0x000fea0003800000 */
.L_x_172:
[----:B------:R-:W-:-:S08]  /*0980*/  NOP ;  /* 0x0000000000007918 */ /* 0x000fd00000000000 */
[----:B------:R-:W1:Y:S02]  /*0990*/  USETMAXREG.TRY_ALLOC.CTAPOOL UP0, 0xa0 ;  /* 0x000000a0000079c8 */ /* 0x000e640008000600 */
[----:B-1----:R-:W-:-:S13]  /*09a0*/  PLOP3.LUT P0, PT, PT, PT, UP0, 0x80, 0x0 ;  /* 0x000000000000781c */ /* 0x002fda0003f0f008 */
[----:B------:R-:W-:Y:S05]  /*09b0*/  @!P0 BRA `(.L_x_172) ;  /* 0xfffffffc00f08947 */ /* 0x000fea000383ffff */
[----:B0-----:R-:W0:Y:S01]  /*09c0*/  S2R R2, SR_TID.X ;  /* 0x0000000000027919 */ /* 0x001e220000002100 */
[----:B------:R-:W1:Y:S01]  /*09d0*/  S2UR UR4, SR_CgaCtaId ;  /* 0x00000000000479c3 */ /* 0x000e620000008800 */
[----:B------:R-:W-:-:S07]  /*09e0*/  UMOV UR37, 0x400 ;  /* 0x0000040000257882 */ /* 0x000fce0000000000 */
[----:B------:R-:W-:Y:S06]  /*09f0*/  BAR.ARV 0x8, 0x200 ;  /* 0x0208000000007b1d */ /* 0x000fec0000002000 */
[----:B-1----:R-:W-:-:S03]  /*0a00*/  ULEA UR37, UR4, UR37, 0x18 ;  /* 0x0000002504257291 */ /* 0x002fc6000f8ec03f */
[----:B------:R-:W-:Y:S01]  /*0a10*/  ULDC UR4, c[0x0][0xc3c] ;  /* 0x00030f0000047ab9 */ /* 0x000fe20000000800 */
[----:B0-----:R-:W-:-:S04]  /*0a20*/  LOP3.LUT R0, R2, 0xffffff80, RZ, 0xc0, !PT ;  /* 0xffffff8002007812 */ /* 0x001fc800078ec0ff */
[----:B------:R-:W-:-:S13]  /*0a30*/  ISETP.NE.AND P0, PT, R0, 0x80, PT ;  /* 0x000000800000780c */ /* 0x000fda0003f05270 */
[----:B------:R-:W-:Y:S08]  /*0a40*/  @!P0 BAR.ARV 0x9, 0x100 ;  /* 0x0244000000008b1d */ /* 0x000ff00000002000 */
[----:B------:R-:W-:Y:S06]  /*0a50*/  BAR.SYNC.DEFER_BLOCKING 0x5, 0x200 ;  /* 0x0148000000007b1d */ /* 0x000fec0000010000 */
[----:B------:R-:W0:Y:S02]  /*0a60*/  LDS.128 R8, [UR37+0x31cd0] ;  /* 0x031cd025ff087984 */ /* 0x000e240008000c00 */
[----:B------:R-:W-:Y:S06]  /*0a70*/  BAR.ARV 0x4, 0x200 ;  /* 0x0108000000007b1d */ /* 0x000fec0000002000 */
[----:B0-----:R-:W-:-:S13]  /*0a80*/  ISETP.GE.AND P0, PT, R11, UR4, PT ;  /* 0x000000040b007c0c */ /* 0x001fda000bf06270 */
[----:B------:R-:W-:Y:S05]  /*0a90*/  @P0 EXIT ;  /* 0x000000000000094d */ /* 0x000fea0003800000 */
[----:B------:R-:W2:Y:S01]  /*0aa0*/  LDL R3, [R1+0x50] ;  /* 0x0000500001037983 */ /* 0x000ea20000100800 */
[----:B------:R-:W-:Y:S01]  /*0ab0*/  VIADD R15, R2, 0xffffff80 ;  /* 0xffffff80020f7836 */ /* 0x000fe20000000000 */
[----:B------:R-:W-:Y:S01]  /*0ac0*/  R2UR UR6, R9 ;  /* 0x00000000090672ca */ /* 0x000fe200000e0000 */
[----:B------:R-:W-:Y:S01]  /*0ad0*/  UMOV UR39, URZ ;  /* 0x0000003f00277c82 */ /* 0x000fe20008000000 */
[----:B------:R-:W-:Y:S01]  /*0ae0*/  R2UR UR5, R10 ;  /* 0x000000000a0572ca */ /* 0x000fe200000e0000 */
[----:B------:R-:W-:Y:S01]  /*0af0*/  UMOV UR36, URZ ;  /* 0x0000003f00247c82 */ /* 0x000fe20008000000 */
[----:B------:R-:W-:Y:S02]  /*0b00*/  SHF.R.S32.HI R0, RZ, 0x1f, R15 ;  /* 0x0000001fff007819 */ /* 0x000fe4000001140f */
[----:B------:R-:W-:Y:S02]  /*0b10*/  R2UR UR7, R11 ;  /* 0x000000000b0772ca */ /* 0x000fe400000e0000 */
[----:B------:R-:W-:-:S02]  /*0b20*/  LEA.HI R2, R0, R15, RZ, 0x4 ;  /* 0x0000000f00027211 */ /* 0x000fc400078f20ff */
[----:B------:R-:W-:Y:S02]  /*0b30*/  LEA.HI R7, R0, R15, RZ, 0x5 ;  /* 0x0000000f00077211 */ /* 0x000fe400078f28ff */
[----:B------:R-:W-:Y:S02]  /*0b40*/  SHF.R.S32.HI R5, RZ, 0x4, R2 ;  /* 0x00000004ff057819 */ /* 0x000fe40000011402 */
[----:B------:R-:W-:Y:S02]  /*0b50*/  SHF.R.S32.HI R10, RZ, 0x5, R7 ;  /* 0x00000005ff0a7819 */ /* 0x000fe40000011407 */
[----:B------:R-:W-:-:S04]  /*0b60*/  LEA.HI R4, R2, R5, RZ, 0x1 ;  /* 0x0000000502047211 */ /* 0x000fc800078f08ff */
[----:B------:R-:W-:-:S05]  /*0b70*/  LOP3.LUT R6, R4, 0x1ffffffe, RZ, 0xc0, !PT ;  /* 0x1ffffffe04067812 */ /* 0x000fca00078ec0ff */
[----:B------:R-:W-:Y:S01]  /*0b80*/  IMAD.IADD R6, R5, 0x1, -R6 ;  /* 0x0000000105067824 */ /* 0x000fe200078e0a06 */
[----:B--2---:R-:W-:Y:S02]  /*0b90*/  R2UR UR4, R3 ;  /* 0x00000000030472ca */ /* 0x004fe400000e0000 */
[----:B------:R-:W-:Y:S02]  /*0ba0*/  LOP3.LUT R3, R2, 0xfffffff0, RZ, 0xc0, !PT ;  /* 0xfffffff002037812 */ /* 0x000fe400078ec0ff */
[CC--:B------:R-:W-:Y:S02]  /*0bb0*/  LEA.HI R2, R0.reuse, R15.reuse, RZ, 0x7 ;  /* 0x0000000f00027211 */ /* 0x0c0fe400078f38ff */
[----:B------:R-:W-:Y:S01]  /*0bc0*/  LEA.HI R0, R0, R15, RZ, 0x2 ;  /* 0x0000000f00007211 */ /* 0x000fe200078f10ff */
[C---:B------:R-:W-:Y:S01]  /*0bd0*/  IMAD.IADD R3, R15.reuse, 0x1, -R3 ;  /* 0x000000010f037824 */ /* 0x040fe200078e0a03 */
[----:B------:R-:W-:Y:S02]  /*0be0*/  LOP3.LUT R8, R2, 0xffffff80, RZ, 0xc0, !PT ;  /* 0xffffff8002087812 */ /* 0x000fe400078ec0ff */
[----:B------:R-:W-:Y:S01]  /*0bf0*/  SHF.R.S32.HI R16, RZ, 0x7, R2 ;  /* 0x00000007ff107819 */ /* 0x000fe20000011402 */
[--C-:B------:R-:W-:Y:S01]  /*0c00*/  IMAD R12, R10, 0x10, R3.reuse ;  /* 0x000000100a0c7824 */ /* 0x100fe200078e0203 */
[----:B------:R-:W-:Y:S01]  /*0c10*/  SHF.R.S32.HI R4, RZ, 0x1f, R3 ;  /* 0x0000001fff047819 */ /* 0x000fe20000011403 */
[----:B------:R-:W-:Y:S01]  /*0c20*/  IMAD.IADD R14, R15, 0x1, -R8 ;  /* 0x000000010f0e7824 */ /* 0x000fe200078e0a08 */
[----:B------:R-:W-:Y:S01]  /*0c30*/  ULOP3.LUT UR8, UR4, 0x1, URZ, 0xfc, !UPT ;  /* 0x0000000104087892 */ /* 0x000fe2000f8efc3f */
[----:B------:R-:W-:Y:S01]  /*0c40*/  IMAD.HI R2, R16, 0x55555556, RZ ;  /* 0x5555555610027827 */ /* 0x000fe200078e02ff */
[CC--:B------:R-:W-:Y:S01]  /*0c50*/  LEA.HI R5, R4.reuse, R3.reuse, RZ, 0x3 ;  /* 0x0000000304057211 */ /* 0x0c0fe200078f18ff */
[----:B------:R-:W-:Y:S01]  /*0c60*/  UMOV UR4, URZ ;  /* 0x0000003f00047c82 */ /* 0x000fe20008000000 */
[----:B------:R-:W-:-:S02]  /*0c70*/  LEA.HI R4, R4, R3, RZ, 0x2 ;  /* 0x0000000304047211 */ /* 0x000fc400078f10ff */
[----:B------:R-:W-:Y:S01]  /*0c80*/  SHF.R.S32.HI R9, RZ, 0x1f, R14 ;  /* 0x0000001fff097819 */ /* 0x000fe2000001140e */
[----:B------:R-:W-:Y:S01]  /*0c90*/  IMAD.SHL.U32 R5, R5, 0x10, RZ ;  /* 0x0000001005057824 */ /* 0x000fe200078e00ff */
[----:B------:R-:W-:Y:S02]  /*0ca0*/  LOP3.LUT R8, R4, 0x7fffffc, RZ, 0xc0, !PT ;  /* 0x07fffffc04087812 */ /* 0x000fe400078ec0ff */
[----:B------:R-:W-:Y:S02]  /*0cb0*/  LEA.HI R11, R9, R14, RZ, 0x2 ;  /* 0x0000000e090b7211 */ /* 0x000fe400078f10ff */
[----:B------:R-:W-:Y:S01]  /*0cc0*/  LOP3.LUT R5, R5, 0x7fffff80, RZ, 0xc0, !PT ;  /* 0x7fffff8005057812 */ /* 0x000fe200078ec0ff */
[----:B------:R-:W-:Y:S01]  /*0cd0*/  IMAD.IADD R8, R3, 0x1, -R8 ;  /* 0x0000000103087824 */ /* 0x000fe200078e0a08 */
[----:B------:R-:W-:Y:S02]  /*0ce0*/  SHF.R.S32.HI R4, RZ, 0x2, R4 ;  /* 0x00000002ff047819 */ /* 0x000fe40000011404 */
[----:B------:R-:W-:Y:S01]  /*0cf0*/  SHF.R.S32.HI R3, RZ, 0x1f, R11 ;  /* 0x0000001fff037819 */ /* 0x000fe2000001140b */
[----:B------:R-:W-:Y:S01]  /*0d00*/  IMAD R5, R10, 0x100, R5 ;  /* 0x000001000a057824 */ /* 0x000fe200078e0205 */
[----:B------:R-:W-:Y:S01]  /*0d10*/  SHF.R.S32.HI R10, RZ, 0x2, R11 ;  /* 0x00000002ff0a7819 */ /* 0x000fe2000001140b */
[----:B------:R-:W-:Y:S01]  /*0d20*/  IMAD.SHL.U32 R4, R4, 0x40, RZ ;  /* 0x0000004004047824 */ /* 0x000fe200078e00ff */
[----:B------:R-:W-:Y:S01]  /*0d30*/  LOP3.LUT R11, R11, 0x7ffffffc, RZ, 0xc0, !PT ;  /* 0x7ffffffc0b0b7812 */ /* 0x000fe200078ec0ff */
[----:B------:R-:W-:Y:S01]  /*0d40*/  IMAD R7, R8, 0x10, R5 ;  /* 0x0000001008077824 */ /* 0x000fe200078e0205 */
[----:B------:R-:W-:Y:S01]  /*0d50*/  LEA.HI R5, R3, R10, RZ, 0x3 ;  /* 0x0000000a03057211 */ /* 0x000fe200078f18ff */
[----:B------:R-:W-:Y:S01]  /*0d60*/  IMAD.SHL.U32 R3, R6, 0x8, RZ ;  /* 0x0000000806037824 */ /* 0x000fe200078e00ff */
[----:B------:R-:W-:Y:S01]  /*0d70*/  LOP3.LUT R4, R4, 0x40, RZ, 0xc0, !PT ;  /* 0x0000004004047812 */ /* 0x000fe200078ec0ff */
[----:B------:R-:W-:Y:S01]  /*0d80*/  IMAD.IADD R11, R14, 0x1, -R11 ;  /* 0x000000010e0b7824 */ /* 0x000fe200078e0a0b */
[----:B------:R-:W-:-:S02]  /*0d90*/  LEA.HI R6, R2, R2, RZ, 0x1 ;  /* 0x0000000202067211 */ /* 0x000fc400078f08ff */
[----:B------:R-:W-:Y:S01]  /*0da0*/  LOP3.LUT R13, R5, 0xfffffff8, RZ, 0xc0, !PT ;  /* 0xfffffff8050d7812 */ /* 0x000fe200078ec0ff */
[----:B------:R-:W-:Y:S01]  /*0db0*/  IMAD.SHL.U32 R157, R11, 0x2, RZ ;  /* 0x000000020b9d7824 */ /* 0x000fe200078e00ff */
[--C-:B------:R-:W-:Y:S01]  /*0dc0*/  LOP3.LUT R2, R4, 0x8, R3.reuse, 0xf8, !PT ;  /* 0x0000000804027812 */ /* 0x100fe200078ef803 */
[----:B------:R-:W-:Y:S01]  /*0dd0*/  IMAD.U32 R3, R12, 0x20, R3 ;  /* 0x000000200c037824 */ /* 0x000fe200078e0003 */
[----:B------:R-:W-:Y:S01]  /*0de0*/  SHF.R.U32.HI R5, RZ, 0x3, R4 ;  /* 0x00000003ff057819 */ /* 0x000fe20000011604 */
[----:B------:R-:W-:Y:S01]  /*0df0*/  IMAD.IADD R10, R10, 0x1, -R13 ;  /* 0x000000010a0a7824 */ /* 0x000fe200078e0a0d */
[----:B------:R-:W-:Y:S01]  /*0e00*/  LOP3.LUT R4, R0, 0xfffffffc, RZ, 0xc0, !PT ;  /* 0xfffffffc00047812 */ /* 0x000fe200078ec0ff */
[----:B------:R-:W-:Y:S01]  /*0e10*/  VIADD R155, R157, 0x8 ;  /* 0x000000089d9b7836 */ /* 0x000fe20000000000 */
[----:B------:R-:W-:Y:S01]  /*0e20*/  LEA.HI R9, R9, R14, RZ, 0x5 ;  /* 0x0000000e09097211 */ /* 0x000fe200078f28ff */
[----:B------:R0:W-:Y:S01]  /*0e30*/  STL [R1+0x48], R3 ;  /* 0x0000480301007387 */ /* 0x0001e20000100800 */
[----:B------:R-:W-:Y:S01]  /*0e40*/  LOP3.LUT R2, R2, R5, RZ, 0x3c, !PT ;  /* 0x0000000502027212 */ /* 0x000fe200078e3cff */
[----:B------:R-:W-:Y:S01]  /*0e50*/  IMAD.IADD R4, R15, 0x1, -R4 ;  /* 0x000000010f047824 */ /* 0x000fe200078e0a04 */
[----:B------:R-:W-:Y:S01]  /*0e60*/  SHF.R.S32.HI R9, RZ, 0x5, R9 ;  /* 0x00000005ff097819 */ /* 0x000fe20000011409 */
[----:B------:R-:W-:Y:S01]  /*0e70*/  IMAD R6, R6, -0x3, R16 ;  /* 0xfffffffd06067824 */ /* 0x000fe200078e0210 */
[----:B------:R-:W-:Y:S01]  /*0e80*/  SHF.R.S32.HI R0, RZ, 0x2, R0 ;  /* 0x00000002ff007819 */ /* 0x000fe20000011400 */
[----:B------:R-:W-:-:S02]  /*0e90*/  IMAD.SHL.U32 R18, R4, 0x8, RZ ;  /* 0x0000000804127824 */ /* 0x000fc400078e00ff */
[----:B------:R-:W-:Y:S01]  /*0ea0*/  IMAD R9, R9, 0x10, R10 ;  /* 0x0000001009097824 */ /* 0x000fe200078e020a */
[----:B0-----:R-:W-:Y:S01]  /*0eb0*/  LEA.HI R3, R4, R4, RZ, 0x1 ;  /* 0x0000000404037211 */ /* 0x001fe200078f08ff */
[----:B------:R-:W-:Y:S02]  /*0ec0*/  VIADD R144, R18, 0x40 ;  /* 0x0000004012907836 */ /* 0x000fe40000000000 */
[----:B------:R-:W-:Y:S01]  /*0ed0*/  VIADD R152, R157, 0x20 ;  /* 0x000000209d987836 */ /* 0x000fe20000000000 */
[----:B------:R-:W-:Y:S01]  /*0ee0*/  LOP3.LUT R3, R3, 0x1ffffffe, RZ, 0xc0, !PT ;  /* 0x1ffffffe03037812 */ /* 0x000fe200078ec0ff */
[C---:B------:R-:W-:Y:S01]  /*0ef0*/  VIADD R149, R157.reuse, 0x38 ;  /* 0x000000389d957836 */ /* 0x040fe20000000000 */
[----:B------:R-:W-:Y:S01]  /*0f00*/  SHF.R.S32.HI R0, RZ, 0x1f, R144 ;  /* 0x0000001fff007819 */ /* 0x000fe20000011490 */
[----:B------:R-:W-:Y:S01]  /*0f10*/  VIADD R146, R157, 0x50 ;  /* 0x000000509d927836 */ /* 0x000fe20000000000 */
[----:B------:R-:W-:Y:S01]  /*0f20*/  SHF.R.S32.HI R0, RZ, 0x1f, R155 ;  /* 0x0000001fff007819 */ /* 0x000fe2000001149b */
[----:B------:R-:W-:Y:S01]  /*0f30*/  IMAD R5, R6, 0x40, R9 ;  /* 0x0000004006057824 */ /* 0x000fe200078e0209 */
[----:B------:R-:W-:Y:S01]  /*0f40*/  SHF.R.S32.HI R0, RZ, 0x1f, R152 ;  /* 0x0000001fff007819 */ /* 0x000fe20000011498 */
[----:B------:R-:W-:Y:S01]  /*0f50*/  IMAD.IADD R3, R4, 0x1, -R3 ;  /* 0x0000000104037824 */ /* 0x000fe200078e0a03 */
[----:B------:R-:W-:Y:S01]  /*0f60*/  SHF.R.S32.HI R0, RZ, 0x1f, R149 ;  /* 0x0000001fff007819 */ /* 0x000fe20000011495 */
[----:B------:R-:W-:Y:S01]  /*0f70*/  IMAD.IADD R2, R2, 0x1, R7 ;  /* 0x0000000102027824 */ /* 0x000fe200078e0207 */
[----:B------:R-:W-:Y:S01]  /*0f80*/  SHF.R.S32.HI R0, RZ, 0x1f, R146 ;  /* 0x0000001fff007819 */ /* 0x000fe20000011492 */
[----:B------:R-:W-:Y:S01]  /*0f90*/  IMAD.U32 R7, RZ, RZ, UR8 ;  /* 0x00000008ff077e24 */ /* 0x000fe2000f8e00ff */
[----:B------:R-:W-:Y:S01]  /*0fa0*/  STL [R1+0x40], R5 ;  /* 0x0000400501007387 */ /* 0x000fe20000100800 */
[----:B------:R-:W-:Y:S01]  /*0fb0*/  IMAD.U32 R6, RZ, RZ, UR4 ;  /* 0x00000004ff067e24 */ /* 0x000fe2000f8e00ff */
[----:B------:R-:W-:Y:S01]  /*0fc0*/  LEA R2, R2, UR37, 0x1 ;  /* 0x0000002502027c11 */ /* 0x000fe2000f8e08ff */
[----:B------:R-:W-:Y:S01]  /*0fd0*/  IMAD R0, R3, 0x8, R5 ;  /* 0x0000000803007824 */ /* 0x000fe200078e0205 */
[----:B------:R-:W-:Y:S01]  /*0fe0*/  STL [R1+0x4c], R7 ;  /* 0x00004c0701007387 */ /* 0x000fe20000100800 */
[----:B------:R-:W-:-:S02]  /*0ff0*/  VIADD R22, R18, 0x20 ;  /* 0x0000002012167836 */ /* 0x000fc40000000000 */
[C---:B------:R-:W-:Y:S01]  /*1000*/  VIADD R154, R157.reuse, 0x10 ;  /* 0x000000109d9a7836 */ /* 0x040fe20000000000 */
[----:B------:R0:W-:Y:S01]  /*1010*/  STL [R1+0x10], R6 ;  /* 0x0000100601007387 */ /* 0x0001e20000100800 */
[C---:B------:R-:W-:Y:S01]  /*1020*/  VIADD R153, R157.reuse, 0x18 ;  /* 0x000000189d997836 */ /* 0x040fe20000000000 */
[----:B------:R-:W-:Y:S01]  /*1030*/  SHF.R.S32.HI R4, RZ, 0x1f, R22 ;  /* 0x0000001fff047819 */ /* 0x000fe20000011416 */
[C---:B------:R-:W-:Y:S01]  /*1040*/  VIADD R151, R157.reuse, 0x28 ;  /* 0x000000289d977836 */ /* 0x040fe20000000000 */
[----:B------:R1:W-:Y:S01]  /*1050*/  STL [R1+0x44], R0 ;  /* 0x0000440001007387 */ /* 0x0003e20000100800 */
[C---:B------:R-:W-:Y:S01]  /*1060*/  VIADD R150, R157.reuse, 0x30 ;  /* 0x000000309d967836 */ /* 0x040fe20000000000 */
[----:B------:R-:W-:Y:S01]  /*1070*/  SHF.R.S32.HI R4, RZ, 0x1f, R154 ;  /* 0x0000001fff047819 */ /* 0x000fe2000001149a */
[C---:B------:R-:W-:Y:S01]  /*1080*/  VIADD R148, R157.reuse, 0x40 ;  /* 0x000000409d947836 */ /* 0x040fe20000000000 */
[----:B------:R-:W-:Y:S01]  /*1090*/  SHF.R.S32.HI R4, RZ, 0x1f, R151 ;  /* 0x0000001fff047819 */ /* 0x000fe20000011497 */
[C---:B------:R-:W-:Y:S01]  /*10a0*/  VIADD R147, R157.reuse, 0x48 ;  /* 0x000000489d937836 */ /* 0x040fe20000000000 */
[----:B0-----:R-:W-:Y:S01]  /*10b0*/  SHF.R.S32.HI R6, RZ, 0x1f, R153 ;  /* 0x0000001fff067819 */ /* 0x001fe20000011499 */
[----:B------:R-:W-:Y:S01]  /*10c0*/  VIADD R145, R157, 0x58 ;  /* 0x000000589d917836 */ /* 0x000fe20000000000 */
[----:B------:R-:W-:-:S02]  /*10d0*/  SHF.R.S32.HI R6, RZ, 0x1f, R150 ;  /* 0x0000001fff067819 */ /* 0x000fc40000011496 */
[----:B------:R-:W-:Y:S02]  /*10e0*/  SHF.R.S32.HI R4, RZ, 0x1f, R148 ;  /* 0x0000001fff047819 */ /* 0x000fe40000011494 */
[----:B------:R-:W-:Y:S02]  /*10f0*/  SHF.R.S32.HI R6, RZ, 0x1f, R147 ;  /* 0x0000001fff067819 */ /* 0x000fe40000011493 */
[----:B-1----:R-:W-:-:S07]  /*1100*/  SHF.R.S32.HI R4, RZ, 0x1f, R145 ;  /* 0x0000001fff047819 */ /* 0x002fce0000011491 */
.L_x_210:
[----:B------:R-:W-:Y:S01]  /*1110*/  ULDC.64 UR8, c[0x0][0xc88] ;  /* 0x0003220000087ab9 */ /* 0x000fe20000000a00 */
[----:B------:R-:W-:Y:S01]  /*1120*/  ULDC.64 UR12, c[0x0][0x208] ;  /* 0x00008200000c7ab9 */ /* 0x000fe20000000a00 */
[----:B------:R-:W-:Y:S01]  /*1130*/  UIMAD.WIDE UR8, UR7, 0x4, UR8 ;  /* 0x00000004070878a5 */ /* 0x000fe2000f8e0208 */
[----:B------:R-:W-:Y:S02]  /*1140*/  ULDC.64 UR10, c[0x0][0xa20] ;  /* 0x00028800000a7ab9 */ /* 0x000fe40000000a00 */
[----:B------:R-:W-:-:S03]  /*1150*/  ULDC UR7, c[0x0][0x2f0] ;  /* 0x0000bc0000077ab9 */ /* 0x000fc60000000800 */
[----:B012---:R-:W-:Y:S02]  /*1160*/  IMAD.U32 R4, RZ, RZ, UR8 ;  /* 0x00000008ff047e24 */ /* 0x007fe4000f8e00ff */
[----:B----4-:R-:W-:Y:S01]  /*1170*/  IMAD.U32 R5, RZ, RZ, UR9 ;  /* 0x00000009ff057e24 */ /* 0x010fe2000f8e00ff */
[----:B------:R-:W-:-:S04]  /*1180*/  ULDC.64 UR8, c[0x0][0xa28] ;  /* 0x00028a0000087ab9 */ /* 0x000fc80000000a00 */
[----:B------:R-:W2:Y:S01]  /*1190*/  LDG.E R4, desc[UR12][R4.64] ;  /* 0x0000000c04047981 */ /* 0x000ea2000c1e1900 */
[----:B------:R-:W-:Y:S02]  /*11a0*/  UISETP.NE.U32.AND UP0, UPT, UR8, URZ, UPT ;  /* 0x0000003f0800728c */ /* 0x000fe4000bf05070 */
[----:B------:R-:W-:Y:S02]  /*11b0*/  UISETP.NE.U32.AND UP1, UPT, UR10, URZ, UPT ;  /* 0x0000003f0a00728c */ /* 0x000fe4000bf25070 */
[----:B------:R-:W-:Y:S02]  /*11c0*/  UISETP.NE.AND.EX UP0, UPT, UR9, URZ, UPT, UP0 ;  /* 0x0000003f0900728c */ /* 0x000fe4000bf05300 */
[----:B------:R-:W-:-:S04]  /*11d0*/  UISETP.NE.AND.EX UP1, UPT, UR11, URZ, UPT, UP1 ;  /* 0x0000003f0b00728c */ /* 0x000fc8000bf25310 */
[----:B------:R-:W-:Y:S02]  /*11e0*/  PLOP3.LUT P0, PT, PT, PT, UP0, 0x80, 0x0 ;  /* 0x000000000000781c */ /* 0x000fe40003f0f008 */
[----:B------:R-:W-:Y:S02]  /*11f0*/  PLOP3.LUT P1, PT, PT, PT, UP1, 0x80, 0x0 ;  /* 0x000000000000781c */ /* 0x000fe40003f2f018 */
[----:B--2---:R-:W-:-:S13]  /*1200*/  R2UR UR4, R4 ;  /* 0x00000000040472ca */ /* 0x004fda00000e0000 */
[----:B------:R-:W-:Y:S02]  /*1210*/  USHF.R.S32.HI UR14, URZ, 0x1f, UR4 ;  /* 0x0000001f3f0e7899 */ /* 0x000fe40008011404 */
[----:B-----5:R-:W-:Y:S01]  /*1220*/  IMAD.U32 R0, RZ, RZ, UR4 ;  /* 0x00000004ff007e24 */ /* 0x020fe2000f8e00ff */
[----:B------:R-:W-:-:S04]  /*1230*/  @UP0 ULEA UR8, UP2, UR4, UR8, 0x2 ;  /* 0x0000000804080291 */ /* 0x000fc8000f84103f */
[----:B------:R-:W-:Y:S02]  /*1240*/  @UP0 ULEA.HI.X UR9, UR4, UR9, UR14, 0x2, UP2 ;  /* 0x0000000904090291 */ /* 0x000fe400090f140e */
[----:B------:R-:W-:Y:S01]  /*1250*/  IMAD.U32 R3, RZ, RZ, UR14 ;  /* 0x0000000eff037e24 */ /* 0x000fe2000f8e00ff */
[----:B------:R-:W-:Y:S01]  /*1260*/  @UP1 ULEA UR10, UP0, UR4, UR10, 0x2 ;  /* 0x0000000a040a1291 */ /* 0x000fe2000f80103f */
[----:B------:R-:W-:Y:S01]  /*1270*/  IMAD.U32 R4, RZ, RZ, UR8 ;  /* 0x00000008ff047e24 */ /* 0x000fe2000f8e00ff */
[----:B------:R-:W-:Y:S02]  /*1280*/  STL [R1+0xc], R0 ;  /* 0x00000c0001007387 */ /* 0x000fe40000100800 */
[----:B------:R-:W-:Y:S01]  /*1290*/  @UP1 ULEA.HI.X UR11, UR4, UR11, UR14, 0x2, UP0 ;  /* 0x0000000b040b1291 */ /* 0x000fe200080f140e */
[----:B------:R-:W-:Y:S01]  /*12a0*/  IMAD.U32 R5, RZ, RZ, UR9 ;  /* 0x00000009ff057e24 */ /* 0x000fe2000f8e00ff */
[----:B------:R0:W-:Y:S01]  /*12b0*/  STL [R1+0x14], R3 ;  /* 0x0000140301007387 */ /* 0x0001e20000100800 */
[----:B------:R-:W-:Y:S01]  /*12c0*/  IMAD.U32 R6, RZ, RZ, UR10 ;  /* 0x0000000aff067e24 */ /* 0x000fe2000f8e00ff */
[----:B------:R-:W-:Y:S01]  /*12d0*/  ULDC.64 UR8, c[0x0][0x418] ;  /* 0x0001060000087ab9 */ /* 0x000fe20000000a00 */
[----:B------:R-:W-:Y:S01]  /*12e0*/  ULDC UR4, c[0x0][0x424] ;  /* 0x0001090000047ab9 */ /* 0x000fe20000000800 */
[----:B---3--:R-:W-:Y:S01]  /*12f0*/  IMAD.U32 R7, RZ, RZ, UR11 ;  /* 0x0000000bff077e24 */ /* 0x008fe2000f8e00ff */
[----:B------:R-:W2:Y:S04]  /*1300*/  @P0 LDG.E R4, desc[UR12][R4.64] ;  /* 0x0000000c04040981 */ /* 0x000ea8000c1e1900 */
[----:B------:R-:W3:Y:S01]  /*1310*/  @P1 LDG.E R6, desc[UR12][R6.64] ;  /* 0x0000000c06061981 */ /* 0x000ee2000c1e1900 */
[----:B0-----:R-:W-:Y:S01]  /*1320*/  IMAD.U32 R3, RZ, RZ, UR6 ;  /* 0x00000006ff037e24 */ /* 0x001fe2000f8e00ff */
[----:B------:R-:W-:-:S02]  /*1330*/  UISETP.NE.U32.AND UP0, UPT, UR8, URZ, UPT ;  /* 0x0000003f0800728c */ /* 0x000fc4000bf05070 */
[----:B------:R-:W-:Y:S02]  /*1340*/  ULOP3.LUT UR6, UR5, 0xffff, URZ, 0xc0, !UPT ;  /* 0x0000ffff05067892 */ /* 0x000fe4000f8ec03f */
[----:B------:R0:W-:Y:S01]  /*1350*/  STL [R1+0x4], R3 ;  /* 0x0000040301007387 */ /* 0x0001e20000100800 */
[----:B------:R-:W-:Y:S01]  /*1360*/  UISETP.NE.AND.EX UP0, UPT, UR9, URZ, UPT, UP0 ;  /* 0x0000003f0900728c */ /* 0x000fe2000bf05300 */
[----:B------:R-:W-:Y:S02]  /*1370*/  UMOV UR38, URZ ;  /* 0x0000003f00267c82 */ /* 0x000fe40008000000 */
[----:B------:R-:W-:Y:S01]  /*1380*/  IMAD.U32 R156, RZ, RZ, UR6 ;  /* 0x00000006ff9c7e24 */ /* 0x000fe2000f8e00ff */
[----:B------:R-:W-:Y:S02]  /*1390*/  USEL UR4, UR4, 0x1, UP0 ;  /* 0x0000000104047887 */ /* 0x000fe40008000000 */
[----:B------:R-:W-:Y:S02]  /*13a0*/  ULOP3.LUT UR6, UR5, 0xff0000, URZ, 0xc0, !UPT ;  /* 0x00ff000005067892 */ /* 0x000fe4000f8ec03f */
[----:B------:R-:W-:-:S02]  /*13b0*/  UIMAD UR4, UR4, UR7, URZ ;  /* 0x00000007040472a4 */ /* 0x000fc4000f8e023f */
[----:B------:R-:W-:Y:S01]  /*13c0*/  ULOP3.LUT UR7, UR5, 0xff000000, URZ, 0xc0, !UPT ;  /* 0xff00000005077892 */ /* 0x000fe2000f8ec03f */
[----:B--2---:R-:W-:-:S04]  /*13d0*/  @P0 R2UR UR38, R4 ;  /* 0x00000000042602ca */ /* 0x004fc800000e0000 */
[----:B---3--:R-:W-:Y:S01]  /*13e0*/  @P1 R2UR UR4, R6 ;  /* 0x00000000060412ca */ /* 0x008fe200000e0000 */
[----:B0-----:R-:W-:-:S14]  /*13f0*/  @P1 BRA `(.L_x_173) ;  /* 0x00000000003c1947 */ /* 0x001fdc0003800000 */
[----:B------:R-:W-:Y:S02]  /*1400*/  ULDC.64 UR8, c[0x0][0xa08] ;  /* 0x0002820000087ab9 */ /* 0x000fe40000000a00 */
[----:B------:R-:W-:-:S04]  /*1410*/  ISETP.NE.U32.AND P0, PT, RZ, UR8, PT ;  /* 0x00000008ff007c0c */ /* 0x000fc8000bf05070 */
[----:B------:R-:W-:-:S13]  /*1420*/  ISETP.NE.AND.EX P0, PT, RZ, UR9, PT, P0 ;  /* 0x00000009ff007c0c */ /* 0x000fda000bf05300 */
[----:B------:R-:W-:Y:S05]  /*1430*/  @!P0 BRA `(.L_x_173) ;  /* 0x00000000002c8947 */ /* 0x000fea0003800000 */
[----:B------:R-:W-:Y:S01]  /*1440*/  R2UR UR10, R0 ;  /* 0x00000000000a72ca */ /* 0x000fe200000e0000 */
[----:B------:R-:W-:Y:S01]  /*1450*/  ULDC.64 UR4, c[0x0][0xa08] ;  /* 0x0002820000047ab9 */ /* 0x000fe20000000a00 */
[----:B------:R-:W-:-:S11]  /*1460*/  ULDC.64 UR8, c[0x0][0x208] ;  /* 0x0000820000087ab9 */ /* 0x000fd60000000a00 */
[----:B------:R-:W-:-:S06]  /*1470*/  UIMAD.WIDE UR4, UR10, 0x4, UR4 ;  /* 0x000000040a0478a5 */ /* 0x000fcc000f8e0204 */
[----:B------:R-:W-:Y:S02]  /*1480*/  IMAD.U32 R4, RZ, RZ, UR4 ;  /* 0x00000004ff047e24 */ /* 0x000fe4000f8e00ff */
[----:B------:R-:W-:-:S05]  /*1490*/  IMAD.U32 R5, RZ, RZ, UR5 ;  /* 0x00000005ff057e24 */ /* 0x000fca000f8e00ff */
[----:B------:R-:W2:Y:S04]  /*14a0*/  LDG.E R3, desc[UR8][R4.64] ;  /* 0x0000000804037981 */ /* 0x000ea8000c1e1900 */
[----:B------:R-:W3:Y:S01]  /*14b0*/  LDG.E R0, desc[UR8][R4.64+0x4] ;  /* 0x0000040804007981 */ /* 0x000ee2000c1e1900 */
[----:B--2---:R-:W-:Y:S02]  /*14c0*/  R2UR UR4, R3 ;  /* 0x00000000030472ca */ /* 0x004fe400000e0000 */
[----:B---3--:R-:W-:-:S13]  /*14d0*/  R2UR UR5, R0 ;  /* 0x00000000000572ca */ /* 0x008fda00000e0000 */
[----:B------:R-:W-:-:S12]  /*14e0*/  UIADD3 UR4, -UR4, UR5, URZ ;  /* 0x0000000504047290 */ /* 0x000fd8000fffe13f */
.L_x_173:
[----:B------:R-:W-:Y:S02]  /*14f0*/  UIADD3 UR38, -UR38, UR4, URZ ;  /* 0x0000000426267290 */ /* 0x000fe4000fffe13f */
[----:B------:R-:W-:Y:S02]  /*1500*/  USHF.R.U32.HI UR7, URZ, 0x8, UR7 ;  /* 0x000000083f077899 */ /* 0x000fe40008011607 */
[----:B------:R-:W-:Y:S02]  /*1510*/  UISETP.GE.AND UP0, UPT, UR38, 0x1, UPT ;  /* 0x000000012600788c */ /* 0x000fe4000bf06270 */
[----:B------:R-:W-:Y:S02]  /*1520*/  UIADD3 UR4, UR38, 0x8f, URZ ;  /* 0x0000008f26047890 */ /* 0x000fe4000fffe03f */
[----:B------:R-:W-:Y:S02]  /*1530*/  ULEA.HI UR7, UR6, UR7, URZ, 0x10 ;  /* 0x0000000706077291 */ /* 0x000fe4000f8f803f */
[----:B------:R-:W-:Y:S01]  /*1540*/  PLOP3.LUT P0, PT, PT, PT, UP0, 0x80, 0x0 ;  /* 0x000000000000781c */ /* 0x000fe20003f0f008 */
[----:B------:R-:W-:-:S02]  /*1550*/  UIMAD.WIDE UR4, UR4, 0x38e38e39, URZ ;  /* 0x38e38e39040478a5 */ /* 0x000fc4000f8e023f */
[----:B------:R-:W-:Y:S02]  /*1560*/  ULOP3.LUT UR8, UR7, 0xff, URZ, 0xc0, !UPT ;  /* 0x000000ff07087892 */ /* 0x000fe4000f8ec03f */
[----:B------:R-:W-:Y:S02]  /*1570*/  USHF.R.U32.HI UR7, URZ, 0x10, UR7 ;  /* 0x000000103f077899 */ /* 0x000fe40008011607 */
[----:B------:R-:W-:Y:S02]  /*1580*/  USHF.R.U32.HI UR6, URZ, 0x1f, UR5 ;  /* 0x0000001f3f067899 */ /* 0x000fe40008011605 */
[----:B------:R-:W-:Y:S01]  /*1590*/  IMAD.U32 R23, RZ, RZ, UR8 ;  /* 0x00000008ff177e24 */ /* 0x000fe2000f8e00ff */
[----:B------:R-:W-:Y:S01]  /*15a0*/  UMOV UR4, URZ ;  /* 0x0000003f00047c82 */ /* 0x000fe20008000000 */
[----:B------:R-:W-:Y:S01]  /*15b0*/  ULEA.HI.SX32 UR9, UR5, UR6, 0x1b ;  /* 0x0000000605097291 */ /* 0x000fe2000f8fda3f */
[----:B------:R-:W-:Y:S01]  /*15c0*/  IMAD.U32 R19, RZ, RZ, UR7 ;  /* 0x00000007ff137e24 */ /* 0x000fe2000f8e00ff */
[----:B------:R-:W-:Y:S10]  /*15d0*/  @!P0 BRA `(.L_x_174) ;  /* 0x0000000000948947 */ /* 0x000ff40003800000 */
[----:B------:R-:W-:Y:S01]  /*15e0*/  R2UR UR5, R19 ;  /* 0x00000000130572ca */ /* 0x000fe200000e0000 */
[----:B------:R-:W-:-:S12]  /*15f0*/  ULDC UR4, c[0x0][0x9f0] ;  /* 0x00027c0000047ab9 */ /* 0x000fd80000000800 */
[----:B------:R-:W-:-:S04]  /*1600*/  UISETP.NE.AND UP0, UPT, UR5, URZ, UPT ;  /* 0x0000003f0500728c */ /* 0x000fc8000bf05270 */
[----:B------:R-:W-:-:S03]  /*1610*/  USEL UR10, UR5, UR4, UP0 ;  /* 0x00000004050a7287 */ /* 0x000fc60008000000 */
[----:B------:R-:W-:Y:S01]  /*1620*/  UMOV UR4, URZ ;  /* 0x0000003f00047c82 */ /* 0x000fe20008000000 */
[----:B------:R-:W-:Y:S02]  /*1630*/  UIADD3 UR6, UR9, -0x1, UR10 ;  /* 0xffffffff09067890 */ /* 0x000fe4000fffe00a */
[----:B------:R-:W-:-:S04]  /*1640*/  IMAD.U32 R4, RZ, RZ, UR10 ;  /* 0x0000000aff047e24 */ /* 0x000fc8000f8e00ff */
[----:B------:R-:W-:Y:S01]  /*1650*/  IMAD.U32 R5, RZ, RZ, UR6 ;  /* 0x00000006ff057e24 */ /* 0x000fe2000f8e00ff */
[-C--:B------:R-:W-:Y:S01]  /*1660*/  IABS R0, R4.reuse ;  /* 0x0000000400007213 */ /* 0x080fe20000000000 */
[----:B------:R-:W-:Y:S01]  /*1670*/  ULOP3.LUT UR6, UR6, UR10, URZ, 0x3c, !UPT ;  /* 0x0000000a06067292 */ /* 0x000fe2000f8e3c3f */
[----:B------:R-:W-:Y:S02]  /*1680*/  IABS R6, R4 ;  /* 0x0000000400067213 */ /* 0x000fe40000000000 */
[----:B------:R-:W-:Y:S02]  /*1690*/  R2UR UR11, R0 ;  /* 0x00000000000b72ca */ /* 0x000fe400000e0000 */
[----:B------:R-:W-:-:S05]  /*16a0*/  IABS R5, R5 ;  /* 0x0000000500057213 */ /* 0x000fca0000000000 */
[----:B------:R-:W-:-:S05]  /*16b0*/  IMAD.MOV.U32 R4, RZ, RZ, R5 ;  /* 0x000000ffff047224 */ /* 0x000fca00078e0005 */
[----:B------:R-:W-:Y:S01]  /*16c0*/  R2UR UR8, R4 ;  /* 0x00000000040872ca */ /* 0x000fe200000e0000 */
[----:B------:R-:W0:Y:S08]  /*16d0*/  I2F.RP R0, UR11 ;  /* 0x0000000b00007d06 */ /* 0x000e300008209400 */
[----:B0-----:R-:W0:Y:S02]  /*16e0*/  MUFU.RCP R0, R0 ;  /* 0x0000000000007308 */ /* 0x001e240000001000 */
[----:B0-----:R-:W-:-:S02]  /*16f0*/  VIADD R3, R0, 0xffffffe ;  /* 0x0ffffffe00037836 */ /* 0x001fc40000000000 */
[----:B------:R-:W-:-:S04]  /*1700*/  IMAD.MOV R0, RZ, RZ, -R6 ;  /* 0x000000ffff007224 */ /* 0x000fc800078e0a06 */
[----:B------:R-:W0:Y:S02]  /*1710*/  F2I.FTZ.U32.TRUNC.NTZ R3, R3 ;  /* 0x0000000300037305 */ /* 0x000e24000021f000 */
[----:B0-----:R-:W-:-:S13]  /*1720*/  R2UR UR5, R3 ;  /* 0x00000000030572ca */ /* 0x001fda00000e0000 */
[----:B------:R-:W-:-:S04]  /*1730*/  UIADD3 UR7, URZ, -UR5, URZ ;  /* 0x800000053f077290 */ /* 0x000fc8000fffe03f */
[----:B------:R-:W-:-:S04]  /*1740*/  UIMAD UR7, UR7, UR11, URZ ;  /* 0x0000000b070772a4 */ /* 0x000fc8000f8e023f */
[----:B------:R-:W-:-:S03]  /*1750*/  UIMAD.WIDE.U32 UR4, UR5, UR7, UR4 ;  /* 0x00000007050472a5 */ /* 0x000fc6000f8e0004 */
[----:B------:R-:W-:Y:S01]  /*1760*/  R2UR UR7, R0 ;  /* 0x00000000000772ca */ /* 0x000fe200000e0000 */
[----:B------:R-:W-:-:S12]  /*1770*/  UIMAD.WIDE.U32 UR4, UR5, UR8, URZ ;  /* 0x00000008050472a5 */ /* 0x000fd8000f8e003f */
[----:B------:R-:W-:-:S04]  /*1780*/  UIMAD UR4, UR5, UR7, UR8 ;  /* 0x00000007050472a4 */ /* 0x000fc8000f8e0208 */
[----:B------:R-:W-:-:S11]  /*1790*/  UISETP.GT.U32.AND UP1, UPT, UR11, UR4, UPT ;  /* 0x000000040b00728c */ /* 0x000fd6000bf24070 */
[----:B------:R-:W-:Y:S02]  /*17a0*/  @!UP1 UIADD3 UR4, UR4, -UR11, URZ ;  /* 0x8000000b04049290 */ /* 0x000fe4000fffe03f */
[----:B------:R-:W-:Y:S02]  /*17b0*/  @!UP1 UIADD3 UR5, UR5, 0x1, URZ ;  /* 0x0000000105059890 */ /* 0x000fe4000fffe03f */
[----:B------:R-:W-:Y:S02]  /*17c0*/  UISETP.GE.U32.AND UP0, UPT, UR4, UR11, UPT ;  /* 0x0000000b0400728c */ /* 0x000fe4000bf06070 */
[----:B------:R-:W-:-:S09]  /*17d0*/  UISETP.GE.AND UP1, UPT, UR6, URZ, UPT ;  /* 0x0000003f0600728c */ /* 0x000fd2000bf26270 */
[----:B------:R-:W-:Y:S02]  /*17e0*/  @UP0 UIADD3 UR5, UR5, 0x1, URZ ;  /* 0x0000000105050890 */ /* 0x000fe4000fffe03f */
[----:B------:R-:W-:-:S05]  /*17f0*/  UISETP.NE.AND UP0, UPT, UR10, URZ, UPT ;  /* 0x0000003f0a00728c */ /* 0x000fca000bf05270 */
[----:B------:R-:W-:Y:S02]  /*1800*/  UMOV UR4, UR5 ;  /* 0x0000000500047c82 */ /* 0x000fe40008000000 */
[----:B------:R-:W-:-:S04]  /*1810*/  @!UP1 UIADD3 UR4, -UR4, URZ, URZ ;  /* 0x0000003f04049290 */ /* 0x000fc8000fffe13f */
[----:B------:R-:W-:-:S12]  /*1820*/  @!UP0 ULOP3.LUT UR4, URZ, UR10, URZ, 0x33, !UPT ;  /* 0x0000000a3f048292 */ /* 0x000fd8000f8e333f */
.L_x_174:
[----:B------:R-:W-:Y:S01]  /*1830*/  R2UR UR5, R23 ;  /* 0x00000000170572ca */ /* 0x000fe200000e0000 */
[----:B------:R-:W-:Y:S01]  /*1840*/  IMAD.U32 R0, RZ, RZ, UR9 ;  /* 0x00000009ff007e24 */ /* 0x000fe2000f8e00ff */
[----:B------:R-:W-:Y:S01]  /*1850*/  PLOP3.LUT P0, PT, PT, PT, PT, 0x80, 0x0 ;  /* 0x000000000000781c */ /* 0x000fe20003f0f070 */
[----:B------:R-:W-:Y:S01]  /*1860*/  IMAD.U32 R3, RZ, RZ, UR4 ;  /* 0x00000004ff037e24 */ /* 0x000fe2000f8e00ff */
        /* <DEDUP_REMOVED lines=8> */
[----:B------:R-:W-:Y:S01]  /*18f0*/  CS2R R54, SRZ ;  /* 0x0000000000367805 */ /* 0x000fe2000001ff00 */
[----:B------:R-:W-:Y:S01]  /*1900*/  UIMAD UR5, UR5, UR4, URZ ;  /* 0x00000004050572a4 */ /* 0x000fe2000f8e023f */
[----:B------:R-:W-:-:S02]  /*1910*/  CS2R R52, SRZ ;  /* 0x0000000000347805 */ /* 0x000fc4000001ff00 */
[----:B------:R-:W-:Y:S02]  /*1920*/  CS2R R50, SRZ ;  /* 0x0000000000327805 */ /* 0x000fe4000001ff00 */
[----:B------:R-:W-:Y:S02]  /*1930*/  CS2R R48, SRZ ;  /* 0x0000000000307805 */ /* 0x000fe4000001ff00 */
[----:B------:R-:W-:Y:S02]  /*1940*/  CS2R R46, SRZ ;  /* 0x00000000002e7805 */ /* 0x000fe4000001ff00 */
[----:B------:R-:W-:Y:S02]  /*1950*/  CS2R R44, SRZ ;  /* 0x00000000002c7805 */ /* 0x000fe4000001ff00 */
[----:B------:R-:W-:Y:S01]  /*1960*/  VIADDMNMX R0, R3, UR5, R0, PT ;  /* 0x0000000503007c46 */ /* 0x000fe2000b800100 */
[----:B------:R-:W-:Y:S01]  /*1970*/  IMAD.U32 R16, RZ, RZ, UR5 ;  /* 0x00000005ff107e24 */ /* 0x000fe2000f8e00ff */
[----:B------:R-:W-:Y:S01]  /*1980*/  CS2R R42, SRZ ;  /* 0x00000000002a7805 */ /* 0x000fe2000001ff00 */
[----:B------:R-:W-:Y:S01]  /*1990*/  IMAD.MOV.U32 R3, RZ, RZ, RZ ;  /* 0x000000ffff037224 */ /* 0x000fe200078e00ff */
[----:B------:R-:W-:Y:S01]  /*19a0*/  R2UR UR40, R0 ;  /* 0x00000000002872ca */ /* 0x000fe200000e0000 */
[----:B------:R-:W-:Y:S01]  /*19b0*/  IMAD.MOV.U32 R0, RZ, RZ, RZ ;  /* 0x000000ffff007224 */ /* 0x000fe200078e00ff */
        /* <DEDUP_REMOVED lines=8> */
[----:B------:R-:W-:Y:S01]  /*1a40*/  CS2R R20, SRZ ;  /* 0x0000000000147805 */ /* 0x000fe2000001ff00 */
[----:B------:R-:W-:-:S06]  /*1a50*/  UISETP.GT.AND UP0, UPT, UR40, UR5, UPT ;  /* 0x000000052800728c */ /* 0x000fcc000bf04270 */
[----:B------:R-:W-:-:S13]  /*1a60*/  PLOP3.LUT P1, PT, PT, PT, UP0, 0x80, 0x0 ;  /* 0x000000000000781c */ /* 0x000fda0003f2f008 */
[----:B------:R-:W-:Y:S05]  /*1a70*/  @!P1 BRA `(.L_x_175) ;  /* 0x0000008c00e89947 */ /* 0x000fea0003800000 */
[----:B------:R-:W0:Y:S02]  /*1a80*/  S2R R4, SR_TID.X ;  /* 0x0000000000047919 */ /* 0x000e240000002100 */
[----:B0-----:R-:W-:-:S05]  /*1a90*/  VIADD R5, R4, 0xffffff80 ;  /* 0xffffff8004057836 */ /* 0x001fca0000000000 */
[----:B------:R-:W-:-:S04]  /*1aa0*/  SHF.R.S32.HI R4, RZ, 0x1f, R5 ;  /* 0x0000001fff047819 */ /* 0x000fc80000011405 */
[----:B------:R-:W-:-:S04]  /*1ab0*/  LEA.HI R4, R4, R5, RZ, 0x7 ;  /* 0x0000000504047211 */ /* 0x000fc800078f38ff */
[----:B------:R-:W-:-:S05]  /*1ac0*/  SHF.R.S32.HI R4, RZ, 0x7, R4 ;  /* 0x00000007ff047819 */ /* 0x000fca0000011404 */
[----:B------:R-:W0:Y:S02]  /*1ad0*/  SHFL.IDX PT, R0, R4, RZ, 0x1f ;  /* 0x00001fff04007589 */ /* 0x000e2400000e0000 */
[----:B0-----:R-:W-:-:S13]  /*1ae0*/  R2UR UR6, R0 ;  /* 0x00000000000672ca */ /* 0x001fda00000e0000 */
[----:B------:R-:W-:Y:S02]  /*1af0*/  UIMAD.WIDE UR4, UR6, 0x55555556, URZ ;  /* 0x55555556060478a5 */ /* 0x000fe4000f8e023f */
[----:B------:R-:W-:Y:S02]  /*1b00*/  IMAD.U32 R17, RZ, RZ, UR6 ;  /* 0x00000006ff117e24 */ /* 0x000fe4000f8e00ff */
[----:B------:R-:W-:Y:S02]  /*1b10*/  ULEA.HI UR41, UR5, UR5, URZ, 0x1 ;  /* 0x0000000505297291 */ /* 0x000fe4000f8f083f */
[----:B------:R-:W-:Y:S02]  /*1b20*/  UIADD3 UR5, UR37, 0x24300, URZ ;  /* 0x0002430025057890 */ /* 0x000fe4000fffe03f */
[----:B------:R-:W-:Y:S02]  /*1b30*/  UIMAD UR41, UR41, -0x3, UR6 ;  /* 0xfffffffd292978a4 */ /* 0x000fe4000f8e0206 */
[----:B------:R-:W-:-:S02]  /*1b40*/  ULOP3.LUT UP0, URZ, UR5, 0x9f, URZ, 0xc0, !UPT ;  /* 0x0000009f053f7892 */ /* 0x000fc4000f80c03f */
[----:B------:R-:W-:-:S04]  /*1b50*/  ULEA UR4, UR41, UR5, 0xb ;  /* 0x0000000529047291 */ /* 0x000fc8000f8e583f */
[----:B------:R-:W-:Y:S01]  /*1b60*/  PLOP3.LUT P0, PT, PT, PT, UP0, 0x80, 0x0 ;  /* 0x000000000000781c */ /* 0x000fe20003f0f008 */
[----:B------:R-:W-:-:S04]  /*1b70*/  USHF.R.U32.HI UR4, URZ, 0x4, UR4 ;  /* 0x000000043f047899 */ /* 0x000fc80008011604 */
[----:B------:R-:W-:-:S08]  /*1b80*/  ULOP3.LUT UR61, UR4, 0x3fff, URZ, 0xc0, !UPT ;  /* 0x00003fff043d7892 */ /* 0x000fd0000f8ec03f */
        /* <DEDUP_REMOVED lines=8> */
[----:B------:R-:W-:Y:S02]  /*1c10*/  IMAD.U32 R10, RZ, RZ, UR6 ;  /* 0x00000006ff0a7e24 */ /* 0x000fe4000f8e00ff */
[----:B------:R-:W-:Y:S02]  /*1c20*/  IMAD.U32 R6, RZ, RZ, UR4 ;  /* 0x00000004ff067e24 */ /* 0x000fe4000f8e00ff */
[----:B------:R-:W-:-:S02]  /*1c30*/  IMAD.U32 R7, RZ, RZ, UR5 ;  /* 0x00000005ff077e24 */ /* 0x000fc4000f8e00ff */
[----:B------:R-:W-:Y:S02]  /*1c40*/  IMAD.U32 R11, RZ, RZ, UR7 ;  /* 0x00000007ff0b7e24 */ /* 0x000fe4000f8e00ff */
[----:B------:R-:W-:Y:S02]  /*1c50*/  IMAD.MOV.U32 R8, RZ, RZ, 0x70 ;  /* 0x00000070ff087424 */ /* 0x000fe400078e00ff */
[----:B------:R-:W-:Y:S02]  /*1c60*/  IMAD.MOV.U32 R12, RZ, RZ, 0x1 ;  /* 0x00000001ff0c7424 */ /* 0x000fe400078e00ff */
[----:B0-----:R-:W-:-:S07]  /*1c70*/  IMAD.MOV.U32 R13, RZ, RZ, RZ ;  /* 0x000000ffff0d7224 */ /* 0x001fce00078e00ff */
[----:B------:R-:W-:-:S07]  /*1c80*/  LEPC R20, `(.L_x_176) ;  /* 0x000000001014794e */ /* 0x000fce0000000000 */
[----:B-1----:R-:W-:Y:S05]  /*1c90*/  CALL.ABS.NOINC R14 ;  /* 0x000000000e007343 */ /* 0x002fea0003c00000 */
.L_x_176:
[----:B------:R-:W2:Y:S04]  /*1ca0*/  LDL R21, [R1+0x10] ;  /* 0x0000100001157983 */ /* 0x000ea80000100800 */
[----:B------:R-:W3:Y:S01]  /*1cb0*/  LDL R20, [R1+0x4c] ;  /* 0x00004c0001147983 */ /* 0x000ee20000100800 */
[----:B--2---:R-:W-:Y:S02]  /*1cc0*/  R2UR UR6, R21 ;  /* 0x00000000150672ca */ /* 0x004fe400000e0000 */
[----:B---3--:R-:W-:-:S11]  /*1cd0*/  R2UR UR5, R20 ;  /* 0x00000000140572ca */ /* 0x008fd600000e0000 */
[----:B------:R-:W-:-:S04]  /*1ce0*/  ULEA.HI UR4, UR6, UR6, URZ, 0x1 ;  /* 0x0000000606047291 */ /* 0x000fc8000f8f083f */
[----:B------:R-:W-:Y:S01]  /*1cf0*/  ULOP3.LUT UR4, UR4, 0xfffffffe, URZ, 0xc0, !UPT ;  /* 0xfffffffe04047892 */ /* 0x000fe2000f8ec03f */
[----:B------:R-:W-:-:S03]  /*1d00*/  IMAD.U32 R3, RZ, RZ, UR5 ;  /* 0x00000005ff037e24 */ /* 0x000fc6000f8e00ff */
[----:B------:R-:W-:Y:S02]  /*1d10*/  UIADD3 UR4, UR6, -UR4, URZ ;  /* 0x8000000406047290 */ /* 0x000fe4000fffe03f */
[----:B------:R-:W-:-:S04]  /*1d20*/  ISETP.NE.AND P0, PT, R3, 0x3, PT ;  /* 0x000000030300780c */ /* 0x000fc80003f05270 */
[----:B------:R-:W-:-:S05]  /*1d30*/  IMAD.U32 R0, RZ, RZ, UR4 ;  /* 0x00000004ff007e24 */ /* 0x000fca000f8e00ff */
[----:B------:R-:W-:-:S04]  /*1d40*/  SHF.L.U32 R0, R0, 0x1f, RZ ;  /* 0x0000001f00007819 */ /* 0x000fc800000006ff */
[----:B------:R-:W0:Y:S02]  /*1d50*/  SYNCS.PHASECHK.TRANS64.TRYWAIT P1, [UR37+0x31c00], R0 ;  /* 0x031c0000ff0075a7 */ /* 0x000e240008020165 */
[----:B0-----:R-:W-:Y:S05]  /*1d60*/  @!P1 BRA `(.L_x_177) ;  /* 0x0000012000549947 */ /* 0x001fea0003800000 */
.L_x_335:
[----:B------:R-:W-:Y:S05]  /*1d70*/  @!P0 BRA `(.L_x_178) ;  /* 0x0000000000048947 */ /* 0x000fea0003800000 */
[----:B------:R-:W-:Y:S01]  /*1d80*/  BPT.TRAP 0x1 ;  /* 0x000000040000795c */ /* 0x000fe20000300000 */
.L_x_178:
[----:B0-----:R-:W-:Y:S02]  /*1d90*/  IMAD.U32 R0, RZ, RZ, UR36 ;  /* 0x00000024ff007e24 */ /* 0x001fe4000f8e00ff */
[----:B------:R-:W-:-:S03]  /*1da0*/  IMAD.U32 R3, RZ, RZ, UR39 ;  /* 0x00000027ff037e24 */ /* 0x000fc6000f8e00ff */
[----:B------:R-:W-:Y:S02]  /*1db0*/  LEA R0, R0, UR37, 0x3 ;  /* 0x0000002500007c11 */ /* 0x000fe4000f8e18ff */
[----:B------:R-:W-:-:S04]  /*1dc0*/  SHF.L.U32 R3, R3, 0x1f, RZ ;  /* 0x0000001f03037819 */ /* 0x000fc800000006ff */
[----:B------:R0:W1:Y:S01]  /*1dd0*/  SYNCS.PHASECHK.TRANS64.TRYWAIT P2, [R0+URZ+0x31c30], R3 ;  /* 0x031c3003000075a7 */ /* 0x000062000804017f */
[----:B------:R-:W-:Y:S05]  /*1de0*/  @!P0 BRA `(.L_x_179) ;  /* 0x0000000000048947 */ /* 0x000fea0003800000 */
[----:B------:R-:W-:Y:S01]  /*1df0*/  BPT.TRAP 0x1 ;  /* 0x000000040000795c */ /* 0x000fe20000300000 */
.L_x_179:
[----:B------:R-:W2:Y:S01]  /*1e00*/  S2R R4, SR_TID.X ;  /* 0x0000000000047919 */ /* 0x000ea20000002100 */
[----:B------:R-:W-:Y:S01]  /*1e10*/  IMAD.MOV.U32 R71, RZ, RZ, RZ ;  /* 0x000000ffff477224 */ /* 0x000fe200078e00ff */
[----:B--2---:R-:W-:Y:S01]  /*1e20*/  LOP3.LUT P1, RZ, R4, 0x7f, RZ, 0xc0, !PT ;  /* 0x0000007f04ff7812 */ /* 0x004fe2000782c0ff */
[----:B-1----:R-:W-:-:S12]  /*1e30*/  @P2 BRA `(.L_x_180) ;  /* 0x0000000000082947 */ /* 0x002fd80003800000 */
[----:B------:R-:W1:Y:S02]  /*1e40*/  SYNCS.PHASECHK.TRANS64.TRYWAIT P2, [R0+URZ+0x31c30], R3 ;  /* 0x031c3003000075a7 */ /* 0x000e64000804017f */
[----:B-1----:R-:W-:Y:S05]  /*1e50*/  @!P2 BRA `(.L_x_181) ;  /* 0x000001200030a947 */ /* 0x002fea0003800000 */
.L_x_180:
[----:B------:R-:W-:Y:S05]  /*1e60*/  WARPSYNC.ALL ;  /* 0x0000000000007948 */ /* 0x000fea0003800000 */
[----:B------:R-:W-:Y:S01]  /*1e70*/  UIADD3 UR4, UR37, 0x16a00, URZ ;  /* 0x00016a0025047890 */ /* 0x000fe2000fffe03f */
[----:B------:R-:W-:Y:S01]  /*1e80*/  WARPGROUP.ARRIVE ;  /* 0x00000000000079c5 */ /* 0x000fe20000000000 */
[----:B------:R-:W-:Y:S01]  /*1e90*/  ULEA UR41, UR41, UR37, 0xc ;  /* 0x0000002529297291 */ /* 0x000fe2000f8e603f */
[----:B------:R-:W-:Y:S01]  /*1ea0*/  P2R R104, PR, RZ, 0x1 ;  /* 0x00000001ff687803 */ /* 0x000fe20000000000 */
[----:B------:R-:W-:Y:S01]  /*1eb0*/  USHF.R.U32.HI UR4, URZ, 0x4, UR4 ;  /* 0x000000043f047899 */ /* 0x000fe20008011604 */
[----:B01----:R-:W-:Y:S01]  /*1ec0*/  @!P1 VIADD R0, R0, 0x31c40 ;  /* 0x00031c4000009836 */ /* 0x003fe20000000000 */
[----:B------:R-:W-:Y:S01]  /*1ed0*/  UIADD3 UR41, UR41, 0xda00, URZ ;  /* 0x0000da0029297890 */ /* 0x000fe2000fffe03f */
[----:B------:R-:W-:Y:S01]  /*1ee0*/  R2UR UR32, R16 ;  /* 0x00000000102072ca */ /* 0x000fe200000e0000 */
[----:B------:R-:W-:-:S02]  /*1ef0*/  ULOP3.LUT UR4, UR4, 0x3fff, URZ, 0xc0, !UPT ;  /* 0x00003fff04047892 */ /* 0x000fc4000f8ec03f */
[----:B------:R-:W-:Y:S02]  /*1f00*/  USHF.R.U32.HI UR41, URZ, 0x4, UR41 ;  /* 0x000000043f297899 */ /* 0x000fe40008011629 */
[----:B------:R-:W-:Y:S02]  /*1f10*/  ULOP3.LUT UR6, UR4, 0x10000, URZ, 0xfc, !UPT ;  /* 0x0001000004067892 */ /* 0x000fe4000f8efc3f */
[----:B------:R-:W-:Y:S02]  /*1f20*/  ULOP3.LUT UR5, UR41, 0x3fff, URZ, 0xc0, !UPT ;  /* 0x00003fff29057892 */ /* 0x000fe4000f8ec03f */
[----:B------:R-:W-:Y:S02]  /*1f30*/  UIMAD UR4, UR36, 0x6c0, UR6 ;  /* 0x000006c0240478a4 */ /* 0x000fe4000f8e0206 */
[----:B------:R-:W-:Y:S01]  /*1f40*/  ULOP3.LUT UR5, UR5, 0x10000, URZ, 0xfc, !UPT ;  /* 0x0001000005057892 */ /* 0x000fe2000f8efc3f */
[----:B------:R-:W-:Y:S01]  /*1f50*/  UMOV UR31, 0x80000020 ;  /* 0x80000020001f7882 */ /* 0x000fe20000000000 */
[----:B------:R-:W-:Y:S01]  /*1f60*/  UMOV UR29, 0x80000020 ;  /* 0x80000020001d7882 */ /* 0x000fe20000000000 */
[----:B------:R-:W-:-:S02]  /*1f70*/  UIADD3 UR10, UR4, 0x40, URZ ;  /* 0x00000040040a7890 */ /* 0x000fc4000fffe03f */
[----:B------:R-:W-:Y:S02]  /*1f80*/  UMOV UR30, UR4 ;  /* 0x00000004001e7c82 */ /* 0x000fe40008000000 */
[----:B------:R-:W-:Y:S01]  /*1f90*/  UMOV UR28, UR5 ;  /* 0x00000005001c7c82 */ /* 0x000fe20008000000 */
[----:B------:R-:W-:Y:S01]  /*1fa0*/  UMOV UR9, UR29 ;  /* 0x0000001d00097c82 */ /* 0x000fe20008000000 */
[----:B------:R-:W-:Y:S01]  /*1fb0*/  HGMMA.64x16x16.F32.BF16 R96, gdesc[UR28], RZ, !UPT, gsb0 ;  /* 0x002000001c6079f0 */ /* 0x000fe2000c0018ff */
[----:B------:R-:W-:Y:S01]  /*1fc0*/  UMOV UR8, UR28 ;  /* 0x0000001c00087c82 */ /* 0x000fe20008000000 */
[----:B------:R-:W-:Y:S01]  /*1fd0*/  UMOV UR11, 0x80000020 ;  /* 0x80000020000b7882 */ /* 0x000fe20000000000 */
[----:B------:R-:W-:Y:S02]  /*1fe0*/  UIADD3 UR7, UR4, 0x80, URZ ;  /* 0x0000008004077890 */ /* 0x000fe4000fffe03f */
[----:B------:R-:W-:Y:S02]  /*1ff0*/  UIADD3 UR12, UR4, 0xc0, URZ ;  /* 0x000000c0040c7890 */ /* 0x000fe4000fffe03f */
[----:B------:R-:W-:-:S02]  /*2000*/  UIADD3 UR13, UR4, 0x100, URZ ;  /* 0x00000100040d7890 */ /* 0x000fc4000fffe03f */
[----:B------:R-:W-:Y:S01]  /*2010*/  UIADD3 UR14, UR4, 0x140, URZ ;  /* 0x00000140040e7890 */ /* 0x000fe2000fffe03f */
[----:B------:R-:W-:Y:S01]  /*2020*/  UMOV UR15, 0x80000020 ;  /* 0x80000020000f7882 */ /* 0x000fe20000000000 */
[----:B------:R-:W-:Y:S02]  /*2030*/  UIADD3 UR16, UR4, 0x380, URZ ;  /* 0x0000038004107890 */ /* 0x000fe4000fffe03f */
[----:B------:R-:W-:Y:S01]  /*2040*/  UIADD3 UR18, UR4, 0x242, URZ ;  /* 0x0000024204127890 */ /* 0x000fe2000fffe03f */
[----:B------:R-:W-:Y:S01]  /*2050*/  UMOV UR17, 0x80000020 ;  /* 0x8000002000117882 */ /* 0x000fe20000000000 */
[----:B------:R-:W-:Y:S01]  /*2060*/  UMOV UR19, 0x80000020 ;  /* 0x8000002000137882 */ /* 0x000fe20000000000 */
[----:B------:R-:W-:Y:S02]  /*2070*/  UIADD3 UR20, UR5, 0x600, URZ ;  /* 0x0000060005147890 */ /* 0x000fe4000fffe03f */
[----:B------:R-:W-:Y:S01]  /*2080*/  UIADD3 UR22, UR4, 0x480, URZ ;  /* 0x0000048004167890 */ /* 0x000fe2000fffe03f */
[----:B------:R-:W-:Y:S01]  /*2090*/  UMOV UR21, 0x80000020 ;  /* 0x8000002000157882 */ /* 0x000fe20000000000 */
[----:B------:R-:W-:Y:S01]  /*20a0*/  UMOV UR23, 0x80000020 ;  /* 0x8000002000177882 */ /* 0x000fe20000000000 */
[----:B------:R-:W-:-:S02]  /*20b0*/  UIADD3 UR24, UR5, 0x602, URZ ;  /* 0x0000060205187890 */ /* 0x000fc4000fffe03f */
[----:B------:R-:W-:Y:S01]  /*20c0*/  UIADD3 UR26, UR4, 0x482, URZ ;  /* 0x00000482041a7890 */ /* 0x000fe2000fffe03f */
[----:B------:R-:W-:Y:S01]  /*20d0*/  UMOV UR25, 0x80000020 ;  /* 0x8000002000197882 */ /* 0x000fe20000000000 */
[----:B------:R-:W-:Y:S01]  /*20e0*/  UMOV UR27, 0x80000020 ;  /* 0x80000020001b7882 */ /* 0x000fe20000000000 */
[----:B------:R-:W-:-:S04]  /*20f0*/  UIADD3 UR60, UR40, -0x2, URZ ;  /* 0xfffffffe283c7890 */ /* 0x000fc8000fffe03f */
[----:B------:R-:W-:Y:S01]  /*2100*/  UISETP.GE.AND UP0, UPT, UR60, UR32, UPT ;  /* 0x000000203c00728c */ /* 0x000fe2000bf06270 */
[----:B------:R-:W-:Y:S02]  /*2110*/  WARPGROUP.DEPBAR.LE gsb0, 0x0 ;  /* 0x00008000000079c5 */ /* 0x000fe40000010000 */
[----:B------:R-:W-:-:S06]  /*2120*/  WARPGROUP.ARRIVE ;  /* 0x00000000000079c5 */ /* 0x000fcc0000000000 */
[----:B------:R-:W-:Y:S01]  /*2130*/  HGMMA.64x16x16.F32.BF16 R88, gdesc[UR8], RZ, !UPT, gsb0 ;  /* 0x00200000085879f0 */ /* 0x000fe2000c0018ff */
[----:B------:R-:W-:Y:S01]  /*2140*/  UMOV UR8, UR28 ;  /* 0x0000001c00087c82 */ /* 0x000fe20008000000 */
[----:B------:R-:W-:Y:S01]  /*2150*/  UMOV UR9, UR29 ;  /* 0x0000001d00097c82 */ /* 0x000fe20008000000 */
[----:B------:R-:W-:Y:S01]  /*2160*/  UMOV UR10, UR7 ;  /* 0x00000007000a7c82 */ /* 0x000fe20008000000 */
[----:B------:R-:W-:Y:S01]  /*2170*/  UMOV UR11, 0x80000020 ;  /* 0x80000020000b7882 */ /* 0x000fe20000000000 */
[----:B------:R-:W-:Y:S01]  /*2180*/  UIADD3 UR7, UR4, 0x180, URZ ;  /* 0x0000018004077890 */ /* 0x000fe2000fffe03f */
        /* <DEDUP_REMOVED lines=52> */
[----:B------:R-:W-:Y:S01]  /*24d0*/  UMOV UR9, 0x80000020 ;  /* 0x8000002000097882 */ /* 0x000fe20000000000 */
[----:B------:R-:W-:Y:S01]  /*24e0*/  UMOV UR10, UR7 ;  /* 0x00000007000a7c82 */ /* 0x000fe20008000000 */
[----:B------:R-:W-:Y:S01]  /*24f0*/  UMOV UR11, 0x80000020 ;  /* 0x80000020000b7882 */ /* 0x000fe20000000000 */
[----:B------:R-:W-:Y:S02]  /*2500*/  UIADD3 UR7, UR4, 0x82, URZ ;  /* 0x0000008204077890 */ /* 0x000fe4000fffe03f */
        /* <DEDUP_REMOVED lines=43> */
[----:B------:R-:W-:Y:S01]  /*27c0*/  UIADD3 UR7, UR4, 0x2c0, URZ ;  /* 0x000002c004077890 */ /* 0x000fe2000fffe03f */
[----:B------:R-:W-:Y:S02]  /*27d0*/  WARPGROUP.DEPBAR.LE gsb0, 0x0 ;  /* 0x00008000000079c5 */ /* 0x000fe40000010000 */
[----:B------:R-:W-:-:S06]  /*27e0*/  WARPGROUP.ARRIVE ;  /* 0x00000000000079c5 */ /* 0x000fcc0000000000 */
[----:B------:R-:W-:Y:S01]  /*27f0*/  HGMMA.64x16x16.F32.BF16 R32, gdesc[UR8], R32, gsb0 ;  /* 0x00200000082079f0 */ /* 0x000fe20008001820 */
[----:B------:R-:W-:Y:S01]  /*2800*/  UMOV UR10, UR13 ;  /* 0x0000000d000a7c82 */ /* 0x000fe20008000000 */
[----:B------:R-:W-:Y:S01]  /*2810*/  UMOV UR11, 0x80000020 ;  /* 0x80000020000b7882 */ /* 0x000fe20000000000 */
[----:B------:R-:W-:Y:S01]  /*2820*/  UMOV UR13, 0x80000020 ;  /* 0x80000020000d7882 */ /* 0x000fe20000000000 */
[----:B------:R-:W-:Y:S02]  /*2830*/  WARPGROUP.DEPBAR.LE gsb0, 0x0 ;  /* 0x00008000000079c5 */ /* 0x000fe40000010000 */
[----:B------:R-:W-:-:S06]  /*2840*/  WARPGROUP.ARRIVE ;  /* 0x00000000000079c5 */ /* 0x000fcc0000000000 */
[----:B------:R-:W-:Y:S01]  /*2850*/  HGMMA.64x16x16.F32.BF16 R24, gdesc[UR8], R24, gsb0 ;  /* 0x00200000081879f0 */ /* 0x000fe20008001818 */
        /* <DEDUP_REMOVED lines=165> */
[----:B------:R-:W0:Y:S01]  /*32b0*/  MUFU.TANH R3, R3 ;  /* 0x0000000300037308 */ /* 0x000e220000002400 */
[----:B------:R-:W-:Y:S01]  /*32c0*/  UMOV UR27, 0x80000020 ;  /* 0x80000020001b7882 */ /* 0x000fe20000000000 */
[----:B------:R-:W-:Y:S01]  /*32d0*/  FMUL.FTZ R5, R98, UR5 ;  /* 0x0000000562057c20 */ /* 0x000fe20008410000 */
[----:B------:R-:W-:Y:S01]  /*32e0*/  FMUL.FTZ R6, R99, UR5 ;  /* 0x0000000563067c20 */ /* 0x000fe20008410000 */
[----:B------:R-:W-:-:S04]  /*32f0*/  FMUL.FTZ R10, R103, UR5 ;  /* 0x00000005670a7c20 */ /* 0x000fc80008410000 */
[----:B------:R-:W1:Y:S08]  /*3300*/  MUFU.TANH R4, R4 ;  /* 0x0000000400047308 */ /* 0x000e700000002400 */
[----:B------:R-:W2:Y:S08]  /*3310*/  MUFU.TANH R7, R7 ;  /* 0x0000000700077308 */ /* 0x000eb00000002400 */
[----:B------:R-:W3:Y:S08]  /*3320*/  MUFU.TANH R8, R8 ;  /* 0x0000000800087308 */ /* 0x000ef00000002400 */
[----:B------:R-:W4:Y:S08]  /*3330*/  MUFU.TANH R9, R9 ;  /* 0x0000000900097308 */ /* 0x000f300000002400 */
        /* <DEDUP_REMOVED lines=16> */
[----:B------:R-:W-:Y:S08]  /*3440*/  MUFU.TANH R20, R20 ;  /* 0x0000001400147308 */ /* 0x000ff00000002400 */
        /* <DEDUP_REMOVED lines=8> */
[----:B------:R-:W-:Y:S02]  /*34d0*/  IMAD.U32 R82, RZ, RZ, UR38 ;  /* 0x00000026ff527e24 */ /* 0x000fe4000f8e00ff */
[----:B------:R-:W-:Y:S01]  /*34e0*/  FMUL.FTZ R68, R83, UR5 ;  /* 0x0000000553447c20 */ /* 0x000fe20008410000 */
[----:B------:R-:W-:Y:S01]  /*34f0*/  FMUL.FTZ R69, R84, UR5 ;  /* 0x0000000554457c20 */ /* 0x000fe20008410000 */
[----:B------:R-:W-:Y:S01]  /*3500*/  IMAD.U32 R84, RZ, RZ, UR40 ;  /* 0x00000028ff547e24 */ /* 0x000fe2000f8e00ff */
[----:B------:R-:W-:Y:S01]  /*3510*/  HGMMA.64x16x16.F32.BF16 R72, gdesc[UR24], R72, gsb0 ;  /* 0x00200000184879f0 */ /* 0x000fe20008001848 */
[----:B------:R-:W-:Y:S01]  /*3520*/  UIADD3 UR26, UR4, 0x582, URZ ;  /* 0x00000582041a7890 */ /* 0x000fe2000fffe03f */
[----:B------:R-:W-:Y:S01]  /*3530*/  IADD3 R83, R82, 0x90, -R157 ;  /* 0x0000009052537810 */ /* 0x000fe20007ffe89d */
[----:B------:R-:W-:Y:S01]  /*3540*/  UMOV UR27, 0x80000020 ;  /* 0x80000020001b7882 */ /* 0x000fe20000000000 */
[----:B------:R-:W-:Y:S01]  /*3550*/  FMUL.FTZ R65, R80, UR5 ;  /* 0x0000000550417c20 */ /* 0x000fe20008410000 */
[----:B------:R-:W-:Y:S01]  /*3560*/  FMUL.FTZ R80, R86, UR5 ;  /* 0x0000000556507c20 */ /* 0x000fe20008410000 */
[----:B------:R-:W-:Y:S01]  /*3570*/  FMUL.FTZ R66, R81, UR5 ;  /* 0x0000000551427c20 */ /* 0x000fe20008410000 */
[----:B------:R-:W-:Y:S01]  /*3580*/  FMUL.FTZ R81, R87, UR5 ;  /* 0x0000000557517c20 */ /* 0x000fe20008410000 */
[----:B------:R-:W-:Y:S01]  /*3590*/  MUFU.TANH R14, R14 ;  /* 0x0000000e000e7308 */ /* 0x000fe20000002400 */
[----:B------:R-:W-:-:S07]  /*35a0*/  FMUL.FTZ R70, R85, UR5 ;  /* 0x0000000555467c20 */ /* 0x000fce0008410000 */
[----:B------:R-:W5:Y:S08]  /*35b0*/  MUFU.TANH R65, R65 ;  /* 0x0000004100417308 */ /* 0x000f700000002400 */
[----:B------:R-:W5:Y:S08]  /*35c0*/  MUFU.TANH R66, R66 ;  /* 0x0000004200427308 */ /* 0x000f700000002400 */
[----:B------:R-:W5:Y:S08]  /*35d0*/  MUFU.TANH R21, R21 ;  /* 0x0000001500157308 */ /* 0x000f700000002400 */
[----:B------:R-:W-:Y:S08]  /*35e0*/  MUFU.TANH R69, R69 ;  /* 0x0000004500457308 */ /* 0x000ff00000002400 */
[----:B------:R-:W-:Y:S01]  /*35f0*/  MUFU.TANH R70, R70 ;  /* 0x0000004600467308 */ /* 0x000fe20000002400 */
[----:B------:R-:W-:-:S02]  /*3600*/  WARPGROUP.DEPBAR.LE gsb0, 0x0 ;  /* 0x00008000000079c5 */ /* 0x000fc40000010000 */
[----:B------:R-:W-:Y:S01]  /*3610*/  WARPGROUP.ARRIVE ;  /* 0x00000000000079c5 */ /* 0x000fe20000000000 */
[----:B------:R-:W-:Y:S01]  /*3620*/  FMUL.FTZ R74, R74, UR5 ;  /* 0x000000054a4a7c20 */ /* 0x000fe20008410000 */
[----:B------:R-:W-:Y:S01]  /*3630*/  FMUL.FTZ R72, R72, UR5 ;  /* 0x0000000548487c20 */ /* 0x000fe20008410000 */
[----:B------:R-:W-:Y:S02]  /*3640*/  FMUL.FTZ R73, R73, UR5 ;  /* 0x0000000549497c20 */ /* 0x000fe40008410000 */
[----:B------:R-:W-:Y:S01]  /*3650*/  MUFU.TANH R67, R67 ;  /* 0x0000004300437308 */ /* 0x000fe20000002400 */
[----:B------:R-:W-:Y:S01]  /*3660*/  FMUL.FTZ R76, R76, UR5 ;  /* 0x000000054c4c7c20 */ /* 0x000fe20008410000 */
[----:B------:R-:W-:Y:S01]  /*3670*/  HGMMA.64x16x16.F32.BF16 R56, gdesc[UR24], R56, gsb0 ;  /* 0x00200000183879f0 */ /* 0x000fe20008001838 */
[----:B------:R-:W-:Y:S01]  /*3680*/  UIADD3 UR26, UR4, 0x5c2, URZ ;  /* 0x000005c2041a7890 */ /* 0x000fe2000fffe03f */
[----:B------:R-:W-:Y:S01]  /*3690*/  FMUL.FTZ R77, R77, UR5 ;  /* 0x000000054d4d7c20 */ /* 0x000fe20008410000 */
[----:B------:R-:W-:Y:S01]  /*36a0*/  UMOV UR27, 0x80000020 ;  /* 0x80000020001b7882 */ /* 0x000fe20000000000 */
[----:B------:R-:W-:Y:S01]  /*36b0*/  FMUL.FTZ R75, R75, UR5 ;  /* 0x000000054b4b7c20 */ /* 0x000fe20008410000 */
[----:B------:R-:W-:Y:S01]  /*36c0*/  FMUL.FTZ R78, R78, UR5 ;  /* 0x000000054e4e7c20 */ /* 0x000fe20008410000 */
[----:B------:R-:W5:Y:S01]  /*36d0*/  MUFU.TANH R74, R74 ;  /* 0x0000004a004a7308 */ /* 0x000f620000002400 */
[----:B------:R-:W-:-:S07]  /*36e0*/  FMUL.FTZ R79, R79, UR5 ;  /* 0x000000054f4f7c20 */ /* 0x000fce0008410000 */
[----:B------:R-:W5:Y:S08]  /*36f0*/  MUFU.TANH R72, R72 ;  /* 0x0000004800487308 */ /* 0x000f700000002400 */
[----:B------:R-:W5:Y:S08]  /*3700*/  MUFU.TANH R68, R68 ;  /* 0x0000004400447308 */ /* 0x000f700000002400 */
[----:B------:R-:W5:Y:S08]  /*3710*/  MUFU.TANH R73, R73 ;  /* 0x0000004900497308 */ /* 0x000f700000002400 */
[----:B------:R-:W5:Y:S08]  /*3720*/  MUFU.TANH R80, R80 ;  /* 0x0000005000507308 */ /* 0x000f700000002400 */
[----:B------:R-:W5:Y:S01]  /*3730*/  MUFU.TANH R76, R76 ;  /* 0x0000004c004c7308 */ /* 0x000f620000002400 */
[----:B------:R-:W-:-:S02]  /*3740*/  WARPGROUP.DEPBAR.LE gsb0, 0x0 ;  /* 0x00008000000079c5 */ /* 0x000fc40000010000 */
[----:B------:R-:W-:Y:S01]  /*3750*/  WARPGROUP.ARRIVE ;  /* 0x00000000000079c5 */ /* 0x000fe20000000000 */
[----:B------:R-:W-:-:S04]  /*3760*/  FMUL.FTZ R56, R56, UR5 ;  /* 0x0000000538387c20 */ /* 0x000fc80008410000 */
[----:B------:R-:W5:Y:S01]  /*3770*/  MUFU.TANH R81, R81 ;  /* 0x0000005100517308 */ /* 0x000f620000002400 */
        /* <DEDUP_REMOVED lines=9> */
[----:B------:R-:W-:Y:S01]  /*3810*/  FMUL.FTZ R62, R62, UR5 ;  /* 0x000000053e3e7c20 */ /* 0x000fe20008410000 */
[----:B------:R-:W-:-:S05]  /*3820*/  FMUL.FTZ R63, R63, UR5 ;  /* 0x000000053f3f7c20 */ /* 0x000fca0008410000 */
        /* <DEDUP_REMOVED lines=8> */
[----:B------:R-:W-:Y:S02]  /*38b0*/  IMAD R52, R84, -0x90, R83 ;  /* 0xffffff7054347824 */ /* 0x000fe400078e0253 */
[----:B------:R-:W-:Y:S01]  /*38c0*/  FMUL.FTZ R84, R54, UR5 ;  /* 0x0000000536547c20 */ /* 0x000fe20008410000 */
[----:B------:R-:W-:Y:S01]  /*38d0*/  FMUL.FTZ R55, R55, UR5 ;  /* 0x0000000537377c20 */ /* 0x000fe20008410000 */
[----:B------:R-:W-:Y:S01]  /*38e0*/  FMUL.FTZ R83, R53, UR5 ;  /* 0x0000000535537c20 */ /* 0x000fe20008410000 */
[----:B------:R-:W-:Y:S01]  /*38f0*/  HGMMA.64x16x16.F32.BF16 R40, gdesc[UR24], R40, gsb0 ;  /* 0x00200000182879f0 */ /* 0x000fe20008001828 */
[----:B------:R-:W-:Y:S01]  /*3900*/  UIADD3 UR26, UR4, 0x642, URZ ;  /* 0x00000642041a7890 */ /* 0x000fe2000fffe03f */
[C---:B------:R-:W-:Y:S01]  /*3910*/  ISETP.GT.AND P2, PT, R52.reuse, RZ, PT ;  /* 0x000000ff3400720c */ /* 0x040fe20003f44270 */
[----:B------:R-:W-:Y:S01]  /*3920*/  UMOV UR27, 0x80000020 ;  /* 0x80000020001b7882 */ /* 0x000fe20000000000 */
[----:B------:R-:W-:Y:S01]  /*3930*/  ISETP.GT.AND P6, PT, R52, 0x1, PT ;  /* 0x000000013400780c */ /* 0x000fe20003fc4270 */
[----:B------:R-:W-:Y:S01]  /*3940*/  FMUL.FTZ R48, R48, UR5 ;  /* 0x0000000530307c20 */ /* 0x000fe20008410000 */
[----:B------:R-:W-:Y:S01]  /*3950*/  ISETP.GT.AND P5, PT, R52, 0x8, PT ;  /* 0x000000083400780c */ /* 0x000fe20003fa4270 */
[----:B------:R-:W5:Y:S01]  /*3960*/  MUFU.TANH R79, R79 ;  /* 0x0000004f004f7308 */ /* 0x000f620000002400 */
[----:B0-----:R-:W-:Y:S01]  /*3970*/  FSEL R3, R3, -INF , P2 ;  /* 0xff80000003037808 */ /* 0x001fe20001000000 */
[----:B------:R-:W-:Y:S01]  /*3980*/  FMUL.FTZ R49, R49, UR5 ;  /* 0x0000000531317c20 */ /* 0x000fe20008410000 */
[----:B-1----:R-:W-:Y:S01]  /*3990*/  FSEL R4, R4, -INF , P6 ;  /* 0xff80000004047808 */ /* 0x002fe20003000000 */
[----:B------:R-:W-:Y:S01]  /*39a0*/  FMUL.FTZ R50, R50, UR5 ;  /* 0x0000000532327c20 */ /* 0x000fe20008410000 */
[C---:B------:R-:W-:Y:S01]  /*39b0*/  ISETP.GT.AND P4, PT, R52.reuse, 0x9, PT ;  /* 0x000000093400780c */ /* 0x040fe20003f84270 */
[----:B------:R-:W-:Y:S01]  /*39c0*/  FMUL.FTZ R51, R51, UR5 ;  /* 0x0000000533337c20 */ /* 0x000fe20008410000 */
[----:B--2---:R-:W-:Y:S01]  /*39d0*/  FSEL R7, R7, -INF , P5 ;  /* 0xff80000007077808 */ /* 0x004fe20002800000 */
[----:B------:R-:W0:Y:S01]  /*39e0*/  MUFU.TANH R61, R61 ;  /* 0x0000003d003d7308 */ /* 0x000e220000002400 */
[----:B------:R-:W-:-:S02]  /*39f0*/  ISETP.GT.AND P3, PT, R52, 0x10, PT ;  /* 0x000000103400780c */ /* 0x000fc40003f64270 */
[----:B---3--:R-:W-:Y:S02]  /*3a00*/  FSEL R8, R8, -INF , P4 ;  /* 0xff80000008087808 */ /* 0x008fe40002000000 */
[----:B----4-:R-:W-:Y:S02]  /*3a10*/  FSEL R9, R9, -INF , P5 ;  /* 0xff80000009097808 */ /* 0x010fe40002800000 */
[C---:B------:R-:W-:Y:S01]  /*3a20*/  ISETP.GT.AND P5, PT, R52.reuse, 0x19, PT ;  /* 0x000000193400780c */ /* 0x040fe20003fa4270 */
[----:B------:R-:W1:Y:S01]  /*3a30*/  MUFU.TANH R58, R58 ;  /* 0x0000003a003a7308 */ /* 0x000e620000002400 */
[----:B-----5:R-:W-:Y:S02]  /*3a40*/  FSEL R5, R5, -INF , P2 ;  /* 0xff80000005057808 */ /* 0x020fe40001000000 */
[----:B------:R-:W-:Y:S02]  /*3a50*/  ISETP.GT.AND P2, PT, R52, 0x11, PT ;  /* 0x000000113400780c */ /* 0x000fe40003f44270 */
[----:B------:R-:W-:-:S02]  /*3a60*/  FSEL R11, R11, -INF , P3 ;  /* 0xff8000000b0b7808 */ /* 0x000fc40001800000 */
[----:B------:R-:W-:Y:S01]  /*3a70*/  FSEL R64, R64, -INF , P5 ;  /* 0xff80000040407808 */ /* 0x000fe20002800000 */
[----:B------:R-:W2:Y:S01]  /*3a80*/  MUFU.TANH R48, R48 ;  /* 0x0000003000307308 */ /* 0x000ea20000002400 */
[----:B------:R-:W-:Y:S02]  /*3a90*/  FSEL R20, R20, -INF , P5 ;  /* 0xff80000014147808 */ /* 0x000fe40002800000 */
[----:B------:R-:W-:Y:S02]  /*3aa0*/  FSEL R6, R6, -INF , P6 ;  /* 0xff80000006067808 */ /* 0x000fe40003000000 */
[C---:B------:R-:W-:Y:S02]  /*3ab0*/  ISETP.GT.AND P5, PT, R52.reuse, 0x30, PT ;  /* 0x000000303400780c */ /* 0x040fe40003fa4270 */
[----:B------:R-:W-:Y:S01]  /*3ac0*/  ISETP.GT.AND P6, PT, R52, 0x18, PT ;  /* 0x000000183400780c */ /* 0x000fe20003fc4270 */
[----:B------:R-:W3:Y:S01]  /*3ad0*/  MUFU.TANH R59, R59 ;  /* 0x0000003b003b7308 */ /* 0x000ee20000002400 */
[----:B------:R-:W-:-:S02]  /*3ae0*/  FSEL R12, R12, -INF , P2 ;  /* 0xff8000000c0c7808 */ /* 0x000fc40001000000 */
[----:B------:R-:W-:Y:S02]  /*3af0*/  FSEL R15, R15, -INF , P6 ;  /* 0xff8000000f0f7808 */ /* 0x000fe40003000000 */
[----:B------:R-:W-:Y:S02]  /*3b00*/  FSEL R10, R10, -INF , P4 ;  /* 0xff8000000a0a7808 */ /* 0x000fe40002000000 */
[C---:B------:R-:W-:Y:S01]  /*3b10*/  ISETP.GT.AND P4, PT, R52.reuse, 0x20, PT ;  /* 0x000000203400780c */ /* 0x040fe20003f84270 */
[----:B------:R-:W4:Y:S01]  /*3b20*/  MUFU.TANH R49, R49 ;  /* 0x0000003100317308 */ /* 0x000f220000002400 */
[----:B------:R-:W-:Y:S02]  /*3b30*/  FSEL R13, R13, -INF , P3 ;  /* 0xff8000000d0d7808 */ /* 0x000fe40001800000 */
[----:B------:R-:W-:Y:S01]  /*3b40*/  ISETP.GT.AND P3, PT, R52, 0x21, PT ;  /* 0x000000213400780c */ /* 0x000fe20003f64270 */
[----:B------:R-:W-:Y:S02]  /*3b50*/  WARPGROUP.DEPBAR.LE gsb0, 0x0 ;  /* 0x00008000000079c5 */ /* 0x000fe40000010000 */
[----:B------:R-:W-:Y:S01]  /*3b60*/  WARPGROUP.ARRIVE ;  /* 0x00000000000079c5 */ /* 0x000fe20000000000 */
[----:B------:R-:W-:Y:S01]  /*3b70*/  FMUL.FTZ R86, R41, UR5 ;  /* 0x0000000529567c20 */ /* 0x000fe20008410000 */
[----:B------:R-:W-:Y:S01]  /*3b80*/  FMUL.FTZ R90, R45, UR5 ;  /* 0x000000052d5a7c20 */ /* 0x000fe20008410000 */
[----:B------:R5:W-:Y:S01]  /*3b90*/  MUFU.TANH R41, R84 ;  /* 0x0000005400297308 */ /* 0x000be20000002400 */
[----:B------:R-:W-:Y:S01]  /*3ba0*/  FMUL.FTZ R87, R42, UR5 ;  /* 0x000000052a577c20 */ /* 0x000fe20008410000 */
[----:B------:R-:W-:Y:S01]  /*3bb0*/  FSEL R65, R65, -INF , P4 ;  /* 0xff80000041417808 */ /* 0x000fe20002000000 */
[----:B------:R-:W-:Y:S01]  /*3bc0*/  HGMMA.64x16x16.F32.BF16 R32, gdesc[UR24], R32, gsb0 ;  /* 0x00200000182079f0 */ /* 0x000fe20008001820 */
[----:B------:R-:W-:Y:S01]  /*3bd0*/  FMUL.FTZ R88, R43, UR5 ;  /* 0x000000052b587c20 */ /* 0x000fe20008410000 */
[----:B------:R-:W-:Y:S01]  /*3be0*/  FSEL R14, R14, -INF , P2 ;  /* 0xff8000000e0e7808 */ /* 0x000fe20001000000 */
[----:B------:R-:W-:Y:S01]  /*3bf0*/  FMUL.FTZ R53, R47, UR5 ;  /* 0x000000052f357c20 */ /* 0x000fe20008410000 */
[----:B------:R-:W-:Y:S01]  /*3c00*/  ISETP.GT.AND P2, PT, R52, 0x28, PT ;  /* 0x000000283400780c */ /* 0x000fe20003f44270 */
[----:B------:R0:W-:Y:S01]  /*3c10*/  MUFU.TANH R42, R55 ;  /* 0x00000037002a7308 */ /* 0x0001e20000002400 */
[----:B-----5:R-:W-:Y:S01]  /*3c20*/  FMNMX.FTZ R84, R3, R4, !PT ;  /* 0x0000000403547209 */ /* 0x020fe20007810000 */
[----:B------:R-:W-:Y:S01]  /*3c30*/  UIADD3 UR26, UR4, 0x682, URZ ;  /* 0x00000682041a7890 */ /* 0x000fe2000fffe03f */
[----:B------:R-:W-:Y:S01]  /*3c40*/  FSEL R66, R66, -INF , P3 ;  /* 0xff80000042427808 */ /* 0x000fe20001800000 */
[----:B------:R-:W-:Y:S01]  /*3c50*/  UMOV UR27, 0x80000020 ;  /* 0x80000020001b7882 */ /* 0x000fe20000000000 */
[----:B------:R-:W-:Y:S01]  /*3c60*/  FMNMX.FTZ R45, R7, R84, !PT ;  /* 0x00000054072d7209 */ /* 0x000fe20007810000 */
[----:B------:R-:W-:Y:S01]  /*3c70*/  FMUL.FTZ R85, R40, UR5 ;  /* 0x0000000528557c20 */ /* 0x000fe20008410000 */
[----:B------:R-:W-:Y:S01]  /*3c80*/  FSEL R21, R21, -INF , P6 ;  /* 0xff80000015157808 */ /* 0x000fe20003000000 */
[----:B------:R5:W-:Y:S01]  /*3c90*/  MUFU.TANH R47, R88 ;  /* 0x00000058002f7308 */ /* 0x000be20000002400 */
[----:B------:R-:W-:Y:S01]  /*3ca0*/  FMNMX.FTZ R84, R8, R45, !PT ;  /* 0x0000002d08547209 */ /* 0x000fe20007810000 */
[----:B------:R-:W-:Y:S01]  /*3cb0*/  FMUL.FTZ R94, R44, UR5 ;  /* 0x000000052c5e7c20 */ /* 0x000fe20008410000 */
[----:B------:R-:W-:Y:S01]  /*3cc0*/  FSEL R45, R74, -INF , P5 ;  /* 0xff8000004a2d7808 */ /* 0x000fe20002800000 */
[----:B------:R-:W-:Y:S01]  /*3cd0*/  FMUL.FTZ R54, R46, UR5 ;  /* 0x000000052e367c20 */ /* 0x000fe20008410000 */
[----:B0-----:R-:W-:-:S02]  /*3ce0*/  FMNMX.FTZ R55, R11, R84, !PT ;  /* 0x000000540b377209 */ /* 0x001fc40007810000 */
[----:B------:R-:W-:Y:S01]  /*3cf0*/  ISETP.GT.AND P6, PT, R52, 0x29, PT ;  /* 0x000000293400780c */ /* 0x000fe20003fc4270 */
[----:B------:R-:W0:Y:S01]  /*3d00*/  MUFU.TANH R62, R62 ;  /* 0x0000003e003e7308 */ /* 0x000e220000002400 */
[----:B------:R-:W-:Y:S02]  /*3d10*/  FMNMX.FTZ R74, R12, R55, !PT ;  /* 0x000000370c4a7209 */ /* 0x000fe40007810000 */
[----:B------:R-:W-:Y:S02]  /*3d20*/  FSEL R69, R69, -INF , P2 ;  /* 0xff80000045457808 */ /* 0x000fe40001000000 */
[----:B------:R-:W-:Y:S02]  /*3d30*/  FMNMX.FTZ R55, R15, R74, !PT ;  /* 0x0000004a0f377209 */ /* 0x000fe40007810000 */
[----:B------:R-:W-:Y:S01]  /*3d40*/  FSEL R70, R70, -INF , P6 ;  /* 0xff80000046467808 */ /* 0x000fe20003000000 */
[----:B------:R-:W0:Y:S01]  /*3d50*/  MUFU.TANH R82, R82 ;  /* 0x0000005200527308 */ /* 0x000e220000002400 */
[----:B------:R-:W-:-:S02]  /*3d60*/  FMNMX.FTZ R74, R20, R55, !PT ;  /* 0x00000037144a7209 */ /* 0x000fc40007810000 */
[----:B------:R-:W-:Y:S02]  /*3d70*/  FSEL R67, R67, -INF , P4 ;  /* 0xff80000043437808 */ /* 0x000fe40002000000 */
[----:B------:R-:W-:Y:S02]  /*3d80*/  FMNMX.FTZ R55, R65, R74, !PT ;  /* 0x0000004a41377209 */ /* 0x000fe40007810000 */
[----:B------:R-:W-:Y:S01]  /*3d90*/  ISETP.GT.AND P4, PT, R52, 0x31, PT ;  /* 0x000000313400780c */ /* 0x000fe20003f84270 */
[----:B------:R-:W0:Y:S01]  /*3da0*/  MUFU.TANH R63, R63 ;  /* 0x0000003f003f7308 */ /* 0x000e220000002400 */
[----:B------:R-:W-:Y:S02]  /*3db0*/  FSEL R72, R72, -INF , P5 ;  /* 0xff80000048487808 */ /* 0x000fe40002800000 */
[----:B------:R-:W-:Y:S02]  /*3dc0*/  FSEL R68, R68, -INF , P3 ;  /* 0xff80000044447808 */ /* 0x000fe40001800000 */
[----:B------:R-:W-:-:S02]  /*3dd0*/  ISETP.GT.AND P3, PT, R52, 0x38, PT ;  /* 0x000000383400780c */ /* 0x000fc40003f64270 */
[----:B------:R-:W-:Y:S01]  /*3de0*/  FSEL R73, R73, -INF , P4 ;  /* 0xff80000049497808 */ /* 0x000fe20002000000 */
[----:B------:R-:W0:Y:S01]  /*3df0*/  MUFU.TANH R40, R83 ;  /* 0x0000005300287308 */ /* 0x000e220000002400 */
[----:B------:R-:W-:Y:S02]  /*3e00*/  FSEL R80, R80, -INF , P2 ;  /* 0xff80000050507808 */ /* 0x000fe40001000000 */
[----:B------:R-:W-:Y:S02]  /*3e10*/  ISETP.GT.AND P2, PT, R52, 0x39, PT ;  /* 0x000000393400780c */ /* 0x000fe40003f44270 */
[----:B------:R-:W-:Y:S01]  /*3e20*/  FSEL R76, R76, -INF , P3 ;  /* 0xff8000004c4c7808 */ /* 0x000fe20001800000 */
[----:B------:R-:W-:Y:S02]  /*3e30*/  WARPGROUP.DEPBAR.LE gsb0, 0x0 ;  /* 0x00008000000079c5 */ /* 0x000fe40000010000 */
[----:B-----5:R-:W-:Y:S01]  /*3e40*/  FMUL.FTZ R88, R32, UR5 ;  /* 0x0000000520587c20 */ /* 0x020fe20008410000 */
[----:B------:R-:W-:Y:S01]  /*3e50*/  FMNMX.FTZ R32, R66, R55, !PT ;  /* 0x0000003742207209 */ /* 0x000fe20007810000 */
[----:B------:R-:W-:Y:S01]  /*3e60*/  WARPGROUP.ARRIVE ;  /* 0x00000000000079c5 */ /* 0x000fe20000000000 */
[----:B------:R-:W-:Y:S01]  /*3e70*/  FSEL R81, R81, -INF , P6 ;  /* 0xff80000051517808 */ /* 0x000fe20003000000 */
[----:B------:R-:W-:Y:S01]  /*3e80*/  FMUL.FTZ R74, R33, UR5 ;  /* 0x00000005214a7c20 */ /* 0x000fe20008410000 */
[----:B------:R-:W-:Y:S01]  /*3e90*/  FMNMX.FTZ R55, R69, R32, !PT ;  /* 0x0000002045377209 */ /* 0x000fe20007810000 */
[----:B------:R-:W-:Y:S01]  /*3ea0*/  FMUL.FTZ R33, R34, UR5 ;  /* 0x0000000522217c20 */ /* 0x000fe20008410000 */
[----:B------:R-:W-:Y:S01]  /*3eb0*/  ISETP.GT.AND P6, PT, R52, 0x40, PT ;  /* 0x000000403400780c */ /* 0x000fe20003fc4270 */
[----:B------:R-:W-:Y:S01]  /*3ec0*/  HGMMA.64x16x16.F32.BF16 R24, gdesc[UR24], R24, gsb0 ;  /* 0x00200000181879f0 */ /* 0x000fe20008001818 */
[----:B------:R-:W-:Y:S01]  /*3ed0*/  FMNMX.FTZ R55, R70, R55, !PT ;  /* 0x0000003746377209 */ /* 0x000fe20007810000 */
[----:B------:R-:W-:Y:S01]  /*3ee0*/  FMUL.FTZ R34, R35, UR5 ;  /* 0x0000000523227c20 */ /* 0x000fe20008410000 */
[----:B------:R-:W-:Y:S01]  /*3ef0*/  FSEL R77, R77, -INF , P2 ;  /* 0xff8000004d4d7808 */ /* 0x000fe20001000000 */
[----:B------:R-:W5:Y:S01]  /*3f00*/  MUFU.TANH R50, R50 ;  /* 0x0000003200327308 */ /* 0x000f620000002400 */
[----:B------:R-:W-:Y:S01]  /*3f10*/  FMNMX.FTZ R32, R72, R55, !PT ;  /* 0x0000003748207209 */ /* 0x000fe20007810000 */
[----:B------:R-:W-:Y:S01]  /*3f20*/  FMUL.FTZ R84, R36, UR5 ;  /* 0x0000000524547c20 */ /* 0x000fe20008410000 */
[----:B------:R-:W-:Y:S01]  /*3f30*/  ISETP.GT.AND P5, PT, R52, 0x41, PT ;  /* 0x000000413400780c */ /* 0x000fe20003fa4270 */
[----:B------:R-:W-:Y:S01]  /*3f40*/  FMUL.FTZ R36, R38, UR5 ;  /* 0x0000000526247c20 */ /* 0x000fe20008410000 */
[----:B------:R-:W-:Y:S01]  /*3f50*/  FMNMX.FTZ R55, R73, R32, !PT ;  /* 0x0000002049377209 */ /* 0x000fe20007810000 */
[----:B------:R-:W-:Y:S01]  /*3f60*/  FMUL.FTZ R39, R39, UR5 ;  /* 0x0000000527277c20 */ /* 0x000fe20008410000 */
[----:B------:R-:W-:Y:S01]  /*3f70*/  FSEL R56, R56, -INF , P6 ;  /* 0xff80000038387808 */ /* 0x000fe20003000000 */
[----:B------:R-:W5:Y:S01]  /*3f80*/  MUFU.TANH R43, R85 ;  /* 0x00000055002b7308 */ /* 0x000f620000002400 */
[----:B------:R-:W-:-:S02]  /*3f90*/  FMNMX.FTZ R32, R76, R55, !PT ;  /* 0x000000374c207209 */ /* 0x000fc40007810000 */
[----:B------:R-:W-:Y:S02]  /*3fa0*/  FSEL R75, R75, -INF , P4 ;  /* 0xff8000004b4b7808 */ /* 0x000fe40002000000 */
[----:B------:R-:W-:Y:S02]  /*3fb0*/  FMNMX.FTZ R35, R77, R32, !PT ;  /* 0x000000204d237209 */ /* 0x000fe40007810000 */
[----:B------:R-:W-:Y:S01]  /*3fc0*/  ISETP.GT.AND P4, PT, R52, 0x48, PT ;  /* 0x000000483400780c */ /* 0x000fe20003f84270 */
[----:B------:R-:W5:Y:S01]  /*3fd0*/  MUFU.TANH R51, R51 ;  /* 0x0000003300337308 */ /* 0x000f620000002400 */
[----:B------:R-:W-:Y:S02]  /*3fe0*/  FSEL R57, R57, -INF , P5 ;  /* 0xff80000039397808 */ /* 0x000fe40002800000 */
[----:B------:R-:W-:Y:S01]  /*3ff0*/  FMNMX.FTZ R32, R56, R35, !PT ;  /* 0x0000002338207209 */ /* 0x000fe20007810000 */
[----:B------:R-:W-:Y:S01]  /*4000*/  FMUL.FTZ R35, R37, UR5 ;  /* 0x0000000525237c20 */ /* 0x000fe20008410000 */
[----:B------:R-:W-:-:S02]  /*4010*/  FSEL R78, R78, -INF , P3 ;  /* 0xff8000004e4e7808 */ /* 0x000fc40001800000 */
[----:B------:R-:W-:Y:S01]  /*4020*/  ISETP.GT.AND P3, PT, R52, 0x49, PT ;  /* 0x000000493400780c */ /* 0x000fe20003f64270 */
[----:B------:R-:W5:Y:S01]  /*4030*/  MUFU.TANH R44, R86 ;  /* 0x00000056002c7308 */ /* 0x000f620000002400 */
[----:B------:R-:W-:Y:S02]  /*4040*/  FSEL R60, R60, -INF , P4 ;  /* 0xff8000003c3c7808 */ /* 0x000fe40002000000 */
[----:B------:R-:W-:Y:S02]  /*4050*/  FMNMX.FTZ R55, R57, R32, !PT ;  /* 0x0000002039377209 */ /* 0x000fe40007810000 */
[----:B------:R-:W-:Y:S02]  /*4060*/  FSEL R79, R79, -INF , P2 ;  /* 0xff8000004f4f7808 */ /* 0x000fe40001000000 */
[----:B------:R-:W-:Y:S01]  /*4070*/  ISETP.GT.AND P2, PT, R52, 0x50, PT ;  /* 0x000000503400780c */ /* 0x000fe20003f44270 */
[----:B------:R-:W5:Y:S01]  /*4080*/  MUFU.TANH R94, R94 ;  /* 0x0000005e005e7308 */ /* 0x000f620000002400 */
[----:B------:R-:W-:-:S02]  /*4090*/  FSEL R61, R61, -INF , P3 ;  /* 0xff8000003d3d7808 */ /* 0x000fc40001800000 */
[----:B------:R-:W-:Y:S02]  /*40a0*/  FMNMX.FTZ R32, R60, R55, !PT ;  /* 0x000000373c207209 */ /* 0x000fe40007810000 */
[----:B-1----:R-:W-:Y:S02]  /*40b0*/  FSEL R58, R58, -INF , P6 ;  /* 0xff8000003a3a7808 */ /* 0x002fe40003000000 */
[----:B------:R-:W-:Y:S01]  /*40c0*/  ISETP.GT.AND P6, PT, R52, 0x51, PT ;  /* 0x000000513400780c */ /* 0x000fe20003fc4270 */
[----:B------:R-:W1:Y:S01]  /*40d0*/  MUFU.TANH R90, R90 ;  /* 0x0000005a005a7308 */ /* 0x000e620000002400 */
[----:B--2---:R-:W-:Y:S02]  /*40e0*/  FSEL R48, R48, -INF , P2 ;  /* 0xff80000030307808 */ /* 0x004fe40001000000 */
[----:B------:R-:W-:Y:S02]  /*40f0*/  FMNMX.FTZ R37, R61, R32, !PT ;  /* 0x000000203d257209 */ /* 0x000fe40007810000 */
[----:B---3--:R-:W-:-:S02]  /*4100*/  FSEL R59, R59, -INF , P5 ;  /* 0xff8000003b3b7808 */ /* 0x008fc40002800000 */
[----:B------:R-:W-:Y:S01]  /*4110*/  ISETP.GT.AND P5, PT, R52, 0x58, PT ;  /* 0x000000583400780c */ /* 0x000fe20003fa4270 */
[----:B------:R2:W3:Y:S01]  /*4120*/  MUFU.TANH R46, R87 ;  /* 0x00000057002e7308 */ /* 0x0004e20000002400 */
[----:B----4-:R-:W-:Y:S01]  /*4130*/  FSEL R49, R49, -INF , P6 ;  /* 0xff80000031317808 */ /* 0x010fe20003000000 */
[----:B------:R-:W-:Y:S02]  /*4140*/  WARPGROUP.DEPBAR.LE gsb0, 0x0 ;  /* 0x00008000000079c5 */ /* 0x000fe40000010000 */
[----:B------:R-:W-:Y:S01]  /*4150*/  FMNMX.FTZ R32, R48, R37, !PT ;  /* 0x0000002530207209 */ /* 0x000fe20007810000 */
[----:B------:R-:W-:Y:S01]  /*4160*/  FMUL.FTZ R38, R28, UR5 ;  /* 0x000000051c267c20 */ /* 0x000fe20008410000 */
[----:B0-----:R-:W-:Y:S01]  /*4170*/  FSEL R62, R62, -INF , P4 ;  /* 0xff8000003e3e7808 */ /* 0x001fe20002000000 */
[----:B------:R-:W-:Y:S01]  /*4180*/  FMUL.FTZ R29, R29, UR5 ;  /* 0x000000051d1d7c20 */ /* 0x000fe20008410000 */
[----:B------:R-:W-:Y:S01]  /*4190*/  ISETP.GT.AND P4, PT, R52, 0x59, PT ;  /* 0x000000593400780c */ /* 0x000fe20003f84270 */
[----:B------:R-:W0:Y:S01]  /*41a0*/  MUFU.TANH R88, R88 ;  /* 0x0000005800587308 */ /* 0x000e220000002400 */
[----:B------:R-:W-:Y:S01]  /*41b0*/  FSEL R82, R82, -INF , P5 ;  /* 0xff80000052527808 */ /* 0x000fe20002800000 */
[----:B--2---:R-:W-:Y:S01]  /*41c0*/  FMUL.FTZ R87, R31, UR5 ;  /* 0x000000051f577c20 */ /* 0x004fe20008410000 */
[----:B------:R-:W-:Y:S01]  /*41d0*/  FMNMX.FTZ R37, R49, R32, !PT ;  /* 0x0000002031257209 */ /* 0x000fe20007810000 */
[----:B------:R-:W-:Y:S01]  /*41e0*/  FMUL.FTZ R32, R24, UR5 ;  /* 0x0000000518207c20 */ /* 0x000fe20008410000 */
[----:B------:R-:W-:Y:S01]  /*41f0*/  FSEL R63, R63, -INF , P3 ;  /* 0xff8000003f3f7808 */ /* 0x000fe20001800000 */
[----:B------:R-:W-:Y:S01]  /*4200*/  FMUL.FTZ R85, R30, UR5 ;  /* 0x000000051e557c20 */ /* 0x000fe20008410000 */
[----:B------:R-:W-:Y:S01]  /*4210*/  ISETP.GT.AND P3, PT, R52, 0x60, PT ;  /* 0x000000603400780c */ /* 0x000fe20003f64270 */
[----:B------:R-:W2:Y:S01]  /*4220*/  MUFU.TANH R74, R74 ;  /* 0x0000004a004a7308 */ /* 0x000ea20000002400 */
[----:B------:R-:W-:-:S02]  /*4230*/  FSEL R40, R40, -INF , P4 ;  /* 0xff80000028287808 */ /* 0x000fc40002000000 */
[----:B------:R-:W-:Y:S02]  /*4240*/  FMNMX.FTZ R37, R82, R37, !PT ;  /* 0x0000002552257209 */ /* 0x000fe40007810000 */
[----:B-----5:R-:W-:Y:S02]  /*4250*/  FSEL R50, R50, -INF , P2 ;  /* 0xff80000032327808 */ /* 0x020fe40001000000 */
[----:B------:R-:W-:Y:S01]  /*4260*/  ISETP.GT.AND P2, PT, R52, 0x61, PT ;  /* 0x000000613400780c */ /* 0x000fe20003f44270 */
[----:B------:R-:W4:Y:S01]  /*4270*/  MUFU.TANH R54, R54 ;  /* 0x0000003600367308 */ /* 0x000f220000002400 */
[----:B------:R-:W-:Y:S02]  /*4280*/  FSEL R86, R43, -INF , P3 ;  /* 0xff8000002b567808 */ /* 0x000fe40001800000 */
[----:B------:R-:W-:Y:S02]  /*4290*/  FMNMX.FTZ R37, R40, R37, !PT ;  /* 0x0000002528257209 */ /* 0x000fe40007810000 */
[----:B------:R-:W-:-:S02]  /*42a0*/  FSEL R51, R51, -INF , P6 ;  /* 0xff80000033337808 */ /* 0x000fc40003000000 */
[----:B------:R-:W-:Y:S01]  /*42b0*/  ISETP.GT.AND P6, PT, R52, 0x68, PT ;  /* 0x000000683400780c */ /* 0x000fe20003fc4270 */
[----:B------:R-:W5:Y:S01]  /*42c0*/  MUFU.TANH R84, R84 ;  /* 0x0000005400547308 */ /* 0x000f620000002400 */
[----:B------:R-:W-:Y:S02]  /*42d0*/  FSEL R92, R44, -INF , P2 ;  /* 0xff8000002c5c7808 */ /* 0x000fe40001000000 */
[----:B------:R-:W-:Y:S01]  /*42e0*/  FMNMX.FTZ R43, R86, R37, !PT ;  /* 0x00000025562b7209 */ /* 0x000fe20007810000 */
[----:B------:R-:W-:Y:S01]  /*42f0*/  FMUL.FTZ R37, R25, UR5 ;  /* 0x0000000519257c20 */ /* 0x000fe20008410000 */
[----:B------:R-:W-:Y:S02]  /*4300*/  FSEL R41, R41, -INF , P5 ;  /* 0xff80000029297808 */ /* 0x000fe40002800000 */
[----:B------:R-:W-:Y:S01]  /*4310*/  ISETP.GT.AND P5, PT, R52, 0x69, PT ;  /* 0x000000693400780c */ /* 0x000fe20003fa4270 */
[----:B------:R-:W5:Y:S01]  /*4320*/  MUFU.TANH R53, R53 ;  /* 0x0000003500357308 */ /* 0x000f620000002400 */
[----:B------:R-:W-:-:S02]  /*4330*/  FSEL R94, R94, -INF , P6 ;  /* 0xff8000005e5e7808 */ /* 0x000fc40003000000 */
[----:B------:R-:W-:Y:S02]  /*4340*/  FMNMX.FTZ R43, R92, R43, !PT ;  /* 0x0000002b5c2b7209 */ /* 0x000fe40007810000 */
[----:B------:R-:W-:Y:S02]  /*4350*/  FSEL R42, R42, -INF , P4 ;  /* 0xff8000002a2a7808 */ /* 0x000fe40002000000 */
[----:B------:R-:W-:Y:S01]  /*4360*/  ISETP.GT.AND P4, PT, R52, 0x70, PT ;  /* 0x000000703400780c */ /* 0x000fe20003f84270 */
[----:B------:R-:W5:Y:S01]  /*4370*/  MUFU.TANH R35, R35 ;  /* 0x0000002300237308 */ /* 0x000f620000002400 */
[----:B-1----:R-:W-:Y:S02]  /*4380*/  FSEL R90, R90, -INF , P5 ;  /* 0xff8000005a5a7808 */ /* 0x002fe40002800000 */
[----:B------:R-:W-:Y:S02]  /*4390*/  FMNMX.FTZ R43, R94, R43, !PT ;  /* 0x0000002b5e2b7209 */ /* 0x000fe40007810000 */
[----:B---3--:R-:W-:-:S02]  /*43a0*/  FSEL R24, R46, -INF , P3 ;  /* 0xff8000002e187808 */ /* 0x008fc40001800000 */
[----:B------:R-:W-:Y:S01]  /*43b0*/  ISETP.GT.AND P3, PT, R52, 0x71, PT ;  /* 0x000000713400780c */ /* 0x000fe20003f64270 */
[----:B------:R-:W1:Y:S01]  /*43c0*/  MUFU.TANH R33, R33 ;  /* 0x0000002100217308 */ /* 0x000e620000002400 */
[----:B0-----:R-:W-:Y:S02]  /*43d0*/  FSEL R88, R88, -INF , P4 ;  /* 0xff80000058587808 */ /* 0x001fe40002000000 */
[----:B------:R-:W-:Y:S02]  /*43e0*/  FMNMX.FTZ R43, R90, R43, !PT ;  /* 0x0000002b5a2b7209 */ /* 0x000fe40007810000 */
[----:B------:R-:W-:Y:S02]  /*43f0*/  FSEL R25, R47, -INF , P2 ;  /* 0xff8000002f197808 */ /* 0x000fe40001000000 */
[----:B------:R-:W-:Y:S01]  /*4400*/  ISETP.GT.AND P2, PT, R52, 0x78, PT ;  /* 0x000000783400780c */ /* 0x000fe20003f44270 */
[----:B------:R0:W3:Y:S01]  /*4410*/  MUFU.TANH R46, R32 ;  /* 0x00000020002e7308 */ /* 0x0000e20000002400 */
[----:B--2---:R-:W-:-:S02]  /*4420*/  FSEL R74, R74, -INF , P3 ;  /* 0xff8000004a4a7808 */ /* 0x004fc40001800000 */
[----:B------:R-:W-:Y:S02]  /*4430*/  FMNMX.FTZ R43, R88, R43, !PT ;  /* 0x0000002b582b7209 */ /* 0x000fe40007810000 */
[----:B----4-:R-:W-:Y:S02]  /*4440*/  FSEL R28, R54, -INF , P6 ;  /* 0xff800000361c7808 */ /* 0x010fe40003000000 */
[----:B------:R-:W-:Y:S01]  /*4450*/  ISETP.GT.AND P6, PT, R52, 0x79, PT ;  /* 0x000000793400780c */ /* 0x000fe20003fc4270 */
[----:B------:R-:W2:Y:S01]  /*4460*/  MUFU.TANH R34, R34 ;  /* 0x0000002200227308 */ /* 0x000ea20000002400 */
[----:B-----5:R-:W-:Y:S02]  /*4470*/  FSEL R84, R84, -INF , P2 ;  /* 0xff80000054547808 */ /* 0x020fe40001000000 */
[----:B------:R-:W-:Y:S02]  /*4480*/  FMNMX.FTZ R47, R74, R43, !PT ;  /* 0x0000002b4a2f7209 */ /* 0x000fe40007810000 */
[----:B0-----:R-:W-:-:S02]  /*4490*/  FSEL R32, R53, -INF , P5 ;  /* 0xff80000035207808 */ /* 0x001fc40002800000 */
[----:B------:R-:W-:Y:S01]  /*44a0*/  ISETP.GT.AND P5, PT, R52, 0x80, PT ;  /* 0x000000803400780c */ /* 0x000fe20003fa4270 */
[----:B------:R-:W0:Y:S01]  /*44b0*/  MUFU.TANH R37, R37 ;  /* 0x0000002500257308 */ /* 0x000e220000002400 */
[----:B------:R-:W-:Y:S02]  /*44c0*/  FSEL R54, R35, -INF , P6 ;  /* 0xff80000023367808 */ /* 0x000fe40003000000 */
[----:B------:R-:W-:Y:S02]  /*44d0*/  FMNMX.FTZ R47, R84, R47, !PT ;  /* 0x0000002f542f7209 */ /* 0x000fe40007810000 */
[----:B-1----:R-:W-:Y:S02]  /*44e0*/  FSEL R33, R33, -INF , P4 ;  /* 0xff80000021217808 */ /* 0x002fe40002000000 */
[----:B------:R-:W-:Y:S01]  /*44f0*/  ISETP.GT.AND P4, PT, R52, 0x81, PT ;  /* 0x000000813400780c */ /* 0x000fe20003f84270 */
[----:B------:R-:W1:Y:S01]  /*4500*/  MUFU.TANH R36, R36 ;  /* 0x0000002400247308 */ /* 0x000e620000002400 */
[----:B---3--:R-:W-:-:S02]  /*4510*/  FSEL R46, R46, -INF , P5 ;  /* 0xff8000002e2e7808 */ /* 0x008fc40002800000 */
[----:B------:R-:W-:Y:S02]  /*4520*/  FMNMX.FTZ R47, R54, R47, !PT ;  /* 0x0000002f362f7209 */ /* 0x000fe40007810000 */
[----:B--2---:R-:W-:Y:S02]  /*4530*/  FSEL R34, R34, -INF , P3 ;  /* 0xff80000022227808 */ /* 0x004fe40001800000 */
[----:B------:R-:W-:Y:S01]  /*4540*/  ISETP.GT.AND P3, PT, R52, 0x88, PT ;  /* 0x000000883400780c */ /* 0x000fe20003f64270 */
[----:B------:R-:W2:Y:S01]  /*4550*/  MUFU.TANH R38, R38 ;  /* 0x0000002600267308 */ /* 0x000ea20000002400 */
[----:B0-----:R-:W-:Y:S01]  /*4560*/  FSEL R44, R37, -INF , P4 ;  /* 0xff800000252c7808 */ /* 0x001fe20002000000 */
[----:B------:R-:W-:Y:S01]  /*4570*/  FMUL.FTZ R37, R26, UR5 ;  /* 0x000000051a257c20 */ /* 0x000fe20008410000 */
[----:B------:R-:W-:-:S04]  /*4580*/  FMNMX.FTZ R47, R46, R47, !PT ;  /* 0x0000002f2e2f7209 */ /* 0x000fc80007810000 */
[----:B------:R-:W-:Y:S01]  /*4590*/  FMNMX.FTZ R47, R44, R47, !PT ;  /* 0x0000002f2c2f7209 */ /* 0x000fe20007810000 */
[----:B------:R1:W0:Y:S08]  /*45a0*/  MUFU.TANH R43, R29 ;  /* 0x0000001d002b7308 */ /* 0x0002300000002400 */
[----:B------:R-:W-:Y:S01]  /*45b0*/  MUFU.TANH R39, R39 ;  /* 0x0000002700277308 */ /* 0x000fe20000002400 */
[----:B-1----:R-:W-:-:S02]  /*45c0*/  FSEL R29, R36, -INF , P2 ;  /* 0xff800000241d7808 */ /* 0x002fc40001000000 */
[----:B------:R-:W-:Y:S02]  /*45d0*/  ISETP.GT.AND P2, PT, R52, 0x89, PT ;  /* 0x000000893400780c */ /* 0x000fe40003f44270 */
[----:B--2---:R-:W-:-:S03]  /*45e0*/  FSEL R38, R38, -INF , P3 ;  /* 0xff80000026267808 */ /* 0x004fc60001800000 */
[----:B------:R-:W-:Y:S01]  /*45f0*/  MUFU.TANH R37, R37 ;  /* 0x0000002500257308 */ /* 0x000fe20000002400 */
[----:B0-----:R-:W-:Y:S01]  /*4600*/  FSEL R36, R43, -INF , P2 ;  /* 0xff8000002b247808 */ /* 0x001fe20001000000 */
[----:B------:R-:W-:Y:S01]  /*4610*/  FMUL.FTZ R43, R27, UR5 ;  /* 0x000000051b2b7c20 */ /* 0x000fe20008410000 */
[----:B------:R-:W-:-:S04]  /*4620*/  FMNMX.FTZ R47, R38, R47, !PT ;  /* 0x0000002f262f7209 */ /* 0x000fc80007810000 */
[----:B------:R-:W-:Y:S01]  /*4630*/  FMNMX.FTZ R47, R36, R47, !PT ;  /* 0x0000002f242f7209 */ /* 0x000fe20007810000 */
[----:B------:R-:W-:Y:S04]  /*4640*/  MUFU.TANH R43, R43 ;  /* 0x0000002b002b7308 */ /* 0x000fe80000002400 */
[----:B------:R-:W0:Y:S04]  /*4650*/  SHFL.BFLY PT, R52, R47, 0x2, 0x1f ;  /* 0x0c401f002f347f89 */ /* 0x000e2800000e0000 */
[----:B------:R-:W1:Y:S08]  /*4660*/  MUFU.TANH R85, R85 ;  /* 0x0000005500557308 */ /* 0x000e700000002400 */
[----:B------:R-:W2:Y:S01]  /*4670*/  MUFU.TANH R87, R87 ;  /* 0x0000005700577308 */ /* 0x000ea20000002400 */
[----:B-1----:R-:W-:-:S02]  /*4680*/  FSEL R85, R85, -INF , P3 ;  /* 0xff80000055557808 */ /* 0x002fc40001800000 */
[----:B0-----:R-:W-:-:S05]  /*4690*/  FMNMX.FTZ R52, R47, R52, !PT ;  /* 0x000000342f347209 */ /* 0x001fca0007810000 */
[----:B------:R-:W0:Y:S01]  /*46a0*/  SHFL.BFLY PT, R35, R52, 0x1, 0x1f ;  /* 0x0c201f0034237f89 */ /* 0x000e2200000e0000 */
[----:B--2---:R-:W-:Y:S02]  /*46b0*/  FSEL R87, R87, -INF , P2 ;  /* 0xff80000057577808 */ /* 0x004fe40001000000 */
[----:B0-----:R-:W-:-:S04]  /*46c0*/  FMNMX.FTZ R114, R52, R35, !PT ;  /* 0x0000002334727209 */ /* 0x001fc80007810000 */
[C---:B------:R-:W-:Y:S01]  /*46d0*/  FSETP.NEU.FTZ.AND P0, PT, R114.reuse, -INF , PT ;  /* 0xff8000007200780b */ /* 0x040fe20003f1d000 */
[----:B------:R-:W-:-:S05]  /*46e0*/  FMUL.FTZ R35, R114, UR11 ;  /* 0x0000000b72237c20 */ /* 0x000fca0008410000 */
[----:B------:R-:W-:Y:S02]  /*46f0*/  FSEL R35, R35, RZ, P0 ;  /* 0x000000ff23237208 */ /* 0x000fe40000000000 */
[----:B------:R-:W-:-:S03]  /*4700*/  ISETP.NE.AND P0, PT, R104, RZ, PT ;  /* 0x000000ff6800720c */ /* 0x000fc60003f05270 */
[--C-:B------:R-:W-:Y:S01]  /*4710*/  FFMA.FTZ R98, R8, UR11, -R35.reuse ;  /* 0x0000000b08627c23 */ /* 0x100fe20008010823 */
[----:B------:R-:W-:Y:S01]  /*4720*/  FMNMX.FTZ R8, R5, R6, !PT ;  /* 0x0000000605087209 */ /* 0x000fe20007810000 */
[--C-:B------:R-:W-:Y:S01]  /*4730*/  FFMA.FTZ R31, R3, UR11, -R35.reuse ;  /* 0x0000000b031f7c23 */ /* 0x100fe20008010823 */
[--C-:B------:R-:W-:Y:S01]  /*4740*/  FFMA.FTZ R83, R12, UR11, -R35.reuse ;  /* 0x0000000b0c537c23 */ /* 0x100fe20008010823 */
[--C-:B------:R-:W-:Y:S01]  /*4750*/  FFMA.FTZ R96, R20, UR11, -R35.reuse ;  /* 0x0000000b14607c23 */ /* 0x100fe20008010823 */
[----:B------:R-:W-:Y:S01]  /*4760*/  FMNMX.FTZ R3, R9, R8, !PT ;  /* 0x0000000809037209 */ /* 0x000fe20007810000 */
[--C-:B------:R-:W-:Y:S01]  /*4770*/  FFMA.FTZ R53, R73, UR11, -R35.reuse ;  /* 0x0000000b49357c23 */ /* 0x100fe20008010823 */
[----:B------:R-:W-:Y:S01]  /*4780*/  FSEL R73, R39, -INF , P6 ;  /* 0xff80000027497808 */ /* 0x000fe20003000000 */
        /* <DEDUP_REMOVED lines=11> */
[--C-:B------:R-:W-:Y:S01]  /*4840*/  FFMA.FTZ R4, R4, UR11, -R35.reuse ;  /* 0x0000000b04047c23 */ /* 0x100fe20008010823 */
[--C-:B------:R-:W-:Y:S01]  /*4850*/  FFMA.FTZ R7, R7, UR11, -R35.reuse ;  /* 0x0000000b07077c23 */ /* 0x100fe20008010823 */
[----:B------:R-:W-:Y:S01]  /*4860*/  FMNMX.FTZ R3, R21, R8, !PT ;  /* 0x0000000815037209 */ /* 0x000fe20007810000 */
[----:B------:R-:W-:Y:S01]  /*4870*/  MUFU.EX2 R31, R31 ;  /* 0x0000001f001f7308 */ /* 0x000fe20000000800 */
[--C-:B------:R-:W-:Y:S01]  /*4880*/  FFMA.FTZ R55, R61, UR11, -R35.reuse ;  /* 0x0000000b3d377c23 */ /* 0x100fe20008010823 */
[--C-:B------:R-:W-:Y:S01]  /*4890*/  FFMA.FTZ R30, R11, UR11, -R35.reuse ;  /* 0x0000000b0b1e7c23 */ /* 0x100fe20008010823 */
[----:B------:R-:W-:Y:S01]  /*48a0*/  FMNMX.FTZ R12, R64, R3, !PT ;  /* 0x00000003400c7209 */ /* 0x000fe20007810000 */
[--C-:B------:R-:W-:Y:S01]  /*48b0*/  FFMA.FTZ R61, R54, UR11, -R35.reuse ;  /* 0x0000000b363d7c23 */ /* 0x100fe20008010823 */
[--C-:B------:R-:W-:Y:S01]  /*48c0*/  FFMA.FTZ R8, R65, UR11, -R35.reuse ;  /* 0x0000000b41087c23 */ /* 0x100fe20008010823 */
[--C-:B------:R-:W-:Y:S01]  /*48d0*/  FFMA.FTZ R65, R66, UR11, -R35.reuse ;  /* 0x0000000b42417c23 */ /* 0x100fe20008010823 */
[----:B------:R-:W-:Y:S01]  /*48e0*/  FMNMX.FTZ R3, R67, R12, !PT ;  /* 0x0000000c43037209 */ /* 0x000fe20007810000 */
[----:B------:R-:W0:Y:S01]  /*48f0*/  MUFU.EX2 R4, R4 ;  /* 0x0000000400047308 */ /* 0x000e220000000800 */
[--C-:B------:R-:W-:Y:S01]  /*4900*/  FFMA.FTZ R11, R69, UR11, -R35.reuse ;  /* 0x0000000b450b7c23 */ /* 0x100fe20008010823 */
[--C-:B------:R-:W-:Y:S01]  /*4910*/  FFMA.FTZ R66, R70, UR11, -R35.reuse ;  /* 0x0000000b46427c23 */ /* 0x100fe20008010823 */
[----:B------:R-:W-:Y:S01]  /*4920*/  FMNMX.FTZ R3, R68, R3, !PT ;  /* 0x0000000344037209 */ /* 0x000fe20007810000 */
[--C-:B------:R-:W-:Y:S01]  /*4930*/  FFMA.FTZ R57, R57, UR11, -R35.reuse ;  /* 0x0000000b39397c23 */ /* 0x100fe20008010823 */
[--C-:B------:R-:W-:Y:S01]  /*4940*/  FFMA.FTZ R43, R94, UR11, -R35.reuse ;  /* 0x0000000b5e2b7c23 */ /* 0x100fe20008010823 */
[--C-:B------:R-:W-:Y:S01]  /*4950*/  FFMA.FTZ R70, R90, UR11, -R35.reuse ;  /* 0x0000000b5a467c23 */ /* 0x100fe20008010823 */
[----:B------:R-:W-:Y:S01]  /*4960*/  FMNMX.FTZ R12, R80, R3, !PT ;  /* 0x00000003500c7209 */ /* 0x000fe20007810000 */
[----:B------:R-:W1:Y:S01]  /*4970*/  MUFU.EX2 R7, R7 ;  /* 0x0000000700077308 */ /* 0x000e620000000800 */
[--C-:B------:R-:W-:Y:S01]  /*4980*/  FFMA.FTZ R47, R88, UR11, -R35.reuse ;  /* 0x0000000b582f7c23 */ /* 0x100fe20008010823 */
[--C-:B------:R-:W-:Y:S01]  /*4990*/  FFMA.FTZ R46, R46, UR11, -R35.reuse ;  /* 0x0000000b2e2e7c23 */ /* 0x100fe20008010823 */
[----:B------:R-:W-:Y:S01]  /*49a0*/  FMNMX.FTZ R12, R81, R12, !PT ;  /* 0x0000000c510c7209 */ /* 0x000fe20007810000 */
[--C-:B------:R-:W-:Y:S01]  /*49b0*/  FFMA.FTZ R69, R44, UR11, -R35.reuse ;  /* 0x0000000b2c457c23 */ /* 0x100fe20008010823 */
[----:B------:R-:W-:-:S02]  /*49c0*/  FFMA.FTZ R36, R36, UR11, -R35 ;  /* 0x0000000b24247c23 */ /* 0x000fc40008010823 */
[----:B------:R-:W-:Y:S01]  /*49d0*/  FMNMX.FTZ R12, R45, R12, !PT ;  /* 0x0000000c2d0c7209 */ /* 0x000fe20007810000 */
[----:B------:R-:W2:Y:S03]  /*49e0*/  MUFU.EX2 R98, R98 ;  /* 0x0000006200627308 */ /* 0x000ea60000000800 */
        /* <DEDUP_REMOVED lines=9> */
[----:B---3--:R-:W-:Y:S02]  /*4a80*/  FFMA.FTZ R72, R74, UR11, -R35 ;  /* 0x0000000b4a487c23 */ /* 0x008fe40008010823 */
[----:B------:R-:W-:-:S04]  /*4a90*/  FMNMX.FTZ R3, R63, R20, !PT ;  /* 0x000000143f037209 */ /* 0x000fc80007810000 */
[----:B------:R-:W-:Y:S01]  /*4aa0*/  FMNMX.FTZ R20, R50, R3, !PT ;  /* 0x0000000332147209 */ /* 0x000fe20007810000 */
[----:B------:R-:W-:Y:S03]  /*4ab0*/  MUFU.EX2 R27, R27 ;  /* 0x0000001b001b7308 */ /* 0x000fe60000000800 */
[----:B------:R-:W-:-:S04]  /*4ac0*/  FMNMX.FTZ R20, R51, R20, !PT ;  /* 0x0000001433147209 */ /* 0x000fc80007810000 */
[----:B------:R-:W-:Y:S01]  /*4ad0*/  FMNMX.FTZ R3, R41, R20, !PT ;  /* 0x0000001429037209 */ /* 0x000fe20007810000 */
[----:B------:R-:W-:Y:S01]  /*4ae0*/  FFMA.FTZ R20, R56, UR11, -R35 ;  /* 0x0000000b38147c23 */ /* 0x000fe20008010823 */
[----:B------:R-:W-:Y:S02]  /*4af0*/  MUFU.EX2 R96, R96 ;  /* 0x0000006000607308 */ /* 0x000fe40000000800 */
[----:B------:R-:W-:-:S04]  /*4b00*/  FMNMX.FTZ R3, R42, R3, !PT ;  /* 0x000000032a037209 */ /* 0x000fc80007810000 */
[----:B------:R-:W-:Y:S02]  /*4b10*/  FMNMX.FTZ R26, R24, R3, !PT ;  /* 0x00000003181a7209 */ /* 0x000fe40007810000 */
[----:B------:R-:W-:Y:S02]  /*4b20*/  MUFU.EX2 R8, R8 ;  /* 0x0000000800087308 */ /* 0x000fe40000000800 */
[----:B------:R-:W-:Y:S01]  /*4b30*/  FMNMX.FTZ R3, R25, R26, !PT ;  /* 0x0000001a19037209 */ /* 0x000fe20007810000 */
[--C-:B------:R-:W-:Y:S01]  /*4b40*/  FFMA.FTZ R26, R60, UR11, -R35.reuse ;  /* 0x0000000b3c1a7c23 */ /* 0x100fe20008010823 */
[--C-:B------:R-:W-:Y:S01]  /*4b50*/  FFMA.FTZ R60, R40, UR11, -R35.reuse ;  /* 0x0000000b283c7c23 */ /* 0x100fe20008010823 */
[----:B------:R-:W-:Y:S01]  /*4b60*/  FFMA.FTZ R40, R86, UR11, -R35 ;  /* 0x0000000b56287c23 */ /* 0x000fe20008010823 */
[----:B------:R-:W-:Y:S02]  /*4b70*/  FMNMX.FTZ R3, R28, R3, !PT ;  /* 0x000000031c037209 */ /* 0x000fe40007810000 */
[----:B------:R-:W-:Y:S02]  /*4b80*/  MUFU.EX2 R65, R65 ;  /* 0x0000004100417308 */ /* 0x000fe40000000800 */
[----:B------:R-:W-:-:S04]  /*4b90*/  FMNMX.FTZ R56, R32, R3, !PT ;  /* 0x0000000320387209 */ /* 0x000fc80007810000 */
[----:B------:R-:W-:Y:S02]  /*4ba0*/  FMNMX.FTZ R3, R33, R56, !PT ;  /* 0x0000003821037209 */ /* 0x000fe40007810000 */
[----:B------:R-:W-:Y:S02]  /*4bb0*/  MUFU.EX2 R11, R11 ;  /* 0x0000000b000b7308 */ /* 0x000fe40000000800 */
[----:B------:R-:W-:-:S04]  /*4bc0*/  FMNMX.FTZ R56, R34, R3, !PT ;  /* 0x0000000322387209 */ /* 0x000fc80007810000 */
[----:B------:R-:W-:Y:S02]  /*4bd0*/  FMNMX.FTZ R56, R29, R56, !PT ;  /* 0x000000381d387209 */ /* 0x000fe40007810000 */
[----:B------:R-:W-:Y:S02]  /*4be0*/  MUFU.EX2 R66, R66 ;  /* 0x0000004200427308 */ /* 0x000fe40000000800 */
[----:B------:R-:W-:Y:S01]  /*4bf0*/  FMNMX.FTZ R3, R73, R56, !PT ;  /* 0x0000003849037209 */ /* 0x000fe20007810000 */
[--C-:B------:R-:W-:Y:S01]  /*4c00*/  FFMA.FTZ R56, R49, UR11, -R35.reuse ;  /* 0x0000000b31387c23 */ /* 0x100fe20008010823 */
[----:B------:R-:W-:Y:S02]  /*4c10*/  FFMA.FTZ R49, R92, UR11, -R35 ;  /* 0x0000000b5c317c23 */ /* 0x000fe40008010823 */
[----:B------:R-:W-:Y:S02]  /*4c20*/  FMNMX.FTZ R48, R76, R3, !PT ;  /* 0x000000034c307209 */ /* 0x000fe40007810000 */
[----:B------:R-:W-:Y:S02]  /*4c30*/  MUFU.EX2 R53, R53 ;  /* 0x0000003500357308 */ /* 0x000fe40000000800 */
[----:B------:R-:W-:-:S04]  /*4c40*/  FMNMX.FTZ R48, R77, R48, !PT ;  /* 0x000000304d307209 */ /* 0x000fc80007810000 */
[----:B------:R-:W-:Y:S02]  /*4c50*/  FMNMX.FTZ R48, R85, R48, !PT ;  /* 0x0000003055307209 */ /* 0x000fe40007810000 */
[----:B------:R-:W-:Y:S02]  /*4c60*/  MUFU.EX2 R15, R15 ;  /* 0x0000000f000f7308 */ /* 0x000fe40000000800 */
[----:B------:R-:W-:-:S05]  /*4c70*/  FMNMX.FTZ R48, R87, R48, !PT ;  /* 0x0000003057307209 */ /* 0x000fca0007810000 */
[----:B------:R-:W3:Y:S01]  /*4c80*/  SHFL.BFLY PT, R3, R48, 0x2, 0x1f ;  /* 0x0c401f0030037f89 */ /* 0x000ee200000e0000 */
[----:B------:R-:W-:Y:S08]  /*4c90*/  MUFU.EX2 R52, R52 ;  /* 0x0000003400347308 */ /* 0x000ff00000000800 */
[----:B------:R-:W-:Y:S08]  /*4ca0*/  MUFU.EX2 R20, R20 ;  /* 0x0000001400147308 */ /* 0x000ff00000000800 */
[----:B------:R-:W-:Y:S01]  /*4cb0*/  MUFU.EX2 R57, R57 ;  /* 0x0000003900397308 */ /* 0x000fe20000000800 */
[----:B---3--:R-:W-:Y:S01]  /*4cc0*/  FMNMX.FTZ R3, R48, R3, !PT ;  /* 0x0000000330037209 */ /* 0x008fe20007810000 */
[----:B------:R-:W-:-:S06]  /*4cd0*/  FFMA.FTZ R48, R84, UR11, -R35 ;  /* 0x0000000b54307c23 */ /* 0x000fcc0008010823 */
[----:B------:R-:W-:Y:S01]  /*4ce0*/  MUFU.EX2 R26, R26 ;  /* 0x0000001a001a7308 */ /* 0x000fe20000000800 */
[----:B------:R-:W3:Y:S07]  /*4cf0*/  SHFL.BFLY PT, R82, R3, 0x1, 0x1f ;  /* 0x0c201f0003527f89 */ /* 0x000eee00000e0000 */
[----:B------:R-:W-:Y:S08]  /*4d00*/  MUFU.EX2 R55, R55 ;  /* 0x0000003700377308 */ /* 0x000ff00000000800 */
[----:B------:R-:W-:Y:S08]  /*4d10*/  MUFU.EX2 R37, R37 ;  /* 0x0000002500257308 */ /* 0x000ff00000000800 */
[----:B------:R-:W-:Y:S01]  /*4d20*/  MUFU.EX2 R56, R56 ;  /* 0x0000003800387308 */ /* 0x000fe20000000800 */
[----:B---3--:R-:W-:Y:S01]  /*4d30*/  FMNMX.FTZ R74, R3, R82, !PT ;  /* 0x00000052034a7209 */ /* 0x008fe20007810000 */
[----:B------:R-:W-:-:S03]  /*4d40*/  FFMA.FTZ R3, R38, UR11, -R35 ;  /* 0x0000000b26037c23 */ /* 0x000fc60008010823 */
[C---:B------:R-:W-:Y:S01]  /*4d50*/  FSETP.NEU.FTZ.AND P2, PT, R74.reuse, -INF , PT ;  /* 0xff8000004a00780b */ /* 0x040fe20003f5d000 */
[----:B------:R-:W-:Y:S02]  /*4d60*/  FMUL.FTZ R38, R74, UR11 ;  /* 0x0000000b4a267c20 */ /* 0x000fe40008410000 */
[----:B------:R-:W-:Y:S03]  /*4d70*/  MUFU.EX2 R39, R39 ;  /* 0x0000002700277308 */ /* 0x000fe60000000800 */
[----:B------:R-:W-:Y:S02]  /*4d80*/  FSEL R38, R38, RZ, P2 ;  /* 0x000000ff26267208 */ /* 0x000fe40001000000 */
[----:B------:R-:W-:-:S03]  /*4d90*/  PLOP3.LUT P2, PT, PT, PT, UP0, 0x80, 0x0 ;  /* 0x000000000000781c */ /* 0x000fc60003f4f008 */
[----:B------:R-:W-:Y:S01]  /*4da0*/  MUFU.EX2 R60, R60 ;  /* 0x0000003c003c7308 */ /* 0x000fe20000000800 */
[--C-:B------:R-:W-:Y:S01]  /*4db0*/  FFMA.FTZ R5, R5, UR11, -R38.reuse ;  /* 0x0000000b05057c23 */ /* 0x100fe20008010826 */
[--C-:B------:R-:W-:Y:S01]  /*4dc0*/  FFMA.FTZ R82, R6, UR11, -R38.reuse ;  /* 0x0000000b06527c23 */ /* 0x100fe20008010826 */
[--C-:B------:R-:W-:Y:S01]  /*4dd0*/  FFMA.FTZ R84, R9, UR11, -R38.reuse ;  /* 0x0000000b09547c23 */ /* 0x100fe20008010826 */
[--C-:B------:R-:W-:Y:S01]  /*4de0*/  FFMA.FTZ R93, R10, UR11, -R38.reuse ;  /* 0x0000000b0a5d7c23 */ /* 0x100fe20008010826 */
[--C-:B------:R-:W-:Y:S01]  /*4df0*/  FFMA.FTZ R54, R13, UR11, -R38.reuse ;  /* 0x0000000b0d367c23 */ /* 0x100fe20008010826 */
[--C-:B------:R-:W-:Y:S01]  /*4e00*/  FFMA.FTZ R91, R14, UR11, -R38.reuse ;  /* 0x0000000b0e5b7c23 */ /* 0x100fe20008010826 */
[--C-:B------:R-:W-:Y:S01]  /*4e10*/  FFMA.FTZ R10, R21, UR11, -R38.reuse ;  /* 0x0000000b150a7c23 */ /* 0x100fe20008010826 */
[----:B------:R-:W-:Y:S01]  /*4e20*/  MUFU.EX2 R5, R5 ;  /* 0x0000000500057308 */ /* 0x000fe20000000800 */
[--C-:B------:R-:W-:Y:S01]  /*4e30*/  FFMA.FTZ R89, R64, UR11, -R38.reuse ;  /* 0x0000000b40597c23 */ /* 0x100fe20008010826 */
[--C-:B------:R-:W-:Y:S01]  /*4e40*/  FFMA.FTZ R64, R68, UR11, -R38.reuse ;  /* 0x0000000b44407c23 */ /* 0x100fe20008010826 */
[--C-:B------:R-:W-:Y:S01]  /*4e50*/  FFMA.FTZ R21, R62, UR11, -R38.reuse ;  /* 0x0000000b3e157c23 */ /* 0x100fe20008010826 */
[----:B------:R-:W-:Y:S01]  /*4e60*/  FFMA.FTZ R68, R59, UR11, -R38 ;  /* 0x0000000b3b447c23 */ /* 0x000fe20008010826 */
[----:B0-----:R-:W-:Y:S01]  /*4e70*/  FADD.FTZ R62, R31, R4 ;  /* 0x000000041f3e7221 */ /* 0x001fe20000010000 */
[--C-:B------:R-:W-:Y:S01]  /*4e80*/  FFMA.FTZ R35, R58, UR11, -R38.reuse ;  /* 0x0000000b3a237c23 */ /* 0x100fe20008010826 */
[----:B------:R-:W-:Y:S01]  /*4e90*/  FFMA.FTZ R58, R63, UR11, -R38 ;  /* 0x0000000b3f3a7c23 */ /* 0x000fe20008010826 */
[----:B------:R-:W0:Y:S01]  /*4ea0*/  MUFU.EX2 R82, R82 ;  /* 0x0000005200527308 */ /* 0x000e220000000800 */
[----:B-1----:R-:W-:Y:S01]  /*4eb0*/  FADD.FTZ R63, R7, R62 ;  /* 0x0000003e073f7221 */ /* 0x002fe20000010000 */
[--C-:B------:R-:W-:Y:S01]  /*4ec0*/  FFMA.FTZ R9, R67, UR11, -R38.reuse ;  /* 0x0000000b43097c23 */ /* 0x100fe20008010826 */
[--C-:B------:R-:W-:Y:S01]  /*4ed0*/  FFMA.FTZ R50, R50, UR11, -R38.reuse ;  /* 0x0000000b32327c23 */ /* 0x100fe20008010826 */
[--C-:B------:R-:W-:Y:S01]  /*4ee0*/  FFMA.FTZ R44, R78, UR11, -R38.reuse ;  /* 0x0000000b4e2c7c23 */ /* 0x100fe20008010826 */
[----:B--2---:R-:W-:Y:S01]  /*4ef0*/  FADD.FTZ R63, R98, R63 ;  /* 0x0000003f623f7221 */ /* 0x004fe20000010000 */
[----:B------:R-:W-:Y:S01]  /*4f00*/  FFMA.FTZ R14, R80, UR11, -R38 ;  /* 0x0000000b500e7c23 */ /* 0x000fe20008010826 */
[----:B------:R-:W-:Y:S01]  /*4f10*/  @!P1 PRMT R6, RZ, 0x654, R0 ;  /* 0x00000654ff069816 */ /* 0x000fe20000000000 */
[----:B------:R-:W1:Y:S01]  /*4f20*/  MUFU.EX2 R84, R84 ;  /* 0x0000005400547308 */ /* 0x000e620000000800 */
[--C-:B------:R-:W-:Y:S01]  /*4f30*/  FFMA.FTZ R51, R51, UR11, -R38.reuse ;  /* 0x0000000b33337c23 */ /* 0x100fe20008010826 */
[--C-:B------:R-:W-:Y:S01]  /*4f40*/  FFMA.FTZ R67, R81, UR11, -R38.reuse ;  /* 0x0000000b51437c23 */ /* 0x100fe20008010826 */
[----:B------:R-:W-:Y:S01]  /*4f50*/  F2FP.BF16.F32.PACK_AB R4, R4, R31 ;  /* 0x0000001f0404723e */ /* 0x000fe200000010ff */
[--C-:B------:R-:W-:Y:S01]  /*4f60*/  FFMA.FTZ R13, R45, UR11, -R38.reuse ;  /* 0x0000000b2d0d7c23 */ /* 0x100fe20008010826 */
[--C-:B------:R-:W-:Y:S01]  /*4f70*/  FFMA.FTZ R80, R75, UR11, -R38.reuse ;  /* 0x0000000b4b507c23 */ /* 0x100fe20008010826 */
[--C-:B------:R-:W-:Y:S01]  /*4f80*/  FFMA.FTZ R24, R24, UR11, -R38.reuse ;  /* 0x0000000b18187c23 */ /* 0x100fe20008010826 */
[----:B------:R-:W-:Y:S01]  /*4f90*/  FFMA.FTZ R45, R79, UR11, -R38 ;  /* 0x0000000b4f2d7c23 */ /* 0x000fe20008010826 */
[----:B------:R-:W2:Y:S01]  /*4fa0*/  MUFU.EX2 R93, R93 ;  /* 0x0000005d005d7308 */ /* 0x000ea20000000800 */
[----:B0-----:R-:W-:Y:S01]  /*4fb0*/  FADD.FTZ R59, R5, R82 ;  /* 0x00000052053b7221 */ /* 0x001fe20000010000 */
[----:B------:R0:W-:Y:S01]  /*4fc0*/  @!P1 SYNCS.ARRIVE.TRANS64.RED.A1T0 RZ, [R6+URZ], RZ ;  /* 0x000000ff06ff99a7 */ /* 0x0001e2000810043f */
[----:B------:R-:W-:Y:S01]  /*4fd0*/  F2FP.BF16.F32.PACK_AB R5, R82, R5 ;  /* 0x000000055205723e */ /* 0x000fe200000010ff */
[--C-:B------:R-:W-:Y:S01]  /*4fe0*/  FFMA.FTZ R42, R42, UR11, -R38.reuse ;  /* 0x0000000b2a2a7c23 */ /* 0x100fe20008010826 */
[--C-:B------:R-:W-:Y:S01]  /*4ff0*/  FFMA.FTZ R41, R41, UR11, -R38.reuse ;  /* 0x0000000b29297c23 */ /* 0x100fe20008010826 */
[--C-:B------:R-:W-:Y:S01]  /*5000*/  FFMA.FTZ R33, R33, UR11, -R38.reuse ;  /* 0x0000000b21217c23 */ /* 0x100fe20008010826 */
[--C-:B------:R-:W-:Y:S01]  /*5010*/  FFMA.FTZ R34, R34, UR11, -R38.reuse ;  /* 0x0000000b22227c23 */ /* 0x100fe20008010826 */
[----:B------:R-:W3:Y:S01]  /*5020*/  MUFU.EX2 R54, R54 ;  /* 0x0000003600367308 */ /* 0x000ee20000000800 */
[----:B-1----:R-:W-:Y:S01]  /*5030*/  FADD.FTZ R62, R84, R59 ;  /* 0x0000003b543e7221 */ /* 0x002fe20000010000 */
[----:B0-----:R-:W-:Y:S01]  /*5040*/  F2FP.BF16.F32.PACK_AB R6, R98, R7 ;  /* 0x000000076206723e */ /* 0x001fe200000010ff */
[--C-:B------:R-:W-:Y:S01]  /*5050*/  FFMA.FTZ R73, R73, UR11, -R38.reuse ;  /* 0x0000000b49497c23 */ /* 0x100fe20008010826 */
[--C-:B------:R-:W-:Y:S01]  /*5060*/  FFMA.FTZ R76, R76, UR11, -R38.reuse ;  /* 0x0000000b4c4c7c23 */ /* 0x100fe20008010826 */
[--C-:B------:R-:W-:Y:S01]  /*5070*/  FFMA.FTZ R77, R77, UR11, -R38.reuse ;  /* 0x0000000b4d4d7c23 */ /* 0x100fe20008010826 */
[----:B------:R-:W-:-:S02]  /*5080*/  FFMA.FTZ R85, R85, UR11, -R38 ;  /* 0x0000000b55557c23 */ /* 0x000fc40008010826 */
[----:B------:R-:W0:Y:S01]  /*5090*/  MUFU.EX2 R91, R91 ;  /* 0x0000005b005b7308 */ /* 0x000e220000000800 */
[C---:B--2---:R-:W-:Y:S01]  /*50a0*/  FADD.FTZ R59, R93.reuse, R62 ;  /* 0x0000003e5d3b7221 */ /* 0x044fe20000010000 */
[----:B------:R-:W-:Y:S01]  /*50b0*/  FADD.FTZ R62, R30, R63 ;  /* 0x0000003f1e3e7221 */ /* 0x000fe20000010000 */
[----:B------:R-:W-:-:S03]  /*50c0*/  F2FP.BF16.F32.PACK_AB R7, R93, R84 ;  /* 0x000000545d07723e */ /* 0x000fc600000010ff */
[----:B------:R-:W-:Y:S02]  /*50d0*/  FADD.FTZ R62, R83, R62 ;  /* 0x0000003e533e7221 */ /* 0x000fe40000010000 */
[----:B------:R-:W-:Y:S01]  /*50e0*/  MUFU.EX2 R10, R10 ;  /* 0x0000000a000a7308 */ /* 0x000fe20000000800 */
[----:B---3--:R-:W-:Y:S01]  /*50f0*/  FADD.FTZ R78, R54, R59 ;  /* 0x0000003b364e7221 */ /* 0x008fe20000010000 */
[----:B------:R-:W-:Y:S01]  /*5100*/  FADD.FTZ R63, R27, R62 ;  /* 0x0000003e1b3f7221 */ /* 0x000fe20000010000 */
[----:B------:R1:W-:Y:S01]  /*5110*/  STSM.16.M88.4 [R2+0x24300], R4 ;  /* 0x0243000402007844 */ /* 0x0003e20000000200 */
[----:B------:R-:W-:Y:S02]  /*5120*/  FFMA.FTZ R59, R28, UR11, -R38 ;  /* 0x0000000b1c3b7c23 */ /* 0x000fe40008010826 */
[----:B------:R-:W-:Y:S02]  /*5130*/  FADD.FTZ R63, R96, R63 ;  /* 0x0000003f603f7221 */ /* 0x000fe40000010000 */
[----:B------:R-:W2:Y:S02]  /*5140*/  MUFU.EX2 R89, R89 ;  /* 0x0000005900597308 */ /* 0x000ea40000000800 */
[----:B------:R-:W-:Y:S01]  /*5150*/  FADD.FTZ R62, R8, R63 ;  /* 0x0000003f083e7221 */ /* 0x000fe20000010000 */
[----:B------:R-:W-:-:S03]  /*5160*/  F2FP.BF16.F32.PACK_AB R8, R65, R8 ;  /* 0x000000084108723e */ /* 0x000fc600000010ff */
[----:B------:R-:W-:Y:S01]  /*5170*/  FADD.FTZ R62, R65, R62 ;  /* 0x0000003e413e7221 */ /* 0x000fe20000010000 */
[----:B------:R-:W-:Y:S01]  /*5180*/  IMAD.MOV.U32 R65, RZ, RZ, R71 ;  /* 0x000000ffff417224 */ /* 0x000fe200078e0047 */
[----:B------:R-:W3:Y:S02]  /*5190*/  MUFU.EX2 R9, R9 ;  /* 0x0000000900097308 */ /* 0x000ee40000000800 */
[----:B------:R-:W-:Y:S01]  /*51a0*/  FADD.FTZ R75, R11, R62 ;  /* 0x0000003e0b4b7221 */ /* 0x000fe20000010000 */
[----:B-1----:R-:W-:Y:S02]  /*51b0*/  F2FP.BF16.F32.PACK_AB R6, R96, R27 ;  /* 0x0000001b6006723e */ /* 0x002fe400000010ff */
[----:B------:R-:W-:Y:S01]  /*51c0*/  F2FP.BF16.F32.PACK_AB R4, R83, R30 ;  /* 0x0000001e5304723e */ /* 0x000fe200000010ff */
[----:B------:R-:W-:Y:S01]  /*51d0*/  FADD.FTZ R75, R66, R75 ;  /* 0x0000004b424b7221 */ /* 0x000fe20000010000 */
[----:B0-----:R-:W-:Y:S01]  /*51e0*/  F2FP.BF16.F32.PACK_AB R5, R91, R54 ;  /* 0x000000365b05723e */ /* 0x001fe200000010ff */
[----:B------:R0:W-:Y:S01]  /*51f0*/  MUFU.EX2 R0, R50 ;  /* 0x0000003200007308 */ /* 0x0001e20000000800 */
[----:B--2---:R-:W-:Y:S01]  /*5200*/  F2FP.BF16.F32.PACK_AB R7, R89, R10 ;  /* 0x0000000a5907723e */ /* 0x004fe200000010ff */
[----:B------:R-:W-:Y:S01]  /*5210*/  FADD.FTZ R62, R12, R75 ;  /* 0x0000004b0c3e7221 */ /* 0x000fe20000010000 */
[----:B------:R-:W-:Y:S01]  /*5220*/  F2FP.BF16.F32.PACK_AB R12, R53, R12 ;  /* 0x0000000c350c723e */ /* 0x000fe200000010ff */
[----:B------:R-:W-:-:S02]  /*5230*/  IMAD.MOV.U32 R54, RZ, RZ, R71 ;  /* 0x000000ffff367224 */ /* 0x000fc400078e0047 */
[----:B------:R-:W-:Y:S01]  /*5240*/  FADD.FTZ R62, R53, R62 ;  /* 0x0000003e353e7221 */ /* 0x000fe20000010000 */
[----:B------:R-:W-:Y:S01]  /*5250*/  STSM.16.M88.4 [R2+0x25b00], R4 ;  /* 0x025b000402007844 */ /* 0x000fe20000000200 */
[----:B------:R-:W1:Y:S01]  /*5260*/  MUFU.EX2 R64, R64 ;  /* 0x0000004000407308 */ /* 0x000e620000000800 */
[----:B0-----:R-:W-:Y:S01]  /*5270*/  FFMA.FTZ R50, R25, UR11, -R38 ;  /* 0x0000000b19327c23 */ /* 0x001fe20008010826 */
[----:B------:R-:W-:Y:S01]  /*5280*/  FADD.FTZ R25, R91, R78 ;  /* 0x0000004e5b197221 */ /* 0x000fe20000010000 */
[----:B------:R-:W-:Y:S01]  /*5290*/  FADD.FTZ R27, R15, R62 ;  /* 0x0000003e0f1b7221 */ /* 0x000fe20000010000 */
[--C-:B------:R-:W-:Y:S02]  /*52a0*/  IMAD.MOV.U32 R62, RZ, RZ, R71.reuse ;  /* 0x000000ffff3e7224 */ /* 0x100fe400078e0047 */
[----:B------:R-:W-:Y:S02]  /*52b0*/  IMAD.MOV.U32 R53, RZ, RZ, R71 ;  /* 0x000000ffff357224 */ /* 0x000fe400078e0047 */
[----:B------:R-:W-:Y:S01]  /*52c0*/  FADD.FTZ R27, R52, R27 ;  /* 0x0000001b341b7221 */ /* 0x000fe20000010000 */
[----:B------:R0:W-:Y:S03]  /*52d0*/  MUFU.EX2 R31, R51 ;  /* 0x00000033001f7308 */ /* 0x0001e60000000800 */
[----:B------:R-:W-:-:S05]  /*52e0*/  FADD.FTZ R30, R20, R27 ;  /* 0x0000001b141e7221 */ /* 0x000fca0000010000 */
[----:B------:R-:W2:Y:S01]  /*52f0*/  MUFU.EX2 R14, R14 ;  /* 0x0000000e000e7308 */ /* 0x000ea20000000800 */
[--C-:B0-----:R-:W-:Y:S01]  /*5300*/  FFMA.FTZ R51, R32, UR11, -R38.reuse ;  /* 0x0000000b20337c23 */ /* 0x101fe20008010826 */
[----:B------:R-:W-:Y:S01]  /*5310*/  FADD.FTZ R32, R10, R25 ;  /* 0x000000190a207221 */ /* 0x000fe20000010000 */
[--C-:B------:R-:W-:Y:S01]  /*5320*/  FFMA.FTZ R25, R29, UR11, -R38.reuse ;  /* 0x0000000b1d197c23 */ /* 0x100fe20008010826 */
[----:B------:R-:W-:Y:S02]  /*5330*/  FFMA.FTZ R38, R87, UR11, -R38 ;  /* 0x0000000b57267c23 */ /* 0x000fe40008010826 */
[----:B------:R-:W-:Y:S02]  /*5340*/  FADD.FTZ R32, R89, R32 ;  /* 0x0000002059207221 */ /* 0x000fe40000010000 */
[----:B------:R-:W0:Y:S02]  /*5350*/  MUFU.EX2 R67, R67 ;  /* 0x0000004300437308 */ /* 0x000e240000000800 */
[----:B---3--:R-:W-:Y:S01]  /*5360*/  FADD.FTZ R63, R9, R32 ;  /* 0x00000020093f7221 */ /* 0x008fe20000010000 */
[----:B-1----:R-:W-:-:S03]  /*5370*/  F2FP.BF16.F32.PACK_AB R9, R64, R9 ;  /* 0x000000094009723e */ /* 0x002fc600000010ff */
[----:B------:R-:W-:Y:S01]  /*5380*/  FADD.FTZ R63, R64, R63 ;  /* 0x0000003f403f7221 */ /* 0x000fe20000010000 */
[----:B------:R-:W-:Y:S01]  /*5390*/  IMAD.MOV.U32 R64, RZ, RZ, R71 ;  /* 0x000000ffff407224 */ /* 0x000fe200078e0047 */
[----:B------:R-:W1:Y:S08]  /*53a0*/  MUFU.EX2 R13, R13 ;  /* 0x0000000d000d7308 */ /* 0x000e700000000800 */
[----:B------:R-:W3:Y:S08]  /*53b0*/  MUFU.EX2 R80, R80 ;  /* 0x0000005000507308 */ /* 0x000ef00000000800 */
[----:B------:R-:W4:Y:S08]  /*53c0*/  MUFU.EX2 R44, R44 ;  /* 0x0000002c002c7308 */ /* 0x000f300000000800 */
[----:B------:R2:W-:Y:S08]  /*53d0*/  MUFU.EX2 R29, R24 ;  /* 0x00000018001d7308 */ /* 0x0005f00000000800 */
[----:B------:R-:W5:Y:S01]  /*53e0*/  MUFU.EX2 R45, R45 ;  /* 0x0000002d002d7308 */ /* 0x000f620000000800 */
[----:B--2---:R-:W-:-:S04]  /*53f0*/  FADD.FTZ R24, R14, R63 ;  /* 0x0000003f0e187221 */ /* 0x004fc80000010000 */
[----:B0-----:R-:W-:-:S03]  /*5400*/  FADD.FTZ R24, R67, R24 ;  /* 0x0000001843187221 */ /* 0x001fc60000010000 */
[----:B------:R-:W0:Y:S01]  /*5410*/  MUFU.EX2 R35, R35 ;  /* 0x0000002300237308 */ /* 0x000e220000000800 */
[----:B-1----:R-:W-:Y:S01]  /*5420*/  FADD.FTZ R63, R13, R24 ;  /* 0x000000180d3f7221 */ /* 0x002fe20000010000 */
[----:B---3--:R-:W-:-:S03]  /*5430*/  F2FP.BF16.F32.PACK_AB R13, R80, R13 ;  /* 0x0000000d500d723e */ /* 0x008fc600000010ff */
[----:B------:R-:W-:-:S03]  /*5440*/  FADD.FTZ R63, R80, R63 ;  /* 0x0000003f503f7221 */ /* 0x000fc60000010000 */
[----:B------:R-:W1:Y:S01]  /*5450*/  MUFU.EX2 R68, R68 ;  /* 0x0000004400447308 */ /* 0x000e620000000800 */
[----:B----4-:R-:W-:Y:S01]  /*5460*/  FADD.FTZ R10, R44, R63 ;  /* 0x0000003f2c0a7221 */ /* 0x010fe20000010000 */
[----:B------:R-:W-:-:S03]  /*5470*/  IMAD.MOV.U32 R63, RZ, RZ, R71 ;  /* 0x000000ffff3f7224 */ /* 0x000fc600078e0047 */
[----:B-----5:R-:W-:Y:S01]  /*5480*/  FADD.FTZ R24, R45, R10 ;  /* 0x0000000a2d187221 */ /* 0x020fe20000010000 */
[----:B------:R-:W-:Y:S01]  /*5490*/  F2FP.BF16.F32.PACK_AB R10, R66, R11 ;  /* 0x0000000b420a723e */ /* 0x000fe200000010ff */
[--C-:B------:R-:W-:Y:S01]  /*54a0*/  IMAD.MOV.U32 R66, RZ, RZ, R71.reuse ;  /* 0x000000ffff427224 */ /* 0x100fe200078e0047 */
[----:B------:R-:W2:Y:S01]  /*54b0*/  MUFU.EX2 R21, R21 ;  /* 0x0000001500157308 */ /* 0x000ea20000000800 */
[----:B0-----:R-:W-:Y:S01]  /*54c0*/  FADD.FTZ R27, R35, R24 ;  /* 0x00000018231b7221 */ /* 0x001fe20000010000 */
[----:B------:R-:W-:Y:S01]  /*54d0*/  F2FP.BF16.F32.PACK_AB R11, R67, R14 ;  /* 0x0000000e430b723e */ /* 0x000fe200000010ff */
[----:B------:R-:W-:-:S04]  /*54e0*/  IMAD.MOV.U32 R67, RZ, RZ, R71 ;  /* 0x000000ffff437224 */ /* 0x000fc800078e0047 */
[----:B------:R0:W-:Y:S01]  /*54f0*/  STSM.16.M88.4 [R2+0x27300], R8 ;  /* 0x0273000802007844 */ /* 0x0001e20000000200 */
[----:B------:R-:W3:Y:S01]  /*5500*/  MUFU.EX2 R58, R58 ;  /* 0x0000003a003a7308 */ /* 0x000ee20000000800 */
[----:B-1----:R-:W-:-:S07]  /*5510*/  FADD.FTZ R14, R68, R27 ;  /* 0x0000001b440e7221 */ /* 0x002fce0000010000 */
[----:B------:R-:W-:Y:S01]  /*5520*/  MUFU.EX2 R28, R42 ;  /* 0x0000002a001c7308 */ /* 0x000fe20000000800 */
[----:B--2---:R-:W-:Y:S01]  /*5530*/  FADD.FTZ R27, R21, R14 ;  /* 0x0000000e151b7221 */ /* 0x004fe20000010000 */
[----:B------:R-:W-:Y:S01]  /*5540*/  F2FP.BF16.F32.PACK_AB R14, R52, R15 ;  /* 0x0000000f340e723e */ /* 0x000fe200000010ff */
[----:B------:R-:W-:Y:S01]  /*5550*/  IMAD.MOV.U32 R52, RZ, RZ, R71 ;  /* 0x000000ffff347224 */ /* 0x000fe200078e0047 */
[----:B------:R-:W-:Y:S02]  /*5560*/  F2FP.BF16.F32.PACK_AB R15, R45, R44 ;  /* 0x0000002c2d0f723e */ /* 0x000fe400000010ff */
[----:B0-----:R-:W-:Y:S02]  /*5570*/  F2FP.BF16.F32.PACK_AB R9, R31, R0 ;  /* 0x000000001f09723e */ /* 0x001fe400000010ff */
[----:B------:R0:W-:Y:S01]  /*5580*/  MUFU.EX2 R42, R59 ;  /* 0x0000003b002a7308 */ /* 0x0001e20000000800 */
[----:B---3--:R-:W-:Y:S01]  /*5590*/  FADD.FTZ R27, R58, R27 ;  /* 0x0000001b3a1b7221 */ /* 0x008fe20000010000 */
[----:B------:R1:W-:Y:S01]  /*55a0*/  STSM.16.M88.4 [R2+0x28b00], R12 ;  /* 0x028b000c02007844 */ /* 0x0003e20000000200 */
[----:B------:R-:W-:-:S02]  /*55b0*/  F2FP.BF16.F32.PACK_AB R8, R56, R37 ;  /* 0x000000253808723e */ /* 0x000fc400000010ff */
[----:B------:R-:W-:-:S03]  /*55c0*/  F2FP.BF16.F32.PACK_AB R10, R60, R39 ;  /* 0x000000273c0a723e */ /* 0x000fc600000010ff */
[----:B------:R-:W2:Y:S01]  /*55d0*/  MUFU.EX2 R41, R41 ;  /* 0x0000002900297308 */ /* 0x000ea20000000800 */
[----:B0-----:R-:W-:-:S04]  /*55e0*/  FADD.FTZ R59, R57, R30 ;  /* 0x0000001e393b7221 */ /* 0x001fc80000010000 */
[----:B------:R-:W-:Y:S01]  /*55f0*/  FADD.FTZ R24, R26, R59 ;  /* 0x0000003b1a187221 */ /* 0x000fe20000010000 */
[C---:B------:R-:W-:Y:S01]  /*5600*/  F2FP.BF16.F32.PACK_AB R26, R55.reuse, R26 ;  /* 0x0000001a371a723e */ /* 0x040fe200000010ff */
[--C-:B------:R-:W-:Y:S01]  /*5610*/  IMAD.MOV.U32 R59, RZ, RZ, R71.reuse ;  /* 0x000000ffff3b7224 */ /* 0x100fe200078e0047 */
[----:B------:R-:W0:Y:S01]  /*5620*/  MUFU.EX2 R40, R40 ;  /* 0x0000002800287308 */ /* 0x000e220000000800 */
[----:B------:R-:W-:Y:S01]  /*5630*/  FADD.FTZ R24, R55, R24 ;  /* 0x0000001837187221 */ /* 0x000fe20000010000 */
[----:B------:R-:W-:-:S03]  /*5640*/  IMAD.MOV.U32 R55, RZ, RZ, R71 ;  /* 0x000000ffff377224 */ /* 0x000fc600078e0047 */
[----:B------:R-:W-:Y:S01]  /*5650*/  FADD.FTZ R45, R37, R24 ;  /* 0x00000018252d7221 */ /* 0x000fe20000010000 */
[----:B------:R-:W-:Y:S01]  /*5660*/  FADD.FTZ R24, R0, R27 ;  /* 0x0000001b00187221 */ /* 0x000fe20000010000 */
[----:B------:R-:W-:Y:S01]  /*5670*/  IMAD.MOV.U32 R37, RZ, RZ, R71 ;  /* 0x000000ffff257224 */ /* 0x000fe200078e0047 */
[----:B------:R3:W4:Y:S01]  /*5680*/  MUFU.EX2 R32, R50 ;  /* 0x0000003200207308 */ /* 0x0007220000000800 */
[----:B------:R-:W-:Y:S01]  /*5690*/  FADD.FTZ R44, R56, R45 ;  /* 0x0000002d382c7221 */ /* 0x000fe20000010000 */
[----:B--2---:R-:W-:Y:S01]  /*56a0*/  F2FP.BF16.F32.PACK_AB R11, R28, R41 ;  /* 0x000000291c0b723e */ /* 0x004fe200000010ff */
[--C-:B------:R-:W-:Y:S02]  /*56b0*/  IMAD.MOV.U32 R56, RZ, RZ, R71.reuse ;  /* 0x000000ffff387224 */ /* 0x100fe400078e0047 */
[----:B------:R-:W-:Y:S01]  /*56c0*/  FADD.FTZ R27, R39, R44 ;  /* 0x0000002c271b7221 */ /* 0x000fe20000010000 */
[----:B------:R-:W-:Y:S02]  /*56d0*/  IMAD.MOV.U32 R44, RZ, RZ, R71 ;  /* 0x000000ffff2c7224 */ /* 0x000fe400078e0047 */
[----:B------:R-:W2:Y:S01]  /*56e0*/  MUFU.EX2 R49, R49 ;  /* 0x0000003100317308 */ /* 0x000ea20000000800 */
[----:B---3--:R-:W-:Y:S01]  /*56f0*/  FADD.FTZ R50, R31, R24 ;  /* 0x000000181f327221 */ /* 0x008fe20000010000 */
[----:B------:R-:W-:Y:S01]  /*5700*/  FADD.FTZ R27, R60, R27 ;  /* 0x0000001b3c1b7221 */ /* 0x000fe20000010000 */
[----:B------:R-:W-:Y:S01]  /*5710*/  F2FP.BF16.F32.PACK_AB R24, R57, R20 ;  /* 0x000000143918723e */ /* 0x000fe200000010ff */
[----:B------:R-:W-:-:S02]  /*5720*/  IMAD.MOV.U32 R60, RZ, RZ, R71 ;  /* 0x000000ffff3c7224 */ /* 0x000fc400078e0047 */
[----:B------:R-:W-:Y:S01]  /*5730*/  FADD.FTZ R45, R41, R50 ;  /* 0x00000032292d7221 */ /* 0x000fe20000010000 */
[----:B0-----:R-:W-:Y:S01]  /*5740*/  FADD.FTZ R6, R40, R27 ;  /* 0x0000001b28067221 */ /* 0x001fe20000010000 */
[----:B------:R-:W-:Y:S01]  /*5750*/  F2FP.BF16.F32.PACK_AB R27, R58, R21 ;  /* 0x000000153a1b723e */ /* 0x000fe200000010ff */
[----:B------:R-:W0:Y:S01]  /*5760*/  MUFU.EX2 R43, R43 ;  /* 0x0000002b002b7308 */ /* 0x000e220000000800 */
[----:B------:R-:W-:Y:S01]  /*5770*/  FADD.FTZ R4, R28, R45 ;  /* 0x0000002d1c047221 */ /* 0x000fe20000010000 */
[--C-:B------:R-:W-:Y:S02]  /*5780*/  IMAD.MOV.U32 R58, RZ, RZ, R71.reuse ;  /* 0x000000ffff3a7224 */ /* 0x100fe400078e0047 */
[--C-:B------:R-:W-:Y:S02]  /*5790*/  IMAD.MOV.U32 R57, RZ, RZ, R71.reuse ;  /* 0x000000ffff397224 */ /* 0x100fe400078e0047 */
[----:B------:R-:W-:Y:S01]  /*57a0*/  FADD.FTZ R5, R29, R4 ;  /* 0x000000041d057221 */ /* 0x000fe20000010000 */
[----:B------:R-:W-:Y:S01]  /*57b0*/  IMAD.MOV.U32 R50, RZ, RZ, R71 ;  /* 0x000000ffff327224 */ /* 0x000fe200078e0047 */
[----:B------:R-:W3:Y:S02]  /*57c0*/  MUFU.EX2 R51, R51 ;  /* 0x0000003300337308 */ /* 0x000ee40000000800 */
[----:B----4-:R-:W-:Y:S01]  /*57d0*/  FADD.FTZ R5, R32, R5 ;  /* 0x0000000520057221 */ /* 0x010fe20000010000 */
[----:B--2---:R-:W-:Y:S01]  /*57e0*/  FADD.FTZ R6, R49, R6 ;  /* 0x0000000631067221 */ /* 0x004fe20000010000 */
[----:B------:R-:W-:-:S02]  /*57f0*/  IMAD.MOV.U32 R45, RZ, RZ, R71 ;  /* 0x000000ffff2d7224 */ /* 0x000fc400078e0047 */
[----:B------:R-:W-:Y:S01]  /*5800*/  FADD.FTZ R0, R42, R5 ;  /* 0x000000052a007221 */ /* 0x000fe20000010000 */
[--C-:B------:R-:W-:Y:S01]  /*5810*/  IMAD.MOV.U32 R41, RZ, RZ, R71.reuse ;  /* 0x000000ffff297224 */ /* 0x100fe200078e0047 */
[----:B------:R-:W2:Y:S01]  /*5820*/  MUFU.EX2 R70, R70 ;  /* 0x0000004600467308 */ /* 0x000ea20000000800 */
[----:B0-----:R-:W-:Y:S01]  /*5830*/  FADD.FTZ R7, R43, R6 ;  /* 0x000000062b077221 */ /* 0x001fe20000010000 */
[--C-:B------:R-:W-:Y:S02]  /*5840*/  IMAD.MOV.U32 R39, RZ, RZ, R71.reuse ;  /* 0x000000ffff277224 */ /* 0x100fe400078e0047 */
[--C-:B------:R-:W-:Y:S02]  /*5850*/  IMAD.MOV.U32 R31, RZ, RZ, R71.reuse ;  /* 0x000000ffff1f7224 */ /* 0x100fe400078e0047 */
[----:B------:R-:W-:Y:S02]  /*5860*/  IMAD.MOV.U32 R28, RZ, RZ, R71 ;  /* 0x000000ffff1c7224 */ /* 0x000fe400078e0047 */
[----:B------:R-:W0:Y:S01]  /*5870*/  MUFU.EX2 R33, R33 ;  /* 0x0000002100217308 */ /* 0x000e220000000800 */
[----:B---3--:R-:W-:-:S07]  /*5880*/  FADD.FTZ R0, R51, R0 ;  /* 0x0000000033007221 */ /* 0x008fce0000010000 */
[----:B------:R-:W3:Y:S01]  /*5890*/  MUFU.EX2 R47, R47 ;  /* 0x0000002f002f7308 */ /* 0x000ee20000000800 */
[C---:B--2---:R-:W-:Y:S01]  /*58a0*/  FADD.FTZ R4, R70.reuse, R7 ;  /* 0x0000000746047221 */ /* 0x044fe20000010000 */
[----:B------:R-:W-:Y:S01]  /*58b0*/  F2FP.BF16.F32.PACK_AB R6, R70, R43 ;  /* 0x0000002b4606723e */ /* 0x000fe200000010ff */
[--C-:B------:R-:W-:Y:S02]  /*58c0*/  IMAD.MOV.U32 R70, RZ, RZ, R71.reuse ;  /* 0x000000ffff467224 */ /* 0x100fe400078e0047 */
[----:B------:R-:W-:-:S03]  /*58d0*/  IMAD.MOV.U32 R43, RZ, RZ, R71 ;  /* 0x000000ffff2b7224 */ /* 0x000fc600078e0047 */
[----:B------:R-:W2:Y:S01]  /*58e0*/  MUFU.EX2 R34, R34 ;  /* 0x0000002200227308 */ /* 0x000ea20000000800 */
[----:B0-----:R-:W-:-:S07]  /*58f0*/  FADD.FTZ R7, R33, R0 ;  /* 0x0000000021077221 */ /* 0x001fce0000010000 */
[----:B------:R-:W1:Y:S01]  /*5900*/  MUFU.EX2 R72, R72 ;  /* 0x0000004800487308 */ /* 0x000e620000000800 */
[----:B---3--:R-:W-:Y:S01]  /*5910*/  FADD.FTZ R5, R47, R4 ;  /* 0x000000042f057221 */ /* 0x008fe20000010000 */
[----:B------:R-:W-:Y:S01]  /*5920*/  F2FP.BF16.F32.PACK_AB R4, R49, R40 ;  /* 0x000000283104723e */ /* 0x000fe200000010ff */
[--C-:B------:R-:W-:Y:S02]  /*5930*/  IMAD.MOV.U32 R49, RZ, RZ, R71.reuse ;  /* 0x000000ffff317224 */ /* 0x100fe400078e0047 */
[----:B------:R-:W-:-:S03]  /*5940*/  IMAD.MOV.U32 R40, RZ, RZ, R71 ;  /* 0x000000ffff287224 */ /* 0x000fc600078e0047 */
[----:B------:R0:W3:Y:S01]  /*5950*/  MUFU.EX2 R30, R25 ;  /* 0x00000019001e7308 */ /* 0x0000e20000000800 */
[----:B--2---:R-:W-:-:S07]  /*5960*/  FADD.FTZ R7, R34, R7 ;  /* 0x0000000722077221 */ /* 0x004fce0000010000 */
[----:B------:R-:W2:Y:S01]  /*5970*/  MUFU.EX2 R48, R48 ;  /* 0x0000003000307308 */ /* 0x000ea20000000800 */
[----:B-1----:R-:W-:Y:S01]  /*5980*/  FADD.FTZ R15, R72, R5 ;  /* 0x00000005480f7221 */ /* 0x002fe20000010000 */
[----:B0-----:R-:W-:Y:S01]  /*5990*/  F2FP.BF16.F32.PACK_AB R25, R68, R35 ;  /* 0x000000234419723e */ /* 0x001fe200000010ff */
[--C-:B------:R-:W-:Y:S01]  /*59a0*/  IMAD.MOV.U32 R68, RZ, RZ, R71.reuse ;  /* 0x000000ffff447224 */ /* 0x100fe200078e0047 */
[----:B------:R-:W-:Y:S01]  /*59b0*/  F2FP.BF16.F32.PACK_AB R5, R32, R29 ;  /* 0x0000001d2005723e */ /* 0x000fe200000010ff */
[----:B------:R-:W-:Y:S02]  /*59c0*/  IMAD.MOV.U32 R35, RZ, RZ, R71 ;  /* 0x000000ffff237224 */ /* 0x000fe400078e0047 */
[----:B------:R0:W-:Y:S01]  /*59d0*/  STSM.16.M88.4 [R2+0x2a300], R24 ;  /* 0x02a3001802007844 */ /* 0x0001e20000000200 */
[----:B------:R-:W1:Y:S01]  /*59e0*/  MUFU.EX2 R73, R73 ;  /* 0x0000004900497308 */ /* 0x000e620000000800 */
[----:B---3--:R-:W-:Y:S01]  /*59f0*/  FADD.FTZ R12, R30, R7 ;  /* 0x000000071e0c7221 */ /* 0x008fe20000010000 */
[----:B------:R-:W-:Y:S01]  /*5a00*/  F2FP.BF16.F32.PACK_AB R7, R51, R42 ;  /* 0x0000002a3307723e */ /* 0x000fe200000010ff */
[----:B------:R3:W-:Y:S01]  /*5a10*/  STSM.16.M88.4 [R2+0x2bb00], R8 ;  /* 0x02bb000802007844 */ /* 0x0007e20000000200 */
[----:B------:R-:W-:-:S02]  /*5a20*/  IMAD.MOV.U32 R51, RZ, RZ, R71 ;  /* 0x000000ffff337224 */ /* 0x000fc400078e0047 */
[----:B------:R-:W-:Y:S01]  /*5a30*/  IMAD.MOV.U32 R42, RZ, RZ, R71 ;  /* 0x000000ffff2a7224 */ /* 0x000fe200078e0047 */
[----:B------:R4:W-:Y:S01]  /*5a40*/  STSM.16.M88.4 [R2+0x2d300], R4 ;  /* 0x02d3000402007844 */ /* 0x0009e20000000200 */
[----:B------:R-:W5:Y:S01]  /*5a50*/  MUFU.EX2 R61, R61 ;  /* 0x0000003d003d7308 */ /* 0x000f620000000800 */
[----:B--2---:R-:W-:Y:S01]  /*5a60*/  FADD.FTZ R0, R48, R15 ;  /* 0x0000000f30007221 */ /* 0x004fe20000010000 */
[--C-:B------:R-:W-:Y:S02]  /*5a70*/  IMAD.MOV.U32 R32, RZ, RZ, R71.reuse ;  /* 0x000000ffff207224 */ /* 0x100fe400078e0047 */
[--C-:B------:R-:W-:Y:S02]  /*5a80*/  IMAD.MOV.U32 R29, RZ, RZ, R71.reuse ;  /* 0x000000ffff1d7224 */ /* 0x100fe400078e0047 */
[--C-:B0-----:R-:W-:Y:S02]  /*5a90*/  IMAD.MOV.U32 R27, RZ, RZ, R71.reuse ;  /* 0x000000ffff1b7224 */ /* 0x101fe400078e0047 */
[----:B------:R-:W0:Y:S01]  /*5aa0*/  MUFU.EX2 R76, R76 ;  /* 0x0000004c004c7308 */ /* 0x000e220000000800 */
[----:B-1----:R-:W-:Y:S01]  /*5ab0*/  FADD.FTZ R15, R73, R12 ;  /* 0x0000000c490f7221 */ /* 0x002fe20000010000 */
[--C-:B------:R-:W-:Y:S01]  /*5ac0*/  IMAD.MOV.U32 R26, RZ, RZ, R71.reuse ;  /* 0x000000ffff1a7224 */ /* 0x100fe200078e0047 */
[----:B---3--:R-:W-:Y:S01]  /*5ad0*/  F2FP.BF16.F32.PACK_AB R8, R72, R47 ;  /* 0x0000002f4808723e */ /* 0x008fe200000010ff */
[--C-:B------:R-:W-:Y:S01]  /*5ae0*/  IMAD.MOV.U32 R47, RZ, RZ, R71.reuse ;  /* 0x000000ffff2f7224 */ /* 0x100fe200078e0047 */
[----:B------:R-:W-:Y:S01]  /*5af0*/  F2FP.BF16.F32.PACK_AB R9, R34, R33 ;  /* 0x000000212209723e */ /* 0x000fe200000010ff */
[----:B------:R-:W-:-:S02]  /*5b00*/  IMAD.MOV.U32 R34, RZ, RZ, R71 ;  /* 0x000000ffff227224 */ /* 0x000fc400078e0047 */
[----:B------:R-:W1:Y:S01]  /*5b10*/  MUFU.EX2 R46, R46 ;  /* 0x0000002e002e7308 */ /* 0x000e620000000800 */
[C---:B-----5:R-:W-:Y:S01]  /*5b20*/  FADD.FTZ R11, R61.reuse, R0 ;  /* 0x000000003d0b7221 */ /* 0x060fe20000010000 */
[----:B------:R-:W-:Y:S01]  /*5b30*/  F2FP.BF16.F32.PACK_AB R10, R61, R48 ;  /* 0x000000303d0a723e */ /* 0x000fe200000010ff */
[--C-:B------:R-:W-:Y:S02]  /*5b40*/  IMAD.MOV.U32 R61, RZ, RZ, R71.reuse ;  /* 0x000000ffff3d7224 */ /* 0x100fe400078e0047 */
[--C-:B------:R-:W-:Y:S02]  /*5b50*/  IMAD.MOV.U32 R48, RZ, RZ, R71.reuse ;  /* 0x000000ffff307224 */ /* 0x100fe400078e0047 */
[----:B------:R-:W-:Y:S01]  /*5b60*/  IMAD.MOV.U32 R33, RZ, RZ, R71 ;  /* 0x000000ffff217224 */ /* 0x000fe200078e0047 */
[----:B------:R-:W2:Y:S01]  /*5b70*/  MUFU.EX2 R13, R77 ;  /* 0x0000004d000d7308 */ /* 0x000ea20000000800 */
[----:B0-----:R-:W-:Y:S01]  /*5b80*/  FADD.FTZ R14, R76, R15 ;  /* 0x0000000f4c0e7221 */ /* 0x001fe20000010000 */
[----:B------:R-:W-:-:S02]  /*5b90*/  IMAD.MOV.U32 R25, RZ, RZ, R71 ;  /* 0x000000ffff197224 */ /* 0x000fc400078e0047 */
[----:B------:R-:W-:-:S04]  /*5ba0*/  IMAD.MOV.U32 R24, RZ, RZ, R71 ;  /* 0x000000ffff187224 */ /* 0x000fc800078e0047 */
[----:B------:R-:W0:Y:S01]  /*5bb0*/  MUFU.EX2 R69, R69 ;  /* 0x0000004500457308 */ /* 0x000e220000000800 */
[----:B-1----:R-:W-:Y:S01]  /*5bc0*/  FADD.FTZ R0, R46, R11 ;  /* 0x0000000b2e007221 */ /* 0x002fe20000010000 */
[----:B------:R-:W-:Y:S01]  /*5bd0*/  F2FP.BF16.F32.PACK_AB R11, R73, R30 ;  /* 0x0000001e490b723e */ /* 0x000fe200000010ff */
[----:B------:R-:W-:-:S04]  /*5be0*/  IMAD.MOV.U32 R30, RZ, RZ, R71 ;  /* 0x000000ffff1e7224 */ /* 0x000fc800078e0047 */
[----:B------:R1:W-:Y:S01]  /*5bf0*/  STSM.16.M88.4 [R2+0x2eb00], R8 ;  /* 0x02eb000802007844 */ /* 0x0003e20000000200 */
[----:B------:R-:W-:Y:S01]  /*5c00*/  MUFU.EX2 R3, R3 ;  /* 0x0000000300037308 */ /* 0x000fe20000000800 */
[C---:B--2---:R-:W-:Y:S01]  /*5c10*/  FADD.FTZ R20, R13.reuse, R14 ;  /* 0x0000000e0d147221 */ /* 0x044fe20000010000 */
[----:B------:R-:W-:-:S06]  /*5c20*/  F2FP.BF16.F32.PACK_AB R13, R13, R76 ;  /* 0x0000004c0d0d723e */ /* 0x000fcc00000010ff */
[----:B------:R-:W2:Y:S01]  /*5c30*/  MUFU.EX2 R36, R36 ;  /* 0x0000002400247308 */ /* 0x000ea20000000800 */
[C---:B0-----:R-:W-:Y:S01]  /*5c40*/  F2FP.BF16.F32.PACK_AB R12, R69.reuse, R46 ;  /* 0x0000002e450c723e */ /* 0x041fe200000010ff */
[----:B------:R-:W-:Y:S01]  /*5c50*/  FADD.FTZ R0, R69, R0 ;  /* 0x0000000045007221 */ /* 0x000fe20000010000 */
[--C-:B------:R-:W-:Y:S02]  /*5c60*/  IMAD.MOV.U32 R69, RZ, RZ, R71.reuse ;  /* 0x000000ffff457224 */ /* 0x100fe400078e0047 */
[----:B------:R-:W-:-:S03]  /*5c70*/  IMAD.MOV.U32 R46, RZ, RZ, R71 ;  /* 0x000000ffff2e7224 */ /* 0x000fc600078e0047 */
[----:B------:R-:W-:Y:S08]  /*5c80*/  MUFU.EX2 R85, R85 ;  /* 0x0000005500557308 */ /* 0x000ff00000000800 */
[----:B------:R-:W0:Y:S01]  /*5c90*/  MUFU.EX2 R38, R38 ;  /* 0x0000002600267308 */ /* 0x000e220000000800 */
[----:B--2---:R-:W-:Y:S01]  /*5ca0*/  F2FP.BF16.F32.PACK_AB R14, R36, R3 ;  /* 0x00000003240e723e */ /* 0x004fe200000010ff */
[----:B------:R-:W-:-:S04]  /*5cb0*/  FADD.FTZ R3, R3, R0 ;  /* 0x0000000003037221 */ /* 0x000fc80000010000 */
[----:B----4-:R-:W-:Y:S01]  /*5cc0*/  FADD.FTZ R5, R36, R3 ;  /* 0x0000000324057221 */ /* 0x010fe20000010000 */
[----:B------:R-:W-:Y:S01]  /*5cd0*/  IMAD.MOV.U32 R36, RZ, RZ, R71 ;  /* 0x000000ffff247224 */ /* 0x000fe200078e0047 */
[----:B0-----:R-:W-:Y:S01]  /*5ce0*/  F2FP.BF16.F32.PACK_AB R15, R38, R85 ;  /* 0x00000055260f723e */ /* 0x001fe200000010ff */
[----:B------:R-:W-:-:S04]  /*5cf0*/  FADD.FTZ R85, R85, R20 ;  /* 0x0000001455557221 */ /* 0x000fc80000010000 */
[----:B------:R1:W-:Y:S01]  /*5d00*/  STSM.16.M88.4 [R2+0x30300], R12 ;  /* 0x0303000c02007844 */ /* 0x0003e20000000200 */
[----:B------:R-:W-:Y:S01]  /*5d10*/  FADD.FTZ R4, R38, R85 ;  /* 0x0000005526047221 */ /* 0x000fe20000010000 */
[----:B------:R-:W-:Y:S01]  /*5d20*/  IMAD.MOV.U32 R38, RZ, RZ, R71 ;  /* 0x000000ffff267224 */ /* 0x000fe200078e0047 */
[----:B------:R0:W-:Y:S06]  /*5d30*/  MEMBAR.ALL.CTA ;  /* 0x0000000000007992 */ /* 0x0001ec0000008000 */
[----:B0-----:R-:W0:Y:S02]  /*5d40*/  FENCE.VIEW.ASYNC.S ;  /* 0x00000000000073c6 */ /* 0x001e240000000000 */
[----:B0-----:R-:W-:Y:S01]  /*5d50*/  NOP ;  /* 0x0000000000007918 */ /* 0x001fe20000000000 */
[----:B------:R-:W-:Y:S05]  /*5d60*/  @!P2 BRA `(.L_x_182) ;  /* 0x000000400088a947 */ /* 0x000fea0003800000 */
[----:B------:R-:W-:Y:S01]  /*5d70*/  IMAD.MOV.U32 R0, RZ, RZ, R74 ;  /* 0x000000ffff007224 */ /* 0x000fe200078e004a */
[----:B------:R-:W-:Y:S01]  /*5d80*/  CS2R R70, SRZ ;  /* 0x0000000000467805 */ /* 0x000fe2000001ff00 */
[----:B------:R-:W-:Y:S01]  /*5d90*/  IMAD.MOV.U32 R3, RZ, RZ, R114 ;  /* 0x000000ffff037224 */ /* 0x000fe200078e0072 */
        /* <DEDUP_REMOVED lines=22> */
[----:B------:R-:W-:Y:S01]  /*5f00*/  CS2R R24, SRZ ;  /* 0x0000000000187805 */ /* 0x000fe2000001ff00 */
[----:B------:R-:W-:Y:S01]  /*5f10*/  UMOV UR38, UR39 ;  /* 0x0000002700267c82 */ /* 0x000fe20008000000 */
[----:B------:R-:W-:Y:S01]  /*5f20*/  UMOV UR7, UR36 ;  /* 0x0000002400077c82 */ /* 0x000fe20008000000 */
[----:B------:R-:W-:-:S05]  /*5f30*/  ULDC UR5, c[0x0][0x9d8] ;  /* 0x0002760000057ab9 */ /* 0x000fca0000000800 */
.L_x_191:
[----:B------:R-:W-:Y:S01]  /*5f40*/  R2UR UR4, R17 ;  /* 0x00000000110472ca */ /* 0x000fe200000e0000 */
[----:B------:R-:W-:-:S04]  /*5f50*/  UIADD3 UR36, UR7, 0x1, URZ ;  /* 0x0000000107247890 */ /* 0x000fc8000fffe03f */
[----:B------:R-:W-:-:S04]  /*5f60*/  UISETP.NE.AND UP0, UPT, UR36, 0x2, UPT ;  /* 0x000000022400788c */ /* 0x000fc8000bf05270 */
[----:B------:R-:W-:Y:S02]  /*5f70*/  USEL UR39, URZ, 0x1, UP0 ;  /* 0x000000013f277887 */ /* 0x000fe40008000000 */
[----:B------:R-:W-:Y:S02]  /*5f80*/  USEL UR36, UR36, URZ, UP0 ;  /* 0x0000003f24247287 */ /* 0x000fe40008000000 */
[----:B------:R-:W-:Y:S01]  /*5f90*/  ISETP.NE.AND P3, PT, RZ, UR4, PT ;  /* 0x00000004ff007c0c */ /* 0x000fe2000bf65270 */
[----:B------:R-:W-:-:S12]  /*5fa0*/  ULOP3.LUT UR39, UR38, UR39, URZ, 0x3c, !UPT ;  /* 0x0000002726277292 */ /* 0x000fd8000f8e3c3f */
[----:B0-----:R-:W-:Y:S05]  /*5fb0*/  @P3 BRA `(.L_x_183) ;  /* 0x00000000002c3947 */ /* 0x001fea0003800000 */
[----:B------:R-:W-:Y:S05]  /*5fc0*/  @!P0 BRA `(.L_x_184) ;  /* 0x0000000000048947 */ /* 0x000fea0003800000 */
[----:B------:R-:W-:Y:S01]  /*5fd0*/  BPT.TRAP 0x1 ;  /* 0x000000040000795c */ /* 0x000fe20000300000 */
.L_x_184:
[----:B------:R-:W-:Y:S01]  /*5fe0*/  ULEA UR4, UR36, UR37, 0x3 ;  /* 0x0000002524047291 */ /* 0x000fe2000f8e183f */
[----:B------:R-:W-:-:S05]  /*5ff0*/  IMAD.U32 R6, RZ, RZ, UR39 ;  /* 0x00000027ff067e24 */ /* 0x000fca000f8e00ff */
[----:B------:R-:W-:-:S04]  /*6000*/  SHF.L.U32 R6, R6, 0x1f, RZ ;  /* 0x0000001f06067819 */ /* 0x000fc800000006ff */
[----:B------:R0:W2:Y:S01]  /*6010*/  SYNCS.PHASECHK.TRANS64.TRYWAIT P2, [UR4+0x31c30], R6 ;  /* 0x031c3006ff0075a7 */ /* 0x0000a20008040144 */
[----:B------:R-:W-:Y:S05]  /*6020*/  @!P0 BRA `(.L_x_185) ;  /* 0x0000000000048947 */ /* 0x000fea0003800000 */
[----:B------:R-:W-:Y:S01]  /*6030*/  BPT.TRAP 0x1 ;  /* 0x000000040000795c */ /* 0x000fe20000300000 */
.L_x_185:
[----:B--2---:R-:W-:Y:S05]  /*6040*/  @P2 BRA `(.L_x_183) ;  /* 0x0000000000082947 */ /* 0x004fea0003800000 */
[----:B------:R-:W2:Y:S02]  /*6050*/  SYNCS.PHASECHK.TRANS64.TRYWAIT P2, [UR4+0x31c30], R6 ;  /* 0x031c3006ff0075a7 */ /* 0x000ea40008040144 */
[----:B--2---:R-:W-:Y:S05]  /*6060*/  @!P2 BRA `(.L_x_186) ;  /* 0x000000dc00c0a947 */ /* 0x004fea0003800000 */
.L_x_183:
[----:B--2---:R-:W2:Y:S01]  /*6070*/  S2R R7, SR_TID.X ;  /* 0x0000000000077919 */ /* 0x004ea20000002100 */
[----:B------:R-:W-:Y:S01]  /*6080*/  UIMAD UR4, UR36, 0x6c0, UR6 ;  /* 0x000006c0240478a4 */ /* 0x000fe2000f8e0206 */
[----:B------:R-:W-:Y:S01]  /*6090*/  UMOV UR31, 0x80000020 ;  /* 0x80000020001f7882 */ /* 0x000fe20000000000 */
[----:B------:R-:W-:Y:S02]  /*60a0*/  UMOV UR32, UR28 ;  /* 0x0000001c00207c82 */ /* 0x000fe40008000000 */
[----:B------:R-:W-:Y:S01]  /*60b0*/  UIADD3 UR34, UR4, 0x40, URZ ;  /* 0x0000004004227890 */ /* 0x000fe2000fffe03f */
[----:B------:R-:W-:Y:S02]  /*60c0*/  UMOV UR33, UR29 ;  /* 0x0000001d00217c82 */ /* 0x000fe40008000000 */
[----:B------:R-:W-:Y:S01]  /*60d0*/  UMOV UR30, UR4 ;  /* 0x00000004001e7c82 */ /* 0x000fe20008000000 */
[----:B------:R-:W-:Y:S01]  /*60e0*/  UMOV UR35, 0x80000020 ;  /* 0x8000002000237882 */ /* 0x000fe20000000000 */
[----:B------:R-:W-:Y:S01]  /*60f0*/  UIADD3 UR42, UR4, 0x80, URZ ;  /* 0x00000080042a7890 */ /* 0x000fe2000fffe03f */
[----:B------:R-:W-:Y:S01]  /*6100*/  UMOV UR40, UR28 ;  /* 0x0000001c00287c82 */ /* 0x000fe20008000000 */
        /* <DEDUP_REMOVED lines=15> */
[----:B--2---:R-:W-:Y:S01]  /*6200*/  SHF.R.U32.HI R7, RZ, 0x7, R7 ;  /* 0x00000007ff077819 */ /* 0x004fe20000011607 */
[----:B------:R-:W-:Y:S01]  /*6210*/  UMOV UR56, UR28 ;  /* 0x0000001c00387c82 */ /* 0x000fe20008000000 */
[----:B------:R-:W-:Y:S01]  /*6220*/  UMOV UR57, UR29 ;  /* 0x0000001d00397c82 */ /* 0x000fe20008000000 */
[----:B------:R-:W-:Y:S01]  /*6230*/  UMOV UR59, 0x80000020 ;  /* 0x80000020003b7882 */ /* 0x000fe20000000000 */
[----:B------:R-:W-:Y:S01]  /*6240*/  UIADD3 UR10, UR4, 0x2, URZ ;  /* 0x00000002040a7890 */ /* 0x000fe2000fffe03f */
[----:B0-----:R-:W-:Y:S01]  /*6250*/  VIADD R6, R7, 0x8 ;  /* 0x0000000807067836 */ /* 0x001fe20000000000 */
[----:B------:R-:W-:Y:S01]  /*6260*/  UMOV UR11, 0x80000020 ;  /* 0x80000020000b7882 */ /* 0x000fe20000000000 */
[----:B------:R-:W-:Y:S01]  /*6270*/  UIADD3 UR14, UR4, 0x202, URZ ;  /* 0x00000202040e7890 */ /* 0x000fe2000fffe03f */
[----:B------:R-:W-:-:S02]  /*6280*/  UMOV UR15, 0x80000020 ;  /* 0x80000020000f7882 */ /* 0x000fc40000000000 */
[----:B------:R0:W-:Y:S01]  /*6290*/  BAR.SYNC.DEFER_BLOCKING R6, 0x100 ;  /* 0x000400060000751d */ /* 0x0001e20000010000 */
[----:B------:R-:W-:Y:S02]  /*62a0*/  UIADD3 UR18, UR4, 0x242, URZ ;  /* 0x0000024204127890 */ /* 0x000fe4000fffe03f */
[----:B------:R-:W-:Y:S02]  /*62b0*/  UIADD3 UR22, UR4, 0x480, URZ ;  /* 0x0000048004167890 */ /* 0x000fe4000fffe03f */
[----:B------:R-:W-:Y:S01]  /*62c0*/  UIADD3 UR26, UR4, 0x482, URZ ;  /* 0x00000482041a7890 */ /* 0x000fe2000fffe03f */
[----:B------:R-:W-:Y:S01]  /*62d0*/  UMOV UR19, 0x80000020 ;  /* 0x8000002000137882 */ /* 0x000fe20000000000 */
[----:B------:R-:W-:Y:S01]  /*62e0*/  UMOV UR23, 0x80000020 ;  /* 0x8000002000177882 */ /* 0x000fe20000000000 */
[----:B------:R-:W-:Y:S01]  /*62f0*/  UMOV UR27, 0x80000020 ;  /* 0x80000020001b7882 */ /* 0x000fe20000000000 */
[----:B------:R-:W-:-:S06]  /*6300*/  WARPGROUP.ARRIVE ;  /* 0x00000000000079c5 */ /* 0x000fcc0000000000 */
[----:B------:R-:W-:Y:S01]  /*6310*/  HGMMA.64x16x16.F32.BF16 R136, gdesc[UR28], RZ, !UPT, gsb0 ;  /* 0x002000001c8879f0 */ /* 0x000fe2000c0018ff */
[----:B------:R-:W-:Y:S01]  /*6320*/  UIADD3 UR30, UR4, 0x1c0, URZ ;  /* 0x000001c0041e7890 */ /* 0x000fe2000fffe03f */
        /* <DEDUP_REMOVED lines=45> */
[----:B------:R-:W-:Y:S03]  /*6600*/  HGMMA.64x16x16.F32.BF16 R80, gdesc[UR28], RZ, !UPT, gsb0 ;  /* 0x002000001c5079f0 */ /* 0x000fe6000c0018ff */
        /* <DEDUP_REMOVED lines=267> */
.L_x_188:
[----:B------:R-:W-:Y:S01]  /*76c0*/  ULEA UR4, UR7, UR37, 0x3 ;  /* 0x0000002507047291 */ /* 0x000fe2000f8e183f */
[----:B------:R-:W-:-:S05]  /*76d0*/  IMAD.U32 R6, RZ, RZ, UR38 ;  /* 0x00000026ff067e24 */ /* 0x000fca000f8e00ff */
[----:B------:R-:W-:-:S04]  /*76e0*/  SHF.L.U32 R6, R6, 0x1f, RZ ;  /* 0x0000001f06067819 */ /* 0x000fc800000006ff */
[----:B------:R0:W2:Y:S01]  /*76f0*/  SYNCS.PHASECHK.TRANS64.TRYWAIT P2, [UR4+0x31c50], R6 ;  /* 0x031c5006ff0075a7 */ /* 0x0000a20008040144 */
[----:B------:R-:W-:Y:S05]  /*7700*/  @!P0 BRA `(.L_x_189) ;  /* 0x0000000000048947 */ /* 0x000fea0003800000 */
[----:B------:R-:W-:Y:S01]  /*7710*/  BPT.TRAP 0x1 ;  /* 0x000000040000795c */ /* 0x000fe20000300000 */
.L_x_189:
[----:B--2---:R-:W-:Y:S05]  /*7720*/  @P2 BRA `(.L_x_187) ;  /* 0x0000000000082947 */ /* 0x004fea0003800000 */
[----:B------:R-:W2:Y:S02]  /*7730*/  SYNCS.PHASECHK.TRANS64.TRYWAIT P2, [UR4+0x31c50], R6 ;  /* 0x031c5006ff0075a7 */ /* 0x000ea40008040144 */
[----:B--2---:R-:W-:Y:S05]  /*7740*/  @!P2 BRA `(.L_x_190) ;  /* 0x000000c80020a947 */ /* 0x004fea0003800000 */
.L_x_187:
[----:B------:R-:W-:Y:S01]  /*7750*/  UIADD3 UR4, UR37, 0x200, URZ ;  /* 0x0000020025047890 */ /* 0x000fe2000fffe03f */
[----:B------:R-:W-:Y:S01]  /*7760*/  WARPGROUP.ARRIVE ;  /* 0x00000000000079c5 */ /* 0x000fe20000000000 */
[----:B------:R-:W-:Y:S01]  /*7770*/  UMOV UR33, 0xc0000010 ;  /* 0xc000001000217882 */ /* 0x000fe20000000000 */
[----:B------:R-:W-:Y:S01]  /*7780*/  UMOV UR35, 0x80000020 ;  /* 0x8000002000237882 */ /* 0x000fe20000000000 */
[----:B------:R-:W-:Y:S01]  /*7790*/  USHF.R.U32.HI UR4, URZ, 0x4, UR4 ;  /* 0x000000043f047899 */ /* 0x000fe20008011604 */
[----:B0-2---:R-:W-:Y:S01]  /*77a0*/  FMUL.FTZ R6, R136, UR5 ;  /* 0x0000000588067c20 */ /* 0x005fe20008410000 */
[----:B------:R-:W-:Y:S01]  /*77b0*/  FMUL.FTZ R7, R137, UR5 ;  /* 0x0000000589077c20 */ /* 0x000fe20008410000 */
[----:B-1----:R-:W-:Y:S01]  /*77c0*/  FMUL.FTZ R10, R140, UR5 ;  /* 0x000000058c0a7c20 */ /* 0x002fe20008410000 */
[----:B------:R-:W-:Y:S01]  /*77d0*/  ULOP3.LUT UR4, UR4, 0x3fff, URZ, 0xc0, !UPT ;  /* 0x00003fff04047892 */ /* 0x000fe2000f8ec03f */
[----:B------:R-:W-:Y:S01]  /*77e0*/  FMUL.FTZ R11, R141, UR5 ;  /* 0x000000058d0b7c20 */ /* 0x000fe20008410000 */
[----:B------:R-:W-:Y:S01]  /*77f0*/  FMUL.FTZ R12, R128, UR5 ;  /* 0x00000005800c7c20 */ /* 0x000fe20008410000 */
[----:B------:R-:W0:Y:S01]  /*7800*/  MUFU.TANH R6, R6 ;  /* 0x0000000600067308 */ /* 0x000e220000002400 */
[----:B------:R-:W-:Y:S01]  /*7810*/  ULOP3.LUT UR10, UR4, 0x2400000, URZ, 0xfc, !UPT ;  /* 0x02400000040a7892 */ /* 0x000fe2000f8efc3f */
[----:B------:R-:W-:Y:S01]  /*7820*/  FMUL.FTZ R13, R129, UR5 ;  /* 0x00000005810d7c20 */ /* 0x000fe20008410000 */
[----:B------:R-:W-:Y:S01]  /*7830*/  ULOP3.LUT UR4, UR61, 0x10000, URZ, 0xfc, !UPT ;  /* 0x000100003d047892 */ /* 0x000fe2000f8efc3f */
[----:B------:R-:W-:Y:S01]  /*7840*/  FMUL.FTZ R20, R120, UR5 ;  /* 0x0000000578147c20 */ /* 0x000fe20008410000 */
[----:B------:R-:W-:Y:S01]  /*7850*/  UIMAD UR10, UR7, 0x6c0, UR10 ;  /* 0x000006c0070a78a4 */ /* 0x000fe2000f8e020a */
[----:B------:R-:W-:Y:S01]  /*7860*/  FMUL.FTZ R120, R124, UR5 ;  /* 0x000000057c787c20 */ /* 0x000fe20008410000 */
[----:B------:R-:W-:Y:S01]  /*7870*/  FMUL.FTZ R14, R132, UR5 ;  /* 0x00000005840e7c20 */ /* 0x000fe20008410000 */
[----:B------:R-:W1:Y:S01]  /*7880*/  MUFU.TANH R7, R7 ;  /* 0x0000000700077308 */ /* 0x000e620000002400 */
[----:B------:R-:W-:Y:S01]  /*7890*/  FMUL.FTZ R15, R133, UR5 ;  /* 0x00000005850f7c20 */ /* 0x000fe20008410000 */
[----:B------:R-:W-:Y:S01]  /*78a0*/  UMOV UR32, UR4 ;  /* 0x0000000400207c82 */ /* 0x000fe20008000000 */
        /* <DEDUP_REMOVED lines=41> */
[----:B------:R-:W-:Y:S01]  /*7b40*/  ULDC UR11, c[0x0][0x988] ;  /* 0x00026200000b7ab9 */ /* 0x000fe20000000800 */
        /* <DEDUP_REMOVED lines=37> */
[----:B------:R-:W0:Y:S01]  /*7da0*/  S2R R139, SR_TID.X ;  /* 0x00000000008b7919 */ /* 0x000e220000002100 */
[----:B------:R-:W-:Y:S01]  /*7db0*/  R2UR UR14, R16 ;  /* 0x00000000100e72ca */ /* 0x000fe200000e0000 */
[----:B------:R-:W-:-:S04]  /*7dc0*/  UMOV UR38, UR39 ;  /* 0x0000002700267c82 */ /* 0x000fc80008000000 */
[----:B------:R-:W3:Y:S01]  /*7dd0*/  MUFU.TANH R112, R112 ;  /* 0x0000007000707308 */ /* 0x000ee20000002400 */
[----:B-1----:R-:W-:-:S07]  /*7de0*/  FMNMX.FTZ R124, R120, R124, !PT ;  /* 0x0000007c787c7209 */ /* 0x002fce0007810000 */
[----:B------:R-:W1:Y:S01]  /*7df0*/  MUFU.TANH R113, R113 ;  /* 0x0000007100717308 */ /* 0x000e620000002400 */
[----:B--2---:R-:W-:Y:S01]  /*7e00*/  FMNMX.FTZ R124, R121, R124, !PT ;  /* 0x0000007c797c7209 */ /* 0x004fe20007810000 */
[----:B------:R-:W-:-:S06]  /*7e10*/  UISETP.GT.AND UP0, UPT, UR60, UR14, UPT ;  /* 0x0000000e3c00728c */ /* 0x000fcc000bf04270 */
[----:B------:R-:W2:Y:S01]  /*7e20*/  MUFU.TANH R116, R116 ;  /* 0x0000007400747308 */ /* 0x000ea20000002400 */
[----:B---3--:R-:W-:Y:S01]  /*7e30*/  FMNMX.FTZ R124, R112, R124, !PT ;  /* 0x0000007c707c7209 */ /* 0x008fe20007810000 */
[----:B------:R-:W-:Y:S02]  /*7e40*/  WARPGROUP.DEPBAR.LE gsb0, 0x0 ;  /* 0x00008000000079c5 */ /* 0x000fe40000010000 */
[----:B------:R-:W-:-:S04]  /*7e50*/  WARPGROUP.ARRIVE ;  /* 0x00000000000079c5 */ /* 0x000fc80000000000 */
[----:B------:R-:W3:Y:S01]  /*7e60*/  MUFU.TANH R117, R117 ;  /* 0x0000007500757308 */ /* 0x000ee20000002400 */
[----:B-1----:R-:W-:Y:S02]  /*7e70*/  FMNMX.FTZ R124, R113, R124, !PT ;  /* 0x0000007c717c7209 */ /* 0x002fe40007810000 */
[----:B0-----:R-:W-:Y:S01]  /*7e80*/  SHF.R.U32.HI R138, RZ, 0x7, R139 ;  /* 0x00000007ff8a7819 */ /* 0x001fe2000001168b */
[----:B------:R-:W-:Y:S01]  /*7e90*/  HGMMA.64x96x16.F32.BF16 R24, gdesc[UR32].tnspB, R24, gsb0 ;  /* 0x41600000201879f0 */ /* 0x000fe20008001818 */
[----:B------:R-:W-:Y:S01]  /*7ea0*/  UIADD3 UR32, UR4, 0x300, URZ ;  /* 0x0000030004207890 */ /* 0x000fe2000fffe03f */
[----:B------:R-:W-:Y:S01]  /*7eb0*/  ISETP.GE.U32.AND P2, PT, R139, 0x180, PT ;  /* 0x000001808b00780c */ /* 0x000fe20003f46070 */
[----:B------:R-:W-:Y:S01]  /*7ec0*/  UIADD3 UR34, UR10, 0x80, URZ ;  /* 0x000000800a227890 */ /* 0x000fe2000fffe03f */
[----:B------:R-:W0:Y:S01]  /*7ed0*/  MUFU.TANH R104, R104 ;  /* 0x0000006800687308 */ /* 0x000e220000002400 */
[----:B------:R-:W-:Y:S01]  /*7ee0*/  UMOV UR33, 0xc0000010 ;  /* 0xc000001000217882 */ /* 0x000fe20000000000 */
[----:B------:R-:W-:Y:S01]  /*7ef0*/  UMOV UR35, 0x80000020 ;  /* 0x8000002000237882 */ /* 0x000fe20000000000 */
[----:B--2---:R-:W-:-:S05]  /*7f00*/  FMNMX.FTZ R124, R116, R124, !PT ;  /* 0x0000007c747c7209 */ /* 0x004fca0007810000 */
[----:B------:R-:W1:Y:S01]  /*7f10*/  MUFU.TANH R105, R105 ;  /* 0x0000006900697308 */ /* 0x000e620000002400 */
[----:B---3--:R-:W-:-:S07]  /*7f20*/  FMNMX.FTZ R124, R117, R124, !PT ;  /* 0x0000007c757c7209 */ /* 0x008fce0007810000 */
[----:B------:R-:W2:Y:S01]  /*7f30*/  MUFU.TANH R108, R108 ;  /* 0x0000006c006c7308 */ /* 0x000ea20000002400 */
[----:B0-----:R-:W-:-:S07]  /*7f40*/  FMNMX.FTZ R124, R104, R124, !PT ;  /* 0x0000007c687c7209 */ /* 0x001fce0007810000 */
[----:B------:R-:W0:Y:S01]  /*7f50*/  MUFU.TANH R109, R109 ;  /* 0x0000006d006d7308 */ /* 0x000e220000002400 */
[----:B-1----:R-:W-:-:S07]  /*7f60*/  FMNMX.FTZ R124, R105, R124, !PT ;  /* 0x0000007c697c7209 */ /* 0x002fce0007810000 */
[----:B------:R-:W1:Y:S01]  /*7f70*/  MUFU.TANH R96, R96 ;  /* 0x0000006000607308 */ /* 0x000e620000002400 */
[----:B--2---:R-:W-:-:S07]  /*7f80*/  FMNMX.FTZ R124, R108, R124, !PT ;  /* 0x0000007c6c7c7209 */ /* 0x004fce0007810000 */
        /* <DEDUP_REMOVED lines=15> */
[----:B-1----:R-:W-:Y:S01]  /*8080*/  FMNMX.FTZ R125, R92, R124, !PT ;  /* 0x0000007c5c7d7209 */ /* 0x002fe20007810000 */
[----:B------:R-:W-:Y:S02]  /*8090*/  WARPGROUP.DEPBAR.LE gsb0, 0x0 ;  /* 0x00008000000079c5 */ /* 0x000fe40000010000 */
[----:B------:R-:W-:Y:S01]  /*80a0*/  WARPGROUP.ARRIVE ;  /* 0x00000000000079c5 */ /* 0x000fe20000000000 */
[----:B------:R-:W-:-:S03]  /*80b0*/  FMUL.FTZ R124, R76, UR5 ;  /* 0x000000054c7c7c20 */ /* 0x000fc60008410000 */
[----:B------:R-:W1:Y:S01]  /*80c0*/  MUFU.TANH R81, R81 ;  /* 0x0000005100517308 */ /* 0x000e620000002400 */
[----:B--2---:R-:W-:Y:S01]  /*80d0*/  FMNMX.FTZ R76, R93, R125, !PT ;  /* 0x0000007d5d4c7209 */ /* 0x004fe20007810000 */
[----:B------:R-:W-:Y:S01]  /*80e0*/  HGMMA.64x96x16.F32.BF16 R24, gdesc[UR32].tnspB, R24, gsb0 ;  /* 0x41600000201879f0 */ /* 0x000fe20008001818 */
[----:B------:R-:W-:Y:S01]  /*80f0*/  UIADD3 UR32, UR4, 0x480, URZ ;  /* 0x0000048004207890 */ /* 0x000fe2000fffe03f */
[----:B------:R-:W-:Y:S01]  /*8100*/  FMUL.FTZ R125, R77, UR5 ;  /* 0x000000054d7d7c20 */ /* 0x000fe20008410000 */
[----:B------:R-:W-:Y:S01]  /*8110*/  UIADD3 UR34, UR10, 0xc0, URZ ;  /* 0x000000c00a227890 */ /* 0x000fe2000fffe03f */
[----:B------:R-:W-:Y:S01]  /*8120*/  UMOV UR33, 0xc0000010 ;  /* 0xc000001000217882 */ /* 0x000fe20000000000 */
[----:B------:R-:W-:Y:S01]  /*8130*/  UMOV UR35, 0x80000020 ;  /* 0x8000002000237882 */ /* 0x000fe20000000000 */
        /* <DEDUP_REMOVED lines=12> */
[----:B------:R-:W-:Y:S01]  /*8200*/  MUFU.TANH R8, R8 ;  /* 0x0000000800087308 */ /* 0x000fe20000002400 */
[----:B0-----:R-:W-:-:S07]  /*8210*/  FMNMX.FTZ R128, R124, R128, !PT ;  /* 0x000000807c807209 */ /* 0x001fce0007810000 */
[----:B------:R-:W-:Y:S01]  /*8220*/  MUFU.TANH R9, R9 ;  /* 0x0000000900097308 */ /* 0x000fe20000002400 */
[----:B-1----:R-:W-:-:S05]  /*8230*/  FMNMX.FTZ R132, R125, R128, !PT ;  /* 0x000000807d847209 */ /* 0x002fca0007810000 */
[----:B------:R-:W0:Y:S02]  /*8240*/  SHFL.BFLY PT, R133, R132, 0x2, 0x1f ;  /* 0x0c401f0084857f89 */ /* 0x000e2400000e0000 */
[----:B------:R1:W-:Y:S08]  /*8250*/  MUFU.TANH R128, R130 ;  /* 0x0000008200807308 */ /* 0x0003f00000002400 */
[----:B------:R-:W-:Y:S01]  /*8260*/  MUFU.TANH R76, R142 ;  /* 0x0000008e004c7308 */ /* 0x000fe20000002400 */
[----:B-1----:R-:W-:-:S07]  /*8270*/  FMUL.FTZ R130, R134, UR5 ;  /* 0x0000000586827c20 */ /* 0x002fce0008410000 */
[----:B------:R-:W-:Y:S01]  /*8280*/  MUFU.TANH R77, R143 ;  /* 0x0000008f004d7308 */ /* 0x000fe20000002400 */
[----:B0-----:R-:W-:Y:S01]  /*8290*/  FMNMX.FTZ R133, R132, R133, !PT ;  /* 0x0000008584857209 */ /* 0x001fe20007810000 */
[----:B------:R-:W-:-:S06]  /*82a0*/  FMUL.FTZ R132, R114, UR5 ;  /* 0x0000000572847c20 */ /* 0x000fcc0008410000 */
[----:B------:R-:W-:Y:S01]  /*82b0*/  MUFU.TANH R129, R129 ;  /* 0x0000008100817308 */ /* 0x000fe20000002400 */
[----:B------:R-:W0:Y:S01]  /*82c0*/  SHFL.BFLY PT, R134, R133, 0x1, 0x1f ;  /* 0x0c201f0085867f89 */ /* 0x000e2200000e0000 */
[----:B------:R-:W-:Y:S02]  /*82d0*/  WARPGROUP.DEPBAR.LE gsb0, 0x0 ;  /* 0x00008000000079c5 */ /* 0x000fe40000010000 */
[----:B------:R-:W-:-:S04]  /*82e0*/  WARPGROUP.ARRIVE ;  /* 0x00000000000079c5 */ /* 0x000fc80000000000 */
[----:B------:R-:W-:Y:S02]  /*82f0*/  MUFU.TANH R130, R130 ;  /* 0x0000008200827308 */ /* 0x000fe40000002400 */
[----:B------:R-:W-:Y:S01]  /*8300*/  HGMMA.64x96x16.F32.BF16 R24, gdesc[UR32].tnspB, R24, gsb0 ;  /* 0x41600000201879f0 */ /* 0x000fe20008001818 */
[----:B------:R-:W-:Y:S02]  /*8310*/  UIADD3 UR32, UR4, 0x600, URZ ;  /* 0x0000060004207890 */ /* 0x000fe4000fffe03f */
[----:B------:R-:W-:-:S03]  /*8320*/  UIADD3 UR34, UR10, 0x100, URZ ;  /* 0x000001000a227890 */ /* 0x000fc6000fffe03f */
[----:B------:R-:W-:Y:S01]  /*8330*/  MUFU.TANH R131, R131 ;  /* 0x0000008300837308 */ /* 0x000fe20000002400 */
[----:B------:R-:W-:Y:S01]  /*8340*/  UMOV UR33, 0xc0000010 ;  /* 0xc000001000217882 */ /* 0x000fe20000000000 */
[----:B------:R-:W-:Y:S01]  /*8350*/  UMOV UR35, 0x80000020 ;  /* 0x8000002000237882 */ /* 0x000fe20000000000 */
[----:B0-----:R-:W-:-:S05]  /*8360*/  FMNMX.FTZ R114, R133, R134, !PT ;  /* 0x0000008685727209 */ /* 0x001fca0007810000 */
[----:B------:R-:W-:Y:S01]  /*8370*/  MUFU.TANH R122, R122 ;  /* 0x0000007a007a7308 */ /* 0x000fe20000002400 */
[C---:B------:R-:W-:Y:S01]  /*8380*/  FADD.FTZ R3, -R114.reuse, R3 ;  /* 0x0000000372037221 */ /* 0x040fe20000010100 */
[----:B------:R-:W-:-:S03]  /*8390*/  FMUL.FTZ R133, R114, UR11 ;  /* 0x0000000b72857c20 */ /* 0x000fc60008410000 */
[----:B------:R-:W-:Y:S01]  /*83a0*/  FMUL.FTZ R3, R3, UR11 ;  /* 0x0000000b03037c20 */ /* 0x000fe20008410000 */
[--C-:B------:R-:W-:Y:S01]  /*83b0*/  FFMA.FTZ R134, R6, UR11, -R133.reuse ;  /* 0x0000000b06867c23 */ /* 0x100fe20008010885 */
[--C-:B------:R-:W-:Y:S01]  /*83c0*/  FFMA.FTZ R6, R12, UR11, -R133.reuse ;  /* 0x0000000b0c067c23 */ /* 0x100fe20008010885 */
[--C-:B------:R-:W-:Y:S01]  /*83d0*/  FFMA.FTZ R136, R11, UR11, -R133.reuse ;  /* 0x0000000b0b887c23 */ /* 0x100fe20008010885 */
[--C-:B------:R-:W-:Y:S01]  /*83e0*/  FFMA.FTZ R11, R14, UR11, -R133.reuse ;  /* 0x0000000b0e0b7c23 */ /* 0x100fe20008010885 */
[----:B------:R-:W-:Y:S01]  /*83f0*/  MUFU.EX2 R12, R134 ;  /* 0x00000086000c7308 */ /* 0x000fe20000000800 */
[--C-:B------:R-:W-:Y:S01]  /*8400*/  FFMA.FTZ R135, R7, UR11, -R133.reuse ;  /* 0x0000000b07877c23 */ /* 0x100fe20008010885 */
[--C-:B------:R-:W-:Y:S01]  /*8410*/  FFMA.FTZ R7, R13, UR11, -R133.reuse ;  /* 0x0000000b0d077c23 */ /* 0x100fe20008010885 */
[----:B------:R-:W-:Y:S01]  /*8420*/  FMUL.FTZ R13, R118, UR5 ;  /* 0x00000005760d7c20 */ /* 0x000fe20008410000 */
[--C-:B------:R-:W-:Y:S01]  /*8430*/  FFMA.FTZ R137, R15, UR11, -R133.reuse ;  /* 0x0000000b0f897c23 */ /* 0x100fe20008010885 */
[----:B------:R-:W-:Y:S01]  /*8440*/  FMUL.FTZ R15, R119, UR5 ;  /* 0x00000005770f7c20 */ /* 0x000fe20008410000 */
[--C-:B------:R-:W-:Y:S01]  /*8450*/  FFMA.FTZ R10, R10, UR11, -R133.reuse ;  /* 0x0000000b0a0a7c23 */ /* 0x100fe20008010885 */
[--C-:B------:R-:W-:Y:S01]  /*8460*/  FFMA.FTZ R20, R20, UR11, -R133.reuse ;  /* 0x0000000b14147c23 */ /* 0x100fe20008010885 */
[----:B------:R-:W0:Y:S01]  /*8470*/  MUFU.EX2 R3, R3 ;  /* 0x0000000300037308 */ /* 0x000e220000000800 */
[--C-:B------:R-:W-:Y:S01]  /*8480*/  FFMA.FTZ R21, R21, UR11, -R133.reuse ;  /* 0x0000000b15157c23 */ /* 0x100fe20008010885 */
[--C-:B------:R-:W-:Y:S01]  /*8490*/  FFMA.FTZ R120, R120, UR11, -R133.reuse ;  /* 0x0000000b78787c23 */ /* 0x100fe20008010885 */
[--C-:B------:R-:W-:Y:S01]  /*84a0*/  FFMA.FTZ R121, R121, UR11, -R133.reuse ;  /* 0x0000000b79797c23 */ /* 0x100fe20008010885 */
[--C-:B------:R-:W-:Y:S01]  /*84b0*/  FFMA.FTZ R112, R112, UR11, -R133.reuse ;  /* 0x0000000b70707c23 */ /* 0x100fe20008010885 */
[--C-:B------:R-:W-:Y:S01]  /*84c0*/  FFMA.FTZ R113, R113, UR11, -R133.reuse ;  /* 0x0000000b71717c23 */ /* 0x100fe20008010885 */
[--C-:B------:R-:W-:Y:S01]  /*84d0*/  FFMA.FTZ R116, R116, UR11, -R133.reuse ;  /* 0x0000000b74747c23 */ /* 0x100fe20008010885 */
[--C-:B------:R-:W-:Y:S01]  /*84e0*/  FFMA.FTZ R117, R117, UR11, -R133.reuse ;  /* 0x0000000b75757c23 */ /* 0x100fe20008010885 */
[----:B------:R-:W1:Y:S01]  /*84f0*/  MUFU.TANH R123, R123 ;  /* 0x0000007b007b7308 */ /* 0x000e620000002400 */
[--C-:B------:R-:W-:Y:S01]  /*8500*/  FFMA.FTZ R104, R104, UR11, -R133.reuse ;  /* 0x0000000b68687c23 */ /* 0x100fe20008010885 */
[--C-:B------:R-:W-:Y:S01]  /*8510*/  FFMA.FTZ R105, R105, UR11, -R133.reuse ;  /* 0x0000000b69697c23 */ /* 0x100fe20008010885 */
[--C-:B------:R-:W-:Y:S01]  /*8520*/  FFMA.FTZ R108, R108, UR11, -R133.reuse ;  /* 0x0000000b6c6c7c23 */ /* 0x100fe20008010885 */
[--C-:B------:R-:W-:Y:S01]  /*8530*/  FFMA.FTZ R109, R109, UR11, -R133.reuse ;  /* 0x0000000b6d6d7c23 */ /* 0x100fe20008010885 */
[--C-:B------:R-:W-:Y:S01]  /*8540*/  FFMA.FTZ R96, R96, UR11, -R133.reuse ;  /* 0x0000000b60607c23 */ /* 0x100fe20008010885 */
[--C-:B------:R-:W-:Y:S01]  /*8550*/  FFMA.FTZ R97, R97, UR11, -R133.reuse ;  /* 0x0000000b61617c23 */ /* 0x100fe20008010885 */
[--C-:B------:R-:W-:Y:S01]  /*8560*/  FFMA.FTZ R100, R100, UR11, -R133.reuse ;  /* 0x0000000b64647c23 */ /* 0x100fe20008010885 */
[----:B------:R-:W2:Y:S01]  /*8570*/  MUFU.TANH R126, R126 ;  /* 0x0000007e007e7308 */ /* 0x000ea20000002400 */
[----:B0-----:R-:W-:Y:S01]  /*8580*/  FFMA.FTZ R14, R3, R5, R12 ;  /* 0x00000005030e7223 */ /* 0x001fe2000001000c */
[----:B------:R-:W-:Y:S01]  /*8590*/  FMUL.FTZ R5, R106, UR5 ;  /* 0x000000056a057c20 */ /* 0x000fe20008410000 */
[----:B------:R-:W-:Y:S01]  /*85a0*/  FMUL.FTZ R106, R107, UR5 ;  /* 0x000000056b6a7c20 */ /* 0x000fe20008410000 */
[----:B------:R-:W-:Y:S01]  /*85b0*/  FMUL.FTZ R107, R110, UR5 ;  /* 0x000000056e6b7c20 */ /* 0x000fe20008410000 */
[----:B------:R-:W-:Y:S01]  /*85c0*/  FMUL.FTZ R110, R111, UR5 ;  /* 0x000000056f6e7c20 */ /* 0x000fe20008410000 */
[----:B------:R-:W-:Y:S01]  /*85d0*/  FMNMX.FTZ R111, R8, R0, !PT ;  /* 0x00000000086f7209 */ /* 0x000fe20007810000 */
[--C-:B------:R-:W-:Y:S01]  /*85e0*/  FFMA.FTZ R101, R101, UR11, -R133.reuse ;  /* 0x0000000b65657c23 */ /* 0x100fe20008010885 */
[----:B------:R-:W0:Y:S01]  /*85f0*/  MUFU.TANH R127, R127 ;  /* 0x0000007f007f7308 */ /* 0x000e220000002400 */
[--C-:B------:R-:W-:Y:S01]  /*8600*/  FFMA.FTZ R88, R88, UR11, -R133.reuse ;  /* 0x0000000b58587c23 */ /* 0x100fe20008010885 */
[----:B------:R-:W-:Y:S01]  /*8610*/  FMNMX.FTZ R111, R9, R111, !PT ;  /* 0x0000006f096f7209 */ /* 0x000fe20007810000 */
[--C-:B------:R-:W-:Y:S01]  /*8620*/  FFMA.FTZ R89, R89, UR11, -R133.reuse ;  /* 0x0000000b59597c23 */ /* 0x100fe20008010885 */
[--C-:B------:R-:W-:Y:S01]  /*8630*/  FFMA.FTZ R92, R92, UR11, -R133.reuse ;  /* 0x0000000b5c5c7c23 */ /* 0x100fe20008010885 */
[--C-:B------:R-:W-:Y:S01]  /*8640*/  FFMA.FTZ R93, R93, UR11, -R133.reuse ;  /* 0x0000000b5d5d7c23 */ /* 0x100fe20008010885 */
[----:B------:R-:W-:Y:S01]  /*8650*/  FMNMX.FTZ R111, R76, R111, !PT ;  /* 0x0000006f4c6f7209 */ /* 0x000fe20007810000 */
[--C-:B------:R-:W-:Y:S01]  /*8660*/  FFMA.FTZ R80, R80, UR11, -R133.reuse ;  /* 0x0000000b50507c23 */ /* 0x100fe20008010885 */
[----:B------:R-:W3:Y:S01]  /*8670*/  MUFU.TANH R132, R132 ;  /* 0x0000008400847308 */ /* 0x000ee20000002400 */
[--C-:B------:R-:W-:Y:S01]  /*8680*/  FFMA.FTZ R81, R81, UR11, -R133.reuse ;  /* 0x0000000b51517c23 */ /* 0x100fe20008010885 */
[----:B------:R-:W-:Y:S01]  /*8690*/  FMNMX.FTZ R111, R77, R111, !PT ;  /* 0x0000006f4d6f7209 */ /* 0x000fe20007810000 */
[--C-:B------:R-:W-:Y:S01]  /*86a0*/  FFMA.FTZ R84, R84, UR11, -R133.reuse ;  /* 0x0000000b54547c23 */ /* 0x100fe20008010885 */
[--C-:B------:R-:W-:Y:S01]  /*86b0*/  FFMA.FTZ R85, R85, UR11, -R133.reuse ;  /* 0x0000000b55557c23 */ /* 0x100fe20008010885 */
[--C-:B------:R-:W-:Y:S01]  /*86c0*/  FFMA.FTZ R72, R72, UR11, -R133.reuse ;  /* 0x0000000b48487c23 */ /* 0x100fe20008010885 */
[----:B------:R-:W-:Y:S01]  /*86d0*/  FMNMX.FTZ R111, R128, R111, !PT ;  /* 0x0000006f806f7209 */ /* 0x000fe20007810000 */
[--C-:B------:R-:W-:Y:S01]  /*86e0*/  FFMA.FTZ R73, R73, UR11, -R133.reuse ;  /* 0x0000000b49497c23 */ /* 0x100fe20008010885 */
[----:B------:R-:W4:Y:S01]  /*86f0*/  MUFU.TANH R115, R115 ;  /* 0x0000007300737308 */ /* 0x000f220000002400 */
[--C-:B------:R-:W-:Y:S01]  /*8700*/  FFMA.FTZ R124, R124, UR11, -R133.reuse ;  /* 0x0000000b7c7c7c23 */ /* 0x100fe20008010885 */
[----:B------:R-:W-:Y:S01]  /*8710*/  FMNMX.FTZ R111, R129, R111, !PT ;  /* 0x0000006f816f7209 */ /* 0x000fe20007810000 */
[----:B------:R-:W-:-:S03]  /*8720*/  FFMA.FTZ R125, R125, UR11, -R133 ;  /* 0x0000000b7d7d7c23 */ /* 0x000fc60008010885 */
[----:B------:R-:W-:Y:S02]  /*8730*/  FMNMX.FTZ R111, R130, R111, !PT ;  /* 0x0000006f826f7209 */ /* 0x000fe40007810000 */
[----:B------:R-:W5:Y:S02]  /*8740*/  MUFU.TANH R13, R13 ;  /* 0x0000000d000d7308 */ /* 0x000f640000002400 */
[----:B------:R-:W-:-:S04]  /*8750*/  FMNMX.FTZ R111, R131, R111, !PT ;  /* 0x0000006f836f7209 */ /* 0x000fc80007810000 */
[----:B------:R-:W-:Y:S02]  /*8760*/  FMNMX.FTZ R111, R122, R111, !PT ;  /* 0x0000006f7a6f7209 */ /* 0x000fe40007810000 */
[----:B------:R-:W5:Y:S02]  /*8770*/  MUFU.TANH R15, R15 ;  /* 0x0000000f000f7308 */ /* 0x000f640000002400 */
[----:B-1----:R-:W-:-:S04]  /*8780*/  FMNMX.FTZ R111, R123, R111, !PT ;  /* 0x0000006f7b6f7209 */ /* 0x002fc80007810000 */
[----:B--2---:R-:W-:Y:S02]  /*8790*/  FMNMX.FTZ R111, R126, R111, !PT ;  /* 0x0000006f7e6f7209 */ /* 0x004fe40007810000 */
[----:B------:R-:W1:Y:S02]  /*87a0*/  MUFU.TANH R5, R5 ;  /* 0x0000000500057308 */ /* 0x000e640000002400 */
[----:B0-----:R-:W-:Y:S01]  /*87b0*/  FMNMX.FTZ R111, R127, R111, !PT ;  /* 0x0000006f7f6f7209 */ /* 0x001fe20007810000 */
[----:B------:R-:W-:Y:S02]  /*87c0*/  WARPGROUP.DEPBAR.LE gsb0, 0x0 ;  /* 0x00008000000079c5 */ /* 0x000fe40000010000 */
[----:B------:R-:W-:Y:S01]  /*87d0*/  WARPGROUP.ARRIVE ;  /* 0x00000000000079c5 */ /* 0x000fe20000000000 */
[----:B---3--:R-:W-:Y:S02]  /*87e0*/  FMNMX.FTZ R111, R132, R111, !PT ;  /* 0x0000006f846f7209 */ /* 0x008fe40007810000 */
[----:B------:R-:W0:Y:S02]  /*87f0*/  MUFU.TANH R106, R106 ;  /* 0x0000006a006a7308 */ /* 0x000e240000002400 */
[----:B----4-:R-:W-:Y:S01]  /*8800*/  FMNMX.FTZ R111, R115, R111, !PT ;  /* 0x0000006f736f7209 */ /* 0x010fe20007810000 */
[----:B------:R-:W-:Y:S01]  /*8810*/  HGMMA.64x96x16.F32.BF16 R24, gdesc[UR32].tnspB, R24, gsb0 ;  /* 0x41600000201879f0 */ /* 0x000fe20008001818 */
[----:B------:R-:W-:-:S02]  /*8820*/  UIADD3 UR32, UR4, 0x780, URZ ;  /* 0x0000078004207890 */ /* 0x000fc4000fffe03f */
[----:B------:R-:W-:Y:S02]  /*8830*/  UIADD3 UR34, UR10, 0x140, URZ ;  /* 0x000001400a227890 */ /* 0x000fe4000fffe03f */
[----:B------:R-:W2:Y:S01]  /*8840*/  MUFU.TANH R107, R107 ;  /* 0x0000006b006b7308 */ /* 0x000ea20000002400 */
[----:B------:R-:W-:Y:S01]  /*8850*/  UMOV UR33, 0xc0000010 ;  /* 0xc000001000217882 */ /* 0x000fe20000000000 */
[----:B------:R-:W-:Y:S01]  /*8860*/  UMOV UR35, 0x80000020 ;  /* 0x8000002000237882 */ /* 0x000fe20000000000 */
[----:B-----5:R-:W-:-:S04]  /*8870*/  FMNMX.FTZ R111, R13, R111, !PT ;  /* 0x0000006f0d6f7209 */ /* 0x020fc80007810000 */
[----:B------:R-:W-:Y:S01]  /*8880*/  FMNMX.FTZ R111, R15, R111, !PT ;  /* 0x0000006f0f6f7209 */ /* 0x000fe20007810000 */
[----:B------:R-:W3:Y:S03]  /*8890*/  MUFU.TANH R110, R110 ;  /* 0x0000006e006e7308 */ /* 0x000ee60000002400 */
[----:B-1----:R-:W-:-:S04]  /*88a0*/  FMNMX.FTZ R111, R5, R111, !PT ;  /* 0x0000006f056f7209 */ /* 0x002fc80007810000 */
[----:B0-----:R-:W-:Y:S01]  /*88b0*/  FMNMX.FTZ R111, R106, R111, !PT ;  /* 0x0000006f6a6f7209 */ /* 0x001fe20007810000 */
[----:B------:R-:W0:Y:S03]  /*88c0*/  MUFU.TANH R98, R98 ;  /* 0x0000006200627308 */ /* 0x000e260000002400 */
[----:B--2---:R-:W-:-:S05]  /*88d0*/  FMNMX.FTZ R111, R107, R111, !PT ;  /* 0x0000006f6b6f7209 */ /* 0x004fca0007810000 */
[----:B------:R-:W1:Y:S01]  /*88e0*/  MUFU.TANH R99, R99 ;  /* 0x0000006300637308 */ /* 0x000e620000002400 */
[----:B---3--:R-:W-:-:S07]  /*88f0*/  FMNMX.FTZ R111, R110, R111, !PT ;  /* 0x0000006f6e6f7209 */ /* 0x008fce0007810000 */
[----:B------:R-:W2:Y:S01]  /*8900*/  MUFU.TANH R102, R102 ;  /* 0x0000006600667308 */ /* 0x000ea20000002400 */
[----:B0-----:R-:W-:-:S07]  /*8910*/  FMNMX.FTZ R111, R98, R111, !PT ;  /* 0x0000006f626f7209 */ /* 0x001fce0007810000 */
[----:B------:R-:W0:Y:S01]  /*8920*/  MUFU.EX2 R135, R135 ;  /* 0x0000008700877308 */ /* 0x000e220000000800 */
[----:B-1----:R-:W-:-:S07]  /*8930*/  FMNMX.FTZ R111, R99, R111, !PT ;  /* 0x0000006f636f7209 */ /* 0x002fce0007810000 */
[----:B------:R-:W1:Y:S01]  /*8940*/  MUFU.TANH R103, R103 ;  /* 0x0000006700677308 */ /* 0x000e620000002400 */
[----:B--2---:R-:W-:-:S07]  /*8950*/  FMNMX.FTZ R111, R102, R111, !PT ;  /* 0x0000006f666f7209 */ /* 0x004fce0007810000 */
[----:B------:R-:W2:Y:S01]  /*8960*/  MUFU.EX2 R118, R10 ;  /* 0x0000000a00767308 */ /* 0x000ea20000000800 */
[C---:B0-----:R-:W-:Y:S01]  /*8970*/  FADD.FTZ R14, R135.reuse, R14 ;  /* 0x0000000e870e7221 */ /* 0x041fe20000010000 */
[----:B------:R-:W-:-:S06]  /*8980*/  F2FP.BF16.F32.PACK_AB R12, R135, R12 ;  /* 0x0000000c870c723e */ /* 0x000fcc00000010ff */
[----:B------:R-:W0:Y:S01]  /*8990*/  MUFU.EX2 R136, R136 ;  /* 0x0000008800887308 */ /* 0x000e220000000800 */
[----:B-1----:R-:W-:-:S07]  /*89a0*/  FMNMX.FTZ R111, R103, R111, !PT ;  /* 0x0000006f676f7209 */ /* 0x002fce0007810000 */
[----:B------:R-:W1:Y:S01]  /*89b0*/  MUFU.TANH R90, R90 ;  /* 0x0000005a005a7308 */ /* 0x000e620000002400 */
[----:B--2---:R-:W-:-:S07]  /*89c0*/  FADD.FTZ R10, R118, R14 ;  /* 0x0000000e760a7221 */ /* 0x004fce0000010000 */
[----:B------:R-:W2:Y:S01]  /*89d0*/  MUFU.TANH R91, R91 ;  /* 0x0000005b005b7308 */ /* 0x000ea20000002400 */
[C---:B0-----:R-:W-:Y:S01]  /*89e0*/  F2FP.BF16.F32.PACK_AB R14, R136.reuse, R118 ;  /* 0x00000076880e723e */ /* 0x041fe200000010ff */
[----:B------:R-:W-:-:S06]  /*89f0*/  FADD.FTZ R10, R136, R10 ;  /* 0x0000000a880a7221 */ /* 0x000fcc0000010000 */
[----:B------:R-:W0:Y:S01]  /*8a00*/  MUFU.TANH R94, R94 ;  /* 0x0000005e005e7308 */ /* 0x000e220000002400 */
[----:B-1----:R-:W-:-:S07]  /*8a10*/  FMNMX.FTZ R118, R90, R111, !PT ;  /* 0x0000006f5a767209 */ /* 0x002fce0007810000 */
[----:B------:R-:W1:Y:S01]  /*8a20*/  MUFU.TANH R95, R95 ;  /* 0x0000005f005f7308 */ /* 0x000e620000002400 */
[----:B--2---:R-:W-:Y:S01]  /*8a30*/  FMNMX.FTZ R118, R91, R118, !PT ;  /* 0x000000765b767209 */ /* 0x004fe20007810000 */
[----:B------:R-:W-:Y:S02]  /*8a40*/  WARPGROUP.DEPBAR.LE gsb0, 0x0 ;  /* 0x00008000000079c5 */ /* 0x000fe40000010000 */
[----:B------:R-:W-:-:S04]  /*8a50*/  WARPGROUP.ARRIVE ;  /* 0x00000000000079c5 */ /* 0x000fc80000000000 */
[----:B------:R-:W2:Y:S01]  /*8a60*/  MUFU.TANH R82, R82 ;  /* 0x0000005200527308 */ /* 0x000ea20000002400 */
[----:B0-----:R-:W-:Y:S01]  /*8a70*/  FMNMX.FTZ R118, R94, R118, !PT ;  /* 0x000000765e767209 */ /* 0x001fe20007810000 */
[----:B------:R-:W-:Y:S01]  /*8a80*/  HGMMA.64x96x16.F32.BF16 R24, gdesc[UR32].tnspB, R24, gsb0 ;  /* 0x41600000201879f0 */ /* 0x000fe20008001818 */
[----:B------:R-:W-:Y:S02]  /*8a90*/  UIADD3 UR32, UR4, 0x900, URZ ;  /* 0x0000090004207890 */ /* 0x000fe4000fffe03f */
[----:B------:R-:W-:Y:S01]  /*8aa0*/  UIADD3 UR34, UR10, 0x180, URZ ;  /* 0x000001800a227890 */ /* 0x000fe2000fffe03f */
[----:B------:R-:W-:Y:S01]  /*8ab0*/  UMOV UR33, 0xc0000010 ;  /* 0xc000001000217882 */ /* 0x000fe20000000000 */
[----:B------:R-:W-:Y:S01]  /*8ac0*/  UMOV UR35, 0x80000020 ;  /* 0x8000002000237882 */ /* 0x000fe20000000000 */
        /* <DEDUP_REMOVED lines=14> */
[----:B------:R-:W-:Y:S01]  /*8bb0*/  MUFU.EX2 R7, R7 ;  /* 0x0000000700077308 */ /* 0x000fe20000000800 */
[----:B--2---:R-:W-:-:S07]  /*8bc0*/  FMNMX.FTZ R74, R78, R118, !PT ;  /* 0x000000764e4a7209 */ /* 0x004fce0007810000 */
[----:B------:R-:W-:Y:S01]  /*8bd0*/  MUFU.EX2 R137, R137 ;  /* 0x0000008900897308 */ /* 0x000fe20000000800 */
[----:B0-----:R-:W-:-:S05]  /*8be0*/  FMNMX.FTZ R74, R79, R74, !PT ;  /* 0x0000004a4f4a7209 */ /* 0x001fca0007810000 */
[----:B------:R-:W0:Y:S02]  /*8bf0*/  SHFL.BFLY PT, R118, R74, 0x2, 0x1f ;  /* 0x0c401f004a767f89 */ /* 0x000e2400000e0000 */
[----:B------:R-:W-:Y:S08]  /*8c00*/  MUFU.EX2 R21, R21 ;  /* 0x0000001500157308 */ /* 0x000ff00000000800 */
[----:B------:R-:W-:Y:S08]  /*8c10*/  MUFU.EX2 R120, R120 ;  /* 0x0000007800787308 */ /* 0x000ff00000000800 */
[----:B------:R-:W-:Y:S01]  /*8c20*/  MUFU.EX2 R121, R121 ;  /* 0x0000007900797308 */ /* 0x000fe20000000800 */
[----:B0-----:R-:W-:Y:S01]  /*8c30*/  FMNMX.FTZ R74, R74, R118, !PT ;  /* 0x000000764a4a7209 */ /* 0x001fe20007810000 */
[----:B------:R-:W-:-:S02]  /*8c40*/  WARPGROUP.DEPBAR.LE gsb0, 0x0 ;  /* 0x00008000000079c5 */ /* 0x000fc40000010000 */
[----:B------:R-:W-:-:S04]  /*8c50*/  WARPGROUP.ARRIVE ;  /* 0x00000000000079c5 */ /* 0x000fc80000000000 */
[----:B------:R-:W-:Y:S01]  /*8c60*/  MUFU.EX2 R112, R112 ;  /* 0x0000007000707308 */ /* 0x000fe20000000800 */
[----:B------:R-:W0:Y:S01]  /*8c70*/  SHFL.BFLY PT, R118, R74, 0x1, 0x1f ;  /* 0x0c201f004a767f89 */ /* 0x000e2200000e0000 */
[----:B------:R-:W-:Y:S01]  /*8c80*/  HGMMA.64x96x16.F32.BF16 R24, gdesc[UR32].tnspB, R24, gsb0 ;  /* 0x41600000201879f0 */ /* 0x000fe20008001818 */
[----:B------:R-:W-:Y:S02]  /*8c90*/  UIADD3 UR32, UR4, 0xa80, URZ ;  /* 0x00000a8004207890 */ /* 0x000fe4000fffe03f */
[----:B------:R-:W-:-:S03]  /*8ca0*/  UIADD3 UR34, UR10, 0x1c0, URZ ;  /* 0x000001c00a227890 */ /* 0x000fc6000fffe03f */
[----:B------:R-:W-:Y:S01]  /*8cb0*/  MUFU.EX2 R116, R116 ;  /* 0x0000007400747308 */ /* 0x000fe20000000800 */
[----:B------:R-:W-:Y:S01]  /*8cc0*/  UMOV UR33, 0xc0000010 ;  /* 0xc000001000217882 */ /* 0x000fe20000000000 */
[----:B------:R-:W-:-:S06]  /*8cd0*/  UMOV UR35, 0x80000020 ;  /* 0x8000002000237882 */ /* 0x000fcc0000000000 */
[----:B------:R-:W-:Y:S01]  /*8ce0*/  MUFU.EX2 R104, R104 ;  /* 0x0000006800687308 */ /* 0x000fe20000000800 */
[----:B0-----:R-:W-:-:S07]  /*8cf0*/  FMNMX.FTZ R74, R74, R118, !PT ;  /* 0x000000764a4a7209 */ /* 0x001fce0007810000 */
[----:B------:R-:W-:Y:S01]  /*8d00*/  MUFU.EX2 R105, R105 ;  /* 0x0000006900697308 */ /* 0x000fe20000000800 */
[C---:B------:R-:W-:Y:S01]  /*8d10*/  FADD.FTZ R0, -R74.reuse, R0 ;  /* 0x000000004a007221 */ /* 0x040fe20000010100 */
[----:B------:R-:W-:-:S03]  /*8d20*/  FMUL.FTZ R118, R74, UR11 ;  /* 0x0000000b4a767c20 */ /* 0x000fc60008410000 */
[----:B------:R-:W-:Y:S01]  /*8d30*/  FMUL.FTZ R0, R0, UR11 ;  /* 0x0000000b00007c20 */ /* 0x000fe20008410000 */
        /* <DEDUP_REMOVED lines=21> */
[----:B------:R-:W1:Y:S01]  /*8e90*/  MUFU.EX2 R9, R9 ;  /* 0x0000000900097308 */ /* 0x000e620000000800 */
[--C-:B------:R-:W-:Y:S01]  /*8ea0*/  FFMA.FTZ R110, R110, UR11, -R118.reuse ;  /* 0x0000000b6e6e7c23 */ /* 0x100fe20008010876 */
[--C-:B------:R-:W-:Y:S01]  /*8eb0*/  FFMA.FTZ R98, R98, UR11, -R118.reuse ;  /* 0x0000000b62627c23 */ /* 0x100fe20008010876 */
[--C-:B------:R-:W-:Y:S01]  /*8ec0*/  FFMA.FTZ R99, R99, UR11, -R118.reuse ;  /* 0x0000000b63637c23 */ /* 0x100fe20008010876 */
[--C-:B------:R-:W-:Y:S01]  /*8ed0*/  FFMA.FTZ R102, R102, UR11, -R118.reuse ;  /* 0x0000000b66667c23 */ /* 0x100fe20008010876 */
[--C-:B------:R-:W-:Y:S01]  /*8ee0*/  FFMA.FTZ R103, R103, UR11, -R118.reuse ;  /* 0x0000000b67677c23 */ /* 0x100fe20008010876 */
[--C-:B------:R-:W-:Y:S01]  /*8ef0*/  FFMA.FTZ R90, R90, UR11, -R118.reuse ;  /* 0x0000000b5a5a7c23 */ /* 0x100fe20008010876 */
[----:B------:R-:W-:Y:S01]  /*8f00*/  FFMA.FTZ R91, R91, UR11, -R118 ;  /* 0x0000000b5b5b7c23 */ /* 0x000fe20008010876 */
[----:B------:R-:W2:Y:S01]  /*8f10*/  MUFU.EX2 R15, R76 ;  /* 0x0000004c000f7308 */ /* 0x000ea20000000800 */
[----:B0-----:R-:W-:Y:S01]  /*8f20*/  FFMA.FTZ R4, R0, R4, R8 ;  /* 0x0000000400047223 */ /* 0x001fe20000010008 */
[--C-:B------:R-:W-:Y:S01]  /*8f30*/  FFMA.FTZ R94, R94, UR11, -R118.reuse ;  /* 0x0000000b5e5e7c23 */ /* 0x100fe20008010876 */
[--C-:B------:R-:W-:Y:S01]  /*8f40*/  FFMA.FTZ R95, R95, UR11, -R118.reuse ;  /* 0x0000000b5f5f7c23 */ /* 0x100fe20008010876 */
[--C-:B------:R-:W-:Y:S01]  /*8f50*/  FFMA.FTZ R82, R82, UR11, -R118.reuse ;  /* 0x0000000b52527c23 */ /* 0x100fe20008010876 */
[--C-:B------:R-:W-:Y:S01]  /*8f60*/  FFMA.FTZ R83, R83, UR11, -R118.reuse ;  /* 0x0000000b53537c23 */ /* 0x100fe20008010876 */
[--C-:B------:R-:W-:Y:S01]  /*8f70*/  FFMA.FTZ R86, R86, UR11, -R118.reuse ;  /* 0x0000000b56567c23 */ /* 0x100fe20008010876 */
[----:B------:R-:W-:Y:S01]  /*8f80*/  FFMA.FTZ R87, R87, UR11, -R118 ;  /* 0x0000000b57577c23 */ /* 0x000fe20008010876 */
[----:B------:R-:W0:Y:S01]  /*8f90*/  MUFU.EX2 R77, R77 ;  /* 0x0000004d004d7308 */ /* 0x000e220000000800 */
[----:B-1----:R-:W-:Y:S01]  /*8fa0*/  F2FP.BF16.F32.PACK_AB R13, R9, R8 ;  /* 0x00000008090d723e */ /* 0x002fe200000010ff */
[----:B------:R-:W-:-:S02]  /*8fb0*/  VIADD R8, R138, 0x9 ;  /* 0x000000098a087836 */ /* 0x000fc40000000000 */
[----:B------:R-:W-:Y:S01]  /*8fc0*/  FADD.FTZ R4, R9, R4 ;  /* 0x0000000409047221 */ /* 0x000fe20000010000 */
[--C-:B------:R-:W-:Y:S01]  /*8fd0*/  FFMA.FTZ R111, R111, UR11, -R118.reuse ;  /* 0x0000000b6f6f7c23 */ /* 0x100fe20008010876 */
[--C-:B------:R-:W-:Y:S01]  /*8fe0*/  FFMA.FTZ R75, R75, UR11, -R118.reuse ;  /* 0x0000000b4b4b7c23 */ /* 0x100fe20008010876 */
[----:B------:R-:W-:Y:S01]  /*8ff0*/  FFMA.FTZ R79, R79, UR11, -R118 ;  /* 0x0000000b4f4f7c23 */ /* 0x000fe20008010876 */
[----:B------:R-:W-:Y:S01]  /*9000*/  SEL R8, R8, 0x9, !P2 ;  /* 0x0000000908087807 */ /* 0x000fe20005000000 */
[----:B------:R-:W1:Y:S01]  /*9010*/  MUFU.EX2 R9, R6 ;  /* 0x0000000600097308 */ /* 0x000e620000000800 */
[----:B--2---:R-:W-:Y:S01]  /*9020*/  FADD.FTZ R4, R15, R4 ;  /* 0x000000040f047221 */ /* 0x004fe20000010000 */
[----:B------:R-:W-:Y:S01]  /*9030*/  FFMA.FTZ R78, R78, UR11, -R118 ;  /* 0x0000000b4e4e7c23 */ /* 0x000fe20008010876 */
[----:B------:R-:W-:-:S05]  /*9040*/  PLOP3.LUT P2, PT, PT, PT, UP0, 0x80, 0x0 ;  /* 0x000000000000781c */ /* 0x000fca0003f4f008 */
[----:B------:R-:W2:Y:S01]  /*9050*/  MUFU.EX2 R128, R128 ;  /* 0x0000008000807308 */ /* 0x000ea20000000800 */
[C---:B0-----:R-:W-:Y:S01]  /*9060*/  F2FP.BF16.F32.PACK_AB R15, R77.reuse, R15 ;  /* 0x0000000f4d0f723e */ /* 0x041fe200000010ff */
[----:B------:R-:W-:-:S06]  /*9070*/  FADD.FTZ R77, R77, R4 ;  /* 0x000000044d4d7221 */ /* 0x000fcc0000010000 */
[----:B------:R-:W0:Y:S01]  /*9080*/  MUFU.EX2 R6, R11 ;  /* 0x0000000b00067308 */ /* 0x000e220000000800 */
[----:B-1----:R-:W-:Y:S01]  /*9090*/  FADD.FTZ R10, R9, R10 ;  /* 0x0000000a090a7221 */ /* 0x002fe20000010000 */
[----:B------:R-:W-:-:S03]  /*90a0*/  F2FP.BF16.F32.PACK_AB R4, R7, R9 ;  /* 0x000000090704723e */ /* 0x000fc600000010ff */
[----:B------:R-:W-:-:S03]  /*90b0*/  FADD.FTZ R10, R7, R10 ;  /* 0x0000000a070a7221 */ /* 0x000fc60000010000 */
[----:B------:R-:W1:Y:S01]  /*90c0*/  MUFU.EX2 R129, R129 ;  /* 0x0000008100817308 */ /* 0x000e620000000800 */
[----:B--2---:R-:W-:Y:S01]  /*90d0*/  FADD.FTZ R7, R128, R77 ;  /* 0x0000004d80077221 */ /* 0x004fe20000010000 */
[----:B------:R-:W-:Y:S02]  /*90e0*/  WARPGROUP.DEPBAR.LE gsb0, 0x0 ;  /* 0x00008000000079c5 */ /* 0x000fe40000010000 */
[----:B------:R-:W-:-:S04]  /*90f0*/  WARPGROUP.ARRIVE ;  /* 0x00000000000079c5 */ /* 0x000fc80000000000 */
[----:B------:R-:W2:Y:S01]  /*9100*/  MUFU.EX2 R130, R130 ;  /* 0x0000008200827308 */ /* 0x000ea20000000800 */
[----:B0-----:R-:W-:Y:S01]  /*9110*/  FADD.FTZ R10, R6, R10 ;  /* 0x0000000a060a7221 */ /* 0x001fe20000010000 */
[C---:B------:R-:W-:Y:S01]  /*9120*/  F2FP.BF16.F32.PACK_AB R6, R137.reuse, R6 ;  /* 0x000000068906723e */ /* 0x040fe200000010ff */
[----:B------:R-:W-:Y:S01]  /*9130*/  HGMMA.64x96x16.F32.BF16 R24, gdesc[UR32].tnspB, R24, gsb0 ;  /* 0x41600000201879f0 */ /* 0x000fe20008001818 */
[----:B------:R-:W-:Y:S01]  /*9140*/  UIADD3 UR32, UR4, 0xc00, URZ ;  /* 0x00000c0004207890 */ /* 0x000fe2000fffe03f */
[----:B------:R-:W-:Y:S01]  /*9150*/  FADD.FTZ R10, R137, R10 ;  /* 0x0000000a890a7221 */ /* 0x000fe20000010000 */
[----:B------:R-:W-:Y:S01]  /*9160*/  UIADD3 UR34, UR10, 0x200, URZ ;  /* 0x000002000a227890 */ /* 0x000fe2000fffe03f */
[----:B------:R-:W-:Y:S01]  /*9170*/  UMOV UR33, 0xc0000010 ;  /* 0xc000001000217882 */ /* 0x000fe20000000000 */
[----:B------:R-:W-:Y:S01]  /*9180*/  UMOV UR35, 0x80000020 ;  /* 0x8000002000237882 */ /* 0x000fe20000000000 */
[----:B------:R-:W0:Y:S01]  /*9190*/  MUFU.EX2 R131, R131 ;  /* 0x0000008300837308 */ /* 0x000e220000000800 */
[----:B-1----:R-:W-:Y:S01]  /*91a0*/  FADD.FTZ R7, R129, R7 ;  /* 0x0000000781077221 */ /* 0x002fe20000010000 */
[----:B------:R-:W-:-:S03]  /*91b0*/  UIADD3 UR4, UR60, -0x1, URZ ;  /* 0xffffffff3c047890 */ /* 0x000fc6000fffe03f */
[----:B--2---:R-:W-:-:S03]  /*91c0*/  FADD.FTZ R7, R130, R7 ;  /* 0x0000000782077221 */ /* 0x004fc60000010000 */
[----:B------:R-:W1:Y:S01]  /*91d0*/  MUFU.EX2 R122, R122 ;  /* 0x0000007a007a7308 */ /* 0x000e620000000800 */
[----:B------:R-:W-:-:S07]  /*91e0*/  UMOV UR60, UR4 ;  /* 0x00000004003c7c82 */ /* 0x000fce0008000000 */
[----:B------:R-:W-:Y:S01]  /*91f0*/  MUFU.EX2 R123, R123 ;  /* 0x0000007b007b7308 */ /* 0x000fe20000000800 */
[C---:B0-----:R-:W-:Y:S01]  /*9200*/  FADD.FTZ R9, R131.reuse, R7 ;  /* 0x0000000783097221 */ /* 0x041fe20000010000 */
[----:B------:R-:W-:-:S06]  /*9210*/  F2FP.BF16.F32.PACK_AB R7, R131, R130 ;  /* 0x000000828307723e */ /* 0x000fcc00000010ff */
[----:B------:R-:W-:Y:S01]  /*9220*/  MUFU.EX2 R11, R126 ;  /* 0x0000007e000b7308 */ /* 0x000fe20000000800 */
[----:B-1----:R-:W-:-:S07]  /*9230*/  FADD.FTZ R9, R122, R9 ;  /* 0x000000097a097221 */ /* 0x002fce0000010000 */
[----:B------:R-:W-:Y:S08]  /*9240*/  MUFU.EX2 R127, R127 ;  /* 0x0000007f007f7308 */ /* 0x000ff00000000800 */
[----:B------:R-:W-:Y:S08]  /*9250*/  MUFU.EX2 R115, R115 ;  /* 0x0000007300737308 */ /* 0x000ff00000000800 */
[----:B------:R-:W-:Y:S08]  /*9260*/  MUFU.EX2 R133, R133 ;  /* 0x0000008500857308 */ /* 0x000ff00000000800 */
[----:B------:R-:W-:Y:S08]  /*9270*/  MUFU.EX2 R108, R108 ;  /* 0x0000006c006c7308 */ /* 0x000ff00000000800 */
[----:B------:R-:W-:Y:S08]  /*9280*/  MUFU.EX2 R106, R106 ;  /* 0x0000006a006a7308 */ /* 0x000ff00000000800 */
[----:B------:R-:W-:Y:S08]  /*9290*/  MUFU.EX2 R109, R109 ;  /* 0x0000006d006d7308 */ /* 0x000ff00000000800 */
[----:B------:R-:W-:Y:S08]  /*92a0*/  MUFU.EX2 R107, R107 ;  /* 0x0000006b006b7308 */ /* 0x000ff00000000800 */
[----:B------:R-:W-:Y:S01]  /*92b0*/  MUFU.EX2 R96, R96 ;  /* 0x0000006000607308 */ /* 0x000fe20000000800 */
[----:B------:R-:W-:-:S02]  /*92c0*/  WARPGROUP.DEPBAR.LE gsb0, 0x0 ;  /* 0x00008000000079c5 */ /* 0x000fc40000010000 */
[----:B------:R-:W-:-:S05]  /*92d0*/  WARPGROUP.ARRIVE ;  /* 0x00000000000079c5 */ /* 0x000fca0000000000 */
[----:B------:R-:W-:Y:S01]  /*92e0*/  MUFU.EX2 R110, R110 ;  /* 0x0000006e006e7308 */ /* 0x000fe20000000800 */
[----:B------:R-:W-:Y:S07]  /*92f0*/  HGMMA.64x96x16.F32.BF16 R24, gdesc[UR32].tnspB, R24, gsb0 ;  /* 0x41600000201879f0 */ /* 0x000fee0008001818 */
[----:B------:R-:W-:Y:S08]  /*9300*/  MUFU.EX2 R97, R97 ;  /* 0x0000006100617308 */ /* 0x000ff00000000800 */
        /* <DEDUP_REMOVED lines=13> */
[----:B------:R0:W-:Y:S06]  /*93e0*/  BAR.ARV R8, 0x100 ;  /* 0x000400080000751d */ /* 0x0001ec0000002000 */
[----:B------:R-:W-:Y:S01]  /*93f0*/  MUFU.EX2 R95, R95 ;  /* 0x0000005f005f7308 */ /* 0x000fe20000000800 */
[-C--:B------:R-:W-:Y:S01]  /*9400*/  FMUL.FTZ R24, R24, R3.reuse ;  /* 0x0000000318187220 */ /* 0x080fe20000410000 */
[----:B0-----:R-:W-:Y:S02]  /*9410*/  IMAD.U32 R8, RZ, RZ, UR36 ;  /* 0x00000024ff087e24 */ /* 0x001fe4000f8e00ff */
[-C--:B------:R-:W-:Y:S01]  /*9420*/  FMUL.FTZ R25, R25, R3.reuse ;  /* 0x0000000319197220 */ /* 0x080fe20000410000 */
[-C--:B------:R-:W-:Y:S01]  /*9430*/  FMUL.FTZ R28, R28, R3.reuse ;  /* 0x000000031c1c7220 */ /* 0x080fe20000410000 */
[-C--:B------:R-:W-:Y:S01]  /*9440*/  FMUL.FTZ R29, R29, R3.reuse ;  /* 0x000000031d1d7220 */ /* 0x080fe20000410000 */
[-C--:B------:R-:W-:Y:S01]  /*9450*/  FMUL.FTZ R32, R32, R3.reuse ;  /* 0x0000000320207220 */ /* 0x080fe20000410000 */
[----:B------:R-:W-:Y:S01]  /*9460*/  @!P1 LEA R8, R8, UR37, 0x3 ;  /* 0x0000002508089c11 */ /* 0x000fe2000f8e18ff */
[----:B------:R-:W-:Y:S01]  /*9470*/  MUFU.EX2 R81, R81 ;  /* 0x0000005100517308 */ /* 0x000fe20000000800 */
[-C--:B------:R-:W-:Y:S01]  /*9480*/  FMUL.FTZ R33, R33, R3.reuse ;  /* 0x0000000321217220 */ /* 0x080fe20000410000 */
[-C--:B------:R-:W-:Y:S01]  /*9490*/  FMUL.FTZ R36, R36, R3.reuse ;  /* 0x0000000324247220 */ /* 0x080fe20000410000 */
[----:B------:R-:W-:Y:S01]  /*94a0*/  FMUL.FTZ R37, R37, R3 ;  /* 0x0000000325257220 */ /* 0x000fe20000410000 */
[----:B------:R-:W-:-:S02]  /*94b0*/  @!P1 VIADD R8, R8, 0x31c40 ;  /* 0x00031c4008089836 */ /* 0x000fc40000000000 */
[-C--:B------:R-:W-:Y:S01]  /*94c0*/  FMUL.FTZ R40, R40, R3.reuse ;  /* 0x0000000328287220 */ /* 0x080fe20000410000 */
[-C--:B------:R-:W-:Y:S01]  /*94d0*/  FMUL.FTZ R41, R41, R3.reuse ;  /* 0x0000000329297220 */ /* 0x080fe20000410000 */
[-C--:B------:R-:W-:Y:S01]  /*94e0*/  FMUL.FTZ R44, R44, R3.reuse ;  /* 0x000000032c2c7220 */ /* 0x080fe20000410000 */
[----:B------:R-:W-:Y:S01]  /*94f0*/  MUFU.EX2 R82, R82 ;  /* 0x0000005200527308 */ /* 0x000fe20000000800 */
[----:B------:R-:W-:Y:S01]  /*9500*/  @!P1 PRMT R8, RZ, 0x654, R8 ;  /* 0x00000654ff089816 */ /* 0x000fe20000000008 */
[-C--:B------:R-:W-:Y:S01]  /*9510*/  FMUL.FTZ R45, R45, R3.reuse ;  /* 0x000000032d2d7220 */ /* 0x080fe20000410000 */
[-C--:B------:R-:W-:Y:S01]  /*9520*/  FMUL.FTZ R48, R48, R3.reuse ;  /* 0x0000000330307220 */ /* 0x080fe20000410000 */
[-C--:B------:R-:W-:Y:S01]  /*9530*/  FMUL.FTZ R49, R49, R3.reuse ;  /* 0x0000000331317220 */ /* 0x080fe20000410000 */
[----:B------:R0:W-:Y:S01]  /*9540*/  @!P1 SYNCS.ARRIVE.TRANS64.RED.A1T0 RZ, [R8+URZ], RZ ;  /* 0x000000ff08ff99a7 */ /* 0x0001e2000810043f */
[-C--:B------:R-:W-:Y:S01]  /*9550*/  FMUL.FTZ R52, R52, R3.reuse ;  /* 0x0000000334347220 */ /* 0x080fe20000410000 */
[-C--:B------:R-:W-:Y:S01]  /*9560*/  FMUL.FTZ R53, R53, R3.reuse ;  /* 0x0000000335357220 */ /* 0x080fe20000410000 */
[----:B------:R-:W-:Y:S01]  /*9570*/  MUFU.EX2 R84, R84 ;  /* 0x0000005400547308 */ /* 0x000fe20000000800 */
[-C--:B------:R-:W-:Y:S01]  /*9580*/  FMUL.FTZ R56, R56, R3.reuse ;  /* 0x0000000338387220 */ /* 0x080fe20000410000 */
[-C--:B------:R-:W-:Y:S01]  /*9590*/  FMUL.FTZ R57, R57, R3.reuse ;  /* 0x0000000339397220 */ /* 0x080fe20000410000 */
[-C--:B------:R-:W-:Y:S01]  /*95a0*/  FMUL.FTZ R60, R60, R3.reuse ;  /* 0x000000033c3c7220 */ /* 0x080fe20000410000 */
[-C--:B------:R-:W-:Y:S01]  /*95b0*/  FMUL.FTZ R61, R61, R3.reuse ;  /* 0x000000033d3d7220 */ /* 0x080fe20000410000 */
[----:B0-----:R-:W-:Y:S01]  /*95c0*/  IMAD.U32 R8, RZ, RZ, UR7 ;  /* 0x00000007ff087e24 */ /* 0x001fe2000f8e00ff */
[----:B------:R-:W-:Y:S01]  /*95d0*/  UMOV UR7, UR36 ;  /* 0x0000002400077c82 */ /* 0x000fe20008000000 */
[-C--:B------:R-:W-:Y:S01]  /*95e0*/  FMUL.FTZ R64, R64, R3.reuse ;  /* 0x0000000340407220 */ /* 0x080fe20000410000 */
[----:B------:R-:W-:Y:S01]  /*95f0*/  MUFU.EX2 R83, R83 ;  /* 0x0000005300537308 */ /* 0x000fe20000000800 */
[-C--:B------:R-:W-:Y:S01]  /*9600*/  FMUL.FTZ R65, R65, R3.reuse ;  /* 0x0000000341417220 */ /* 0x080fe20000410000 */
[----:B------:R-:W-:Y:S01]  /*9610*/  @!P1 LEA R8, R8, UR37, 0x3 ;  /* 0x0000002508089c11 */ /* 0x000fe2000f8e18ff */
[-C--:B------:R-:W-:Y:S01]  /*9620*/  FMUL.FTZ R68, R68, R3.reuse ;  /* 0x0000000344447220 */ /* 0x080fe20000410000 */
[----:B------:R-:W-:Y:S01]  /*9630*/  FMUL.FTZ R69, R69, R3 ;  /* 0x0000000345457220 */ /* 0x000fe20000410000 */
[-C--:B------:R-:W-:Y:S01]  /*9640*/  FMUL.FTZ R26, R26, R0.reuse ;  /* 0x000000001a1a7220 */ /* 0x080fe20000410000 */
[-C--:B------:R-:W-:Y:S01]  /*9650*/  FMUL.FTZ R27, R27, R0.reuse ;  /* 0x000000001b1b7220 */ /* 0x080fe20000410000 */
[----:B------:R-:W-:Y:S01]  /*9660*/  @!P1 VIADD R8, R8, 0x31c60 ;  /* 0x00031c6008089836 */ /* 0x000fe20000000000 */
[----:B------:R-:W-:Y:S01]  /*9670*/  MUFU.EX2 R85, R85 ;  /* 0x0000005500557308 */ /* 0x000fe20000000800 */
[-C--:B------:R-:W-:Y:S01]  /*9680*/  FMUL.FTZ R30, R30, R0.reuse ;  /* 0x000000001e1e7220 */ /* 0x080fe20000410000 */
[-C--:B------:R-:W-:Y:S01]  /*9690*/  FMUL.FTZ R31, R31, R0.reuse ;  /* 0x000000001f1f7220 */ /* 0x080fe20000410000 */
[-C--:B------:R-:W-:Y:S01]  /*96a0*/  FMUL.FTZ R34, R34, R0.reuse ;  /* 0x0000000022227220 */ /* 0x080fe20000410000 */
[----:B------:R-:W-:Y:S01]  /*96b0*/  @!P1 PRMT R8, RZ, 0x654, R8 ;  /* 0x00000654ff089816 */ /* 0x000fe20000000008 */
[-C--:B------:R-:W-:Y:S01]  /*96c0*/  FMUL.FTZ R35, R35, R0.reuse ;  /* 0x0000000023237220 */ /* 0x080fe20000410000 */
[-C--:B------:R-:W-:Y:S01]  /*96d0*/  FMUL.FTZ R38, R38, R0.reuse ;  /* 0x0000000026267220 */ /* 0x080fe20000410000 */
[-C--:B------:R-:W-:Y:S01]  /*96e0*/  FMUL.FTZ R39, R39, R0.reuse ;  /* 0x0000000027277220 */ /* 0x080fe20000410000 */
[----:B------:R0:W-:Y:S01]  /*96f0*/  @!P1 SYNCS.ARRIVE.TRANS64.RED.A1T0 RZ, [R8+URZ], RZ ;  /* 0x000000ff08ff99a7 */ /* 0x0001e2000810043f */
[----:B------:R1:W-:Y:S01]  /*9700*/  STSM.16.M88.4 [R2+0x24300], R12 ;  /* 0x0243000c02007844 */ /* 0x0003e20000000200 */
[----:B------:R-:W-:Y:S01]  /*9710*/  MUFU.EX2 R86, R86 ;  /* 0x0000005600567308 */ /* 0x000fe20000000800 */
[-C--:B------:R-:W-:Y:S01]  /*9720*/  FMUL.FTZ R42, R42, R0.reuse ;  /* 0x000000002a2a7220 */ /* 0x080fe20000410000 */
[-C--:B------:R-:W-:Y:S01]  /*9730*/  FMUL.FTZ R43, R43, R0.reuse ;  /* 0x000000002b2b7220 */ /* 0x080fe20000410000 */
[-C--:B------:R-:W-:Y:S01]  /*9740*/  FMUL.FTZ R46, R46, R0.reuse ;  /* 0x000000002e2e7220 */ /* 0x080fe20000410000 */
[-C--:B------:R-:W-:Y:S01]  /*9750*/  FMUL.FTZ R47, R47, R0.reuse ;  /* 0x000000002f2f7220 */ /* 0x080fe20000410000 */
[-C--:B------:R-:W-:Y:S01]  /*9760*/  FMUL.FTZ R50, R50, R0.reuse ;  /* 0x0000000032327220 */ /* 0x080fe20000410000 */
[-C--:B------:R-:W-:Y:S01]  /*9770*/  FMUL.FTZ R51, R51, R0.reuse ;  /* 0x0000000033337220 */ /* 0x080fe20000410000 */
[-C--:B------:R-:W-:Y:S01]  /*9780*/  FMUL.FTZ R54, R54, R0.reuse ;  /* 0x0000000036367220 */ /* 0x080fe20000410000 */
[----:B0-----:R-:W0:Y:S01]  /*9790*/  MUFU.EX2 R8, R20 ;  /* 0x0000001400087308 */ /* 0x001e220000000800 */
[-C--:B------:R-:W-:Y:S01]  /*97a0*/  FMUL.FTZ R55, R55, R0.reuse ;  /* 0x0000000037377220 */ /* 0x080fe20000410000 */
[-C--:B------:R-:W-:Y:S01]  /*97b0*/  FMUL.FTZ R58, R58, R0.reuse ;  /* 0x000000003a3a7220 */ /* 0x080fe20000410000 */
[-C--:B------:R-:W-:Y:S01]  /*97c0*/  FMUL.FTZ R59, R59, R0.reuse ;  /* 0x000000003b3b7220 */ /* 0x080fe20000410000 */
[-C--:B------:R-:W-:Y:S01]  /*97d0*/  FMUL.FTZ R62, R62, R0.reuse ;  /* 0x000000003e3e7220 */ /* 0x080fe20000410000 */
[-C--:B------:R-:W-:Y:S01]  /*97e0*/  FMUL.FTZ R63, R63, R0.reuse ;  /* 0x000000003f3f7220 */ /* 0x080fe20000410000 */
[-C--:B------:R-:W-:Y:S01]  /*97f0*/  FMUL.FTZ R66, R66, R0.reuse ;  /* 0x0000000042427220 */ /* 0x080fe20000410000 */
[-C--:B------:R-:W-:Y:S01]  /*9800*/  FMUL.FTZ R67, R67, R0.reuse ;  /* 0x0000000043437220 */ /* 0x080fe20000410000 */
[----:B-1----:R-:W1:Y:S01]  /*9810*/  MUFU.EX2 R12, R113 ;  /* 0x00000071000c7308 */ /* 0x002e620000000800 */
[-C--:B------:R-:W-:Y:S01]  /*9820*/  FMUL.FTZ R70, R70, R0.reuse ;  /* 0x0000000046467220 */ /* 0x080fe20000410000 */
[----:B------:R-:W-:Y:S01]  /*9830*/  FMUL.FTZ R71, R71, R0 ;  /* 0x0000000047477220 */ /* 0x000fe20000410000 */
[----:B------:R-:W-:-:S02]  /*9840*/  IMAD.MOV.U32 R0, RZ, RZ, R74 ;  /* 0x000000ffff007224 */ /* 0x000fc400078e004a */
[----:B------:R-:W-:-:S03]  /*9850*/  IMAD.MOV.U32 R3, RZ, RZ, R114 ;  /* 0x000000ffff037224 */ /* 0x000fc600078e0072 */
[----:B------:R-:W2:Y:S01]  /*9860*/  MUFU.EX2 R13, R132 ;  /* 0x00000084000d7308 */ /* 0x000ea20000000800 */
[----:B0-----:R-:W-:Y:S01]  /*9870*/  FADD.FTZ R10, R8, R10 ;  /* 0x0000000a080a7221 */ /* 0x001fe20000010000 */
[----:B------:R-:W-:-:S03]  /*9880*/  F2FP.BF16.F32.PACK_AB R8, R21, R8 ;  /* 0x000000081508723e */ /* 0x000fc600000010ff */
[----:B------:R-:W-:-:S03]  /*9890*/  FADD.FTZ R10, R21, R10 ;  /* 0x0000000a150a7221 */ /* 0x000fc60000010000 */
[----:B------:R-:W0:Y:S01]  /*98a0*/  MUFU.EX2 R14, R117 ;  /* 0x00000075000e7308 */ /* 0x000e220000000800 */
[----:B------:R-:W-:Y:S01]  /*98b0*/  FADD.FTZ R21, R120, R10 ;  /* 0x0000000a78157221 */ /* 0x000fe20000010000 */
[C---:B------:R-:W-:Y:S01]  /*98c0*/  FADD.FTZ R10, R123.reuse, R9 ;  /* 0x000000097b0a7221 */ /* 0x040fe20000010000 */
[----:B------:R-:W-:Y:S02]  /*98d0*/  F2FP.BF16.F32.PACK_AB R9, R123, R122 ;  /* 0x0000007a7b09723e */ /* 0x000fe400000010ff */
[----:B------:R-:W-:Y:S01]  /*98e0*/  FADD.FTZ R76, R121, R21 ;  /* 0x00000015794c7221 */ /* 0x000fe20000010000 */
[----:B------:R-:W-:Y:S01]  /*98f0*/  FADD.FTZ R10, R11, R10 ;  /* 0x0000000a0b0a7221 */ /* 0x000fe20000010000 */
[C---:B------:R-:W-:Y:S01]  /*9900*/  F2FP.BF16.F32.PACK_AB R11, R127.reuse, R11 ;  /* 0x0000000b7f0b723e */ /* 0x040fe200000010ff */
[----:B------:R-:W3:Y:S01]  /*9910*/  MUFU.EX2 R15, R119 ;  /* 0x00000077000f7308 */ /* 0x000ee20000000800 */
[----:B------:R-:W-:Y:S01]  /*9920*/  FADD.FTZ R76, R112, R76 ;  /* 0x0000004c704c7221 */ /* 0x000fe20000010000 */
[----:B------:R-:W-:-:S03]  /*9930*/  FADD.FTZ R10, R127, R10 ;  /* 0x0000000a7f0a7221 */ /* 0x000fc60000010000 */
[C---:B-1----:R-:W-:Y:S01]  /*9940*/  FADD.FTZ R76, R12.reuse, R76 ;  /* 0x0000004c0c4c7221 */ /* 0x042fe20000010000 */
[----:B--2---:R-:W-:Y:S01]  /*9950*/  FADD.FTZ R10, R13, R10 ;  /* 0x0000000a0d0a7221 */ /* 0x004fe20000010000 */
[----:B------:R-:W-:Y:S01]  /*9960*/  F2FP.BF16.F32.PACK_AB R12, R12, R112 ;  /* 0x000000700c0c723e */ /* 0x000fe200000010ff */
[----:B------:R1:W2:Y:S01]  /*9970*/  MUFU.EX2 R20, R5 ;  /* 0x0000000500147308 */ /* 0x0002a20000000800 */
[----:B------:R-:W-:Y:S01]  /*9980*/  FADD.FTZ R76, R116, R76 ;  /* 0x0000004c744c7221 */ /* 0x000fe20000010000 */
[C---:B------:R-:W-:Y:S01]  /*9990*/  FADD.FTZ R10, R115.reuse, R10 ;  /* 0x0000000a730a7221 */ /* 0x040fe20000010000 */
[----:B------:R-:W-:Y:S02]  /*99a0*/  F2FP.BF16.F32.PACK_AB R13, R115, R13 ;  /* 0x0000000d730d723e */ /* 0x000fe400000010ff */
[C---:B0-----:R-:W-:Y:S01]  /*99b0*/  FADD.FTZ R76, R14.reuse, R76 ;  /* 0x0000004c0e4c7221 */ /* 0x041fe20000010000 */
[----:B------:R-:W-:Y:S02]  /*99c0*/  F2FP.BF16.F32.PACK_AB R14, R14, R116 ;  /* 0x000000740e0e723e */ /* 0x000fe400000010ff */
[----:B------:R-:W0:Y:S01]  /*99d0*/  MUFU.EX2 R21, R91 ;  /* 0x0000005b00157308 */ /* 0x000e220000000800 */
[----:B---3--:R-:W-:Y:S01]  /*99e0*/  FADD.FTZ R10, R15, R10 ;  /* 0x0000000a0f0a7221 */ /* 0x008fe20000010000 */
[----:B------:R-:W-:Y:S01]  /*99f0*/  FADD.FTZ R76, R104, R76 ;  /* 0x0000004c684c7221 */ /* 0x000fe20000010000 */
[----:B-1----:R-:W-:-:S02]  /*9a00*/  F2FP.BF16.F32.PACK_AB R5, R129, R128 ;  /* 0x000000808105723e */ /* 0x002fc400000010ff */
[----:B------:R-:W-:Y:S01]  /*9a10*/  FADD.FTZ R77, R133, R10 ;  /* 0x0000000a854d7221 */ /* 0x000fe20000010000 */
[----:B------:R-:W-:Y:S01]  /*9a20*/  FADD.FTZ R76, R105, R76 ;  /* 0x0000004c694c7221 */ /* 0x000fe20000010000 */
[----:B------:R-:W-:Y:S01]  /*9a30*/  F2FP.BF16.F32.PACK_AB R10, R121, R120 ;  /* 0x00000078790a723e */ /* 0x000fe200000010ff */
[----:B------:R1:W-:Y:S01]  /*9a40*/  STSM.16.M88.4 [R2+0x25b00], R4 ;  /* 0x025b000402007844 */ /* 0x0003e20000000200 */
[----:B--2---:R-:W-:Y:S01]  /*9a50*/  FADD.FTZ R77, R20, R77 ;  /* 0x0000004d144d7221 */ /* 0x004fe20000010000 */
[----:B------:R-:W-:Y:S01]  /*9a60*/  FADD.FTZ R76, R108, R76 ;  /* 0x0000004c6c4c7221 */ /* 0x000fe20000010000 */
[----:B------:R-:W2:Y:S01]  /*9a70*/  MUFU.EX2 R91, R94 ;  /* 0x0000005e005b7308 */ /* 0x000ea20000000800 */
[----:B------:R3:W-:Y:S01]  /*9a80*/  STSM.16.M88.4 [R2+0x27300], R8 ;  /* 0x0273000802007844 */ /* 0x0007e20000000200 */
[----:B------:R-:W-:Y:S01]  /*9a90*/  FADD.FTZ R77, R106, R77 ;  /* 0x0000004d6a4d7221 */ /* 0x000fe20000010000 */
[----:B------:R-:W-:Y:S01]  /*9aa0*/  FADD.FTZ R113, R109, R76 ;  /* 0x0000004c6d717221 */ /* 0x000fe20000010000 */
[----:B------:R-:W-:-:S02]  /*9ab0*/  F2FP.BF16.F32.PACK_AB R15, R133, R15 ;  /* 0x0000000f850f723e */ /* 0x000fc400000010ff */
[----:B------:R-:W-:Y:S01]  /*9ac0*/  FADD.FTZ R77, R107, R77 ;  /* 0x0000004d6b4d7221 */ /* 0x000fe20000010000 */
[----:B------:R-:W-:Y:S01]  /*9ad0*/  FADD.FTZ R76, R96, R113 ;  /* 0x00000071604c7221 */ /* 0x000fe20000010000 */
[----:B------:R-:W4:Y:S01]  /*9ae0*/  MUFU.EX2 R72, R72 ;  /* 0x0000004800487308 */ /* 0x000f220000000800 */
[----:B------:R5:W-:Y:S01]  /*9af0*/  STSM.16.M88.4 [R2+0x28b00], R12 ;  /* 0x028b000c02007844 */ /* 0x000be20000000200 */
[----:B------:R-:W-:Y:S01]  /*9b00*/  FADD.FTZ R77, R110, R77 ;  /* 0x0000004d6e4d7221 */ /* 0x000fe20000010000 */
[----:B------:R-:W-:Y:S01]  /*9b10*/  FADD.FTZ R113, R97, R76 ;  /* 0x0000004c61717221 */ /* 0x000fe20000010000 */
[----:B------:R-:W-:Y:S02]  /*9b20*/  F2FP.BF16.F32.PACK_AB R104, R105, R104 ;  /* 0x000000686968723e */ /* 0x000fe400000010ff */
[----:B-1----:R-:W-:Y:S01]  /*9b30*/  FADD.FTZ R4, R98, R77 ;  /* 0x0000004d62047221 */ /* 0x002fe20000010000 */
[----:B------:R-:W-:Y:S01]  /*9b40*/  FADD.FTZ R6, R100, R113 ;  /* 0x0000007164067221 */ /* 0x000fe20000010000 */
[----:B------:R-:W1:Y:S01]  /*9b50*/  MUFU.EX2 R87, R87 ;  /* 0x0000005700577308 */ /* 0x000e620000000800 */
[----:B------:R-:W-:Y:S01]  /*9b60*/  F2FP.BF16.F32.PACK_AB R105, R106, R20 ;  /* 0x000000146a69723e */ /* 0x000fe200000010ff */
[----:B------:R-:W-:Y:S01]  /*9b70*/  FADD.FTZ R5, R99, R4 ;  /* 0x0000000463057221 */ /* 0x000fe20000010000 */
[----:B------:R-:W-:Y:S01]  /*9b80*/  FADD.FTZ R7, R101, R6 ;  /* 0x0000000665077221 */ /* 0x000fe20000010000 */
[----:B------:R-:W-:-:S02]  /*9b90*/  F2FP.BF16.F32.PACK_AB R96, R97, R96 ;  /* 0x000000606160723e */ /* 0x000fc400000010ff */
[----:B------:R-:W-:Y:S01]  /*9ba0*/  FADD.FTZ R4, R102, R5 ;  /* 0x0000000566047221 */ /* 0x000fe20000010000 */
[----:B------:R-:W-:Y:S01]  /*9bb0*/  FADD.FTZ R6, R88, R7 ;  /* 0x0000000758067221 */ /* 0x000fe20000010000 */
[----:B------:R-:W5:Y:S01]  /*9bc0*/  MUFU.EX2 R73, R73 ;  /* 0x0000004900497308 */ /* 0x000f620000000800 */
[----:B------:R-:W-:Y:S01]  /*9bd0*/  F2FP.BF16.F32.PACK_AB R106, R109, R108 ;  /* 0x0000006c6d6a723e */ /* 0x000fe200000010ff */
[----:B------:R-:W-:Y:S01]  /*9be0*/  FADD.FTZ R5, R103, R4 ;  /* 0x0000000467057221 */ /* 0x000fe20000010000 */
[----:B------:R-:W-:Y:S01]  /*9bf0*/  FADD.FTZ R7, R89, R6 ;  /* 0x0000000659077221 */ /* 0x000fe20000010000 */
[----:B------:R-:W-:Y:S02]  /*9c00*/  F2FP.BF16.F32.PACK_AB R107, R110, R107 ;  /* 0x0000006b6e6b723e */ /* 0x000fe400000010ff */
[----:B------:R-:W-:Y:S01]  /*9c10*/  FADD.FTZ R4, R90, R5 ;  /* 0x000000055a047221 */ /* 0x000fe20000010000 */
[----:B---3--:R-:W-:Y:S01]  /*9c20*/  FADD.FTZ R8, R92, R7 ;  /* 0x000000075c087221 */ /* 0x008fe20000010000 */
[----:B------:R-:W3:Y:S01]  /*9c30*/  MUFU.EX2 R9, R111 ;  /* 0x0000006f00097308 */ /* 0x000ee20000000800 */
[----:B------:R-:W-:Y:S01]  /*9c40*/  F2FP.BF16.F32.PACK_AB R97, R99, R98 ;  /* 0x000000626361723e */ /* 0x000fe200000010ff */
[----:B0-----:R-:W-:Y:S01]  /*9c50*/  FADD.FTZ R6, R21, R4 ;  /* 0x0000000415067221 */ /* 0x001fe20000010000 */
[----:B------:R-:W-:Y:S01]  /*9c60*/  FADD.FTZ R5, R93, R8 ;  /* 0x000000085d057221 */ /* 0x000fe20000010000 */
[----:B------:R-:W-:Y:S01]  /*9c70*/  F2FP.BF16.F32.PACK_AB R88, R89, R88 ;  /* 0x000000585958723e */ /* 0x000fe200000010ff */
[----:B------:R0:W-:Y:S01]  /*9c80*/  STSM.16.M88.4 [R2+0x2a300], R104 ;  /* 0x02a3006802007844 */ /* 0x0001e20000000200 */
[----:B--2---:R-:W-:Y:S01]  /*9c90*/  FADD.FTZ R6, R91, R6 ;  /* 0x000000065b067221 */ /* 0x004fe20000010000 */
[----:B------:R-:W-:Y:S01]  /*9ca0*/  FADD.FTZ R8, R80, R5 ;  /* 0x0000000550087221 */ /* 0x000fe20000010000 */
[----:B------:R-:W2:Y:S01]  /*9cb0*/  MUFU.EX2 R124, R124 ;  /* 0x0000007c007c7308 */ /* 0x000ea20000000800 */
[----:B------:R-:W-:Y:S01]  /*9cc0*/  F2FP.BF16.F32.PACK_AB R98, R101, R100 ;  /* 0x000000646562723e */ /* 0x000fe200000010ff */
[----:B------:R-:W-:Y:S01]  /*9cd0*/  FADD.FTZ R5, R95, R6 ;  /* 0x000000065f057221 */ /* 0x000fe20000010000 */
[----:B------:R-:W-:Y:S01]  /*9ce0*/  FADD.FTZ R7, R81, R8 ;  /* 0x0000000851077221 */ /* 0x000fe20000010000 */
[----:B------:R-:W-:-:S02]  /*9cf0*/  F2FP.BF16.F32.PACK_AB R99, R103, R102 ;  /* 0x000000666763723e */ /* 0x000fc400000010ff */
[----:B------:R-:W-:Y:S01]  /*9d00*/  FADD.FTZ R6, R82, R5 ;  /* 0x0000000552067221 */ /* 0x000fe20000010000 */
[----:B------:R-:W-:Y:S01]  /*9d10*/  FADD.FTZ R8, R84, R7 ;  /* 0x0000000754087221 */ /* 0x000fe20000010000 */
[----:B------:R-:W0:Y:S01]  /*9d20*/  MUFU.EX2 R4, R75 ;  /* 0x0000004b00047308 */ /* 0x000e220000000800 */
[----:B------:R-:W-:Y:S01]  /*9d30*/  F2FP.BF16.F32.PACK_AB R89, R21, R90 ;  /* 0x0000005a1559723e */ /* 0x000fe200000010ff */
[----:B------:R-:W-:Y:S01]  /*9d40*/  FADD.FTZ R5, R83, R6 ;  /* 0x0000000653057221 */ /* 0x000fe20000010000 */
[----:B------:R-:W-:Y:S01]  /*9d50*/  FADD.FTZ R7, R85, R8 ;  /* 0x0000000855077221 */ /* 0x000fe20000010000 */
[----:B------:R-:W-:Y:S01]  /*9d60*/  F2FP.BF16.F32.PACK_AB R80, R81, R80 ;  /* 0x000000505150723e */ /* 0x000fe200000010ff */
[----:B------:R0:W-:Y:S01]  /*9d70*/  STSM.16.M88.4 [R2+0x2bb00], R96 ;  /* 0x02bb006002007844 */ /* 0x0001e20000000200 */
[----:B------:R-:W-:Y:S01]  /*9d80*/  FADD.FTZ R6, R86, R5 ;  /* 0x0000000556067221 */ /* 0x000fe20000010000 */
[----:B----4-:R-:W-:Y:S01]  /*9d90*/  FADD.FTZ R8, R72, R7 ;  /* 0x0000000748087221 */ /* 0x010fe20000010000 */
[----:B------:R-:W4:Y:S01]  /*9da0*/  MUFU.EX2 R125, R125 ;  /* 0x0000007d007d7308 */ /* 0x000f220000000800 */
[----:B------:R-:W-:Y:S01]  /*9db0*/  F2FP.BF16.F32.PACK_AB R90, R93, R92 ;  /* 0x0000005c5d5a723e */ /* 0x000fe200000010ff */
[----:B-1----:R-:W-:Y:S01]  /*9dc0*/  FADD.FTZ R6, R87, R6 ;  /* 0x0000000657067221 */ /* 0x002fe20000010000 */
[----:B-----5:R-:W-:Y:S01]  /*9dd0*/  FADD.FTZ R7, R73, R8 ;  /* 0x0000000849077221 */ /* 0x020fe20000010000 */
[----:B------:R-:W-:-:S02]  /*9de0*/  F2FP.BF16.F32.PACK_AB R91, R95, R91 ;  /* 0x0000005b5f5b723e */ /* 0x000fc400000010ff */
[----:B---3--:R-:W-:Y:S01]  /*9df0*/  FADD.FTZ R5, R9, R6 ;  /* 0x0000000609057221 */ /* 0x008fe20000010000 */
[----:B--2---:R-:W-:Y:S01]  /*9e00*/  FADD.FTZ R10, R124, R7 ;  /* 0x000000077c0a7221 */ /* 0x004fe20000010000 */
[----:B------:R-:W1:Y:S01]  /*9e10*/  MUFU.EX2 R13, R78 ;  /* 0x0000004e000d7308 */ /* 0x000e620000000800 */
[----:B------:R-:W-:Y:S01]  /*9e20*/  F2FP.BF16.F32.PACK_AB R81, R83, R82 ;  /* 0x000000525351723e */ /* 0x000fe200000010ff */
[C---:B0-----:R-:W-:Y:S01]  /*9e30*/  FADD.FTZ R6, R4.reuse, R5 ;  /* 0x0000000504067221 */ /* 0x041fe20000010000 */
[----:B------:R-:W-:Y:S01]  /*9e40*/  F2FP.BF16.F32.PACK_AB R82, R85, R84 ;  /* 0x000000545552723e */ /* 0x000fe200000010ff */
[----:B------:R0:W-:Y:S01]  /*9e50*/  STSM.16.M88.4 [R2+0x2d300], R88 ;  /* 0x02d3005802007844 */ /* 0x0001e20000000200 */
[----:B------:R-:W-:Y:S02]  /*9e60*/  F2FP.BF16.F32.PACK_AB R83, R87, R86 ;  /* 0x000000565753723e */ /* 0x000fe400000010ff */
[----:B------:R-:W-:Y:S01]  /*9e70*/  F2FP.BF16.F32.PACK_AB R8, R73, R72 ;  /* 0x000000484908723e */ /* 0x000fe200000010ff */
[----:B------:R-:W2:Y:S01]  /*9e80*/  MUFU.EX2 R79, R79 ;  /* 0x0000004f004f7308 */ /* 0x000ea20000000800 */
[C---:B----4-:R-:W-:Y:S01]  /*9e90*/  FADD.FTZ R5, R125.reuse, R10 ;  /* 0x0000000a7d057221 */ /* 0x050fe20000010000 */
[----:B------:R-:W-:Y:S01]  /*9ea0*/  F2FP.BF16.F32.PACK_AB R9, R4, R9 ;  /* 0x000000090409723e */ /* 0x000fe200000010ff */
[----:B------:R0:W-:Y:S01]  /*9eb0*/  STSM.16.M88.4 [R2+0x2eb00], R80 ;  /* 0x02eb005002007844 */ /* 0x0001e20000000200 */
[----:B------:R-:W-:Y:S01]  /*9ec0*/  F2FP.BF16.F32.PACK_AB R10, R125, R124 ;  /* 0x0000007c7d0a723e */ /* 0x000fe200000010ff */
[----:B-1----:R-:W-:Y:S01]  /*9ed0*/  FADD.FTZ R6, R13, R6 ;  /* 0x000000060d067221 */ /* 0x002fe20000010000 */
[----:B--2---:R-:W-:-:S03]  /*9ee0*/  F2FP.BF16.F32.PACK_AB R11, R79, R13 ;  /* 0x0000000d4f0b723e */ /* 0x004fc600000010ff */
[----:B------:R-:W-:Y:S02]  /*9ef0*/  FADD.FTZ R4, R79, R6 ;  /* 0x000000064f047221 */ /* 0x000fe40000010000 */
[----:B------:R0:W-:Y:S01]  /*9f00*/  STSM.16.M88.4 [R2+0x30300], R8 ;  /* 0x0303000802007844 */ /* 0x0001e20000000200 */
[----:B------:R-:W-:Y:S01]  /*9f10*/  @!PT LDS RZ, [RZ] ;  /* 0x00000000fffff984 */ /* 0x000fe20000000800 */
[----:B------:R-:W-:Y:S01]  /*9f20*/  @!PT LDS RZ, [RZ] ;  /* 0x00000000fffff984 */ /* 0x000fe20000000800 */
[----:B------:R-:W-:Y:S01]  /*9f30*/  @!PT LDS RZ, [RZ] ;  /* 0x00000000fffff984 */ /* 0x000fe20000000800 */
[----:B------:R-:W-:Y:S01]  /*9f40*/  @!PT LDS RZ, [RZ] ;  /* 0x00000000fffff984 */ /* 0x000fe20000000800 */
[----:B------:R1:W-:Y:S06]  /*9f50*/  MEMBAR.ALL.CTA ;  /* 0x0000000000007992 */ /* 0x0003ec0000008000 */
[----:B-1----:R-:W1:Y:S02]  /*9f60*/  FENCE.VIEW.ASYNC.S ;  /* 0x00000000000073c6 */ /* 0x002e640000000000 */
[----:B-1----:R-:W-:Y:S01]  /*9f70*/  NOP ;  /* 0x0000000000007918 */ /* 0x002fe20000000000 */
[----:B------:R-:W-:Y:S05]  /*9f80*/  @P2 BRA `(.L_x_191) ;  /* 0xffffffbc00ec2947 */ /* 0x000fea000383ffff */
.L_x_182:
[----:B------:R-:W-:Y:S06]  /*9f90*/  BAR.ARV 0x8, 0x200 ;  /* 0x0208000000007b1d */ /* 0x000fec0000002000 */
[----:B------:R-:W-:Y:S05]  /*9fa0*/  @!P0 BRA `(.L_x_192) ;  /* 0x0000000000048947 */ /* 0x000fea0003800000 */
[----:B------:R-:W-:Y:S01]  /*9fb0*/  BPT.TRAP 0x1 ;  /* 0x000000040000795c */ /* 0x000fe20000300000 */
.L_x_192:
[----:B------:R-:W-:Y:S01]  /*9fc0*/  ULEA UR9, UR36, UR37, 0x3 ;  /* 0x0000002524097291 */ /* 0x000fe2000f8e183f */
[----:B------:R-:W-:-:S05]  /*9fd0*/  IMAD.U32 R0, RZ, RZ, UR39 ;  /* 0x00000027ff007e24 */ /* 0x000fca000f8e00ff */
[----:B------:R-:W-:-:S04]  /*9fe0*/  SHF.L.U32 R0, R0, 0x1f, RZ ;  /* 0x0000001f00007819 */ /* 0x000fc800000006ff */
[----:B------:R2:W3:Y:S01]  /*9ff0*/  SYNCS.PHASECHK.TRANS64.TRYWAIT P2, [UR9+0x31c50], R0 ;  /* 0x031c5000ff0075a7 */ /* 0x0004e20008040149 */
[----:B------:R-:W-:Y:S05]  /*a000*/  @!P0 BRA `(.L_x_193) ;  /* 0x0000000000048947 */ /* 0x000fea0003800000 */
[----:B------:R-:W-:Y:S01]  /*a010*/  BPT.TRAP 0x1 ;  /* 0x000000040000795c */ /* 0x000fe20000300000 */
.L_x_193:
[----:B---3--:R-:W-:Y:S05]  /*a020*/  @P2 BRA `(.L_x_194) ;  /* 0x0000000000082947 */ /* 0x008fea0003800000 */
[----:B------:R-:W3:Y:S02]  /*a030*/  SYNCS.PHASECHK.TRANS64.TRYWAIT P0, [UR9+0x31c50], R0 ;  /* 0x031c5000ff0075a7 */ /* 0x000ee40008000149 */
[----:B---3--:R-:W-:Y:S05]  /*a040*/  @!P0 BRA `(.L_x_195) ;  /* 0x0000009c00f88947 */ /* 0x008fea0003800000 */
.L_x_194:
[----:B------:R-:W-:Y:S01]  /*a050*/  UIADD3 UR37, UR37, 0x200, URZ ;  /* 0x0000020025257890 */ /* 0x000fe2000fffe03f */
[----:B---3--:R-:W3:Y:S01]  /*a060*/  LDL.LU R3, [R1+0x10] ;  /* 0x0000100001037983 */ /* 0x008ee20000300800 */
[----:B------:R-:W-:Y:S01]  /*a070*/  ULOP3.LUT UR61, UR61, 0x10000, URZ, 0xfc, !UPT ;  /* 0x000100003d3d7892 */ /* 0x000fe2000f8efc3f */
[----:B------:R-:W-:Y:S01]  /*a080*/  WARPGROUP.ARRIVE ;  /* 0x00000000000079c5 */ /* 0x000fe20000000000 */
[----:B------:R-:W-:Y:S01]  /*a090*/  USHF.R.U32.HI UR37, URZ, 0x4, UR37 ;  /* 0x000000043f257899 */ /* 0x000fe20008011625 */
[----:B--2---:R-:W2:Y:S01]  /*a0a0*/  SHFL.BFLY PT, R0, R5, 0x2, 0x1f ;  /* 0x0c401f0005007f89 */ /* 0x004ea200000e0000 */
[----:B------:R-:W-:Y:S01]  /*a0b0*/  UMOV UR5, 0xc0000010 ;  /* 0xc000001000057882 */ /* 0x000fe20000000000 */
[----:B------:R-:W-:Y:S01]  /*a0c0*/  UMOV UR7, 0x80000020 ;  /* 0x8000002000077882 */ /* 0x000fe20000000000 */
[----:B------:R-:W-:Y:S01]  /*a0d0*/  ULOP3.LUT UR37, UR37, 0x3fff, URZ, 0xc0, !UPT ;  /* 0x00003fff25257892 */ /* 0x000fe2000f8ec03f */
[----:B-1----:R-:W-:Y:S01]  /*a0e0*/  IMAD.U32 R12, RZ, RZ, UR11 ;  /* 0x0000000bff0c7e24 */ /* 0x002fe2000f8e00ff */
[----:B------:R-:W-:-:S02]  /*a0f0*/  UMOV UR4, UR61 ;  /* 0x0000003d00047c82 */ /* 0x000fc40008000000 */
[----:B------:R-:W-:-:S04]  /*a100*/  ULOP3.LUT UR8, UR37, 0x2400000, URZ, 0xfc, !UPT ;  /* 0x0240000025087892 */ /* 0x000fc8000f8efc3f */
[----:B------:R-:W-:Y:S02]  /*a110*/  UIMAD UR8, UR36, 0x6c0, UR8 ;  /* 0x000006c0240878a4 */ /* 0x000fe4000f8e0208 */
[----:B------:R-:W-:-:S04]  /*a120*/  UIADD3 UR36, UR36, 0x1, URZ ;  /* 0x0000000124247890 */ /* 0x000fc8000fffe03f */
[----:B------:R-:W-:Y:S01]  /*a130*/  UISETP.NE.AND UP0, UPT, UR36, 0x2, UPT ;  /* 0x000000022400788c */ /* 0x000fe2000bf05270 */
[----:B------:R-:W-:Y:S02]  /*a140*/  UMOV UR6, UR8 ;  /* 0x0000000800067c82 */ /* 0x000fe40008000000 */
[----:B------:R-:W-:Y:S01]  /*a150*/  HGMMA.64x96x16.F32.BF16 R24, gdesc[UR4].tnspB, R24, gsb0 ;  /* 0x41600000041879f0 */ /* 0x000fe20008001818 */
[----:B------:R-:W-:Y:S02]  /*a160*/  UIADD3 UR4, UR61, 0x180, URZ ;  /* 0x000001803d047890 */ /* 0x000fe4000fffe03f */
[----:B------:R-:W-:Y:S01]  /*a170*/  UIADD3 UR6, UR8, 0x40, URZ ;  /* 0x0000004008067890 */ /* 0x000fe2000fffe03f */
[----:B--2---:R-:W-:Y:S01]  /*a180*/  FADD.FTZ R0, R0, R5 ;  /* 0x0000000500007221 */ /* 0x004fe20000010000 */
[----:B------:R-:W-:Y:S01]  /*a190*/  UMOV UR5, 0xc0000010 ;  /* 0xc000001000057882 */ /* 0x000fe20000000000 */
[----:B------:R-:W-:Y:S01]  /*a1a0*/  UMOV UR7, 0x80000020 ;  /* 0x8000002000077882 */ /* 0x000fe20000000000 */
[----:B------:R-:W-:Y:S01]  /*a1b0*/  USEL UR36, UR36, URZ, UP0 ;  /* 0x0000003f24247287 */ /* 0x000fe20008000000 */
[----:B------:R-:W-:-:S02]  /*a1c0*/  WARPGROUP.DEPBAR.LE gsb0, 0x0 ;  /* 0x00008000000079c5 */ /* 0x000fc40000010000 */
        /* <DEDUP_REMOVED lines=13> */
[----:B---3--:R-:W-:Y:S02]  /*a2a0*/  R2UR UR10, R3 ;  /* 0x00000000030a72ca */ /* 0x008fe400000e0000 */
[----:B------:R-:W1:Y:S11]  /*a2b0*/  SHFL.BFLY PT, R3, R4, 0x2, 0x1f ;  /* 0x0c401f0004037f89 */ /* 0x000e7600000e0000 */
[----:B------:R-:W-:Y:S01]  /*a2c0*/  UIADD3 UR10, UR10, 0x1, URZ ;  /* 0x000000010a0a7890 */ /* 0x000fe2000fffe03f */
[----:B-1----:R-:W-:Y:S01]  /*a2d0*/  FADD.FTZ R6, R3, R4 ;  /* 0x0000000403067221 */ /* 0x002fe20000010000 */
[----:B------:R-:W-:Y:S01]  /*a2e0*/  CS2R R4, SRZ ;  /* 0x0000000000047805 */ /* 0x000fe2000001ff00 */
[----:B------:R-:W0:Y:S04]  /*a2f0*/  SHFL.BFLY PT, R3, R0, 0x1, 0x1f ;  /* 0x0c201f0000037f89 */ /* 0x000e2800000e0000 */
[----:B------:R-:W1:Y:S01]  /*a300*/  SHFL.BFLY PT, R7, R6, 0x1, 0x1f ;  /* 0x0c201f0006077f89 */ /* 0x000e6200000e0000 */
[----:B------:R-:W-:-:S02]  /*a310*/  WARPGROUP.DEPBAR.LE gsb0, 0x0 ;  /* 0x00008000000079c5 */ /* 0x000fc40000010000 */
[----:B------:R-:W-:Y:S01]  /*a320*/  WARPGROUP.ARRIVE ;  /* 0x00000000000079c5 */ /* 0x000fe20000000000 */
[----:B0-----:R-:W-:Y:S01]  /*a330*/  FADD.FTZ R10, R0, R3 ;  /* 0x00000003000a7221 */ /* 0x001fe20000010000 */
[----:B------:R-:W-:-:S04]  /*a340*/  IMAD.MOV.U32 R0, RZ, RZ, -0x800000 ;  /* 0xff800000ff007424 */ /* 0x000fc800078e00ff */
[----:B------:R-:W-:Y:S01]  /*a350*/  HGMMA.64x96x16.F32.BF16 R24, gdesc[UR4].tnspB, R24, gsb0 ;  /* 0x41600000041879f0 */ /* 0x000fe20008001818 */
[----:B------:R-:W-:Y:S01]  /*a360*/  UIADD3 UR4, UR61, 0x600, URZ ;  /* 0x000006003d047890 */ /* 0x000fe2000fffe03f */
[----:B-1----:R-:W-:Y:S01]  /*a370*/  FADD.FTZ R11, R6, R7 ;  /* 0x00000007060b7221 */ /* 0x002fe20000010000 */
[----:B------:R-:W-:Y:S01]  /*a380*/  UIADD3 UR6, UR8, 0x100, URZ ;  /* 0x0000010008067890 */ /* 0x000fe2000fffe03f */
[----:B------:R-:W-:Y:S01]  /*a390*/  IMAD.U32 R6, RZ, RZ, UR9 ;  /* 0x00000009ff067e24 */ /* 0x000fe2000f8e00ff */
[----:B------:R-:W-:Y:S01]  /*a3a0*/  UMOV UR5, 0xc0000010 ;  /* 0xc000001000057882 */ /* 0x000fe20000000000 */
[----:B------:R-:W-:Y:S01]  /*a3b0*/  UMOV UR7, 0x80000020 ;  /* 0x8000002000077882 */ /* 0x000fe20000000000 */
[----:B------:R-:W-:Y:S01]  /*a3c0*/  FSETP.NE.FTZ.AND P0, PT, R10, RZ, PT ;  /* 0x000000ff0a00720b */ /* 0x000fe20003f15000 */
[----:B------:R-:W-:Y:S01]  /*a3d0*/  @!P1 VIADD R6, R6, 0x31c60 ;  /* 0x00031c6006069836 */ /* 0x000fe20000000000 */
[----:B------:R-:W-:Y:S01]  /*a3e0*/  FSETP.NE.FTZ.AND P2, PT, R11, RZ, PT ;  /* 0x000000ff0b00720b */ /* 0x000fe20003f55000 */
[----:B------:R-:W-:-:S02]  /*a3f0*/  IMAD.U32 R7, RZ, RZ, UR11 ;  /* 0x0000000bff077e24 */ /* 0x000fc4000f8e00ff */
[----:B------:R-:W-:Y:S01]  /*a400*/  IMAD.MOV.U32 R3, RZ, RZ, -0x800000 ;  /* 0xff800000ff037424 */ /* 0x000fe200078e00ff */
[----:B------:R-:W-:-:S07]  /*a410*/  @!P1 PRMT R6, RZ, 0x654, R6 ;  /* 0x00000654ff069816 */ /* 0x000fce0000000006 */
[----:B------:R-:W0:Y:S01]  /*a420*/  @P0 MUFU.LG2 R8, R10 ;  /* 0x0000000a00080308 */ /* 0x000e220000000c00 */
[----:B------:R-:W-:-:S07]  /*a430*/  @P0 FMUL.FTZ R7, R7, 0.69314718246459960938 ;  /* 0x3f31721807070820 */ /* 0x000fce0000410000 */
[----:B------:R-:W1:Y:S08]  /*a440*/  @P2 MUFU.LG2 R9, R11 ;  /* 0x0000000b00092308 */ /* 0x000e700000000c00 */
[----:B------:R2:W3:Y:S01]  /*a450*/  @P0 MUFU.RCP R5, R10 ;  /* 0x0000000a00050308 */ /* 0x0004e20000001000 */
[----:B0-----:R-:W-:-:S04]  /*a460*/  @P0 FMUL.FTZ R8, R8, 0.69314718246459960938 ;  /* 0x3f31721808080820 */ /* 0x001fc80000410000 */
[----:B------:R-:W-:Y:S01]  /*a470*/  @P0 FFMA.FTZ R0, R7, R114, R8 ;  /* 0x0000007207000223 */ /* 0x000fe20000010008 */
[----:B------:R-:W-:Y:S02]  /*a480*/  PLOP3.LUT P0, PT, PT, PT, PT, 0x8, 0x0 ;  /* 0x000000000000781c */ /* 0x000fe40003f0e170 */
[----:B------:R-:W0:Y:S01]  /*a490*/  @P2 MUFU.RCP R4, R11 ;  /* 0x0000000b00042308 */ /* 0x000e220000001000 */
[----:B--2---:R-:W-:Y:S01]  /*a4a0*/  @P2 FMUL.FTZ R10, R12, 0.69314718246459960938 ;  /* 0x3f3172180c0a2820 */ /* 0x004fe20000410000 */
[----:B-1----:R-:W-:-:S04]  /*a4b0*/  @P2 FMUL.FTZ R9, R9, 0.69314718246459960938 ;  /* 0x3f31721809092820 */ /* 0x002fc80000410000 */
[----:B------:R-:W-:Y:S01]  /*a4c0*/  @P2 FFMA.FTZ R3, R10, R74, R9 ;  /* 0x0000004a0a032223 */ /* 0x000fe20000010009 */
        /* <DEDUP_REMOVED lines=31> */
[----:B------:R-:W-:-:S04]  /*a6c0*/  USEL UR4, URZ, 0x1, UP0 ;  /* 0x000000013f047887 */ /* 0x000fc80008000000 */
[----:B------:R-:W-:Y:S01]  /*a6d0*/  ULOP3.LUT UR39, UR39, UR4, URZ, 0x3c, !UPT ;  /* 0x0000000427277292 */ /* 0x000fe2000f8e3c3f */
[----:B------:R-:W-:Y:S02]  /*a6e0*/  WARPGROUP.DEPBAR.LE gsb0, 0x0 ;  /* 0x00008000000079c5 */ /* 0x000fe40000010000 */
[----:B------:R1:W-:Y:S01]  /*a6f0*/  @!P1 SYNCS.ARRIVE.TRANS64.RED.A1T0 RZ, [R6+URZ], RZ ;  /* 0x000000ff06ff99a7 */ /* 0x0003e2000810043f */
[-C--:B---3--:R-:W-:Y:S01]  /*a700*/  FMUL.FTZ R20, R24, R5.reuse ;  /* 0x0000000518147220 */ /* 0x088fe20000410000 */
[-C--:B------:R-:W-:Y:S01]  /*a710*/  FMUL.FTZ R21, R25, R5.reuse ;  /* 0x0000000519157220 */ /* 0x080fe20000410000 */
[-C--:B------:R-:W-:Y:S01]  /*a720*/  FMUL.FTZ R28, R28, R5.reuse ;  /* 0x000000051c1c7220 */ /* 0x080fe20000410000 */
[-C--:B------:R-:W-:Y:S01]  /*a730*/  FMUL.FTZ R29, R29, R5.reuse ;  /* 0x000000051d1d7220 */ /* 0x080fe20000410000 */
[-C--:B------:R-:W-:Y:S01]  /*a740*/  FMUL.FTZ R32, R32, R5.reuse ;  /* 0x0000000520207220 */ /* 0x080fe20000410000 */
[-C--:B------:R-:W-:Y:S01]  /*a750*/  FMUL.FTZ R33, R33, R5.reuse ;  /* 0x0000000521217220 */ /* 0x080fe20000410000 */
[----:B------:R-:W-:Y:S01]  /*a760*/  FMUL.FTZ R36, R36, R5 ;  /* 0x0000000524247220 */ /* 0x000fe20000410000 */
[----:B-1----:R-:W-:-:S02]  /*a770*/  IMAD.U32 R6, RZ, RZ, UR10 ;  /* 0x0000000aff067e24 */ /* 0x002fc4000f8e00ff */
[-C--:B------:R-:W-:Y:S01]  /*a780*/  FMUL.FTZ R37, R37, R5.reuse ;  /* 0x0000000525257220 */ /* 0x080fe20000410000 */
[-C--:B------:R-:W-:Y:S01]  /*a790*/  FMUL.FTZ R40, R40, R5.reuse ;  /* 0x0000000528287220 */ /* 0x080fe20000410000 */
[-C--:B------:R-:W-:Y:S01]  /*a7a0*/  FMUL.FTZ R41, R41, R5.reuse ;  /* 0x0000000529297220 */ /* 0x080fe20000410000 */
[-C--:B------:R-:W-:Y:S01]  /*a7b0*/  FMUL.FTZ R44, R44, R5.reuse ;  /* 0x000000052c2c7220 */ /* 0x080fe20000410000 */
[----:B------:R1:W-:Y:S01]  /*a7c0*/  STL [R1+0x10], R6 ;  /* 0x0000100601007387 */ /* 0x0003e20000100800 */
        /* <DEDUP_REMOVED lines=12> */
[----:B------:R-:W-:Y:S01]  /*a890*/  FMUL.FTZ R69, R69, R5 ;  /* 0x0000000545457220 */ /* 0x000fe20000410000 */
[-C--:B0-----:R-:W-:Y:S01]  /*a8a0*/  FMUL.FTZ R72, R26, R4.reuse ;  /* 0x000000041a487220 */ /* 0x081fe20000410000 */
        /* <DEDUP_REMOVED lines=22> */
[----:B-1----:R-:W-:-:S07]  /*aa10*/  FMUL.FTZ R71, R71, R4 ;  /* 0x0000000447477220 */ /* 0x002fce0000410000 */
.L_x_175:
[----:B------:R-:W0:Y:S08]  /*aa20*/  S2UR UR4, SR_CgaCtaId ;  /* 0x00000000000479c3 */ /* 0x000e300000008800 */
[----:B------:R-:W-:Y:S06]  /*aa30*/  BAR.SYNC.DEFER_BLOCKING 0x5, 0x200 ;  /* 0x0148000000007b1d */ /* 0x000fec0000010000 */
[----:B------:R-:W-:Y:S01]  /*aa40*/  UMOV UR37, 0x400 ;  /* 0x0000040000257882 */ /* 0x000fe20000000000 */
[----:B------:R-:W-:Y:S01]  /*aa50*/  BSSY B0, `(.L_x_196) ;  /* 0x00002cc000007945 */ /* 0x000fe20003800000 */
[----:B0-----:R-:W-:-:S09]  /*aa60*/  ULEA UR37, UR4, UR37, 0x18 ;  /* 0x0000002504257291 */ /* 0x001fd2000f8ec03f */
[----:B------:R-:W0:Y:S02]  /*aa70*/  LDS.128 R4, [UR37+0x31cd0] ;  /* 0x031cd025ff047984 */ /* 0x000e240008000c00 */
[----:B0-----:R-:W-:Y:S02]  /*aa80*/  R2UR UR6, R5 ;  /* 0x00000000050672ca */ /* 0x001fe400000e0000 */
[----:B------:R-:W-:Y:S02]  /*aa90*/  R2UR UR5, R6 ;  /* 0x00000000060572ca */ /* 0x000fe400000e0000 */
[----:B------:R-:W-:Y:S01]  /*aaa0*/  R2UR UR7, R7 ;  /* 0x00000000070772ca */ /* 0x000fe200000e0000 */
[----:B------:R-:W-:Y:S06]  /*aab0*/  BAR.ARV 0x4, 0x200 ;  /* 0x0108000000007b1d */ /* 0x000fec0000002000 */
[----:B------:R-:W-:Y:S08]  /*aac0*/  @P0 BRA `(.L_x_197) ;  /* 0x0000001c00dc0947 */ /* 0x000ff00003800000 */
[----:B------:R-:W2:Y:S01]  /*aad0*/  LDL.LU R10, [R1+0xc] ;  /* 0x00000c00010a7983 */ /* 0x000ea20000300800 */
[----:B------:R-:W0:Y:S01]  /*aae0*/  S2UR UR4, SR_SWINHI ;  /* 0x00000000000479c3 */ /* 0x000e220000002f00 */
[----:B------:R-:W-:Y:S01]  /*aaf0*/  R2UR UR16, R19 ;  /* 0x00000000131072ca */ /* 0x000fe200000e0000 */
[----:B------:R-:W-:Y:S01]  /*ab00*/  ULDC.64 UR10, c[0x0][0xc00] ;  /* 0x00030000000a7ab9 */ /* 0x000fe20000000a00 */
[----:B------:R-:W3:Y:S04]  /*ab10*/  LDL.LU R9, [R1+0x14] ;  /* 0x0000140001097983 */ /* 0x000ee80000300800 */
[----:B------:R-:W4:Y:S04]  /*ab20*/  LDL R8, [R1+0x48] ;  /* 0x0000480001087983 */ /* 0x000f280000100800 */
[----:B------:R-:W4:Y:S01]  /*ab30*/  LDL R80, [R1+0x4] ;  /* 0x0000040001507983 */ /* 0x000f220000100800 */
[----:B------:R-:W-:Y:S01]  /*ab40*/  ULDC.64 UR18, c[0x0][0x208] ;  /* 0x0000820000127ab9 */ /* 0x000fe20000000a00 */
[----:B------:R-:W-:-:S02]  /*ab50*/  R2UR UR15, R23 ;  /* 0x00000000170f72ca */ /* 0x000fc400000e0000 */
[----:B------:R-:W4:Y:S01]  /*ab60*/  LDL R81, [R1+0x44] ;  /* 0x0000440001517983 */ /* 0x000f220000100800 */
[----:B------:R-:W-:Y:S01]  /*ab70*/  R2UR UR20, R156 ;  /* 0x000000009c1472ca */ /* 0x000fe200000e0000 */
[----:B------:R-:W-:Y:S01]  /*ab80*/  UMOV UR8, UR37 ;  /* 0x0000002500087c82 */ /* 0x000fe20008000000 */
[----:B0-----:R-:W-:Y:S01]  /*ab90*/  UMOV UR9, UR4 ;  /* 0x0000000400097c82 */ /* 0x001fe20008000000 */
[----:B------:R-:W-:Y:S02]  /*aba0*/  IMAD.U32 R16, RZ, RZ, UR8 ;  /* 0x00000008ff107e24 */ /* 0x000fe4000f8e00ff */
[----:B------:R-:W-:Y:S01]  /*abb0*/  IMAD.U32 R17, RZ, RZ, UR9 ;  /* 0x00000009ff117e24 */ /* 0x000fe2000f8e00ff */
[----:B------:R-:W-:Y:S01]  /*abc0*/  BAR.SYNC.DEFER_BLOCKING 0x1, 0x180 ;  /* 0x0046000000007b1d */ /* 0x000fe20000010000 */
[----:B--2---:R-:W-:Y:S02]  /*abd0*/  R2UR UR14, R10 ;  /* 0x000000000a0e72ca */ /* 0x004fe400000e0000 */
[----:B---3--:R-:W-:Y:S01]  /*abe0*/  R2UR UR13, R9 ;  /* 0x00000000090d72ca */ /* 0x008fe200000e0000 */
[----:B----4-:R-:W-:Y:S01]  /*abf0*/  IMAD.WIDE R4, R8, 0x2, R16 ;  /* 0x0000000208047825 */ /* 0x010fe200078e0210 */
[----:B------:R-:W-:-:S02]  /*ac00*/  R2UR UR21, R80 ;  /* 0x00000000501572ca */ /* 0x000fc400000e0000 */
[C---:B------:R-:W-:Y:S02]  /*ac10*/  LOP3.LUT R7, R4.reuse, 0x180, RZ, 0xc0, !PT ;  /* 0x0000018004077812 */ /* 0x040fe400078ec0ff */
[C---:B------:R-:W-:Y:S02]  /*ac20*/  IADD3 R10, P3, R4.reuse, 0x3000, RZ ;  /* 0x00003000040a7810 */ /* 0x040fe40007f7e0ff */
[----:B------:R-:W-:Y:S02]  /*ac30*/  IADD3 R19, P4, R4, 0x20, RZ ;  /* 0x0000002004137810 */ /* 0x000fe40007f9e0ff */
[----:B------:R-:W-:Y:S02]  /*ac40*/  SHF.R.U64 R7, R7, 0x3, RZ ;  /* 0x0000000307077819 */ /* 0x000fe400000012ff */
[----:B------:R-:W-:Y:S02]  /*ac50*/  LOP3.LUT R8, R10, 0x180, RZ, 0xc0, !PT ;  /* 0x000001800a087812 */ /* 0x000fe400078ec0ff */
[----:B------:R-:W-:-:S02]  /*ac60*/  LOP3.LUT R6, R19, 0x180, RZ, 0xc0, !PT ;  /* 0x0000018013067812 */ /* 0x000fc400078ec0ff */
[C---:B------:R-:W-:Y:S02]  /*ac70*/  IADD3 R75, P2, R4.reuse, 0x3020, RZ ;  /* 0x00003020044b7810 */ /* 0x040fe40007f5e0ff */
[C---:B------:R-:W-:Y:S02]  /*ac80*/  IADD3 R77, P1, R4.reuse, 0x6000, RZ ;  /* 0x00006000044d7810 */ /* 0x040fe40007f3e0ff */
[----:B------:R-:W-:Y:S02]  /*ac90*/  IADD3 R26, P0, R4, 0x6020, RZ ;  /* 0x00006020041a7810 */ /* 0x000fe40007f1e0ff */
[----:B------:R-:W-:Y:S02]  /*aca0*/  LOP3.LUT R4, R7, R4, RZ, 0x3c, !PT ;  /* 0x0000000407047212 */ /* 0x000fe400078e3cff */
[----:B------:R-:W-:Y:S02]  /*acb0*/  SHF.R.U64 R7, R8, 0x3, RZ ;  /* 0x0000000308077819 */ /* 0x000fe400000012ff */
[----:B------:R-:W-:-:S02]  /*acc0*/  SHF.R.U64 R6, R6, 0x3, RZ ;  /* 0x0000000306067819 */ /* 0x000fc400000012ff */
[----:B------:R-:W-:Y:S02]  /*acd0*/  LOP3.LUT R14, R7, R10, RZ, 0x3c, !PT ;  /* 0x0000000a070e7212 */ /* 0x000fe400078e3cff */
[----:B------:R-:W-:Y:S02]  /*ace0*/  LOP3.LUT R8, R75, 0x180, RZ, 0xc0, !PT ;  /* 0x000001804b087812 */ /* 0x000fe400078ec0ff */
[----:B------:R-:W-:Y:S02]  /*acf0*/  LOP3.LUT R12, R6, R19, RZ, 0x3c, !PT ;  /* 0x00000013060c7212 */ /* 0x000fe400078e3cff */
[----:B------:R-:W-:Y:S02]  /*ad00*/  LOP3.LUT R10, R77, 0x180, RZ, 0xc0, !PT ;  /* 0x000001804d0a7812 */ /* 0x000fe400078ec0ff */
[----:B------:R-:W-:Y:S02]  /*ad10*/  LOP3.LUT R19, R26, 0x180, RZ, 0xc0, !PT ;  /* 0x000001801a137812 */ /* 0x000fe400078ec0ff */
[----:B------:R-:W-:Y:S01]  /*ad20*/  SHF.R.U64 R8, R8, 0x3, RZ ;  /* 0x0000000308087819 */ /* 0x000fe200000012ff */
[--C-:B------:R-:W-:Y:S01]  /*ad30*/  IMAD.X R13, RZ, RZ, R5.reuse, P4 ;  /* 0x000000ffff0d7224 */ /* 0x100fe200020e0605 */
[----:B------:R-:W-:Y:S01]  /*ad40*/  SHF.R.U64 R10, R10, 0x3, RZ ;  /* 0x000000030a0a7819 */ /* 0x000fe200000012ff */
[--C-:B------:R-:W-:Y:S01]  /*ad50*/  IMAD.X R15, RZ, RZ, R5.reuse, P3 ;  /* 0x000000ffff0f7224 */ /* 0x100fe200018e0605 */
[----:B------:R-:W-:Y:S01]  /*ad60*/  SHF.R.U64 R19, R19, 0x3, RZ ;  /* 0x0000000313137819 */ /* 0x000fe200000012ff */
[--C-:B------:R-:W-:Y:S01]  /*ad70*/  IMAD.X R25, RZ, RZ, R5.reuse, P2 ;  /* 0x000000ffff197224 */ /* 0x100fe200010e0605 */
[----:B------:R-:W-:Y:S01]  /*ad80*/  LOP3.LUT R24, R8, R75, RZ, 0x3c, !PT ;  /* 0x0000004b08187212 */ /* 0x000fe200078e3cff */
[--C-:B------:R-:W-:Y:S01]  /*ad90*/  IMAD.X R9, RZ, RZ, R5.reuse, P1 ;  /* 0x000000ffff097224 */ /* 0x100fe200008e0605 */
[----:B------:R-:W-:Y:S01]  /*ada0*/  MOV R27, R4 ;  /* 0x00000004001b7202 */ /* 0x000fe20000000f00 */
[----:B------:R-:W-:Y:S01]  /*adb0*/  IMAD.X R11, RZ, RZ, R5, P0 ;  /* 0x000000ffff0b7224 */ /* 0x000fe200000e0605 */
[----:B------:R-:W-:-:S02]  /*adc0*/  LOP3.LUT R8, R10, R77, RZ, 0x3c, !PT ;  /* 0x0000004d0a087212 */ /* 0x000fc400078e3cff */
[----:B------:R-:W-:Y:S02]  /*add0*/  F2FP.BF16.F32.PACK_AB R4, R21, R20 ;  /* 0x000000141504723e */ /* 0x000fe400000010ff */
[----:B------:R-:W-:Y:S02]  /*ade0*/  F2FP.BF16.F32.PACK_AB R5, R73, R72 ;  /* 0x000000484905723e */ /* 0x000fe400000010ff */
[----:B------:R-:W-:Y:S02]  /*adf0*/  F2FP.BF16.F32.PACK_AB R6, R29, R28 ;  /* 0x0000001c1d06723e */ /* 0x000fe400000010ff */
[----:B------:R-:W-:Y:S02]  /*ae00*/  F2FP.BF16.F32.PACK_AB R7, R31, R30 ;  /* 0x0000001e1f07723e */ /* 0x000fe400000010ff */
[----:B------:R-:W-:Y:S02]  /*ae10*/  LOP3.LUT R10, R19, R26, RZ, 0x3c, !PT ;  /* 0x0000001a130a7212 */ /* 0x000fe400078e3cff */
[----:B------:R-:W-:-:S02]  /*ae20*/  MOV R26, R12 ;  /* 0x0000000c001a7202 */ /* 0x000fc40000000f00 */
[----:B------:R-:W-:Y:S02]  /*ae30*/  MOV R79, R14 ;  /* 0x0000000e004f7202 */ /* 0x000fe40000000f00 */
[----:B------:R-:W-:Y:S02]  /*ae40*/  F2FP.BF16.F32.PACK_AB R12, R33, R32 ;  /* 0x00000020210c723e */ /* 0x000fe400000010ff */
[----:B------:R-:W-:Y:S02]  /*ae50*/  F2FP.BF16.F32.PACK_AB R13, R35, R34 ;  /* 0x00000022230d723e */ /* 0x000fe400000010ff */
[----:B------:R-:W-:Y:S02]  /*ae60*/  F2FP.BF16.F32.PACK_AB R14, R37, R36 ;  /* 0x00000024250e723e */ /* 0x000fe400000010ff */
[----:B------:R-:W-:Y:S01]  /*ae70*/  F2FP.BF16.F32.PACK_AB R15, R39, R38 ;  /* 0x00000026270f723e */ /* 0x000fe200000010ff */
[----:B------:R0:W-:Y:S01]  /*ae80*/  STSM.16.M88.4 [R27], R4 ;  /* 0x000000041b007844 */ /* 0x0001e20000000200 */
[----:B------:R-:W-:-:S02]  /*ae90*/  MOV R19, R8 ;  /* 0x0000000800137202 */ /* 0x000fc40000000f00 */
[----:B------:R-:W-:Y:S01]  /*aea0*/  MOV R76, R10 ;  /* 0x0000000a004c7202 */ /* 0x000fe20000000f00 */
[----:B------:R1:W-:Y:S01]  /*aeb0*/  STSM.16.M88.4 [R26], R12 ;  /* 0x0000000c1a007844 */ /* 0x0003e20000000200 */
[----:B------:R-:W-:Y:S02]  /*aec0*/  MOV R78, R24 ;  /* 0x00000018004e7202 */ /* 0x000fe40000000f00 */
[----:B------:R-:W-:Y:S02]  /*aed0*/  F2FP.BF16.F32.PACK_AB R8, R49, R48 ;  /* 0x000000303108723e */ /* 0x000fe400000010ff */
[----:B------:R-:W-:Y:S02]  /*aee0*/  F2FP.BF16.F32.PACK_AB R9, R51, R50 ;  /* 0x000000323309723e */ /* 0x000fe400000010ff */
[----:B------:R-:W-:Y:S02]  /*aef0*/  F2FP.BF16.F32.PACK_AB R10, R53, R52 ;  /* 0x00000034350a723e */ /* 0x000fe400000010ff */
[----:B------:R-:W-:-:S02]  /*af00*/  F2FP.BF16.F32.PACK_AB R11, R55, R54 ;  /* 0x00000036370b723e */ /* 0x000fc400000010ff */
[----:B0-----:R-:W-:Y:S02]  /*af10*/  F2FP.BF16.F32.PACK_AB R4, R41, R40 ;  /* 0x000000282904723e */ /* 0x001fe400000010ff */
[----:B------:R-:W-:Y:S02]  /*af20*/  F2FP.BF16.F32.PACK_AB R5, R43, R42 ;  /* 0x0000002a2b05723e */ /* 0x000fe400000010ff */
[----:B------:R-:W-:Y:S02]  /*af30*/  F2FP.BF16.F32.PACK_AB R6, R45, R44 ;  /* 0x0000002c2d06723e */ /* 0x000fe400000010ff */
[----:B------:R-:W-:Y:S02]  /*af40*/  F2FP.BF16.F32.PACK_AB R7, R47, R46 ;  /* 0x0000002e2f07723e */ /* 0x000fe400000010ff */
[----:B-1----:R-:W-:Y:S02]  /*af50*/  F2FP.BF16.F32.PACK_AB R12, R57, R56 ;  /* 0x00000038390c723e */ /* 0x002fe400000010ff */
[----:B------:R-:W-:-:S02]  /*af60*/  F2FP.BF16.F32.PACK_AB R13, R59, R58 ;  /* 0x0000003a3b0d723e */ /* 0x000fc400000010ff */
[----:B------:R-:W-:Y:S02]  /*af70*/  F2FP.BF16.F32.PACK_AB R14, R61, R60 ;  /* 0x0000003c3d0e723e */ /* 0x000fe400000010ff */
[----:B------:R-:W-:Y:S02]  /*af80*/  F2FP.BF16.F32.PACK_AB R15, R63, R62 ;  /* 0x0000003e3f0f723e */ /* 0x000fe400000010ff */
[----:B------:R-:W-:Y:S02]  /*af90*/  F2FP.BF16.F32.PACK_AB R24, R65, R64 ;  /* 0x000000404118723e */ /* 0x000fe400000010ff */
[----:B------:R-:W-:Y:S02]  /*afa0*/  F2FP.BF16.F32.PACK_AB R25, R67, R66 ;  /* 0x000000424319723e */ /* 0x000fe400000010ff */
[----:B------:R-:W-:Y:S02]  /*afb0*/  F2FP.BF16.F32.PACK_AB R26, R69, R68 ;  /* 0x00000044451a723e */ /* 0x000fe400000010ff */
[----:B------:R-:W-:Y:S01]  /*afc0*/  F2FP.BF16.F32.PACK_AB R27, R71, R70 ;  /* 0x00000046471b723e */ /* 0x000fe200000010ff */
[----:B------:R-:W-:Y:S04]  /*afd0*/  STSM.16.M88.4 [R79], R4 ;  /* 0x000000044f007844 */ /* 0x000fe80000000200 */
[----:B------:R-:W-:Y:S04]  /*afe0*/  STSM.16.M88.4 [R78], R8 ;  /* 0x000000084e007844 */ /* 0x000fe80000000200 */
[----:B------:R-:W-:Y:S04]  /*aff0*/  STSM.16.M88.4 [R19], R12 ;  /* 0x0000000c13007844 */ /* 0x000fe80000000200 */
[----:B------:R0:W-:Y:S01]  /*b000*/  STSM.16.M88.4 [R76], R24 ;  /* 0x000000184c007844 */ /* 0x0001e20000000200 */
[----:B------:R-:W-:Y:S01]  /*b010*/  USHF.L.U32 UR4, UR14, 0x2, URZ ;  /* 0x000000020e047899 */ /* 0x000fe2000800063f */
[----:B------:R-:W-:Y:S01]  /*b020*/  BAR.SYNC.DEFER_BLOCKING 0x1, 0x180 ;  /* 0x0046000000007b1d */ /* 0x000fe20000010000 */
[----:B------:R-:W-:Y:S01]  /*b030*/  ISETP.NE.U32.AND P0, PT, RZ, UR10, PT ;  /* 0x0000000aff007c0c */ /* 0x000fe2000bf05070 */
[----:B------:R-:W-:-:S02]  /*b040*/  USHF.L.U64.HI UR12, UR14, 0x2, UR13 ;  /* 0x000000020e0c7899 */ /* 0x000fc4000801020d */
[----:B------:R-:W-:Y:S01]  /*b050*/  UIADD3 UR8, UP0, UR4, UR10, URZ ;  /* 0x0000000a04087290 */ /* 0x000fe2000ff1e03f */
[----:B------:R-:W-:-:S03]  /*b060*/  ISETP.NE.AND.EX P0, PT, RZ, UR11, PT, P0 ;  /* 0x0000000bff007c0c */ /* 0x000fc6000bf05300 */
[----:B------:R-:W-:Y:S02]  /*b070*/  UIADD3.X UR9, UR12, UR11, URZ, UP0, !UPT ;  /* 0x0000000b0c097290 */ /* 0x000fe400087fe43f */
[----:B------:R-:W-:Y:S01]  /*b080*/  IMAD.U32 R74, RZ, RZ, UR8 ;  /* 0x00000008ff4a7e24 */ /* 0x000fe2000f8e00ff */
[----:B0-----:R-:W0:Y:S03]  /*b090*/  LDC R76, c[0x0][0xbe8] ;  /* 0x0002fa00ff4c7b82 */ /* 0x001e260000000800 */
[----:B------:R-:W-:Y:S01]  /*b0a0*/  IMAD.U32 R75, RZ, RZ, UR9 ;  /* 0x00000009ff4b7e24 */ /* 0x000fe2000f8e00ff */
[----:B------:R-:W-:-:S04]  /*b0b0*/  ULDC.64 UR8, c[0x0][0xc08] ;  /* 0x0003020000087ab9 */ /* 0x000fc80000000a00 */
[----:B------:R-:W2:Y:S01]  /*b0c0*/  @P0 LDG.E R77, desc[UR18][R74.64] ;  /* 0x000000124a4d0981 */ /* 0x000ea2000c1e1900 */
[----:B------:R-:W-:-:S04]  /*b0d0*/  UISETP.NE.U32.AND UP0, UPT, UR8, URZ, UPT ;  /* 0x0000003f0800728c */ /* 0x000fc8000bf05070 */
[----:B------:R-:W-:Y:S01]  /*b0e0*/  UISETP.NE.AND.EX UP0, UPT, UR9, URZ, UPT, UP0 ;  /* 0x0000003f0900728c */ /* 0x000fe2000bf05300 */
[----:B0-----:R-:W-:-:S05]  /*b0f0*/  ISETP.NE.AND P1, PT, R76, 0x1, PT ;  /* 0x000000014c00780c */ /* 0x001fca0003f25270 */
[----:B------:R-:W-:-:S05]  /*b100*/  PLOP3.LUT P4, PT, PT, PT, UP0, 0x80, 0x0 ;  /* 0x000000000000781c */ /* 0x000fca0003f8f008 */
[----:B------:R-:W-:-:S03]  /*b110*/  @UP0 UIADD3 UR8, UP1, UR4, UR8, URZ ;  /* 0x0000000804080290 */ /* 0x000fc6000ff3e03f */
[----:B------:R-:W-:Y:S01]  /*b120*/  ULDC UR4, c[0x0][0xa88] ;  /* 0x0002a20000047ab9 */ /* 0x000fe20000000800 */
[----:B------:R-:W-:Y:S01]  /*b130*/  @UP0 UIADD3.X UR9, UR12, UR9, URZ, UP1, !UPT ;  /* 0x000000090c090290 */ /* 0x000fe20008ffe43f */
[----:B------:R-:W-:Y:S01]  /*b140*/  IMAD.U32 R19, RZ, RZ, UR4 ;  /* 0x00000004ff137e24 */ /* 0x000fe2000f8e00ff */
[----:B------:R-:W-:Y:S01]  /*b150*/  UISETP.NE.AND UP0, UPT, UR16, URZ, UPT ;  /* 0x0000003f1000728c */ /* 0x000fe2000bf05270 */
[----:B------:R-:W-:Y:S01]  /*b160*/  ULDC UR4, c[0x0][0xad4] ;  /* 0x0002b50000047ab9 */ /* 0x000fe20000000800 */
[----:B------:R-:W0:Y:S01]  /*b170*/  @P1 LDC R6, c[0x0][0xbec] ;  /* 0x0002fb00ff061b82 */ /* 0x000e220000000800 */
[----:B------:R-:W-:Y:S01]  /*b180*/  IMAD.U32 R4, RZ, RZ, UR8 ;  /* 0x00000008ff047e24 */ /* 0x000fe2000f8e00ff */
[----:B------:R-:W-:Y:S01]  /*b190*/  USEL UR4, UR16, UR4, UP0 ;  /* 0x0000000410047287 */ /* 0x000fe20008000000 */
[----:B------:R-:W-:-:S03]  /*b1a0*/  IMAD.U32 R5, RZ, RZ, UR9 ;  /* 0x00000009ff057e24 */ /* 0x000fc6000f8e00ff */
[----:B------:R-:W-:Y:S02]  /*b1b0*/  UISETP.GT.AND UP1, UPT, UR4, 0x1, UPT ;  /* 0x000000010400788c */ /* 0x000fe4000bf24270 */
[----:B------:R-:W1:Y:S01]  /*b1c0*/  @P1 LDC R9, c[0x0][0xbf0] ;  /* 0x0002fc00ff091b82 */ /* 0x000e620000000800 */
[----:B------:R0:W5:Y:S01]  /*b1d0*/  @P4 LDG.E R19, desc[UR18][R4.64] ;  /* 0x0000001204134981 */ /* 0x000162000c1e1900 */
[----:B------:R-:W-:Y:S02]  /*b1e0*/  UMOV UR19, 0x9b8 ;  /* 0x000009b800137882 */ /* 0x000fe40000000000 */
[----:B------:R-:W-:Y:S02]  /*b1f0*/  USEL UR19, UR19, 0x978, UP1 ;  /* 0x0000097813137887 */ /* 0x000fe40008800000 */
[----:B------:R-:W-:Y:S01]  /*b200*/  UISETP.NE.U32.AND UP0, UPT, UR10, URZ, UPT ;  /* 0x0000003f0a00728c */ /* 0x000fe2000bf05070 */
[----:B------:R-:W-:Y:S01]  /*b210*/  IMAD.U32 R11, RZ, RZ, UR21 ;  /* 0x00000015ff0b7e24 */ /* 0x000fe2000f8e00ff */
[----:B------:R-:W-:-:S02]  /*b220*/  UMOV UR4, URZ ;  /* 0x0000003f00047c82 */ /* 0x000fc40008000000 */
[----:B------:R-:W-:Y:S01]  /*b230*/  UISETP.NE.AND.EX UP0, UPT, UR11, URZ, UPT, UP0 ;  /* 0x0000003f0b00728c */ /* 0x000fe2000bf05300 */
[----:B------:R-:W-:Y:S01]  /*b240*/  IMAD R11, R11, 0xc0, R81 ;  /* 0x000000c00b0b7824 */ /* 0x000fe200078e0251 */
[----:B------:R-:W-:Y:S02]  /*b250*/  USEL UR9, UR15, URZ, UP1 ;  /* 0x0000003f0f097287 */ /* 0x000fe40008800000 */
[----:B------:R-:W-:Y:S02]  /*b260*/  USEL UR8, UR14, URZ, !UP0 ;  /* 0x0000003f0e087287 */ /* 0x000fe4000c000000 */
[----:B------:R-:W-:Y:S01]  /*b270*/  USEL UR18, UR13, URZ, !UP0 ;  /* 0x0000003f0d127287 */ /* 0x000fe2000c000000 */
[----:B0-----:R-:W-:Y:S01]  /*b280*/  @P1 IMAD.HI.U32 R4, R11, R6, RZ ;  /* 0x000000060b041227 */ /* 0x001fe200078e00ff */
[----:B------:R-:W-:Y:S01]  /*b290*/  ULDC.64 UR10, c[0x0][UR19+0x218] ;  /* 0x00008600130a7abb */ /* 0x000fe20008000a00 */
[----:B------:R-:W-:Y:S01]  /*b2a0*/  ULDC.64 UR12, c[0x0][UR19+0x220] ;  /* 0x00008800130c7abb */ /* 0x000fe20008000a00 */
[----:B------:R-:W-:Y:S01]  /*b2b0*/  ULDC.64 UR14, c[0x0][UR19+0x228] ;  /* 0x00008a00130e7abb */ /* 0x000fe20008000a00 */
[----:B------:R-:W-:-:S02]  /*b2c0*/  UIMAD.WIDE.U32 UR16, UR10, UR20, URZ ;  /* 0x000000140a1072a5 */ /* 0x000fc4000f8e003f */
[----:B------:R-:W-:Y:S02]  /*b2d0*/  UIMAD UR13, UR13, UR8, URZ ;  /* 0x000000080d0d72a4 */ /* 0x000fe4000f8e023f */
[----:B------:R-:W-:Y:S01]  /*b2e0*/  UIMAD UR20, UR11, UR20, URZ ;  /* 0x000000140b1472a4 */ /* 0x000fe2000f8e023f */
[----:B------:R-:W-:Y:S01]  /*b2f0*/  IMAD.MOV.U32 R7, RZ, RZ, R11 ;  /* 0x000000ffff077224 */ /* 0x000fe200078e000b */
[----:B------:R-:W-:Y:S02]  /*b300*/  UIMAD.WIDE.U32 UR10, UR12, UR8, URZ ;  /* 0x000000080c0a72a5 */ /* 0x000fe4000f8e003f */
[----:B------:R-:W-:Y:S01]  /*b310*/  UIMAD.WIDE.U32 UR22, UR14, UR9, URZ ;  /* 0x000000090e1672a5 */ /* 0x000fe2000f8e003f */
[----:B-1----:R-:W-:Y:S01]  /*b320*/  @P1 SHF.R.U32.HI R7, RZ, R9, R4 ;  /* 0x00000009ff071219 */ /* 0x002fe20000011604 */
[----:B------:R-:W-:Y:S02]  /*b330*/  UIMAD UR9, UR15, UR9, URZ ;  /* 0x000000090f0972a4 */ /* 0x000fe4000f8e023f */
[----:B------:R-:W-:-:S02]  /*b340*/  UIMAD UR13, UR12, UR18, UR13 ;  /* 0x000000120c0d72a4 */ /* 0x000fc4000f8e020d */
[----:B------:R-:W-:Y:S01]  /*b350*/  UIADD3 UR20, UR17, UR20, URZ ;  /* 0x0000001411147290 */ /* 0x000fe2000fffe03f */
[--C-:B------:R-:W-:Y:S02]  /*b360*/  IMAD.MOV R9, RZ, RZ, -R7.reuse ;  /* 0x000000ffff097224 */ /* 0x100fe400078e0a07 */
[----:B------:R-:W-:Y:S02]  /*b370*/  IMAD.U32 R4, RZ, RZ, UR22 ;  /* 0x00000016ff047e24 */ /* 0x000fe4000f8e00ff */
[----:B------:R-:W-:Y:S01]  /*b380*/  IMAD.U32 R5, RZ, RZ, UR23 ;  /* 0x00000017ff057e24 */ /* 0x000fe2000f8e00ff */
[----:B------:R-:W-:Y:S01]  /*b390*/  SHF.R.S32.HI R5, RZ, 0x1f, R7 ;  /* 0x0000001fff057819 */ /* 0x000fe20000011407 */
[----:B------:R-:W-:-:S05]  /*b3a0*/  IMAD R9, R76, R9, R11 ;  /* 0x000000094c097224 */ /* 0x000fca00078e020b */
[----:B------:R-:W-:Y:S01]  /*b3b0*/  SHF.R.S32.HI R6, RZ, 0x1f, R9 ;  /* 0x0000001fff067819 */ /* 0x000fe20000011409 */
[----:B------:R-:W-:Y:S01]  /*b3c0*/  IMAD.U32 R12, RZ, RZ, UR21 ;  /* 0x00000015ff0c7e24 */ /* 0x000fe2000f8e00ff */
[----:B--2---:R-:W-:-:S13]  /*b3d0*/  @P0 R2UR UR4, R77 ;  /* 0x000000004d0402ca */ /* 0x004fda00000e0000 */
[----:B------:R-:W-:Y:S02]  /*b3e0*/  UIADD3 UR16, UP0, UP2, UR10, UR16, UR4 ;  /* 0x000000100a107290 */ /* 0x000fe4000fa1e004 */
[----:B------:R-:W-:Y:S02]  /*b3f0*/  UIADD3 UR10, UR23, UR9, URZ ;  /* 0x00000009170a7290 */ /* 0x000fe4000fffe03f */
[----:B------:R-:W-:Y:S02]  /*b400*/  UIADD3 UR9, UR11, UR13, URZ ;  /* 0x0000000d0b097290 */ /* 0x000fe4000fffe03f */
[----:B------:R-:W-:Y:S01]  /*b410*/  USHF.R.S32.HI UR14, URZ, 0x1f, UR4 ;  /* 0x0000001f3f0e7899 */ /* 0x000fe20008011404 */
[----:B------:R-:W-:Y:S01]  /*b420*/  IADD3 R4, P2, P3, R7, UR16, R4 ;  /* 0x0000001007047c10 */ /* 0x000fe2000fb5e004 */
[----:B------:R-:W-:Y:S01]  /*b430*/  IMAD.U32 R8, RZ, RZ, UR10 ;  /* 0x0000000aff087e24 */ /* 0x000fe2000f8e00ff */
[----:B------:R-:W-:Y:S01]  /*b440*/  ULDC.64 UR12, c[0x0][0xba8] ;  /* 0x0002ea00000c7ab9 */ /* 0x000fe20000000a00 */
[----:B------:R-:W-:Y:S01]  /*b450*/  UIADD3.X UR9, UR9, UR20, UR14, UP0, UP2 ;  /* 0x0000001409097290 */ /* 0x000fe200087e440e */
[----:B------:R-:W-:Y:S01]  /*b460*/  ULDC.64 UR10, c[0x0][UR19+0x210] ;  /* 0x00008400130a7abb */ /* 0x000fe20008000a00 */
[----:B------:R-:W-:Y:S01]  /*b470*/  @!UP1 ULDC UR12, c[0x0][0xb50] ;  /* 0x0002d400000c9ab9 */ /* 0x000fe20000000800 */
[----:B------:R-:W-:Y:S01]  /*b480*/  IMAD R7, R9, UR11, RZ ;  /* 0x0000000b09077c24 */ /* 0x000fe2000f8e02ff */
[----:B------:R-:W-:-:S02]  /*b490*/  @!UP1 ULDC UR13, c[0x0][0xb54] ;  /* 0x0002d500000d9ab9 */ /* 0x000fc40000000800 */
[----:B------:R-:W-:Y:S01]  /*b4a0*/  IADD3.X R5, R5, UR9, R8, P2, P3 ;  /* 0x0000000905057c10 */ /* 0x000fe200097e6408 */
[----:B------:R-:W-:Y:S02]  /*b4b0*/  IMAD R7, R6, UR10, R7 ;  /* 0x0000000a06077c24 */ /* 0x000fe4000f8e0207 */
[----:B------:R-:W-:-:S04]  /*b4c0*/  IMAD.WIDE.U32 R4, R9, UR10, R4 ;  /* 0x0000000a09047c25 */ /* 0x000fc8000f8e0004 */
[----:B------:R-:W-:Y:S01]  /*b4d0*/  IMAD.IADD R5, R5, 0x1, R7 ;  /* 0x0000000105057824 */ /* 0x000fe200078e0207 */
[----:B------:R-:W-:-:S04]  /*b4e0*/  LEA R9, P2, R4, UR12, 0x2 ;  /* 0x0000000c04097c11 */ /* 0x000fc8000f8410ff */
[----:B------:R-:W-:Y:S01]  /*b4f0*/  LEA.HI.X R10, R4, UR13, R5, 0x2, P2 ;  /* 0x0000000d040a7c11 */ /* 0x000fe200090f1405 */
[----:B------:R-:W-:Y:S08]  /*b500*/  @P4 BRA `(.L_x_198) ;  /* 0x0000000000144947 */ /* 0x000ff00003800000 */
[----:B------:R-:W-:Y:S05]  /*b510*/  @!P0 BRA `(.L_x_198) ;  /* 0x0000000000108947 */ /* 0x000fea0003800000 */
[----:B------:R-:W-:Y:S02]  /*b520*/  ULDC.64 UR10, c[0x0][0x208] ;  /* 0x00008200000a7ab9 */ /* 0x000fe40000000a00 */
[----:B------:R-:W2:Y:S04]  /*b530*/  LDG.E R4, desc[UR10][R74.64] ;  /* 0x0000000a4a047981 */ /* 0x000ea8000c1e1900 */
[----:B-----5:R-:W2:Y:S02]  /*b540*/  LDG.E R19, desc[UR10][R74.64+0x4] ;  /* 0x0000040a4a137981 */ /* 0x020ea4000c1e1900 */
[----:B--2---:R-:W-:-:S07]  /*b550*/  IMAD.IADD R19, R19, 0x1, -R4 ;  /* 0x0000000113137824 */ /* 0x004fce00078e0a04 */
.L_x_198:
[----:B------:R-:W2:Y:S01]  /*b560*/  LDL R13, [R1+0x40] ;  /* 0x00004000010d7983 */ /* 0x000ea20000100800 */
[----:B------:R-:W0:Y:S03]  /*b570*/  S2R R4, SR_TID.X ;  /* 0x0000000000047919 */ /* 0x000e260000002100 */
[----:B------:R-:W-:Y:S04]  /*b580*/  SHFL.IDX PT, R5, R10, RZ, 0x1c1f ;  /* 0x001c1fff0a057589 */ /* 0x000fe800000e0000 */
[----:B------:R-:W-:Y:S04]  /*b590*/  SHFL.IDX PT, R6, R9, 0x1, 0x1c1f ;  /* 0x003c1f0009067f89 */ /* 0x000fe800000e0000 */
[----:B------:R-:W-:Y:S01]  /*b5a0*/  SHFL.IDX PT, R7, R10, 0x1, 0x1c1f ;  /* 0x003c1f000a077f89 */ /* 0x000fe200000e0000 */
[----:B0-----:R-:W-:-:S05]  /*b5b0*/  VIADD R14, R4, 0xffffff80 ;  /* 0xffffff80040e7836 */ /* 0x001fca0000000000 */
[----:B------:R-:W-:-:S04]  /*b5c0*/  SHF.R.S32.HI R8, RZ, 0x1f, R14 ;  /* 0x0000001fff087819 */ /* 0x000fc8000001140e */
[----:B------:R-:W-:-:S04]  /*b5d0*/  LEA.HI R8, R8, R14, RZ, 0x7 ;  /* 0x0000000e08087211 */ /* 0x000fc800078f38ff */
[----:B------:R-:W-:Y:S01]  /*b5e0*/  LOP3.LUT R8, R8, 0xffffff80, RZ, 0xc0, !PT ;  /* 0xffffff8008087812 */ /* 0x000fe200078ec0ff */
[----:B------:R-:W0:Y:S04]  /*b5f0*/  SHFL.IDX PT, R4, R9, RZ, 0x1c1f ;  /* 0x001c1fff09047589 */ /* 0x000e2800000e0000 */
[----:B------:R-:W-:Y:S02]  /*b600*/  IMAD.IADD R8, R14, 0x1, -R8 ;  /* 0x000000010e087824 */ /* 0x000fe400078e0a08 */
[----:B-----5:R-:W-:-:S03]  /*b610*/  IMAD R19, R19, R76, RZ ;  /* 0x0000004c13137224 */ /* 0x020fc600078e02ff */
[----:B------:R-:W-:Y:S01]  /*b620*/  LOP3.LUT P0, RZ, R8, 0x3, RZ, 0xc0, !PT ;  /* 0x0000000308ff7812 */ /* 0x000fe2000780c0ff */
[----:B------:R-:W-:Y:S01]  /*b630*/  ULDC.64 UR10, c[0x0][0x208] ;  /* 0x00008200000a7ab9 */ /* 0x000fe20000000a00 */
[----:B--2---:R-:W-:-:S04]  /*b640*/  IMAD R12, R12, 0xc0, R13 ;  /* 0x000000c00c0c7824 */ /* 0x004fc800078e020d */
[C---:B------:R-:W-:Y:S01]  /*b650*/  VIADD R8, R12.reuse, 0x8 ;  /* 0x000000080c087836 */ /* 0x040fe20000000000 */
[----:B------:R-:W-:-:S04]  /*b660*/  ISETP.GE.OR P2, PT, R12, R19, P0 ;  /* 0x000000130c00720c */ /* 0x000fc80000746670 */
[----:B------:R-:W-:-:S09]  /*b670*/  ISETP.GE.OR P0, PT, R8, R19, P0 ;  /* 0x000000130800720c */ /* 0x000fd20000706670 */
[----:B0-----:R0:W-:Y:S04]  /*b680*/  @!P2 ST.E desc[UR10][R4.64], R0 ;  /* 0x000000000400a985 */ /* 0x0011e8000c10190a */
[----:B------:R0:W-:Y:S01]  /*b690*/  @!P0 ST.E desc[UR10][R6.64], R3 ;  /* 0x0000000306008985 */ /* 0x0001e2000c10190a */
[----:B------:R-:W-:-:S13]  /*b6a0*/  PLOP3.LUT P0, PT, PT, PT, UP1, 0x80, 0x0 ;  /* 0x000000000000781c */ /* 0x000fda0003f0f018 */
[----:B0-----:R-:W-:Y:S05]  /*b6b0*/  @P0 BRA `(.L_x_199) ;  /* 0x00000008003c0947 */ /* 0x001fea0003800000 */
[----:B------:R-:W0:Y:S01]  /*b6c0*/  S2R R13, SR_TID.X ;  /* 0x00000000000d7919 */ /* 0x000e220000002100 */
[----:B------:R-:W1:Y:S01]  /*b6d0*/  @P1 LDC R21, c[0x0][0xbec] ;  /* 0x0002fb00ff151b82 */ /* 0x000e620000000800 */
[----:B------:R-:W-:Y:S01]  /*b6e0*/  ULDC.64 UR10, c[0x0][0x208] ;  /* 0x00008200000a7ab9 */ /* 0x000fe20000000a00 */
[----:B------:R-:W-:Y:S01]  /*b6f0*/  R2UR UR16, R80 ;  /* 0x00000000501072ca */ /* 0x000fe200000e0000 */
[----:B------:R-:W-:Y:S01]  /*b700*/  ULDC.64 UR12, c[0x0][0xaa0] ;  /* 0x0002a800000c7ab9 */ /* 0x000fe20000000a00 */
[----:B------:R-:W-:Y:S01]  /*b710*/  R2UR UR17, R156 ;  /* 0x000000009c1172ca */ /* 0x000fe200000e0000 */
[----:B0-----:R-:W-:-:S05]  /*b720*/  VIADD R75, R13, 0xffffff80 ;  /* 0xffffff800d4b7836 */ /* 0x001fca0000000000 */
[----:B------:R-:W-:-:S04]  /*b730*/  SHF.R.S32.HI R74, RZ, 0x1f, R75 ;  /* 0x0000001fff4a7819 */ /* 0x000fc8000001144b */
[----:B------:R-:W-:-:S04]  /*b740*/  LEA.HI R74, R74, R75, RZ, 0x2 ;  /* 0x0000004b4a4a7211 */ /* 0x000fc800078f10ff */
[----:B------:R-:W-:-:S05]  /*b750*/  SHF.R.S32.HI R74, RZ, 0x2, R74 ;  /* 0x00000002ff4a7819 */ /* 0x000fca000001144a */
[----:B------:R-:W-:-:S04]  /*b760*/  IMAD R3, R74, 0x20, R18 ;  /* 0x000000204a037824 */ /* 0x000fc800078e0212 */
[----:B------:R-:W-:-:S03]  /*b770*/  IMAD.WIDE R16, R3, 0x2, R16 ;  /* 0x0000000203107825 */ /* 0x000fc600078e0210 */
[C---:B------:R-:W-:Y:S02]  /*b780*/  IADD3 R9, P0, R16.reuse, 0x1800, RZ ;  /* 0x0000180010097810 */ /* 0x040fe40007f1e0ff */
[C---:B------:R-:W-:Y:S02]  /*b790*/  IADD3 R13, P2, R16.reuse, 0x3000, RZ ;  /* 0x00003000100d7810 */ /* 0x040fe40007f5e0ff */
[C---:B------:R-:W-:Y:S02]  /*b7a0*/  IADD3 R25, P3, R16.reuse, 0x4800, RZ ;  /* 0x0000480010197810 */ /* 0x040fe40007f7e0ff */
[C---:B------:R-:W-:Y:S02]  /*b7b0*/  IADD3 R29, P4, R16.reuse, 0x6000, RZ ;  /* 0x00006000101d7810 */ /* 0x040fe40007f9e0ff */
[----:B------:R-:W-:Y:S02]  /*b7c0*/  LOP3.LUT R5, R16, 0x180, RZ, 0xc0, !PT ;  /* 0x0000018010057812 */ /* 0x000fe400078ec0ff */
[----:B------:R-:W-:-:S02]  /*b7d0*/  LOP3.LUT R8, R9, 0x180, RZ, 0xc0, !PT ;  /* 0x0000018009087812 */ /* 0x000fc400078ec0ff */
[----:B------:R-:W-:Y:S02]  /*b7e0*/  LOP3.LUT R12, R13, 0x180, RZ, 0xc0, !PT ;  /* 0x000001800d0c7812 */ /* 0x000fe400078ec0ff */
[----:B------:R-:W-:Y:S02]  /*b7f0*/  LOP3.LUT R24, R25, 0x180, RZ, 0xc0, !PT ;  /* 0x0000018019187812 */ /* 0x000fe400078ec0ff */
[----:B------:R-:W-:Y:S02]  /*b800*/  LOP3.LUT R28, R29, 0x180, RZ, 0xc0, !PT ;  /* 0x000001801d1c7812 */ /* 0x000fe400078ec0ff */
[----:B------:R-:W-:Y:S02]  /*b810*/  SHF.R.U64 R5, R5, 0x3, RZ ;  /* 0x0000000305057819 */ /* 0x000fe400000012ff */
[----:B------:R-:W-:Y:S02]  /*b820*/  IADD3 R3, P5, R16, 0x7800, RZ ;  /* 0x0000780010037810 */ /* 0x000fe40007fbe0ff */
[----:B------:R-:W-:-:S02]  /*b830*/  SHF.R.U64 R8, R8, 0x3, RZ ;  /* 0x0000000308087819 */ /* 0x000fc400000012ff */
[----:B------:R-:W-:Y:S01]  /*b840*/  SHF.R.U64 R12, R12, 0x3, RZ ;  /* 0x000000030c0c7819 */ /* 0x000fe200000012ff */
[----:B------:R-:W-:Y:S01]  /*b850*/  IMAD.X R33, RZ, RZ, R17, P5 ;  /* 0x000000ffff217224 */ /* 0x000fe200028e0611 */
[----:B------:R-:W-:Y:S02]  /*b860*/  SHF.R.U64 R24, R24, 0x3, RZ ;  /* 0x0000000318187819 */ /* 0x000fe400000012ff */
[----:B------:R-:W-:Y:S02]  /*b870*/  SHF.R.U64 R28, R28, 0x3, RZ ;  /* 0x000000031c1c7819 */ /* 0x000fe400000012ff */
[----:B------:R-:W-:Y:S02]  /*b880*/  LOP3.LUT R16, R5, R16, RZ, 0x3c, !PT ;  /* 0x0000001005107212 */ /* 0x000fe400078e3cff */
[----:B------:R-:W-:Y:S02]  /*b890*/  SHF.R.S32.HI R20, RZ, 0x1f, R75 ;  /* 0x0000001fff147819 */ /* 0x000fe4000001144b */
[----:B------:R-:W-:Y:S01]  /*b8a0*/  LOP3.LUT R0, R3, 0x180, RZ, 0xc0, !PT ;  /* 0x0000018003007812 */ /* 0x000fe200078ec0ff */
[----:B------:R0:W5:Y:S01]  /*b8b0*/  LD.E.128 R4, desc[UR10][R16.64] ;  /* 0x0000000a10047980 */ /* 0x000162000c101d00 */
[----:B------:R-:W-:Y:S01]  /*b8c0*/  LOP3.LUT R8, R8, R9, RZ, 0x3c, !PT ;  /* 0x0000000908087212 */ /* 0x000fe200078e3cff */
[--C-:B------:R-:W-:Y:S01]  /*b8d0*/  IMAD.X R9, RZ, RZ, R17.reuse, P0 ;  /* 0x000000ffff097224 */ /* 0x100fe200000e0611 */
[----:B------:R-:W-:Y:S01]  /*b8e0*/  LOP3.LUT R12, R12, R13, RZ, 0x3c, !PT ;  /* 0x0000000d0c0c7212 */ /* 0x000fe200078e3cff */
[--C-:B------:R-:W-:Y:S01]  /*b8f0*/  IMAD.X R13, RZ, RZ, R17.reuse, P2 ;  /* 0x000000ffff0d7224 */ /* 0x100fe200010e0611 */
[----:B------:R-:W-:Y:S01]  /*b900*/  LOP3.LUT R24, R24, R25, RZ, 0x3c, !PT ;  /* 0x0000001918187212 */ /* 0x000fe200078e3cff */
[--C-:B------:R-:W-:Y:S01]  /*b910*/  IMAD.X R25, RZ, RZ, R17.reuse, P3 ;  /* 0x000000ffff197224 */ /* 0x100fe200018e0611 */
[----:B------:R-:W-:Y:S01]  /*b920*/  LOP3.LUT R28, R28, R29, RZ, 0x3c, !PT ;  /* 0x0000001d1c1c7212 */ /* 0x000fe200078e3cff */
[----:B------:R-:W-:Y:S01]  /*b930*/  IMAD.X R29, RZ, RZ, R17, P4 ;  /* 0x000000ffff1d7224 */ /* 0x000fe200020e0611 */
[----:B------:R-:W-:Y:S01]  /*b940*/  LEA.HI R20, R20, R75, RZ, 0x2 ;  /* 0x0000004b14147211 */ /* 0x000fe200078f10ff */
[----:B0-----:R-:W0:Y:S01]  /*b950*/  @P1 LDC R17, c[0x0][0xbf0] ;  /* 0x0002fc00ff111b82 */ /* 0x001e220000000800 */
[----:B------:R-:W-:Y:S01]  /*b960*/  SHF.R.U64 R0, R0, 0x3, RZ ;  /* 0x0000000300007819 */ /* 0x000fe200000012ff */
[----:B------:R-:W-:Y:S01]  /*b970*/  UIMAD UR9, UR14, UR12, URZ ;  /* 0x0000000c0e0972a4 */ /* 0x000fe2000f8e023f */
[----:B------:R-:W-:Y:S01]  /*b980*/  LOP3.LUT R20, R20, 0xfffffffc, RZ, 0xc0, !PT ;  /* 0xfffffffc14147812 */ /* 0x000fe200078ec0ff */
[----:B------:R-:W5:Y:S01]  /*b990*/  LD.E.128 R8, desc[UR10][R8.64] ;  /* 0x0000000a08087980 */ /* 0x000f62000c101d00 */
[----:B------:R-:W-:Y:S01]  /*b9a0*/  LOP3.LUT R32, R0, R3, RZ, 0x3c, !PT ;  /* 0x0000000300207212 */ /* 0x000fe200078e3cff */
[----:B------:R-:W-:-:S02]  /*b9b0*/  ULDC.64 UR14, c[0x0][0xaf0] ;  /* 0x0002bc00000e7ab9 */ /* 0x000fc40000000a00 */
[----:B------:R-:W-:Y:S01]  /*b9c0*/  IMAD.IADD R20, R75, 0x1, -R20 ;  /* 0x000000014b147824 */ /* 0x000fe200078e0a14 */
[----:B------:R-:W5:Y:S01]  /*b9d0*/  LD.E.128 R12, desc[UR10][R12.64] ;  /* 0x0000000a0c0c7980 */ /* 0x000f62000c101d00 */
[----:B------:R-:W-:Y:S01]  /*b9e0*/  IMAD.U32 R3, RZ, RZ, UR16 ;  /* 0x00000010ff037e24 */ /* 0x000fe2000f8e00ff */
[----:B------:R-:W-:Y:S01]  /*b9f0*/  UIMAD UR9, UR4, UR13, UR9 ;  /* 0x0000000d040972a4 */ /* 0x000fe2000f8e0209 */
[----:B------:R-:W-:Y:S01]  /*ba00*/  IMAD R0, R20, 0x60, R74 ;  /* 0x0000006014007824 */ /* 0x000fe200078e024a */
[----:B------:R-:W5:Y:S04]  /*ba10*/  LD.E.128 R24, desc[UR10][R24.64] ;  /* 0x0000000a18187980 */ /* 0x000f68000c101d00 */
[----:B------:R-:W5:Y:S04]  /*ba20*/  LD.E.128 R28, desc[UR10][R28.64] ;  /* 0x0000000a1c1c7980 */ /* 0x000f68000c101d00 */
[----:B------:R-:W5:Y:S01]  /*ba30*/  LD.E.128 R32, desc[UR10][R32.64] ;  /* 0x0000000a20207980 */ /* 0x000f62000c101d00 */
[----:B------:R-:W-:Y:S01]  /*ba40*/  UIMAD.WIDE.U32 UR10, UR4, UR12, URZ ;  /* 0x0000000c040a72a5 */ /* 0x000fe2000f8e003f */
[----:B------:R-:W-:-:S02]  /*ba50*/  IMAD R20, R3, 0xc0, R0 ;  /* 0x000000c003147824 */ /* 0x000fc400078e0200 */
[----:B------:R-:W-:Y:S01]  /*ba60*/  ULDC.64 UR12, c[0x0][0xae8] ;  /* 0x0002ba00000c7ab9 */ /* 0x000fe20000000a00 */
[----:B------:R-:W-:Y:S01]  /*ba70*/  UIADD3 UR11, UR11, UR9, URZ ;  /* 0x000000090b0b7290 */ /* 0x000fe2000fffe03f */
[----:B-1----:R-:W-:Y:S01]  /*ba80*/  @P1 IMAD.HI.U32 R0, R20, R21, RZ ;  /* 0x0000001514001227 */ /* 0x002fe200078e00ff */
[----:B------:R-:W-:Y:S01]  /*ba90*/  USHF.R.S32.HI UR4, URZ, 0x1f, UR8 ;  /* 0x0000001f3f047899 */ /* 0x000fe20008011408 */
[----:B------:R-:W-:Y:S01]  /*baa0*/  @!PT LDS RZ, [RZ] ;  /* 0x00000000fffff984 */ /* 0x000fe20000000800 */
[----:B------:R-:W-:Y:S01]  /*bab0*/  @!PT LDS RZ, [RZ] ;  /* 0x00000000fffff984 */ /* 0x000fe20000000800 */
[----:B------:R-:W-:Y:S01]  /*bac0*/  @!PT LDS RZ, [RZ] ;  /* 0x00000000fffff984 */ /* 0x000fe20000000800 */
[----:B------:R-:W-:Y:S01]  /*bad0*/  @!PT LDS RZ, [RZ] ;  /* 0x00000000fffff984 */ /* 0x000fe20000000800 */
[----:B------:R1:W-:Y:S06]  /*bae0*/  MEMBAR.ALL.CTA ;  /* 0x0000000000007992 */ /* 0x0003ec0000008000 */
[----:B-1----:R-:W1:Y:S01]  /*baf0*/  FENCE.VIEW.ASYNC.S ;  /* 0x00000000000073c6 */ /* 0x002e620000000000 */
[----:B------:R-:W-:Y:S01]  /*bb00*/  UIMAD.WIDE.U32 UR10, UR17, UR12, UR10 ;  /* 0x0000000c110a72a5 */ /* 0x000fe2000f8e000a */
[----:B------:R-:W-:Y:S01]  /*bb10*/  IMAD.MOV.U32 R3, RZ, RZ, R20 ;  /* 0x000000ffff037224 */ /* 0x000fe200078e0014 */
[----:B------:R-:W-:Y:S01]  /*bb20*/  UIMAD UR4, UR4, UR14, URZ ;  /* 0x0000000e040472a4 */ /* 0x000fe2000f8e023f */
[----:B0-----:R-:W-:Y:S01]  /*bb30*/  @P1 SHF.R.U32.HI R3, RZ, R17, R0 ;  /* 0x00000011ff031219 */ /* 0x001fe20000011600 */
[----:B------:R-:W-:-:S02]  /*bb40*/  UIMAD UR11, UR17, UR13, UR11 ;  /* 0x0000000d110b72a4 */ /* 0x000fc4000f8e020b */
[----:B------:R-:W-:Y:S01]  /*bb50*/  UIMAD UR4, UR8, UR15, UR4 ;  /* 0x0000000f080472a4 */ /* 0x000fe2000f8e0204 */
[--C-:B------:R-:W-:Y:S01]  /*bb60*/  SHF.R.S32.HI R0, RZ, 0x1f, R3.reuse ;  /* 0x0000001fff007819 */ /* 0x100fe20000011403 */
[----:B------:R-:W-:Y:S01]  /*bb70*/  UIMAD.WIDE.U32 UR8, UR8, UR14, UR10 ;  /* 0x0000000e080872a5 */ /* 0x000fe2000f8e000a */
[----:B------:R-:W-:Y:S02]  /*bb80*/  IMAD.MOV R21, RZ, RZ, -R3 ;  /* 0x000000ffff157224 */ /* 0x000fe400078e0a03 */
[----:B------:R-:W-:Y:S01]  /*bb90*/  ULDC.64 UR10, c[0x0][0xae0] ;  /* 0x0002b800000a7ab9 */ /* 0x000fe20000000a00 */
[----:B------:R-:W-:Y:S01]  /*bba0*/  UIADD3 UR4, UR9, UR4, URZ ;  /* 0x0000000409047290 */ /* 0x000fe2000fffe03f */
[----:B------:R-:W-:Y:S02]  /*bbb0*/  IMAD R0, R0, UR10, RZ ;  /* 0x0000000a00007c24 */ /* 0x000fe4000f8e02ff */
[----:B------:R-:W-:Y:S02]  /*bbc0*/  IMAD R21, R76, R21, R20 ;  /* 0x000000154c157224 */ /* 0x000fe400078e0214 */
[----:B------:R-:W-:-:S02]  /*bbd0*/  IMAD R23, R3, UR11, R0 ;  /* 0x0000000b03177c24 */ /* 0x000fc4000f8e0200 */
[----:B------:R-:W-:Y:S01]  /*bbe0*/  IMAD.U32 R17, RZ, RZ, UR9 ;  /* 0x00000009ff117e24 */ /* 0x000fe2000f8e00ff */
[----:B------:R-:W-:Y:S01]  /*bbf0*/  SHF.R.S32.HI R0, RZ, 0x1f, R21 ;  /* 0x0000001fff007819 */ /* 0x000fe20000011415 */
[----:B------:R-:W-:Y:S01]  /*bc00*/  IMAD.U32 R16, RZ, RZ, UR8 ;  /* 0x00000008ff107e24 */ /* 0x000fe2000f8e00ff */
[----:B------:R-:W-:Y:S01]  /*bc10*/  ULDC.64 UR8, c[0x0][0xad8] ;  /* 0x0002b60000087ab9 */ /* 0x000fe20000000a00 */
[----:B------:R-:W-:Y:S02]  /*bc20*/  IMAD.U32 R17, RZ, RZ, UR4 ;  /* 0x00000004ff117e24 */ /* 0x000fe4000f8e00ff */
[----:B------:R-:W-:Y:S02]  /*bc30*/  IMAD R0, R0, UR8, RZ ;  /* 0x0000000800007c24 */ /* 0x000fe4000f8e02ff */
[----:B------:R-:W-:-:S04]  /*bc40*/  IMAD.WIDE.U32 R16, R3, UR10, R16 ;  /* 0x0000000a03107c25 */ /* 0x000fc8000f8e0010 */
[----:B------:R-:W-:Y:S02]  /*bc50*/  IMAD.U32 R20, RZ, RZ, UR16 ;  /* 0x00000010ff147e24 */ /* 0x000fe4000f8e00ff */
[----:B------:R-:W-:Y:S02]  /*bc60*/  IMAD.IADD R17, R17, 0x1, R23 ;  /* 0x0000000111117824 */ /* 0x000fe400078e0217 */
[C---:B------:R-:W-:Y:S02]  /*bc70*/  IMAD R3, R21.reuse, UR9, R0 ;  /* 0x0000000915037c24 */ /* 0x040fe4000f8e0200 */
[----:B------:R-:W-:Y:S01]  /*bc80*/  IMAD R0, R20, 0xc0, R74 ;  /* 0x000000c014007824 */ /* 0x000fe200078e024a */
[----:B------:R-:W-:Y:S01]  /*bc90*/  UIADD3 UR4, UR37, 0x31c20, URZ ;  /* 0x00031c2025047890 */ /* 0x000fe2000fffe03f */
[----:B------:R-:W-:Y:S01]  /*bca0*/  IMAD.WIDE.U32 R16, R21, UR8, R16 ;  /* 0x0000000815107c25 */ /* 0x000fe2000f8e0010 */
[----:B------:R-:W-:Y:S02]  /*bcb0*/  ULDC.64 UR8, c[0x0][0xa80] ;  /* 0x0002a00000087ab9 */ /* 0x000fe40000000a00 */
[----:B------:R-:W-:Y:S01]  /*bcc0*/  ISETP.GE.AND P0, PT, R0, R19, PT ;  /* 0x000000130000720c */ /* 0x000fe20003f06270 */
[----:B------:R-:W-:Y:S01]  /*bcd0*/  IMAD.IADD R3, R17, 0x1, R3 ;  /* 0x0000000111037824 */ /* 0x000fe200078e0203 */
[----:B------:R-:W-:Y:S01]  /*bce0*/  UPRMT UR4, URZ, 0x654, UR4 ;  /* 0x000006543f047896 */ /* 0x000fe20008000004 */
[----:B------:R-:W-:-:S04]  /*bcf0*/  LEA R23, P1, R16, UR8, 0x1 ;  /* 0x0000000810177c11 */ /* 0x000fc8000f8208ff */
[----:B------:R-:W-:Y:S01]  /*bd00*/  LEA.HI.X R3, R16, UR9, R3, 0x1, P1 ;  /* 0x0000000910037c11 */ /* 0x000fe200088f0c03 */
[----:B-1----:R0:W1:Y:S01]  /*bd10*/  SHFL.IDX PT, R20, R23, RZ, 0x1c1f ;  /* 0x001c1fff17147589 */ /* 0x00206200000e0000 */
[----:B------:R-:W-:Y:S02]  /*bd20*/  BSSY B1, `(.L_x_200) ;  /* 0x0000013000017945 */ /* 0x000fe40003800000 */
[----:B------:R-:W-:Y:S01]  /*bd30*/  SYNCS.ARRIVE.TRANS64.RED.A1T0 RZ, [UR4], RZ ;  /* 0x000000ffffff79a7 */ /* 0x000fe20008100404 */
[----:B------:R0:W2:Y:S01]  /*bd40*/  SHFL.IDX PT, R21, R3, RZ, 0x1c1f ;  /* 0x001c1fff03157589 */ /* 0x0000a200000e0000 */
[----:B------:R-:W-:Y:S02]  /*bd50*/  SHF.R.S32.HI R40, RZ, 0x1f, R144 ;  /* 0x0000001fff287819 */ /* 0x000fe40000011490 */
[----:B------:R-:W-:Y:S01]  /*bd60*/  SHF.R.S32.HI R41, RZ, 0x1f, R22 ;  /* 0x0000001fff297819 */ /* 0x000fe20000011416 */
[----:B------:R-:W-:Y:S06]  /*bd70*/  @P0 BRA `(.L_x_201) ;  /* 0x0000000000340947 */ /* 0x000fec0003800000 */
[----:B------:R-:W-:Y:S01]  /*bd80*/  ULDC UR4, c[0x0][0xac8] ;  /* 0x0002b20000047ab9 */ /* 0x000fe20000000800 */
[----:B------:R-:W-:Y:S01]  /*bd90*/  ULDC.64 UR8, c[0x0][0x208] ;  /* 0x0000820000087ab9 */ /* 0x000fe20000000a00 */
[----:B------:R-:W-:Y:S02]  /*bda0*/  ISETP.GE.AND P1, PT, R22, UR4, PT ;  /* 0x0000000416007c0c */ /* 0x000fe4000bf26270 */
[----:B------:R-:W-:Y:S02]  /*bdb0*/  ISETP.GE.AND P2, PT, R144, UR4, PT ;  /* 0x0000000490007c0c */ /* 0x000fe4000bf46270 */
[----:B------:R-:W-:-:S09]  /*bdc0*/  ISETP.GE.AND P0, PT, R18, UR4, PT ;  /* 0x0000000412007c0c */ /* 0x000fd2000bf06270 */
[-C--:B-1----:R-:W-:Y:S02]  /*bdd0*/  @!P1 LEA R36, P3, R22, R20.reuse, 0x1 ;  /* 0x0000001416249211 */ /* 0x082fe400078608ff */
[----:B------:R-:W-:Y:S02]  /*bde0*/  @!P2 LEA R38, P4, R144, R20, 0x1 ;  /* 0x000000149026a211 */ /* 0x000fe400078808ff */
[----:B--2---:R-:W-:Y:S01]  /*bdf0*/  @!P0 IMAD.WIDE R16, R18, 0x2, R20 ;  /* 0x0000000212108825 */ /* 0x004fe200078e0214 */
[-C--:B------:R-:W-:Y:S02]  /*be00*/  @!P1 LEA.HI.X R37, R22, R21.reuse, R41, 0x1, P3 ;  /* 0x0000001516259211 */ /* 0x080fe400018f0c29 */
[----:B------:R-:W-:Y:S02]  /*be10*/  @!P2 LEA.HI.X R39, R144, R21, R40, 0x1, P4 ;  /* 0x000000159027a211 */ /* 0x000fe400020f0c28 */
[----:B-----5:R3:W-:Y:S04]  /*be20*/  @!P0 ST.E.128 desc[UR8][R16.64], R4 ;  /* 0x0000000410008985 */ /* 0x0207e8000c101d08 */
[----:B------:R3:W-:Y:S04]  /*be30*/  @!P1 ST.E.128 desc[UR8][R36.64], R12 ;  /* 0x0000000c24009985 */ /* 0x0007e8000c101d08 */
[----:B------:R3:W-:Y:S02]  /*be40*/  @!P2 ST.E.128 desc[UR8][R38.64], R28 ;  /* 0x0000001c2600a985 */ /* 0x0007e4000c101d08 */
.L_x_201:
[----:B------:R-:W-:Y:S05]  /*be50*/  BSYNC B1 ;  /* 0x0000000000017941 */ /* 0x000fea0003800000 */
.L_x_200:
[----:B------:R-:W-:Y:S01]  /*be60*/  VIADD R0, R0, 0x60 ;  /* 0x0000006000007836 */ /* 0x000fe20000000000 */
[----:B---3-5:R3:W4:Y:S04]  /*be70*/  SHFL.IDX PT, R7, R3, 0x1, 0x1c1f ;  /* 0x003c1f0003077f89 */ /* 0x02872800000e0000 */
[----:B------:R-:W-:Y:S01]  /*be80*/  ISETP.GE.AND P0, PT, R0, R19, PT ;  /* 0x000000130000720c */ /* 0x000fe20003f06270 */
[----:B------:R3:W0:-:S12]  /*be90*/  SHFL.IDX PT, R6, R23, 0x1, 0x1c1f ;  /* 0x003c1f0017067f89 */ /* 0x00061800000e0000 */
[----:B---3--:R-:W-:Y:S05]  /*bea0*/  @P0 BRA `(.L_x_202) ;  /* 0x0000001800180947 */ /* 0x008fea0003800000 */
[----:B------:R-:W-:Y:S01]  /*beb0*/  ULDC UR4, c[0x0][0xac8] ;  /* 0x0002b20000047ab9 */ /* 0x000fe20000000800 */
[----:B------:R-:W-:Y:S01]  /*bec0*/  ULDC.64 UR8, c[0x0][0x208] ;  /* 0x0000820000087ab9 */ /* 0x000fe20000000a00 */
[----:B------:R-:W-:Y:S02]  /*bed0*/  ISETP.GE.AND P2, PT, R22, UR4, PT ;  /* 0x0000000416007c0c */ /* 0x000fe4000bf46270 */
[----:B------:R-:W-:-:S11]  /*bee0*/  ISETP.GE.AND P1, PT, R18, UR4, PT ;  /* 0x0000000412007c0c */ /* 0x000fd6000bf26270 */
[----:B0-----:R-:W-:Y:S02]  /*bef0*/  @!P2 LEA R12, P0, R22, R6, 0x1 ;  /* 0x00000006160ca211 */ /* 0x001fe400078008ff */
[----:B----4-:R-:W-:Y:S02]  /*bf00*/  @!P1 IMAD.WIDE R4, R18, 0x2, R6 ;  /* 0x0000000212049825 */ /* 0x010fe400078e0206 */
[----:B------:R-:W-:Y:S02]  /*bf10*/  @!P2 LEA.HI.X R13, R22, R7, R41, 0x1, P0 ;  /* 0x00000007160da211 */ /* 0x000fe400000f0c29 */
[----:B------:R-:W-:Y:S01]  /*bf20*/  ISETP.GE.AND P0, PT, R144, UR4, PT ;  /* 0x0000000490007c0c */ /* 0x000fe2000bf06270 */
[----:B------:R0:W-:Y:S04]  /*bf30*/  @!P1 ST.E.128 desc[UR8][R4.64], R8 ;  /* 0x0000000804009985 */ /* 0x0001e8000c101d08 */
[----:B------:R0:W-:Y:S08]  /*bf40*/  @!P2 ST.E.128 desc[UR8][R12.64], R24 ;  /* 0x000000180c00a985 */ /* 0x0001f0000c101d08 */
[----:B------:R-:W-:Y:S05]  /*bf50*/  @P0 BRA `(.L_x_202) ;  /* 0x0000001400ec0947 */ /* 0x000fea0003800000 */
[----:B0-----:R-:W-:Y:S01]  /*bf60*/  LEA R4, P0, R144, R6, 0x1 ;  /* 0x0000000690047211 */ /* 0x001fe200078008ff */
[----:B------:R-:W-:-:S03]  /*bf70*/  ULDC.64 UR8, c[0x0][0x208] ;  /* 0x0000820000087ab9 */ /* 0x000fc60000000a00 */
[----:B------:R-:W-:-:S05]  /*bf80*/  LEA.HI.X R5, R144, R7, R40, 0x1, P0 ;  /* 0x0000000790057211 */ /* 0x000fca00000f0c28 */
[----:B------:R0:W-:Y:S01]  /*bf90*/  ST.E.128 desc[UR8][R4.64], R32 ;  /* 0x0000002004007985 */ /* 0x0001e2000c101d08 */
[----:B------:R-:W-:Y:S05]  /*bfa0*/  BRA `(.L_x_202) ;  /* 0x0000001400d87947 */ /* 0x000fea0003800000 */
.L_x_199:
[----:B------:R-:W-:Y:S01]  /*bfb0*/  ULDC.64 UR12, c[0x0][0xb08] ;  /* 0x0002c200000c7ab9 */ /* 0x000fe20000000a00 */
[----:B------:R-:W-:Y:S01]  /*bfc0*/  R2UR UR16, R156 ;  /* 0x000000009c1072ca */ /* 0x000fe200000e0000 */
[----:B------:R-:W-:Y:S01]  /*bfd0*/  UIMAD UR9, UR14, UR12, URZ ;  /* 0x0000000c0e0972a4 */ /* 0x000fe2000f8e023f */
[----:B------:R-:W0:Y:S01]  /*bfe0*/  @P1 LDC R0, c[0x0][0xbec] ;  /* 0x0002fb00ff001b82 */ /* 0x000e220000000800 */
[----:B------:R-:W-:Y:S01]  /*bff0*/  UIMAD.WIDE.U32 UR10, UR4, UR12, URZ ;  /* 0x0000000c040a72a5 */ /* 0x000fe2000f8e003f */
[----:B------:R-:W-:Y:S01]  /*c000*/  R2UR UR15, R23 ;  /* 0x00000000170f72ca */ /* 0x000fe200000e0000 */
[----:B------:R-:W-:Y:S01]  /*c010*/  UIMAD UR9, UR4, UR13, UR9 ;  /* 0x0000000d040972a4 */ /* 0x000fe2000f8e0209 */
[----:B------:R-:W-:Y:S01]  /*c020*/  IMAD.MOV.U32 R3, RZ, RZ, R11 ;  /* 0x000000ffff037224 */ /* 0x000fe200078e000b */
[----:B------:R-:W-:Y:S01]  /*c030*/  USHF.R.S32.HI UR4, URZ, 0x1f, UR8 ;  /* 0x0000001f3f047899 */ /* 0x000fe20008011408 */
[----:B------:R-:W-:Y:S01]  /*c040*/  ISETP.GE.AND P0, PT, R12, R19, PT ;  /* 0x000000130c00720c */ /* 0x000fe20003f06270 */
[----:B------:R-:W-:Y:S01]  /*c050*/  UIADD3 UR11, UR11, UR9, URZ ;  /* 0x000000090b0b7290 */ /* 0x000fe2000fffe03f */
[----:B------:R-:W1:Y:S01]  /*c060*/  @P1 LDC R5, c[0x0][0xbf0] ;  /* 0x0002fc00ff051b82 */ /* 0x000e620000000800 */
[----:B------:R-:W-:Y:S01]  /*c070*/  ULDC.64 UR12, c[0x0][0xb38] ;  /* 0x0002ce00000c7ab9 */ /* 0x000fe20000000a00 */
[----:B------:R-:W-:Y:S01]  /*c080*/  BSSY B1, `(.L_x_203) ;  /* 0x0000063000017945 */ /* 0x000fe20003800000 */
[----:B------:R-:W-:Y:S01]  /*c090*/  UIMAD.WIDE.U32 UR10, UR16, UR12, UR10 ;  /* 0x0000000c100a72a5 */ /* 0x000fe2000f8e000a */
[----:B------:R-:W-:-:S02]  /*c0a0*/  SHF.R.S32.HI R26, RZ, 0x1f, R145 ;  /* 0x0000001fff1a7819 */ /* 0x000fc40000011491 */
[----:B------:R-:W-:Y:S01]  /*c0b0*/  SHF.R.S32.HI R27, RZ, 0x1f, R146 ;  /* 0x0000001fff1b7819 */ /* 0x000fe20000011492 */
[----:B------:R-:W-:Y:S01]  /*c0c0*/  UIMAD UR11, UR16, UR13, UR11 ;  /* 0x0000000d100b72a4 */ /* 0x000fe2000f8e020b */
[----:B------:R-:W-:Y:S02]  /*c0d0*/  SHF.R.S32.HI R74, RZ, 0x1f, R147 ;  /* 0x0000001fff4a7819 */ /* 0x000fe40000011493 */
[----:B------:R-:W-:Y:S01]  /*c0e0*/  ULDC.64 UR12, c[0x0][0xb40] ;  /* 0x0002d000000c7ab9 */ /* 0x000fe20000000a00 */
[----:B------:R-:W-:Y:S01]  /*c0f0*/  SHF.R.S32.HI R75, RZ, 0x1f, R148 ;  /* 0x0000001fff4b7819 */ /* 0x000fe20000011494 */
[----:B------:R-:W-:Y:S01]  /*c100*/  UIMAD UR4, UR4, UR12, URZ ;  /* 0x0000000c040472a4 */ /* 0x000fe2000f8e023f */
[----:B------:R-:W-:Y:S02]  /*c110*/  SHF.R.S32.HI R77, RZ, 0x1f, R149 ;  /* 0x0000001fff4d7819 */ /* 0x000fe40000011495 */
[----:B------:R-:W-:Y:S01]  /*c120*/  SHF.R.S32.HI R78, RZ, 0x1f, R150 ;  /* 0x0000001fff4e7819 */ /* 0x000fe20000011496 */
[----:B------:R-:W-:Y:S01]  /*c130*/  UIMAD UR4, UR8, UR13, UR4 ;  /* 0x0000000d080472a4 */ /* 0x000fe2000f8e0204 */
[----:B0-----:R-:W-:Y:S01]  /*c140*/  @P1 IMAD.HI.U32 R0, R11, R0, RZ ;  /* 0x000000000b001227 */ /* 0x001fe200078e00ff */
[----:B------:R-:W-:Y:S01]  /*c150*/  UIMAD.WIDE.U32 UR8, UR8, UR12, UR10 ;  /* 0x0000000c080872a5 */ /* 0x000fe2000f8e000a */
[----:B------:R-:W-:-:S02]  /*c160*/  SHF.R.S32.HI R79, RZ, 0x1f, R151 ;  /* 0x0000001fff4f7819 */ /* 0x000fc40000011497 */
[----:B------:R-:W-:Y:S01]  /*c170*/  ULDC.64 UR10, c[0x0][0xb48] ;  /* 0x0002d200000a7ab9 */ /* 0x000fe20000000a00 */
[----:B------:R-:W-:Y:S01]  /*c180*/  UIADD3 UR9, UR9, UR4, URZ ;  /* 0x0000000409097290 */ /* 0x000fe2000fffe03f */
[----:B------:R-:W-:Y:S02]  /*c190*/  SHF.R.S32.HI R80, RZ, 0x1f, R152 ;  /* 0x0000001fff507819 */ /* 0x000fe40000011498 */
[----:B-1----:R-:W-:Y:S01]  /*c1a0*/  @P1 SHF.R.U32.HI R3, RZ, R5, R0 ;  /* 0x00000005ff031219 */ /* 0x002fe20000011600 */
[----:B------:R-:W-:Y:S01]  /*c1b0*/  UIMAD.WIDE.U32 UR8, UR15, UR10, UR8 ;  /* 0x0000000a0f0872a5 */ /* 0x000fe2000f8e0008 */
[----:B------:R-:W-:Y:S02]  /*c1c0*/  SHF.R.S32.HI R81, RZ, 0x1f, R153 ;  /* 0x0000001fff517819 */ /* 0x000fe40000011499 */
[--C-:B------:R-:W-:Y:S01]  /*c1d0*/  SHF.R.S32.HI R0, RZ, 0x1f, R3.reuse ;  /* 0x0000001fff007819 */ /* 0x100fe20000011403 */
[----:B------:R-:W-:Y:S01]  /*c1e0*/  IMAD.MOV R7, RZ, RZ, -R3 ;  /* 0x000000ffff077224 */ /* 0x000fe200078e0a03 */
[----:B------:R-:W-:-:S02]  /*c1f0*/  UIMAD UR4, UR15, UR11, UR9 ;  /* 0x0000000b0f0472a4 */ /* 0x000fc4000f8e0209 */
[----:B------:R-:W-:Y:S01]  /*c200*/  IMAD.U32 R5, RZ, RZ, UR9 ;  /* 0x00000009ff057e24 */ /* 0x000fe2000f8e00ff */
[----:B------:R-:W-:Y:S01]  /*c210*/  SHF.R.S32.HI R82, RZ, 0x1f, R154 ;  /* 0x0000001fff527819 */ /* 0x000fe2000001149a */
[----:B------:R-:W-:Y:S01]  /*c220*/  ULDC.64 UR10, c[0x0][0xb30] ;  /* 0x0002cc00000a7ab9 */ /* 0x000fe20000000a00 */
[----:B------:R-:W-:Y:S01]  /*c230*/  IMAD R7, R76, R7, R11 ;  /* 0x000000074c077224 */ /* 0x000fe200078e020b */
[----:B------:R-:W-:Y:S01]  /*c240*/  SHF.R.S32.HI R83, RZ, 0x1f, R155 ;  /* 0x0000001fff537819 */ /* 0x000fe2000001149b */
[----:B------:R-:W-:Y:S02]  /*c250*/  IMAD R0, R0, UR10, RZ ;  /* 0x0000000a00007c24 */ /* 0x000fe4000f8e02ff */
[----:B------:R-:W-:Y:S01]  /*c260*/  IMAD.U32 R4, RZ, RZ, UR8 ;  /* 0x00000008ff047e24 */ /* 0x000fe2000f8e00ff */
[----:B------:R-:W-:Y:S01]  /*c270*/  ULDC.64 UR8, c[0x0][0xb28] ;  /* 0x0002ca0000087ab9 */ /* 0x000fe20000000a00 */
[----:B------:R-:W-:Y:S01]  /*c280*/  IMAD.U32 R5, RZ, RZ, UR4 ;  /* 0x00000004ff057e24 */ /* 0x000fe2000f8e00ff */
[----:B------:R-:W-:Y:S01]  /*c290*/  UIADD3 UR4, UR37, 0x31c20, URZ ;  /* 0x00031c2025047890 */ /* 0x000fe2000fffe03f */
[C---:B------:R-:W-:Y:S01]  /*c2a0*/  IMAD R9, R3.reuse, UR11, R0 ;  /* 0x0000000b03097c24 */ /* 0x040fe2000f8e0200 */
[----:B------:R-:W-:Y:S01]  /*c2b0*/  SHF.R.S32.HI R0, RZ, 0x1f, R7 ;  /* 0x0000001fff007819 */ /* 0x000fe20000011407 */
[----:B------:R-:W-:Y:S01]  /*c2c0*/  IMAD.WIDE.U32 R4, R3, UR10, R4 ;  /* 0x0000000a03047c25 */ /* 0x000fe2000f8e0004 */
[----:B------:R-:W-:-:S03]  /*c2d0*/  UPRMT UR4, URZ, 0x654, UR4 ;  /* 0x000006543f047896 */ /* 0x000fc60008000004 */
[----:B------:R-:W-:Y:S02]  /*c2e0*/  IMAD R0, R0, UR8, RZ ;  /* 0x0000000800007c24 */ /* 0x000fe4000f8e02ff */
[----:B------:R-:W-:Y:S02]  /*c2f0*/  IMAD.IADD R5, R5, 0x1, R9 ;  /* 0x0000000105057824 */ /* 0x000fe400078e0209 */
[C---:B------:R-:W-:Y:S02]  /*c300*/  IMAD R3, R7.reuse, UR9, R0 ;  /* 0x0000000907037c24 */ /* 0x040fe4000f8e0200 */
[----:B------:R-:W-:Y:S01]  /*c310*/  IMAD.WIDE.U32 R4, R7, UR8, R4 ;  /* 0x0000000807047c25 */ /* 0x000fe2000f8e0004 */
[----:B------:R-:W-:Y:S01]  /*c320*/  ULDC.64 UR8, c[0x0][0xb00] ;  /* 0x0002c00000087ab9 */ /* 0x000fe20000000a00 */
[----:B------:R-:W-:Y:S02]  /*c330*/  SYNCS.ARRIVE.TRANS64.RED.A1T0 RZ, [UR4], RZ ;  /* 0x000000ffffff79a7 */ /* 0x000fe40008100404 */
[----:B------:R-:W-:Y:S01]  /*c340*/  IMAD.IADD R3, R5, 0x1, R3 ;  /* 0x0000000105037824 */ /* 0x000fe200078e0203 */
[----:B------:R-:W-:-:S04]  /*c350*/  LEA R0, P1, R4, UR8, 0x2 ;  /* 0x0000000804007c11 */ /* 0x000fc8000f8210ff */
[----:B------:R-:W-:Y:S02]  /*c360*/  LEA.HI.X R3, R4, UR9, R3, 0x2, P1 ;  /* 0x0000000904037c11 */ /* 0x000fe400088f1403 */
[----:B------:R0:W1:Y:S04]  /*c370*/  SHFL.IDX PT, R4, R0, RZ, 0x1c1f ;  /* 0x001c1fff00047589 */ /* 0x00006800000e0000 */
[----:B------:R0:W2:Y:S01]  /*c380*/  SHFL.IDX PT, R5, R3, RZ, 0x1c1f ;  /* 0x001c1fff03057589 */ /* 0x0000a200000e0000 */
[----:B------:R-:W-:Y:S05]  /*c390*/  @P0 BRA `(.L_x_204) ;  /* 0x0000000000c40947 */ /* 0x000fea0003800000 */
[----:B------:R-:W-:Y:S01]  /*c3a0*/  ULDC UR4, c[0x0][0xac8] ;  /* 0x0002b20000047ab9 */ /* 0x000fe20000000800 */
[----:B------:R-:W-:Y:S01]  /*c3b0*/  ULDC.64 UR8, c[0x0][0x208] ;  /* 0x0000820000087ab9 */ /* 0x000fe20000000a00 */
[----:B------:R-:W-:Y:S02]  /*c3c0*/  ISETP.GE.AND P1, PT, R155, UR4, PT ;  /* 0x000000049b007c0c */ /* 0x000fe4000bf26270 */
[----:B------:R-:W-:Y:S02]  /*c3d0*/  ISETP.GE.AND P0, PT, R154, UR4, PT ;  /* 0x000000049a007c0c */ /* 0x000fe4000bf06270 */
[----:B------:R-:W-:Y:S02]  /*c3e0*/  ISETP.GE.AND P5, PT, R157, UR4, PT ;  /* 0x000000049d007c0c */ /* 0x000fe4000bfa6270 */
[----:B------:R-:W-:Y:S02]  /*c3f0*/  ISETP.GE.AND P2, PT, R153, UR4, PT ;  /* 0x0000000499007c0c */ /* 0x000fe4000bf46270 */
[----:B------:R-:W-:-:S02]  /*c400*/  ISETP.GE.AND P3, PT, R152, UR4, PT ;  /* 0x0000000498007c0c */ /* 0x000fc4000bf66270 */
[----:B------:R-:W-:-:S03]  /*c410*/  ISETP.GE.AND P4, PT, R151, UR4, PT ;  /* 0x0000000497007c0c */ /* 0x000fc6000bf86270 */
[----:B-1----:R-:W-:-:S04]  /*c420*/  @!P1 LEA R10, P6, R155, R4, 0x2 ;  /* 0x000000049b0a9211 */ /* 0x002fc800078c10ff */
[----:B--2---:R-:W-:Y:S01]  /*c430*/  @!P1 LEA.HI.X R11, R155, R5, R83, 0x2, P6 ;  /* 0x000000059b0b9211 */ /* 0x004fe200030f1453 */
[----:B------:R-:W-:Y:S01]  /*c440*/  @!P5 IMAD.WIDE R6, R157, 0x4, R4 ;  /* 0x000000049d06d825 */ /* 0x000fe200078e0204 */
[----:B------:R-:W-:-:S04]  /*c450*/  @!P0 LEA R12, P6, R154, R4, 0x2 ;  /* 0x000000049a0c8211 */ /* 0x000fc800078c10ff */
[-C--:B------:R-:W-:Y:S01]  /*c460*/  @!P0 LEA.HI.X R13, R154, R5.reuse, R82, 0x2, P6 ;  /* 0x000000059a0d8211 */ /* 0x080fe200030f1452 */
[----:B------:R1:W-:Y:S01]  /*c470*/  @!P5 ST.E.64 desc[UR8][R6.64], R20 ;  /* 0x000000140600d985 */ /* 0x0003e2000c101b08 */
[CC--:B------:R-:W-:Y:S02]  /*c480*/  @!P3 LEA R16, P5, R152.reuse, R4.reuse, 0x2 ;  /* 0x000000049810b211 */ /* 0x0c0fe400078a10ff */
[-C--:B------:R-:W-:Y:S01]  /*c490*/  @!P4 LEA R24, P6, R151, R4.reuse, 0x2 ;  /* 0x000000049718c211 */ /* 0x080fe200078c10ff */
[----:B------:R2:W-:Y:S01]  /*c4a0*/  @!P1 ST.E.64 desc[UR8][R10.64], R28 ;  /* 0x0000001c0a009985 */ /* 0x0005e2000c101b08 */
[----:B------:R-:W-:Y:S02]  /*c4b0*/  @!P2 LEA R14, P1, R153, R4, 0x2 ;  /* 0x00000004990ea211 */ /* 0x000fe400078210ff */
[----:B------:R-:W-:Y:S01]  /*c4c0*/  @!P3 LEA.HI.X R17, R152, R5, R80, 0x2, P5 ;  /* 0x000000059811b211 */ /* 0x000fe200028f1450 */
[----:B------:R-:W-:Y:S01]  /*c4d0*/  @!P0 ST.E.64 desc[UR8][R12.64], R32 ;  /* 0x000000200c008985 */ /* 0x000fe2000c101b08 */
[----:B------:R-:W-:-:S02]  /*c4e0*/  ISETP.GE.AND P0, PT, R150, UR4, PT ;  /* 0x0000000496007c0c */ /* 0x000fc4000bf06270 */
[-C--:B------:R-:W-:Y:S02]  /*c4f0*/  @!P2 LEA.HI.X R15, R153, R5.reuse, R81, 0x2, P1 ;  /* 0x00000005990fa211 */ /* 0x080fe400008f1451 */
[----:B------:R-:W-:Y:S02]  /*c500*/  ISETP.GE.AND P1, PT, R149, UR4, PT ;  /* 0x0000000495007c0c */ /* 0x000fe4000bf26270 */
[----:B------:R-:W-:Y:S01]  /*c510*/  @!P4 LEA.HI.X R25, R151, R5, R79, 0x2, P6 ;  /* 0x000000059719c211 */ /* 0x000fe200030f144f */
[----:B------:R3:W-:Y:S01]  /*c520*/  @!P2 ST.E.64 desc[UR8][R14.64], R36 ;  /* 0x000000240e00a985 */ /* 0x0007e2000c101b08 */
[----:B------:R-:W-:-:S03]  /*c530*/  ISETP.GE.AND P2, PT, R146, UR4, PT ;  /* 0x0000000492007c0c */ /* 0x000fc6000bf46270 */
[----:B------:R4:W-:Y:S01]  /*c540*/  @!P3 ST.E.64 desc[UR8][R16.64], R40 ;  /* 0x000000281000b985 */ /* 0x0009e2000c101b08 */
[----:B------:R-:W-:Y:S02]  /*c550*/  ISETP.GE.AND P3, PT, R147, UR4, PT ;  /* 0x0000000493007c0c */ /* 0x000fe4000bf66270 */
[-C--:B-1----:R-:W-:Y:S01]  /*c560*/  @!P0 LEA R6, P5, R150, R4.reuse, 0x2 ;  /* 0x0000000496068211 */ /* 0x082fe200078a10ff */
[----:B------:R1:W-:Y:S01]  /*c570*/  @!P4 ST.E.64 desc[UR8][R24.64], R44 ;  /* 0x0000002c1800c985 */ /* 0x0003e2000c101b08 */
[----:B------:R-:W-:Y:S02]  /*c580*/  ISETP.GE.AND P4, PT, R148, UR4, PT ;  /* 0x0000000494007c0c */ /* 0x000fe4000bf86270 */
[-C--:B------:R-:W-:Y:S02]  /*c590*/  @!P0 LEA.HI.X R7, R150, R5.reuse, R78, 0x2, P5 ;  /* 0x0000000596078211 */ /* 0x080fe400028f144e */
[----:B------:R-:W-:Y:S02]  /*c5a0*/  ISETP.GE.AND P5, PT, R145, UR4, PT ;  /* 0x0000000491007c0c */ /* 0x000fe4000bfa6270 */
[C---:B--2---:R-:W-:Y:S01]  /*c5b0*/  @!P1 LEA R10, P6, R149.reuse, R4, 0x2 ;  /* 0x00000004950a9211 */ /* 0x044fe200078c10ff */
[----:B------:R1:W-:Y:S03]  /*c5c0*/  @!P0 ST.E.64 desc[UR8][R6.64], R48 ;  /* 0x0000003006008985 */ /* 0x0003e6000c101b08 */
[----:B------:R-:W-:-:S02]  /*c5d0*/  @!P1 LEA.HI.X R11, R149, R5, R77, 0x2, P6 ;  /* 0x00000005950b9211 */ /* 0x000fc400030f144d */
[-C--:B---3--:R-:W-:Y:S02]  /*c5e0*/  @!P3 LEA R14, P6, R147, R4.reuse, 0x2 ;  /* 0x00000004930eb211 */ /* 0x088fe400078c10ff */
[-C--:B------:R-:W-:Y:S01]  /*c5f0*/  @!P4 LEA R12, P0, R148, R4.reuse, 0x2 ;  /* 0x00000004940cc211 */ /* 0x080fe200078010ff */
[----:B------:R1:W-:Y:S01]  /*c600*/  @!P1 ST.E.64 desc[UR8][R10.64], R52 ;  /* 0x000000340a009985 */ /* 0x0003e2000c101b08 */
[-C--:B----4-:R-:W-:Y:S02]  /*c610*/  @!P2 LEA R16, P1, R146, R4.reuse, 0x2 ;  /* 0x000000049210a211 */ /* 0x090fe400078210ff */
[-C--:B------:R-:W-:Y:S02]  /*c620*/  @!P4 LEA.HI.X R13, R148, R5.reuse, R75, 0x2, P0 ;  /* 0x00000005940dc211 */ /* 0x080fe400000f144b */
[----:B------:R-:W-:Y:S02]  /*c630*/  @!P5 LEA R4, P0, R145, R4, 0x2 ;  /* 0x000000049104d211 */ /* 0x000fe400078010ff */
[-C--:B------:R-:W-:Y:S01]  /*c640*/  @!P3 LEA.HI.X R15, R147, R5.reuse, R74, 0x2, P6 ;  /* 0x00000005930fb211 */ /* 0x080fe200030f144a */
[----:B------:R1:W-:Y:S01]  /*c650*/  @!P4 ST.E.64 desc[UR8][R12.64], R56 ;  /* 0x000000380c00c985 */ /* 0x0003e2000c101b08 */
[----:B------:R-:W-:-:S02]  /*c660*/  @!P2 LEA.HI.X R17, R146, R5, R27, 0x2, P1 ;  /* 0x000000059211a211 */ /* 0x000fc400008f141b */
[----:B------:R-:W-:Y:S01]  /*c670*/  @!P5 LEA.HI.X R5, R145, R5, R26, 0x2, P0 ;  /* 0x000000059105d211 */ /* 0x000fe200000f141a */
[----:B------:R1:W-:Y:S04]  /*c680*/  @!P3 ST.E.64 desc[UR8][R14.64], R60 ;  /* 0x0000003c0e00b985 */ /* 0x0003e8000c101b08 */
[----:B------:R1:W-:Y:S04]  /*c690*/  @!P2 ST.E.64 desc[UR8][R16.64], R64 ;  /* 0x000000401000a985 */ /* 0x0003e8000c101b08 */
[----:B------:R1:W-:Y:S02]  /*c6a0*/  @!P5 ST.E.64 desc[UR8][R4.64], R68 ;  /* 0x000000440400d985 */ /* 0x0003e4000c101b08 */
.L_x_204:
[----:B------:R-:W-:Y:S05]  /*c6b0*/  BSYNC B1 ;  /* 0x0000000000017941 */ /* 0x000fea0003800000 */
.L_x_203:
[----:B------:R-:W-:Y:S01]  /*c6c0*/  ISETP.GE.AND P0, PT, R8, R19, PT ;  /* 0x000000130800720c */ /* 0x000fe20003f06270 */
[----:B-1----:R1:W3:Y:S04]  /*c6d0*/  SHFL.IDX PT, R7, R3, 0x1, 0x1c1f ;  /* 0x003c1f0003077f89 */ /* 0x0022e800000e0000 */
[----:B------:R1:W4:Y:S08]  /*c6e0*/  SHFL.IDX PT, R6, R0, 0x1, 0x1c1f ;  /* 0x003c1f0000067f89 */ /* 0x00033000000e0000 */
[----:B-1----:R-:W-:Y:S05]  /*c6f0*/  @P0 BRA `(.L_x_202) ;  /* 0x0000001000040947 */ /* 0x002fea0003800000 */
[----:B------:R-:W-:Y:S01]  /*c700*/  ULDC UR4, c[0x0][0xac8] ;  /* 0x0002b20000047ab9 */ /* 0x000fe20000000800 */
[----:B------:R-:W-:Y:S01]  /*c710*/  ULDC.64 UR8, c[0x0][0x208] ;  /* 0x0000820000087ab9 */ /* 0x000fe20000000a00 */
[----:B------:R-:W-:Y:S02]  /*c720*/  ISETP.GE.AND P5, PT, R155, UR4, PT ;  /* 0x000000049b007c0c */ /* 0x000fe4000bfa6270 */
[----:B------:R-:W-:Y:S02]  /*c730*/  ISETP.GE.AND P1, PT, R157, UR4, PT ;  /* 0x000000049d007c0c */ /* 0x000fe4000bf26270 */
[----:B------:R-:W-:Y:S02]  /*c740*/  ISETP.GE.AND P3, PT, R154, UR4, PT ;  /* 0x000000049a007c0c */ /* 0x000fe4000bf66270 */
[----:B------:R-:W-:Y:S02]  /*c750*/  ISETP.GE.AND P2, PT, R153, UR4, PT ;  /* 0x0000000499007c0c */ /* 0x000fe4000bf46270 */
[----:B------:R-:W-:-:S05]  /*c760*/  ISETP.GE.AND P4, PT, R152, UR4, PT ;  /* 0x0000000498007c0c */ /* 0x000fca000bf86270 */
[-C--:B----4-:R-:W-:Y:S02]  /*c770*/  @!P5 LEA R8, P0, R155, R6.reuse, 0x2 ;  /* 0x000000069b08d211 */ /* 0x090fe400078010ff */
[----:B--23--:R-:W-:Y:S02]  /*c780*/  @!P1 IMAD.WIDE R4, R157, 0x4, R6 ;  /* 0x000000049d049825 */ /* 0x00cfe400078e0206 */
[-C--:B------:R-:W-:Y:S02]  /*c790*/  @!P5 LEA.HI.X R9, R155, R7.reuse, R83, 0x2, P0 ;  /* 0x000000079b09d211 */ /* 0x080fe400000f1453 */
[CC--:B------:R-:W-:Y:S01]  /*c7a0*/  @!P3 LEA R10, P0, R154.reuse, R6.reuse, 0x2 ;  /* 0x000000069a0ab211 */ /* 0x0c0fe200078010ff */
[----:B------:R1:W-:Y:S01]  /*c7b0*/  @!P1 ST.E.64 desc[UR8][R4.64], R72 ;  /* 0x0000004804009985 */ /* 0x0003e2000c101b08 */
[----:B------:R-:W-:Y:S02]  /*c7c0*/  ISETP.GE.AND P1, PT, R151, UR4, PT ;  /* 0x0000000497007c0c */ /* 0x000fe4000bf26270 */
[----:B------:R-:W-:Y:S01]  /*c7d0*/  @!P3 LEA.HI.X R11, R154, R7, R82, 0x2, P0 ;  /* 0x000000079a0bb211 */ /* 0x000fe200000f1452 */
[----:B------:R2:W-:Y:S01]  /*c7e0*/  @!P5 ST.E.64 desc[UR8][R8.64], R30 ;  /* 0x0000001e0800d985 */ /* 0x0005e2000c101b08 */
[----:B------:R-:W-:-:S02]  /*c7f0*/  @!P2 LEA R12, P5, R153, R6, 0x2 ;  /* 0x00000006990ca211 */ /* 0x000fc400078a10ff */
[----:B------:R-:W-:Y:S01]  /*c800*/  ISETP.GE.AND P0, PT, R150, UR4, PT ;  /* 0x0000000496007c0c */ /* 0x000fe2000bf06270 */
[----:B------:R-:W-:Y:S01]  /*c810*/  @!P3 ST.E.64 desc[UR8][R10.64], R34 ;  /* 0x000000220a00b985 */ /* 0x000fe2000c101b08 */
[CC--:B------:R-:W-:Y:S02]  /*c820*/  @!P4 LEA R14, P6, R152.reuse, R6.reuse, 0x2 ;  /* 0x00000006980ec211 */ /* 0x0c0fe400078c10ff */
[-C--:B------:R-:W-:Y:S02]  /*c830*/  @!P2 LEA.HI.X R13, R153, R7.reuse, R81, 0x2, P5 ;  /* 0x00000007990da211 */ /* 0x080fe400028f1451 */
[----:B------:R-:W-:Y:S02]  /*c840*/  @!P4 LEA.HI.X R15, R152, R7, R80, 0x2, P6 ;  /* 0x00000007980fc211 */ /* 0x000fe400030f1450 */
[----:B-1----:R-:W-:Y:S01]  /*c850*/  @!P1 LEA R4, P5, R151, R6, 0x2 ;  /* 0x0000000697049211 */ /* 0x002fe200078a10ff */
[----:B------:R1:W-:Y:S01]  /*c860*/  @!P2 ST.E.64 desc[UR8][R12.64], R38 ;  /* 0x000000260c00a985 */ /* 0x0003e2000c101b08 */
[----:B------:R-:W-:-:S02]  /*c870*/  ISETP.GE.AND P2, PT, R147, UR4, PT ;  /* 0x0000000493007c0c */ /* 0x000fc4000bf46270 */
[----:B------:R-:W-:Y:S01]  /*c880*/  ISETP.GE.AND P3, PT, R148, UR4, PT ;  /* 0x0000000494007c0c */ /* 0x000fe2000bf66270 */
[----:B------:R3:W-:Y:S01]  /*c890*/  @!P4 ST.E.64 desc[UR8][R14.64], R42 ;  /* 0x0000002a0e00c985 */ /* 0x0007e2000c101b08 */
[----:B------:R-:W-:Y:S02]  /*c8a0*/  ISETP.GE.AND P4, PT, R149, UR4, PT ;  /* 0x0000000495007c0c */ /* 0x000fe4000bf86270 */
[CC--:B--2---:R-:W-:Y:S02]  /*c8b0*/  @!P0 LEA R8, P6, R150.reuse, R6.reuse, 0x2 ;  /* 0x0000000696088211 */ /* 0x0c4fe400078c10ff */
[-C--:B------:R-:W-:Y:S02]  /*c8c0*/  @!P1 LEA.HI.X R5, R151, R7.reuse, R79, 0x2, P5 ;  /* 0x0000000797059211 */ /* 0x080fe400028f144f */
[----:B------:R-:W-:Y:S02]  /*c8d0*/  @!P0 LEA.HI.X R9, R150, R7, R78, 0x2, P6 ;  /* 0x0000000796098211 */ /* 0x000fe400030f144e */
[----:B------:R-:W-:Y:S01]  /*c8e0*/  ISETP.GE.AND P5, PT, R146, UR4, PT ;  /* 0x0000000492007c0c */ /* 0x000fe2000bfa6270 */
[----:B------:R2:W-:Y:S02]  /*c8f0*/  @!P1 ST.E.64 desc[UR8][R4.64], R46 ;  /* 0x0000002e04009985 */ /* 0x0005e4000c101b08 */
[----:B-1----:R-:W-:-:S02]  /*c900*/  @!P3 LEA R12, P6, R148, R6, 0x2 ;  /* 0x00000006940cb211 */ /* 0x002fc400078c10ff */
[----:B------:R2:W-:Y:S01]  /*c910*/  @!P0 ST.E.64 desc[UR8][R8.64], R50 ;  /* 0x0000003208008985 */ /* 0x0005e2000c101b08 */
[-C--:B---3--:R-:W-:Y:S02]  /*c920*/  @!P2 LEA R14, P0, R147, R6.reuse, 0x2 ;  /* 0x00000006930ea211 */ /* 0x088fe400078010ff */
[-C--:B------:R-:W-:Y:S02]  /*c930*/  @!P4 LEA R10, P1, R149, R6.reuse, 0x2 ;  /* 0x00000006950ac211 */ /* 0x080fe400078210ff */
[-C--:B------:R-:W-:Y:S02]  /*c940*/  @!P2 LEA.HI.X R15, R147, R7.reuse, R74, 0x2, P0 ;  /* 0x00000007930fa211 */ /* 0x080fe400000f144a */
[----:B------:R-:W-:Y:S02]  /*c950*/  ISETP.GE.AND P0, PT, R145, UR4, PT ;  /* 0x0000000491007c0c */ /* 0x000fe4000bf06270 */
[----:B------:R-:W-:Y:S02]  /*c960*/  @!P4 LEA.HI.X R11, R149, R7, R77, 0x2, P1 ;  /* 0x00000007950bc211 */ /* 0x000fe400008f144d */
[----:B------:R-:W-:-:S02]  /*c970*/  @!P5 LEA R16, P1, R146, R6, 0x2 ;  /* 0x000000069210d211 */ /* 0x000fc400078210ff */
[-C--:B------:R-:W-:Y:S01]  /*c980*/  @!P3 LEA.HI.X R13, R148, R7.reuse, R75, 0x2, P6 ;  /* 0x00000007940db211 */ /* 0x080fe200030f144b */
[----:B------:R2:W-:Y:S01]  /*c990*/  @!P4 ST.E.64 desc[UR8][R10.64], R54 ;  /* 0x000000360a00c985 */ /* 0x0005e2000c101b08 */
[----:B------:R-:W-:-:S03]  /*c9a0*/  @!P5 LEA.HI.X R17, R146, R7, R27, 0x2, P1 ;  /* 0x000000079211d211 */ /* 0x000fc600008f141b */
[----:B------:R2:W-:Y:S04]  /*c9b0*/  @!P3 ST.E.64 desc[UR8][R12.64], R58 ;  /* 0x0000003a0c00b985 */ /* 0x0005e8000c101b08 */
[----:B------:R2:W-:Y:S04]  /*c9c0*/  @!P2 ST.E.64 desc[UR8][R14.64], R62 ;  /* 0x0000003e0e00a985 */ /* 0x0005e8000c101b08 */
[----:B------:R2:W-:Y:S01]  /*c9d0*/  @!P5 ST.E.64 desc[UR8][R16.64], R66 ;  /* 0x000000421000d985 */ /* 0x0005e2000c101b08 */
[----:B------:R-:W-:Y:S05]  /*c9e0*/  @P0 BRA `(.L_x_202) ;  /* 0x0000000c00480947 */ /* 0x000fea0003800000 */
[----:B--2---:R-:W-:Y:S01]  /*c9f0*/  LEA R4, P0, R145, R6, 0x2 ;  /* 0x0000000691047211 */ /* 0x004fe200078010ff */
[----:B------:R-:W-:-:S03]  /*ca00*/  ULDC.64 UR8, c[0x0][0x208] ;  /* 0x0000820000087ab9 */ /* 0x000fc60000000a00 */
[----:B------:R-:W-:-:S05]  /*ca10*/  LEA.HI.X R5, R145, R7, R26, 0x2, P0 ;  /* 0x0000000791057211 */ /* 0x000fca00000f141a */
[----:B------:R1:W-:Y:S01]  /*ca20*/  ST.E.64 desc[UR8][R4.64], R70 ;  /* 0x0000004604007985 */ /* 0x0003e2000c101b08 */
[----:B------:R-:W-:Y:S05]  /*ca30*/  BRA `(.L_x_202) ;  /* 0x0000000c00347947 */ /* 0x000fea0003800000 */
.L_x_197:
[----:B------:R-:W2:Y:S01]  /*ca40*/  LDL R9, [R1+0xc] ;  /* 0x00000c0001097983 */ /* 0x000ea20000100800 */
[----:B------:R-:W-:Y:S01]  /*ca50*/  ULDC.64 UR8, c[0x0][0xc00] ;  /* 0x0003000000087ab9 */ /* 0x000fe20000000a00 */
[----:B------:R-:W-:Y:S01]  /*ca60*/  ULDC.64 UR12, c[0x0][0x208] ;  /* 0x00008200000c7ab9 */ /* 0x000fe20000000a00 */
[----:B------:R-:W-:Y:S01]  /*ca70*/  UISETP.NE.U32.AND UP0, UPT, UR8, URZ, UPT ;  /* 0x0000003f0800728c */ /* 0x000fe2000bf05070 */
[----:B------:R-:W-:-:S03]  /*ca80*/  R2UR UR10, R19 ;  /* 0x00000000130a72ca */ /* 0x000fc600000e0000 */
[----:B------:R-:W-:-:S03]  /*ca90*/  UISETP.NE.AND.EX UP0, UPT, UR9, URZ, UPT, UP0 ;  /* 0x0000003f0900728c */ /* 0x000fc6000bf05300 */
[----:B------:R-:W-:-:S03]  /*caa0*/  ULDC.64 UR8, c[0x0][0xc00] ;  /* 0x0003000000087ab9 */ /* 0x000fc60000000a00 */
[----:B------:R-:W-:Y:S02]  /*cab0*/  PLOP3.LUT P1, PT, PT, PT, UP0, 0x80, 0x0 ;  /* 0x000000000000781c */ /* 0x000fe40003f2f008 */
[----:B--2---:R-:W-:-:S13]  /*cac0*/  R2UR UR4, R9 ;  /* 0x00000000090472ca */ /* 0x004fda00000e0000 */
[----:B------:R-:W-:-:S06]  /*cad0*/  UIMAD.WIDE UR8, UR4, 0x4, UR8 ;  /* 0x00000004040878a5 */ /* 0x000fcc000f8e0208 */
[----:B------:R-:W-:Y:S02]  /*cae0*/  IMAD.U32 R4, RZ, RZ, UR8 ;  /* 0x00000008ff047e24 */ /* 0x000fe4000f8e00ff */
[----:B------:R-:W-:Y:S01]  /*caf0*/  IMAD.U32 R5, RZ, RZ, UR9 ;  /* 0x00000009ff057e24 */ /* 0x000fe2000f8e00ff */
[----:B------:R-:W-:-:S04]  /*cb00*/  ULDC.64 UR8, c[0x0][0xc08] ;  /* 0x0003020000087ab9 */ /* 0x000fc80000000a00 */
[----:B------:R-:W2:Y:S01]  /*cb10*/  @P1 LDG.E R3, desc[UR12][R4.64] ;  /* 0x0000000c04031981 */ /* 0x000ea2000c1e1900 */
[----:B------:R-:W-:Y:S01]  /*cb20*/  UISETP.NE.U32.AND UP1, UPT, UR8, URZ, UPT ;  /* 0x0000003f0800728c */ /* 0x000fe2000bf25070 */
[----:B------:R-:W0:Y:S03]  /*cb30*/  S2R R8, SR_TID.X ;  /* 0x0000000000087919 */ /* 0x000e260000002100 */
[----:B------:R-:W-:-:S06]  /*cb40*/  UISETP.NE.AND.EX UP1, UPT, UR9, URZ, UPT, UP1 ;  /* 0x0000003f0900728c */ /* 0x000fcc000bf25310 */
[----:B------:R-:W-:-:S05]  /*cb50*/  PLOP3.LUT P2, PT, PT, PT, UP1, 0x80, 0x0 ;  /* 0x000000000000781c */ /* 0x000fca0003f4f018 */
[----:B------:R-:W-:Y:S02]  /*cb60*/  @UP1 ULDC.64 UR8, c[0x0][0xc08] ;  /* 0x0003020000081ab9 */ /* 0x000fe40000000a00 */
[----:B------:R-:W-:-:S03]  /*cb70*/  @UP1 UIMAD.WIDE UR8, UR4, 0x4, UR8 ;  /* 0x00000004040818a5 */ /* 0x000fc6000f8e0208 */
[----:B------:R-:W-:Y:S02]  /*cb80*/  ULDC UR4, c[0x0][0xa88] ;  /* 0x0002a20000047ab9 */ /* 0x000fe40000000800 */
[----:B------:R-:W-:Y:S01]  /*cb90*/  IMAD.U32 R0, RZ, RZ, UR4 ;  /* 0x00000004ff007e24 */ /* 0x000fe2000f8e00ff */
[----:B------:R-:W-:Y:S01]  /*cba0*/  UMOV UR4, URZ ;  /* 0x0000003f00047c82 */ /* 0x000fe20008000000 */
[----:B------:R-:W-:Y:S01]  /*cbb0*/  UISETP.NE.AND UP1, UPT, UR10, URZ, UPT ;  /* 0x0000003f0a00728c */ /* 0x000fe2000bf25270 */
[----:B------:R-:W-:Y:S02]  /*cbc0*/  IMAD.U32 R6, RZ, RZ, UR8 ;  /* 0x00000008ff067e24 */ /* 0x000fe4000f8e00ff */
[----:B------:R-:W-:-:S05]  /*cbd0*/  IMAD.U32 R7, RZ, RZ, UR9 ;  /* 0x00000009ff077e24 */ /* 0x000fca000f8e00ff */
[----:B------:R1:W5:Y:S01]  /*cbe0*/  @P2 LDG.E R0, desc[UR12][R6.64] ;  /* 0x0000000c06002981 */ /* 0x000362000c1e1900 */
[----:B0-----:R-:W-:Y:S02]  /*cbf0*/  VIADD R12, R8, 0xffffff80 ;  /* 0xffffff80080c7836 */ /* 0x001fe40000000000 */
[----:B------:R-:W-:Y:S02]  /*cc00*/  @!UP1 ULDC UR10, c[0x0][0xad4] ;  /* 0x0002b500000a9ab9 */ /* 0x000fe40000000800 */
[----:B------:R-:W-:Y:S01]  /*cc10*/  IMAD.U32 R19, RZ, RZ, UR10 ;  /* 0x0000000aff137e24 */ /* 0x000fe2000f8e00ff */
[----:B------:R-:W-:Y:S02]  /*cc20*/  ISETP.GT.AND P0, PT, R12, 0xbf, PT ;  /* 0x000000bf0c00780c */ /* 0x000fe40003f04270 */
[----:B--2---:R-:W-:-:S13]  /*cc30*/  @P1 R2UR UR4, R3 ;  /* 0x00000000030412ca */ /* 0x004fda00000e0000 */
[----:B------:R-:W-:Y:S01]  /*cc40*/  USHF.R.S32.HI UR21, URZ, 0x1f, UR4 ;  /* 0x0000001f3f157899 */ /* 0x000fe20008011404 */
[----:B-1----:R-:W-:Y:S11]  /*cc50*/  @P2 BRA `(.L_x_205) ;  /* 0x0000000000142947 */ /* 0x002ff60003800000 */
[----:B------:R-:W-:Y:S05]  /*cc60*/  @!P1 BRA `(.L_x_205) ;  /* 0x0000000000109947 */ /* 0x000fea0003800000 */
[----:B------:R-:W-:Y:S02]  /*cc70*/  ULDC.64 UR8, c[0x0][0x208] ;  /* 0x0000820000087ab9 */ /* 0x000fe40000000a00 */
[----:B------:R-:W2:Y:S04]  /*cc80*/  LDG.E R3, desc[UR8][R4.64] ;  /* 0x0000000804037981 */ /* 0x000ea8000c1e1900 */
[----:B-----5:R-:W2:Y:S02]  /*cc90*/  LDG.E R0, desc[UR8][R4.64+0x4] ;  /* 0x0000040804007981 */ /* 0x020ea4000c1e1900 */
[----:B--2---:R-:W-:-:S07]  /*cca0*/  IMAD.IADD R0, R0, 0x1, -R3 ;  /* 0x0000000100007824 */ /* 0x004fce00078e0a03 */
.L_x_205:
[----:B------:R-:W2:Y:S01]  /*ccb0*/  LDL.LU R3, [R1+0x14] ;  /* 0x0000140001037983 */ /* 0x000ea20000300800 */
[----:B------:R-:W-:Y:S01]  /*ccc0*/  R2UR UR9, R9 ;  /* 0x00000000090972ca */ /* 0x000fe200000e0000 */
[----:B------:R-:W-:-:S12]  /*ccd0*/  BSSY B1, `(.L_x_206) ;  /* 0x0000040000017945 */ /* 0x000fd80003800000 */
[----:B------:R-:W-:Y:S01]  /*cce0*/  USEL UR14, UR9, URZ, !UP0 ;  /* 0x0000003f090e7287 */ /* 0x000fe2000c000000 */
[----:B--2---:R-:W-:-:S13]  /*ccf0*/  R2UR UR8, R3 ;  /* 0x00000000030872ca */ /* 0x004fda00000e0000 */
[----:B------:R-:W-:Y:S01]  /*cd00*/  USEL UR15, UR8, URZ, !UP0 ;  /* 0x0000003f080f7287 */ /* 0x000fe2000c000000 */
[----:B------:R-:W-:Y:S11]  /*cd10*/  @P0 BRA `(.L_x_207) ;  /* 0x0000000000ec0947 */ /* 0x000ff60003800000 */
[----:B------:R-:W2:Y:S01]  /*cd20*/  LDL R3, [R1+0x4] ;  /* 0x0000040001037983 */ /* 0x000ea20000100800 */
[----:B------:R-:W0:Y:S02]  /*cd30*/  LDC R9, c[0x0][0xbe8] ;  /* 0x0002fa00ff097b82 */ /* 0x000e240000000800 */
[----:B0----5:R-:W-:Y:S01]  /*cd40*/  IMAD R4, R0, R9, RZ ;  /* 0x0000000900047224 */ /* 0x021fe200078e02ff */
[----:B--2---:R-:W-:-:S13]  /*cd50*/  R2UR UR8, R3 ;  /* 0x00000000030872ca */ /* 0x004fda00000e0000 */
[----:B------:R-:W-:-:S04]  /*cd60*/  IMAD.U32 R3, RZ, RZ, UR8 ;  /* 0x00000008ff037e24 */ /* 0x000fc8000f8e00ff */
[----:B------:R-:W-:-:S04]  /*cd70*/  IMAD R3, R3, 0xc0, R8 ;  /* 0x000000c003037824 */ /* 0x000fc800078e0208 */
[----:B------:R-:W-:-:S05]  /*cd80*/  VIADD R6, R3, 0xffffff80 ;  /* 0xffffff8003067836 */ /* 0x000fca0000000000 */
[----:B------:R-:W-:-:S13]  /*cd90*/  ISETP.GE.AND P0, PT, R6, R4, PT ;  /* 0x000000040600720c */ /* 0x000fda0003f06270 */
[----:B------:R-:W-:Y:S05]  /*cda0*/  @P0 BRA `(.L_x_207) ;  /* 0x0000000000c80947 */ /* 0x000fea0003800000 */
[----:B------:R-:W-:Y:S01]  /*cdb0*/  ISETP.NE.AND P0, PT, R9, 0x1, PT ;  /* 0x000000010900780c */ /* 0x000fe20003f05270 */
[----:B------:R-:W-:Y:S01]  /*cdc0*/  UMOV UR19, 0x9b8 ;  /* 0x000009b800137882 */ /* 0x000fe20000000000 */
[----:B------:R-:W-:Y:S01]  /*cdd0*/  R2UR UR9, R19 ;  /* 0x00000000130972ca */ /* 0x000fe200000e0000 */
[----:B------:R-:W-:Y:S01]  /*cde0*/  ULDC.64 UR24, c[0x0][0x208] ;  /* 0x0000820000187ab9 */ /* 0x000fe20000000a00 */
[----:B------:R-:W-:Y:S02]  /*cdf0*/  R2UR UR8, R23 ;  /* 0x00000000170872ca */ /* 0x000fe400000e0000 */
[----:B------:R-:W-:-:S07]  /*ce00*/  R2UR UR20, R156 ;  /* 0x000000009c1472ca */ /* 0x000fce00000e0000 */
[----:B------:R-:W0:Y:S02]  /*ce10*/  @P0 LDC R3, c[0x0][0xbec] ;  /* 0x0002fb00ff030b82 */ /* 0x000e240000000800 */
[----:B------:R-:W-:-:S04]  /*ce20*/  UISETP.GT.AND UP0, UPT, UR9, 0x1, UPT ;  /* 0x000000010900788c */ /* 0x000fc8000bf04270 */
[----:B------:R-:W-:Y:S02]  /*ce30*/  USEL UR19, UR19, 0x978, UP0 ;  /* 0x0000097813137887 */ /* 0x000fe40008000000 */
[----:B------:R-:W1:Y:S01]  /*ce40*/  @P0 LDC R5, c[0x0][0xbf0] ;  /* 0x0002fc00ff050b82 */ /* 0x000e620000000800 */
[----:B------:R-:W-:-:S09]  /*ce50*/  USEL UR18, UR8, URZ, UP0 ;  /* 0x0000003f08127287 */ /* 0x000fd20008000000 */
[----:B------:R-:W-:Y:S01]  /*ce60*/  ULDC.64 UR12, c[0x0][UR19+0x220] ;  /* 0x00008800130c7abb */ /* 0x000fe20008000a00 */
[----:B------:R-:W-:Y:S01]  /*ce70*/  ULDC.64 UR10, c[0x0][UR19+0x218] ;  /* 0x00008600130a7abb */ /* 0x000fe20008000a00 */
[----:B------:R-:W-:Y:S01]  /*ce80*/  ULDC.64 UR16, c[0x0][UR19+0x228] ;  /* 0x00008a0013107abb */ /* 0x000fe20008000a00 */
[----:B------:R-:W-:Y:S02]  /*ce90*/  UIMAD UR13, UR13, UR14, URZ ;  /* 0x0000000e0d0d72a4 */ /* 0x000fe4000f8e023f */
[----:B------:R-:W-:Y:S01]  /*cea0*/  UIMAD.WIDE.U32 UR8, UR10, UR20, URZ ;  /* 0x000000140a0872a5 */ /* 0x000fe2000f8e003f */
[----:B0-----:R-:W-:Y:S01]  /*ceb0*/  @P0 IMAD.HI.U32 R4, R6, R3, RZ ;  /* 0x0000000306040227 */ /* 0x001fe200078e00ff */
[----:B------:R-:W-:Y:S02]  /*cec0*/  UIMAD UR20, UR11, UR20, URZ ;  /* 0x000000140b1472a4 */ /* 0x000fe4000f8e023f */
[----:B------:R-:W-:Y:S01]  /*ced0*/  UIMAD.WIDE.U32 UR22, UR16, UR18, URZ ;  /* 0x00000012101672a5 */ /* 0x000fe2000f8e003f */
[----:B------:R-:W-:Y:S01]  /*cee0*/  IMAD.MOV.U32 R3, RZ, RZ, R6 ;  /* 0x000000ffff037224 */ /* 0x000fe200078e0006 */
[----:B------:R-:W-:-:S02]  /*cef0*/  UIMAD.WIDE.U32 UR10, UR12, UR14, URZ ;  /* 0x0000000e0c0a72a5 */ /* 0x000fc4000f8e003f */
[----:B------:R-:W-:Y:S01]  /*cf00*/  UIMAD UR16, UR17, UR18, URZ ;  /* 0x00000012111072a4 */ /* 0x000fe2000f8e023f */
[----:B-1----:R-:W-:Y:S01]  /*cf10*/  @P0 SHF.R.U32.HI R3, RZ, R5, R4 ;  /* 0x00000005ff030219 */ /* 0x002fe20000011604 */
[----:B------:R-:W-:Y:S01]  /*cf20*/  UIMAD UR13, UR12, UR15, UR13 ;  /* 0x0000000f0c0d72a4 */ /* 0x000fe2000f8e020d */
[----:B------:R-:W-:Y:S01]  /*cf30*/  IMAD.U32 R4, RZ, RZ, UR22 ;  /* 0x00000016ff047e24 */ /* 0x000fe2000f8e00ff */
[----:B------:R-:W-:Y:S01]  /*cf40*/  UIADD3 UR8, UP1, UP2, UR10, UR8, UR4 ;  /* 0x000000080a087290 */ /* 0x000fe2000fa3e004 */
[----:B------:R-:W-:Y:S01]  /*cf50*/  IMAD.U32 R5, RZ, RZ, UR23 ;  /* 0x00000017ff057e24 */ /* 0x000fe2000f8e00ff */
[----:B------:R-:W-:Y:S01]  /*cf60*/  UIADD3 UR16, UR23, UR16, URZ ;  /* 0x0000001017107290 */ /* 0x000fe2000fffe03f */
[--C-:B------:R-:W-:Y:S01]  /*cf70*/  IMAD.MOV R7, RZ, RZ, -R3.reuse ;  /* 0x000000ffff077224 */ /* 0x100fe200078e0a03 */
[----:B------:R-:W-:Y:S01]  /*cf80*/  UIADD3 UR20, UR9, UR20, URZ ;  /* 0x0000001409147290 */ /* 0x000fe2000fffe03f */
[----:B------:R-:W-:Y:S01]  /*cf90*/  SHF.R.S32.HI R5, RZ, 0x1f, R3 ;  /* 0x0000001fff057819 */ /* 0x000fe20000011403 */
[----:B------:R-:W-:Y:S01]  /*cfa0*/  UIADD3 UR10, UR11, UR13, URZ ;  /* 0x0000000d0b0a7290 */ /* 0x000fe2000fffe03f */
[----:B------:R-:W-:Y:S01]  /*cfb0*/  IMAD R7, R9, R7, R6 ;  /* 0x0000000709077224 */ /* 0x000fe200078e0206 */
[----:B------:R-:W-:Y:S01]  /*cfc0*/  IADD3 R4, P0, P1, R3, UR8, R4 ;  /* 0x0000000803047c10 */ /* 0x000fe2000f91e004 */
[----:B------:R-:W-:Y:S01]  /*cfd0*/  IMAD.U32 R8, RZ, RZ, UR16 ;  /* 0x00000010ff087e24 */ /* 0x000fe2000f8e00ff */
[----:B------:R-:W-:Y:S01]  /*cfe0*/  UIADD3.X UR10, UR10, UR20, UR21, UP1, UP2 ;  /* 0x000000140a0a7290 */ /* 0x000fe20008fe4415 */
[----:B------:R-:W-:Y:S01]  /*cff0*/  ULDC.64 UR8, c[0x0][UR19+0x210] ;  /* 0x0000840013087abb */ /* 0x000fe20008000a00 */
[----:B------:R-:W-:Y:S01]  /*d000*/  SHF.R.S32.HI R3, RZ, 0x1f, R7 ;  /* 0x0000001fff037819 */ /* 0x000fe20000011407 */
[----:B------:R-:W-:-:S03]  /*d010*/  IMAD R6, R7, UR9, RZ ;  /* 0x0000000907067c24 */ /* 0x000fc6000f8e02ff */
[----:B------:R-:W-:Y:S01]  /*d020*/  IADD3.X R5, R5, UR10, R8, P0, P1 ;  /* 0x0000000a05057c10 */ /* 0x000fe200087e2408 */
[----:B------:R-:W-:Y:S01]  /*d030*/  ULDC.64 UR10, c[0x0][0xba8] ;  /* 0x0002ea00000a7ab9 */ /* 0x000fe20000000a00 */
[----:B------:R-:W-:Y:S01]  /*d040*/  IMAD R3, R3, UR8, R6 ;  /* 0x0000000803037c24 */ /* 0x000fe2000f8e0206 */
[----:B------:R-:W-:Y:S01]  /*d050*/  @!UP0 ULDC UR10, c[0x0][0xb50] ;  /* 0x0002d400000a8ab9 */ /* 0x000fe20000000800 */
[----:B------:R-:W-:Y:S01]  /*d060*/  @!UP0 ULDC UR11, c[0x0][0xb54] ;  /* 0x0002d500000b8ab9 */ /* 0x000fe20000000800 */
[----:B------:R-:W-:-:S04]  /*d070*/  IMAD.WIDE.U32 R4, R7, UR8, R4 ;  /* 0x0000000807047c25 */ /* 0x000fc8000f8e0004 */
[----:B------:R-:W-:Y:S01]  /*d080*/  IMAD.IADD R3, R5, 0x1, R3 ;  /* 0x0000000105037824 */ /* 0x000fe200078e0203 */
[----:B------:R-:W-:-:S04]  /*d090*/  LEA R6, P0, R4, UR10, 0x2 ;  /* 0x0000000a04067c11 */ /* 0x000fc8000f8010ff */
[----:B------:R-:W-:Y:S01]  /*d0a0*/  LEA.HI.X R7, R4, UR11, R3, 0x2, P0 ;  /* 0x0000000b04077c11 */ /* 0x000fe200080f1403 */
[----:B------:R-:W-:-:S05]  /*d0b0*/  IMAD.MOV.U32 R3, RZ, RZ, -0x800000 ;  /* 0xff800000ff037424 */ /* 0x000fca00078e00ff */
[----:B------:R0:W-:Y:S03]  /*d0c0*/  STG.E desc[UR24][R6.64], R3 ;  /* 0x0000000306007986 */ /* 0x0001e6000c101918 */
.L_x_207:
[----:B------:R-:W-:Y:S05]  /*d0d0*/  BSYNC B1 ;  /* 0x0000000000017941 */ /* 0x000fea0003800000 */
.L_x_206:
[----:B------:R-:W-:-:S13]  /*d0e0*/  R2UR UR8, R19 ;  /* 0x00000000130872ca */ /* 0x000fda00000e0000 */
[----:B------:R-:W-:-:S06]  /*d0f0*/  UISETP.GT.AND UP0, UPT, UR8, 0x1, UPT ;  /* 0x000000010800788c */ /* 0x000fcc000bf04270 */
[----:B------:R-:W-:-:S13]  /*d100*/  PLOP3.LUT P0, PT, PT, PT, UP0, 0x80, 0x0 ;  /* 0x000000000000781c */ /* 0x000fda0003f0f008 */
[----:B------:R-:W-:Y:S05]  /*d110*/  @P0 BRA `(.L_x_202) ;  /* 0x00000004007c0947 */ /* 0x000fea0003800000 */
[----:B0-----:R-:W2:Y:S01]  /*d120*/  LDL.LU R3, [R1+0x4] ;  /* 0x0000040001037983 */ /* 0x001ea20000300800 */
[----:B------:R-:W0:Y:S01]  /*d130*/  LDC R11, c[0x0][0xbe8] ;  /* 0x0002fa00ff0b7b82 */ /* 0x000e220000000800 */
[----:B------:R-:W-:Y:S01]  /*d140*/  SHF.R.S32.HI R10, RZ, 0x1f, R12 ;  /* 0x0000001fff0a7819 */ /* 0x000fe2000001140c */
[----:B------:R-:W-:Y:S01]  /*d150*/  ULDC.64 UR12, c[0x0][0xaa0] ;  /* 0x0002a800000c7ab9 */ /* 0x000fe20000000a00 */
[----:B------:R-:W-:Y:S01]  /*d160*/  R2UR UR17, R156 ;  /* 0x000000009c1172ca */ /* 0x000fe200000e0000 */
[----:B------:R-:W-:Y:S01]  /*d170*/  UIMAD UR10, UR21, UR12, URZ ;  /* 0x0000000c150a72a4 */ /* 0x000fe2000f8e023f */
[----:B------:R-:W-:Y:S01]  /*d180*/  LEA.HI R10, R10, R12, RZ, 0x2 ;  /* 0x0000000c0a0a7211 */ /* 0x000fe200078f10ff */
[----:B------:R-:W-:Y:S01]  /*d190*/  UIMAD.WIDE.U32 UR8, UR4, UR12, URZ ;  /* 0x0000000c040872a5 */ /* 0x000fe2000f8e003f */
[----:B------:R-:W-:Y:S01]  /*d1a0*/  BSSY B1, `(.L_x_208) ;  /* 0x0000044000017945 */ /* 0x000fe20003800000 */
[----:B------:R-:W-:Y:S01]  /*d1b0*/  UIMAD UR10, UR4, UR13, UR10 ;  /* 0x0000000d040a72a4 */ /* 0x000fe2000f8e020a */
[----:B------:R-:W-:-:S02]  /*d1c0*/  SHF.R.S32.HI R10, RZ, 0x2, R10 ;  /* 0x00000002ff0a7819 */ /* 0x000fc4000001140a */
[----:B------:R-:W-:Y:S01]  /*d1d0*/  SHF.R.S32.HI R16, RZ, 0x1f, R144 ;  /* 0x0000001fff107819 */ /* 0x000fe20000011490 */
[----:B------:R-:W-:Y:S01]  /*d1e0*/  UIADD3 UR9, UR9, UR10, URZ ;  /* 0x0000000a09097290 */ /* 0x000fe2000fffe03f */
[----:B------:R-:W-:Y:S02]  /*d1f0*/  SHF.R.S32.HI R17, RZ, 0x1f, R22 ;  /* 0x0000001fff117819 */ /* 0x000fe40000011416 */
[----:B------:R-:W-:Y:S02]  /*d200*/  ULDC.64 UR10, c[0x0][0xae8] ;  /* 0x0002ba00000a7ab9 */ /* 0x000fe40000000a00 */
[----:B------:R-:W-:-:S04]  /*d210*/  UIMAD.WIDE.U32 UR8, UR17, UR10, UR8 ;  /* 0x0000000a110872a5 */ /* 0x000fc8000f8e0008 */
[----:B------:R-:W-:Y:S01]  /*d220*/  UIMAD UR9, UR17, UR11, UR9 ;  /* 0x0000000b110972a4 */ /* 0x000fe2000f8e0209 */
[----:B0-----:R-:W-:Y:S02]  /*d230*/  ISETP.NE.AND P0, PT, R11, 0x1, PT ;  /* 0x000000010b00780c */ /* 0x001fe40003f05270 */
[----:B------:R-:W-:Y:S02]  /*d240*/  ULDC.64 UR10, c[0x0][0xaf0] ;  /* 0x0002bc00000a7ab9 */ /* 0x000fe40000000a00 */
[----:B------:R-:W-:-:S04]  /*d250*/  UIMAD UR15, UR15, UR10, URZ ;  /* 0x0000000a0f0f72a4 */ /* 0x000fc8000f8e023f */
[----:B------:R-:W-:Y:S02]  /*d260*/  UIMAD UR4, UR14, UR11, UR15 ;  /* 0x0000000b0e0472a4 */ /* 0x000fe4000f8e020f */
[----:B------:R-:W-:-:S03]  /*d270*/  UIMAD.WIDE.U32 UR14, UR14, UR10, UR8 ;  /* 0x0000000a0e0e72a5 */ /* 0x000fc6000f8e0008 */
[----:B------:R-:W-:Y:S01]  /*d280*/  ULDC.64 UR8, c[0x0][0xae0] ;  /* 0x0002b80000087ab9 */ /* 0x000fe20000000a00 */
[----:B------:R-:W0:Y:S01]  /*d290*/  @P0 LDC R5, c[0x0][0xbec] ;  /* 0x0002fb00ff050b82 */ /* 0x000e220000000800 */
[----:B------:R-:W-:-:S07]  /*d2a0*/  UIADD3 UR4, UR15, UR4, URZ ;  /* 0x000000040f047290 */ /* 0x000fce000fffe03f */
[----:B------:R-:W1:Y:S01]  /*d2b0*/  @P0 LDC R7, c[0x0][0xbf0] ;  /* 0x0002fc00ff070b82 */ /* 0x000e620000000800 */
[----:B--2---:R-:W-:Y:S02]  /*d2c0*/  R2UR UR16, R3 ;  /* 0x00000000031072ca */ /* 0x004fe400000e0000 */
[----:B------:R-:W-:-:S04]  /*d2d0*/  SHF.R.S32.HI R3, RZ, 0x1f, R12 ;  /* 0x0000001fff037819 */ /* 0x000fc8000001140c */
[----:B------:R-:W-:-:S04]  /*d2e0*/  LEA.HI R3, R3, R12, RZ, 0x2 ;  /* 0x0000000c03037211 */ /* 0x000fc800078f10ff */
[----:B------:R-:W-:-:S03]  /*d2f0*/  LOP3.LUT R3, R3, 0xfffffffc, RZ, 0xc0, !PT ;  /* 0xfffffffc03037812 */ /* 0x000fc600078ec0ff */
[----:B------:R-:W-:Y:S02]  /*d300*/  IMAD.U32 R6, RZ, RZ, UR16 ;  /* 0x00000010ff067e24 */ /* 0x000fe4000f8e00ff */
[----:B------:R-:W-:Y:S02]  /*d310*/  IMAD.IADD R3, R12, 0x1, -R3 ;  /* 0x000000010c037824 */ /* 0x000fe400078e0a03 */
[----:B------:R-:W-:Y:S02]  /*d320*/  IMAD.U32 R8, RZ, RZ, UR16 ;  /* 0x00000010ff087e24 */ /* 0x000fe4000f8e00ff */
[----:B------:R-:W-:-:S04]  /*d330*/  IMAD R3, R3, 0x60, R10 ;  /* 0x0000006003037824 */ /* 0x000fc800078e020a */
[----:B------:R-:W-:-:S04]  /*d340*/  IMAD R6, R6, 0xc0, R3 ;  /* 0x000000c006067824 */ /* 0x000fc800078e0203 */
[----:B0-----:R-:W-:-:S04]  /*d350*/  @P0 IMAD.HI.U32 R4, R6, R5, RZ ;  /* 0x0000000506040227 */ /* 0x001fc800078e00ff */
[----:B------:R-:W-:Y:S01]  /*d360*/  IMAD.MOV.U32 R3, RZ, RZ, R6 ;  /* 0x000000ffff037224 */ /* 0x000fe200078e0006 */
[----:B-1----:R-:W-:Y:S01]  /*d370*/  @P0 SHF.R.U32.HI R3, RZ, R7, R4 ;  /* 0x00000007ff030219 */ /* 0x002fe20000011604 */
[----:B------:R-:W-:Y:S02]  /*d380*/  IMAD.U32 R5, RZ, RZ, UR15 ;  /* 0x0000000fff057e24 */ /* 0x000fe4000f8e00ff */
[----:B------:R-:W-:Y:S01]  /*d390*/  IMAD.U32 R5, RZ, RZ, UR4 ;  /* 0x00000004ff057e24 */ /* 0x000fe2000f8e00ff */
[--C-:B------:R-:W-:Y:S01]  /*d3a0*/  SHF.R.S32.HI R4, RZ, 0x1f, R3.reuse ;  /* 0x0000001fff047819 */ /* 0x100fe20000011403 */
[----:B------:R-:W-:-:S04]  /*d3b0*/  IMAD.MOV R7, RZ, RZ, -R3 ;  /* 0x000000ffff077224 */ /* 0x000fc800078e0a03 */
[----:B------:R-:W-:Y:S02]  /*d3c0*/  IMAD R7, R11, R7, R6 ;  /* 0x000000070b077224 */ /* 0x000fe400078e0206 */
[----:B------:R-:W-:Y:S02]  /*d3d0*/  IMAD R6, R4, UR8, RZ ;  /* 0x0000000804067c24 */ /* 0x000fe4000f8e02ff */
[----:B------:R-:W-:Y:S02]  /*d3e0*/  IMAD.U32 R4, RZ, RZ, UR14 ;  /* 0x0000000eff047e24 */ /* 0x000fe4000f8e00ff */
[C---:B------:R-:W-:Y:S01]  /*d3f0*/  IMAD R9, R3.reuse, UR9, R6 ;  /* 0x0000000903097c24 */ /* 0x040fe2000f8e0206 */
[----:B------:R-:W-:Y:S01]  /*d400*/  SHF.R.S32.HI R6, RZ, 0x1f, R7 ;  /* 0x0000001fff067819 */ /* 0x000fe20000011407 */
[----:B------:R-:W-:Y:S01]  /*d410*/  IMAD.WIDE.U32 R4, R3, UR8, R4 ;  /* 0x0000000803047c25 */ /* 0x000fe2000f8e0004 */
[----:B------:R-:W-:-:S03]  /*d420*/  ULDC.64 UR8, c[0x0][0xad8] ;  /* 0x0002b60000087ab9 */ /* 0x000fc60000000a00 */
[----:B------:R-:W-:Y:S02]  /*d430*/  IMAD R6, R6, UR8, RZ ;  /* 0x0000000806067c24 */ /* 0x000fe4000f8e02ff */
[----:B------:R-:W-:Y:S02]  /*d440*/  IMAD.IADD R5, R5, 0x1, R9 ;  /* 0x0000000105057824 */ /* 0x000fe400078e0209 */
[----:B-----5:R-:W-:Y:S02]  /*d450*/  IMAD R11, R0, R11, RZ ;  /* 0x0000000b000b7224 */ /* 0x020fe400078e02ff */
[----:B------:R-:W-:Y:S02]  /*d460*/  IMAD R0, R8, 0xc0, R10 ;  /* 0x000000c008007824 */ /* 0x000fe400078e020a */
[C---:B------:R-:W-:Y:S02]  /*d470*/  IMAD R3, R7.reuse, UR9, R6 ;  /* 0x0000000907037c24 */ /* 0x040fe4000f8e0206 */
[----:B------:R-:W-:Y:S01]  /*d480*/  IMAD.WIDE.U32 R4, R7, UR8, R4 ;  /* 0x0000000807047c25 */ /* 0x000fe2000f8e0004 */
[----:B------:R-:W-:Y:S01]  /*d490*/  ISETP.GE.AND P0, PT, R0, R11, PT ;  /* 0x0000000b0000720c */ /* 0x000fe20003f06270 */
[----:B------:R-:W-:-:S02]  /*d4a0*/  ULDC.64 UR8, c[0x0][0xa80] ;  /* 0x0002a00000087ab9 */ /* 0x000fc40000000a00 */
        /* <DEDUP_REMOVED lines=16> */
[----:B------:R3:W-:Y:S04]  /*d5b0*/  @!P2 ST.E.128 desc[UR8][R8.64], RZ ;  /* 0x000000ff0800a985 */ /* 0x0007e8000c101d08 */
[----:B------:R3:W-:Y:S04]  /*d5c0*/  @!P3 ST.E.128 desc[UR8][R12.64], RZ ;  /* 0x000000ff0c00b985 */ /* 0x0007e8000c101d08 */
[----:B------:R3:W-:Y:S02]  /*d5d0*/  @!P4 ST.E.128 desc[UR8][R14.64], RZ ;  /* 0x000000ff0e00c985 */ /* 0x0007e4000c101d08 */
.L_x_209:
[----:B------:R-:W-:Y:S05]  /*d5e0*/  BSYNC B1 ;  /* 0x0000000000017941 */ /* 0x000fea0003800000 */
.L_x_208:
[----:B------:R-:W-:Y:S01]  /*d5f0*/  VIADD R0, R0, 0x60 ;  /* 0x0000006000007836 */ /* 0x000fe20000000000 */
[----:B--2---:R2:W4:Y:S04]  /*d600*/  SHFL.IDX PT, R5, R3, 0x1, 0x1c1f ;  /* 0x003c1f0003057f89 */ /* 0x00452800000e0000 */
[----:B------:R-:W-:Y:S01]  /*d610*/  ISETP.GE.AND P0, PT, R0, R11, PT ;  /* 0x0000000b0000720c */ /* 0x000fe20003f06270 */
[----:B-1----:R2:W1:-:S12]  /*d620*/  SHFL.IDX PT, R4, R6, 0x1, 0x1c1f ;  /* 0x003c1f0006047f89 */ /* 0x00245800000e0000 */
[----:B--2---:R-:W-:Y:S05]  /*d630*/  @P0 BRA `(.L_x_202) ;  /* 0x0000000000340947 */ /* 0x004fea0003800000 */
[----:B------:R-:W-:Y:S01]  /*d640*/  ULDC UR4, c[0x0][0xac8] ;  /* 0x0002b20000047ab9 */ /* 0x000fe20000000800 */
[----:B------:R-:W-:Y:S01]  /*d650*/  ULDC.64 UR8, c[0x0][0x208] ;  /* 0x0000820000087ab9 */ /* 0x000fe20000000a00 */
[----:B------:R-:W-:Y:S02]  /*d660*/  ISETP.GE.AND P3, PT, R22, UR4, PT ;  /* 0x0000000416007c0c */ /* 0x000fe4000bf66270 */
[----:B------:R-:W-:Y:S02]  /*d670*/  ISETP.GE.AND P4, PT, R144, UR4, PT ;  /* 0x0000000490007c0c */ /* 0x000fe4000bf86270 */
[----:B------:R-:W-:-:S09]  /*d680*/  ISETP.GE.AND P2, PT, R18, UR4, PT ;  /* 0x0000000412007c0c */ /* 0x000fd2000bf46270 */
[-C--:B-1-3--:R-:W-:Y:S02]  /*d690*/  @!P3 LEA R8, P0, R22, R4.reuse, 0x1 ;  /* 0x000000041608b211 */ /* 0x08afe400078008ff */
[----:B------:R-:W-:Y:S02]  /*d6a0*/  @!P4 LEA R10, P1, R144, R4, 0x1 ;  /* 0x00000004900ac211 */ /* 0x000fe400078208ff */
[----:B0---4-:R-:W-:Y:S01]  /*d6b0*/  @!P2 IMAD.WIDE R6, R18, 0x2, R4 ;  /* 0x000000021206a825 */ /* 0x011fe200078e0204 */
[-C--:B------:R-:W-:Y:S02]  /*d6c0*/  @!P3 LEA.HI.X R9, R22, R5.reuse, R17, 0x1, P0 ;  /* 0x000000051609b211 */ /* 0x080fe400000f0c11 */
[----:B------:R-:W-:Y:S02]  /*d6d0*/  @!P4 LEA.HI.X R11, R144, R5, R16, 0x1, P1 ;  /* 0x00000005900bc211 */ /* 0x000fe400008f0c10 */
[----:B------:R2:W-:Y:S04]  /*d6e0*/  @!P2 ST.E.128 desc[UR8][R6.64], RZ ;  /* 0x000000ff0600a985 */ /* 0x0005e8000c101d08 */
[----:B------:R2:W-:Y:S04]  /*d6f0*/  @!P3 ST.E.128 desc[UR8][R8.64], RZ ;  /* 0x000000ff0800b985 */ /* 0x0005e8000c101d08 */
[----:B------:R2:W-:Y:S02]  /*d700*/  @!P4 ST.E.128 desc[UR8][R10.64], RZ ;  /* 0x000000ff0a00c985 */ /* 0x0005e4000c101d08 */
.L_x_202:
[----:B------:R-:W-:Y:S05]  /*d710*/  BSYNC B0 ;  /* 0x0000000000007941 */ /* 0x000fea0003800000 */
.L_x_196:
[----:B------:R-:W-:Y:S02]  /*d720*/  ULDC UR4, c[0x0][0xc3c] ;  /* 0x00030f0000047ab9 */ /* 0x000fe40000000800 */
[----:B------:R-:W-:-:S06]  /*d730*/  UISETP.GE.AND UP0, UPT, UR7, UR4, UPT ;  /* 0x000000040700728c */ /* 0x000fcc000bf06270 */
[----:B------:R-:W-:-:S13]  /*d740*/  PLOP3.LUT P0, PT, PT, PT, UP0, 0x80, 0x0 ;  /* 0x000000000000781c */ /* 0x000fda0003f0f008 */
[----:B------:R-:W-:Y:S05]  /*d750*/  @!P0 BRA `(.L_x_210) ;  /* 0xffffff38006c8947 */ /* 0x000fea000383ffff */
[----:B------:R-:W-:Y:S05]  /*d760*/  EXIT ;  /* 0x000000000000794d */ /* 0x000fea0003800000 */
.L_x_171:
[----:B------:R-:W-:-:S08]  /*d770*/  NOP ;  /* 0x0000000000007918 */ /* 0x000fd00000000000 */
[----:B0-----:R-:W0:-:S00]  /*d780*/  USETMAXREG.DEALLOC.CTAPOOL 0x20 ;  /* 0x00000020000079c8 */ /* 0x001e0000080e0500 */
[----:B0-----:R-:W-:Y:S01]  /*d790*/  LOP3.LUT R0, R0, 0x3, RZ, 0xc0, !PT ;  /* 0x0000000300007812 */ /* 0x001fe200078ec0ff */
[----:B------:R-:W-:-:S05]  /*d7a0*/  IMAD.MOV.U32 R6, RZ, RZ, RZ ;  /* 0x000000ffff067224 */ /* 0x000fca00078e00ff */
[----:B------:R-:W0:Y:S02]  /*d7b0*/  SHFL.IDX PT, R0, R0, RZ, 0x1f ;  /* 0x00001fff00007589 */ /* 0x000e2400000e0000 */
[----:B0-----:R-:W-:-:S04]  /*d7c0*/  ISETP.NE.AND P0, PT, R0, RZ, PT ;  /* 0x000000ff0000720c */ /* 0x001fc80003f05270 */
[----:B------:R-:W-:-:S05]  /*d7d0*/  P2R R0, PR, RZ, 0x1 ;  /* 0x00000001ff007803 */ /* 0x000fca0000000000 */
[----:B------:R0:W-:Y:S04]  /*d7e0*/  STL [R1+0x3c], R0 ;  /* 0x00003c0001007387 */ /* 0x0001e80000100800 */
[----:B------:R-:W-:Y:S05]  /*d7f0*/  @!P0 BRA `(.L_x_211) ;  /* 0x00000000001c8947 */ /* 0x000fea0003800000 */
[----:B------:R-:W1:Y:S08]  /*d800*/  S2UR UR5, SR_CgaCtaId ;  /* 0x00000000000579c3 */ /* 0x000e700000008800 */
[----:B------:R-:W-:Y:S06]  /*d810*/  BAR.SYNC.DEFER_BLOCKING 0x5, 0x200 ;  /* 0x0148000000007b1d */ /* 0x000fec0000010000 */
[----:B------:R-:W-:-:S02]  /*d820*/  UMOV UR4, 0x400 ;  /* 0x0000040000047882 */ /* 0x000fc40000000000 */
[----:B-1----:R-:W-:-:S09]  /*d830*/  ULEA UR4, UR5, UR4, 0x18 ;  /* 0x0000000405047291 */ /* 0x002fd2000f8ec03f */
[----:B------:R-:W1:Y:S01]  /*d840*/  LDS.128 R24, [UR4+0x31cd0] ;  /* 0x031cd004ff187984 */ /* 0x000e620008000c00 */
[----:B------:R-:W-:Y:S06]  /*d850*/  BAR.ARV 0x4, 0x200 ;  /* 0x0108000000007b1d */ /* 0x000fec0000002000 */
[----:B------:R-:W-:Y:S05]  /*d860*/  BRA `(.L_x_212) ;  /* 0x0000000800947947 */ /* 0x000fea0003800000 */
.L_x_211:
[----:B0-----:R-:W0:Y:S01]  /*d870*/  S2R R0, SR_TID.X ;  /* 0x0000000000007919 */ /* 0x001e220000002100 */
[----:B------:R-:W-:Y:S01]  /*d880*/  ULDC UR4, c[0x0][0xc3c] ;  /* 0x00030f0000047ab9 */ /* 0x000fe20000000800 */
[----:B------:R-:W-:Y:S01]  /*d890*/  IMAD.MOV.U32 R7, RZ, RZ, RZ ;  /* 0x000000ffff077224 */ /* 0x000fe200078e00ff */
[----:B------:R-:W-:Y:S01]  /*d8a0*/  ULDC.64 UR6, c[0x0][0x208] ;  /* 0x0000820000067ab9 */ /* 0x000fe20000000a00 */
[----:B------:R-:W-:Y:S01]  /*d8b0*/  ULDC UR5, c[0x0][0xc38] ;  /* 0x00030e0000057ab9 */ /* 0x000fe20000000800 */
[----:B0-----:R-:W-:-:S04]  /*d8c0*/  LOP3.LUT R0, R0, 0x1f, RZ, 0xc0, !PT ;  /* 0x0000001f00007812 */ /* 0x001fc800078ec0ff */
[----:B------:R-:W-:-:S04]  /*d8d0*/  ISETP.NE.AND P0, PT, R0, 0x1f, PT ;  /* 0x0000001f0000780c */ /* 0x000fc80003f05270 */
[----:B------:R-:W-:-:S13]  /*d8e0*/  ISETP.GE.OR P1, PT, R0, UR4, !P0 ;  /* 0x0000000400007c0c */ /* 0x000fda000c726670 */
[----:B------:R-:W0:Y:S08]  /*d8f0*/  @!P1 LDC.64 R4, c[0x0][0xc80] ;  /* 0x00032000ff049b82 */ /* 0x000e300000000a00 */
[----:B------:R-:W1:Y:S01]  /*d900*/  @!P1 LDC.64 R2, c[0x0][0xc78] ;  /* 0x00031e00ff029b82 */ /* 0x000e620000000a00 */
[----:B0-----:R-:W-:-:S05]  /*d910*/  @!P1 IMAD.WIDE.U32 R4, R0, 0x4, R4 ;  /* 0x0000000400049825 */ /* 0x001fca00078e0004 */
[----:B------:R-:W2:Y:S01]  /*d920*/  @!P1 LDG.E R6, desc[UR6][R4.64] ;  /* 0x0000000604069981 */ /* 0x000ea2000c1e1900 */
[----:B-1----:R-:W-:-:S05]  /*d930*/  @!P1 IMAD.WIDE.U32 R2, R0, 0x4, R2 ;  /* 0x0000000400029825 */ /* 0x002fca00078e0002 */
[----:B------:R-:W2:Y:S01]  /*d940*/  @!P1 LDG.E R7, desc[UR6][R2.64] ;  /* 0x0000000602079981 */ /* 0x000ea2000c1e1900 */
[C---:B------:R-:W-:Y:S02]  /*d950*/  ISETP.NE.AND P1, PT, R0.reuse, RZ, PT ;  /* 0x000000ff0000720c */ /* 0x040fe40003f25270 */
[C---:B------:R-:W-:Y:S02]  /*d960*/  ISETP.GE.U32.AND P2, PT, R0.reuse, 0x2, PT ;  /* 0x000000020000780c */ /* 0x040fe40003f46070 */
[C---:B------:R-:W-:Y:S02]  /*d970*/  ISETP.GE.U32.AND P3, PT, R0.reuse, 0x4, PT ;  /* 0x000000040000780c */ /* 0x040fe40003f66070 */
[C---:B------:R-:W-:Y:S02]  /*d980*/  ISETP.GE.U32.AND P4, PT, R0.reuse, 0x8, PT ;  /* 0x000000080000780c */ /* 0x040fe40003f86070 */
[----:B------:R-:W-:Y:S01]  /*d990*/  ISETP.GE.U32.AND P5, PT, R0, 0x10, PT ;  /* 0x000000100000780c */ /* 0x000fe20003fa6070 */
[----:B------:R-:W0:Y:S01]  /*d9a0*/  S2UR UR6, SR_CTAID.X ;  /* 0x00000000000679c3 */ /* 0x000e220000002500 */
[----:B------:R-:W-:Y:S01]  /*d9b0*/  UMOV UR4, URZ ;  /* 0x0000003f00047c82 */ /* 0x000fe20008000000 */
[----:B--2---:R-:W-:-:S05]  /*d9c0*/  IMAD R8, R6, R7, RZ ;  /* 0x0000000706087224 */ /* 0x004fca00078e02ff */
[----:B------:R-:W1:Y:S02]  /*d9d0*/  SHFL.UP PT, R9, R8, 0x1, RZ ;  /* 0x0420000008097989 */ /* 0x000e6400000e00ff */
[----:B-1----:R-:W-:-:S05]  /*d9e0*/  SEL R9, R9, RZ, P1 ;  /* 0x000000ff09097207 */ /* 0x002fca0000800000 */
[----:B------:R-:W-:-:S05]  /*d9f0*/  IMAD.IADD R9, R8, 0x1, R9 ;  /* 0x0000000108097824 */ /* 0x000fca00078e0209 */
        /* <DEDUP_REMOVED lines=12> */
[----:B------:R-:W1:Y:S02]  /*dac0*/  SHFL.IDX PT, R8, R2, 0x1f, 0x1f ;  /* 0x03e01f0002087f89 */ /* 0x000e6400000e0000 */
[----:B-1----:R-:W-:-:S05]  /*dad0*/  IMAD R8, R8, UR5, RZ ;  /* 0x0000000508087c24 */ /* 0x002fca000f8e02ff */
[----:B0-----:R-:W-:Y:S01]  /*dae0*/  ISETP.GT.AND P6, PT, R8, UR6, PT ;  /* 0x0000000608007c0c */ /* 0x001fe2000bfc4270 */
[----:B------:R-:W-:-:S12]  /*daf0*/  IMAD.MOV.U32 R3, RZ, RZ, R8 ;  /* 0x000000ffff037224 */ /* 0x000fd800078e0008 */
[----:B------:R-:W-:Y:S05]  /*db00*/  @P6 BRA `(.L_x_213) ;  /* 0x0000000000a06947 */ /* 0x000fea0003800000 */
[----:B------:R-:W-:Y:S01]  /*db10*/  IMAD.MOV.U32 R8, RZ, RZ, R3 ;  /* 0x000000ffff087224 */ /* 0x000fe200078e0003 */
[----:B------:R-:W-:Y:S01]  /*db20*/  UMOV UR4, URZ ;  /* 0x0000003f00047c82 */ /* 0x000fe20008000000 */
[----:B------:R-:W-:-:S05]  /*db30*/  ULDC UR5, c[0x0][0xc38] ;  /* 0x00030e0000057ab9 */ /* 0x000fca0000000800 */
.L_x_215:
[----:B------:R-:W0:Y:S01]  /*db40*/  LDC R2, c[0x0][0xc3c] ;  /* 0x00030f00ff027b82 */ /* 0x000e220000000800 */
[----:B------:R-:W-:Y:S01]  /*db50*/  UIADD3 UR4, UR4, 0x1f, URZ ;  /* 0x0000001f04047890 */ /* 0x000fe2000fffe03f */
[----:B------:R-:W-:Y:S02]  /*db60*/  ULDC UR7, c[0x0][0xc3c] ;  /* 0x00030f0000077ab9 */ /* 0x000fe40000000800 */
[----:B------:R-:W-:-:S03]  /*db70*/  IMAD.U32 R27, RZ, RZ, UR7 ;  /* 0x00000007ff1b7e24 */ /* 0x000fc6000f8e00ff */
[----:B0-----:R-:W-:-:S13]  /*db80*/  ISETP.LE.AND P6, PT, R2, UR4, PT ;  /* 0x0000000402007c0c */ /* 0x001fda000bfc3270 */
[----:B------:R-:W-:Y:S05]  /*db90*/  @P6 BRA `(.L_x_214) ;  /* 0x0000000400a46947 */ /* 0x000fea0003800000 */
[----:B------:R-:W-:Y:S01]  /*dba0*/  VIADD R7, R0, UR4 ;  /* 0x0000000400077c36 */ /* 0x000fe20008000000 */
[----:B------:R-:W-:-:S04]  /*dbb0*/  ULDC.64 UR8, c[0x0][0x208] ;  /* 0x0000820000087ab9 */ /* 0x000fc80000000a00 */
[----:B------:R-:W-:-:S13]  /*dbc0*/  ISETP.GE.OR P6, PT, R7, R2, !P0 ;  /* 0x000000020700720c */ /* 0x000fda00047c6670 */
[----:B------:R-:W0:Y:S08]  /*dbd0*/  @!P6 LDC.64 R4, c[0x0][0xc80] ;  /* 0x00032000ff04eb82 */ /* 0x000e300000000a00 */
[----:B------:R-:W1:Y:S01]  /*dbe0*/  @!P6 LDC.64 R2, c[0x0][0xc78] ;  /* 0x00031e00ff02eb82 */ /* 0x000e620000000a00 */
[----:B0-----:R-:W-:-:S04]  /*dbf0*/  @!P6 IMAD.WIDE R4, R7, 0x4, R4 ;  /* 0x000000040704e825 */ /* 0x001fc800078e0204 */
[----:B-1----:R-:W-:Y:S01]  /*dc00*/  @!P6 IMAD.WIDE R2, R7, 0x4, R2 ;  /* 0x000000040702e825 */ /* 0x002fe200078e0202 */
[----:B------:R-:W-:-:S06]  /*dc10*/  CS2R R6, SRZ ;  /* 0x0000000000067805 */ /* 0x000fcc000001ff00 */
[----:B------:R-:W2:Y:S04]  /*dc20*/  @!P6 LDG.E R6, desc[UR8][R4.64] ;  /* 0x000000080406e981 */ /* 0x000ea8000c1e1900 */
[----:B------:R-:W2:Y:S02]  /*dc30*/  @!P6 LDG.E R7, desc[UR8][R2.64] ;  /* 0x000000080207e981 */ /* 0x000ea4000c1e1900 */
[----:B--2---:R-:W-:-:S05]  /*dc40*/  IMAD R12, R6, R7, RZ ;  /* 0x00000007060c7224 */ /* 0x004fca00078e02ff */
[----:B------:R-:W0:Y:S02]  /*dc50*/  SHFL.UP PT, R9, R12, 0x1, RZ ;  /* 0x042000000c097989 */ /* 0x000e2400000e00ff */
[----:B0-----:R-:W-:-:S05]  /*dc60*/  SEL R9, R9, RZ, P1 ;  /* 0x000000ff09097207 */ /* 0x001fca0000800000 */
[----:B------:R-:W-:-:S05]  /*dc70*/  IMAD.IADD R9, R12, 0x1, R9 ;  /* 0x000000010c097824 */ /* 0x000fca00078e0209 */
        /* <DEDUP_REMOVED lines=12> */
[----:B------:R-:W0:Y:S02]  /*dd40*/  SHFL.IDX PT, R3, R2, 0x1f, 0x1f ;  /* 0x03e01f0002037f89 */ /* 0x000e2400000e0000 */
[----:B0-----:R-:W-:-:S04]  /*dd50*/  IMAD R3, R3, UR5, RZ ;  /* 0x0000000503037c24 */ /* 0x001fc8000f8e02ff */
[----:B------:R-:W-:-:S05]  /*dd60*/  IMAD.IADD R8, R3, 0x1, R8 ;  /* 0x0000000103087824 */ /* 0x000fca00078e0208 */
[----:B------:R-:W-:-:S13]  /*dd70*/  ISETP.GT.AND P6, PT, R8, UR6, PT ;  /* 0x0000000608007c0c */ /* 0x000fda000bfc4270 */
[----:B------:R-:W-:Y:S05]  /*dd80*/  @!P6 BRA `(.L_x_215) ;  /* 0xfffffffc006ce947 */ /* 0x000fea000383ffff */
.L_x_213:
[----:B------:R-:W-:Y:S02]  /*dd90*/  IMAD.IADD R9, R8, 0x1, -R3 ;  /* 0x0000000108097824 */ /* 0x000fe400078e0a03 */
[----:B------:R-:W-:Y:S02]  /*dda0*/  IMAD.MOV.U32 R24, RZ, RZ, RZ ;  /* 0x000000ffff187224 */ /* 0x000fe400078e00ff */
[----:B------:R-:W-:-:S05]  /*ddb0*/  IMAD R3, R2, UR5, R9 ;  /* 0x0000000502037c24 */ /* 0x000fca000f8e0209 */
[----:B------:R-:W-:-:S13]  /*ddc0*/  ISETP.GT.AND P0, PT, R3, UR6, PT ;  /* 0x0000000603007c0c */ /* 0x000fda000bf04270 */
[----:B------:R-:W-:-:S04]  /*ddd0*/  VOTE.ANY R5, PT, !P0 ;  /* 0x0000000000057806 */ /* 0x000fc800040e0100 */
[----:B------:R-:W0:Y:S01]  /*dde0*/  POPC R27, R5 ;  /* 0x00000005001b7309 */ /* 0x000e220000000000 */
[----:B------:R-:W-:Y:S01]  /*ddf0*/  ISETP.NE.AND P0, PT, R5, RZ, PT ;  /* 0x000000ff0500720c */ /* 0x000fe20003f05270 */
[----:B0-----:R-:W0:Y:S04]  /*de00*/  SHFL.IDX PT, R6, R6, R27, 0x1f ;  /* 0x00001f1b06067589 */ /* 0x001e2800000e0000 */
[----:B------:R-:W1:Y:S01]  /*de10*/  SHFL.IDX PT, R7, R7, R27, 0x1f ;  /* 0x00001f1b07077589 */ /* 0x000e6200000e0000 */
[----:B0-----:R-:W-:-:S04]  /*de20*/  IABS R4, R6 ;  /* 0x0000000600047213 */ /* 0x001fc80000000000 */
[----:B------:R-:W0:Y:S01]  /*de30*/  I2F.RP R8, R4 ;  /* 0x0000000400087306 */ /* 0x000e220000209400 */
[----:B-1----:R-:W-:-:S07]  /*de40*/  IABS R10, R7 ;  /* 0x00000007000a7213 */ /* 0x002fce0000000000 */
[----:B0-----:R-:W0:Y:S02]  /*de50*/  MUFU.RCP R8, R8 ;  /* 0x0000000800087308 */ /* 0x001e240000001000 */
[----:B0-----:R-:W-:-:S06]  /*de60*/  VIADD R3, R8, 0xffffffe ;  /* 0x0ffffffe08037836 */ /* 0x001fcc0000000000 */
[----:B------:R-:W0:Y:S02]  /*de70*/  F2I.FTZ.U32.TRUNC.NTZ R3, R3 ;  /* 0x0000000300037305 */ /* 0x000e24000021f000 */
[----:B0-----:R-:W-:Y:S01]  /*de80*/  IMAD.MOV R11, RZ, RZ, -R3 ;  /* 0x000000ffff0b7224 */ /* 0x001fe200078e0a03 */
[----:B------:R-:W-:Y:S06]  /*de90*/  @!P0 BRA `(.L_x_216) ;  /* 0x0000000000088947 */ /* 0x000fec0003800000 */
[----:B------:R-:W-:-:S05]  /*dea0*/  VIADD R5, R27, 0xffffffff ;  /* 0xffffffff1b057836 */ /* 0x000fca0000000000 */
[----:B------:R0:W1:Y:S02]  /*deb0*/  SHFL.IDX PT, R24, R2, R5, 0x1f ;  /* 0x00001f0502187589 */ /* 0x00006400000e0000 */
.L_x_216:
[----:B-1----:R-:W-:Y:S02]  /*dec0*/  IMAD R24, R24, UR5, R9 ;  /* 0x0000000518187c24 */ /* 0x002fe4000f8e0209 */
[----:B------:R-:W-:Y:S02]  /*ded0*/  IMAD R9, R11, R4, RZ ;  /* 0x000000040b097224 */ /* 0x000fe400078e02ff */
[----:B0-----:R-:W-:Y:S01]  /*dee0*/  IMAD.MOV.U32 R2, RZ, RZ, RZ ;  /* 0x000000ffff027224 */ /* 0x001fe200078e00ff */
[----:B------:R-:W-:Y:S01]  /*def0*/  IADD3 R25, -R24, UR6, RZ ;  /* 0x0000000618197c10 */ /* 0x000fe2000fffe1ff */
[----:B------:R-:W-:Y:S01]  /*df00*/  IMAD.MOV.U32 R5, RZ, RZ, R10 ;  /* 0x000000ffff057224 */ /* 0x000fe200078e000a */
[----:B------:R-:W-:Y:S01]  /*df10*/  IABS R10, R7 ;  /* 0x00000007000a7213 */ /* 0x000fe20000000000 */
[----:B------:R-:W-:Y:S01]  /*df20*/  IMAD.HI.U32 R2, R3, R9, R2 ;  /* 0x0000000903027227 */ /* 0x000fe200078e0002 */
[----:B------:R-:W-:Y:S01]  /*df30*/  IABS R9, R6 ;  /* 0x0000000600097213 */ /* 0x000fe20000000000 */
[----:B------:R-:W0:Y:S01]  /*df40*/  I2F.RP R8, R5 ;  /* 0x0000000500087306 */ /* 0x000e220000209400 */
[----:B------:R-:W-:Y:S01]  /*df50*/  IABS R3, R25 ;  /* 0x0000001900037213 */ /* 0x000fe20000000000 */
[----:B------:R-:W-:-:S02]  /*df60*/  IMAD.MOV R10, RZ, RZ, -R10 ;  /* 0x000000ffff0a7224 */ /* 0x000fc400078e0a0a */
[----:B------:R-:W-:Y:S02]  /*df70*/  IMAD.MOV R9, RZ, RZ, -R9 ;  /* 0x000000ffff097224 */ /* 0x000fe400078e0a09 */
[----:B------:R-:W-:-:S04]  /*df80*/  IMAD.HI.U32 R2, R2, R3, RZ ;  /* 0x0000000302027227 */ /* 0x000fc800078e00ff */
[----:B------:R-:W-:Y:S02]  /*df90*/  IMAD R3, R2, R9, R3 ;  /* 0x0000000902037224 */ /* 0x000fe400078e0203 */
[----:B------:R-:W-:-:S03]  /*dfa0*/  VIADD R27, R27, UR4 ;  /* 0x000000041b1b7c36 */ /* 0x000fc60008000000 */
[----:B------:R-:W-:Y:S01]  /*dfb0*/  ISETP.GT.U32.AND P1, PT, R4, R3, PT ;  /* 0x000000030400720c */ /* 0x000fe20003f24070 */
[----:B0-----:R-:W0:-:S12]  /*dfc0*/  MUFU.RCP R8, R8 ;  /* 0x0000000800087308 */ /* 0x001e180000001000 */
[----:B------:R-:W-:Y:S02]  /*dfd0*/  @!P1 IMAD.IADD R3, R3, 0x1, -R4 ;  /* 0x0000000103039824 */ /* 0x000fe400078e0a04 */
[----:B------:R-:W-:Y:S01]  /*dfe0*/  @!P1 VIADD R2, R2, 0x1 ;  /* 0x0000000102029836 */ /* 0x000fe20000000000 */
[----:B------:R-:W-:Y:S02]  /*dff0*/  ISETP.NE.AND P1, PT, R6, RZ, PT ;  /* 0x000000ff0600720c */ /* 0x000fe40003f25270 */
[----:B------:R-:W-:Y:S01]  /*e000*/  ISETP.GE.U32.AND P0, PT, R3, R4, PT ;  /* 0x000000040300720c */ /* 0x000fe20003f06070 */
[----:B0-----:R-:W-:Y:S01]  /*e010*/  VIADD R9, R8, 0xffffffe ;  /* 0x0ffffffe08097836 */ /* 0x001fe20000000000 */
[----:B------:R-:W-:-:S03]  /*e020*/  LOP3.LUT R4, R25, R6, RZ, 0x3c, !PT ;  /* 0x0000000619047212 */ /* 0x000fc600078e3cff */
[----:B------:R-:W0:Y:S01]  /*e030*/  F2I.FTZ.U32.TRUNC.NTZ R3, R9 ;  /* 0x0000000900037305 */ /* 0x000e22000021f000 */
[----:B------:R-:W-:-:S07]  /*e040*/  ISETP.GE.AND P2, PT, R4, RZ, PT ;  /* 0x000000ff0400720c */ /* 0x000fce0003f46270 */
[----:B------:R-:W-:-:S04]  /*e050*/  @P0 VIADD R2, R2, 0x1 ;  /* 0x0000000102020836 */ /* 0x000fc80000000000 */
[----:B------:R-:W-:Y:S02]  /*e060*/  IMAD.MOV.U32 R4, RZ, RZ, R2 ;  /* 0x000000ffff047224 */ /* 0x000fe400078e0002 */
[----:B0-----:R-:W-:Y:S02]  /*e070*/  IMAD.MOV R2, RZ, RZ, -R3 ;  /* 0x000000ffff027224 */ /* 0x001fe400078e0a03 */
[----:B------:R-:W-:Y:S01]  /*e080*/  @!P2 IMAD.MOV R4, RZ, RZ, -R4 ;  /* 0x000000ffff04a224 */ /* 0x000fe200078e0a04 */
[----:B------:R-:W-:Y:S01]  /*e090*/  @!P1 LOP3.LUT R4, RZ, R6, RZ, 0x33, !PT ;  /* 0x00000006ff049212 */ /* 0x000fe200078e33ff */
[----:B------:R-:W-:Y:S02]  /*e0a0*/  IMAD R9, R2, R5, RZ ;  /* 0x0000000502097224 */ /* 0x000fe400078e02ff */
[----:B------:R-:W-:Y:S01]  /*e0b0*/  IMAD.MOV.U32 R2, RZ, RZ, RZ ;  /* 0x000000ffff027224 */ /* 0x000fe200078e00ff */
[-C--:B------:R-:W-:Y:S01]  /*e0c0*/  IABS R8, R4.reuse ;  /* 0x0000000400087213 */ /* 0x080fe20000000000 */
[----:B------:R-:W-:-:S02]  /*e0d0*/  IMAD R6, R6, R4, RZ ;  /* 0x0000000406067224 */ /* 0x000fc400078e02ff */
[----:B------:R-:W-:-:S04]  /*e0e0*/  IMAD.HI.U32 R2, R3, R9, R2 ;  /* 0x0000000903027227 */ /* 0x000fc800078e0002 */
[----:B------:R-:W-:Y:S02]  /*e0f0*/  IMAD.MOV.U32 R3, RZ, RZ, R8 ;  /* 0x000000ffff037224 */ /* 0x000fe400078e0008 */
[----:B------:R-:W-:Y:S02]  /*e100*/  IMAD.MOV.U32 R8, RZ, RZ, R10 ;  /* 0x000000ffff087224 */ /* 0x000fe400078e000a */
[----:B------:R-:W-:-:S04]  /*e110*/  IMAD.HI.U32 R2, R2, R3, RZ ;  /* 0x0000000302027227 */ /* 0x000fc800078e00ff */
[----:B------:R-:W-:Y:S01]  /*e120*/  IMAD R8, R2, R8, R3 ;  /* 0x0000000802087224 */ /* 0x000fe200078e0203 */
[----:B------:R-:W-:Y:S01]  /*e130*/  LOP3.LUT R3, R4, R7, RZ, 0x3c, !PT ;  /* 0x0000000704037212 */ /* 0x000fe200078e3cff */
[----:B------:R-:W-:-:S03]  /*e140*/  IMAD.IADD R25, R25, 0x1, -R6 ;  /* 0x0000000119197824 */ /* 0x000fc600078e0a06 */
[----:B------:R-:W-:Y:S02]  /*e150*/  ISETP.GT.U32.AND P1, PT, R5, R8, PT ;  /* 0x000000080500720c */ /* 0x000fe40003f24070 */
[----:B------:R-:W-:-:S11]  /*e160*/  ISETP.GE.AND P2, PT, R3, RZ, PT ;  /* 0x000000ff0300720c */ /* 0x000fd60003f46270 */
[----:B------:R-:W-:Y:S02]  /*e170*/  @!P1 IMAD.IADD R8, R8, 0x1, -R5 ;  /* 0x0000000108089824 */ /* 0x000fe400078e0a05 */
[----:B------:R-:W-:Y:S01]  /*e180*/  @!P1 VIADD R2, R2, 0x1 ;  /* 0x0000000102029836 */ /* 0x000fe20000000000 */
[----:B------:R-:W-:Y:S02]  /*e190*/  ISETP.NE.AND P1, PT, R7, RZ, PT ;  /* 0x000000ff0700720c */ /* 0x000fe40003f25270 */
[----:B------:R-:W-:-:S13]  /*e1a0*/  ISETP.GE.U32.AND P0, PT, R8, R5, PT ;  /* 0x000000050800720c */ /* 0x000fda0003f06070 */
[----:B------:R-:W-:-:S04]  /*e1b0*/  @P0 VIADD R2, R2, 0x1 ;  /* 0x0000000102020836 */ /* 0x000fc80000000000 */
[----:B------:R-:W-:Y:S01]  /*e1c0*/  @!P2 IMAD.MOV R2, RZ, RZ, -R2 ;  /* 0x000000ffff02a224 */ /* 0x000fe200078e0a02 */
[----:B------:R-:W-:-:S05]  /*e1d0*/  @!P1 LOP3.LUT R2, RZ, R7, RZ, 0x33, !PT ;  /* 0x00000007ff029212 */ /* 0x000fca00078e33ff */
[----:B------:R-:W-:-:S04]  /*e1e0*/  IMAD.MOV R3, RZ, RZ, -R2 ;  /* 0x000000ffff037224 */ /* 0x000fc800078e0a02 */
[C---:B------:R-:W-:Y:S02]  /*e1f0*/  IMAD R4, R7.reuse, R3, R4 ;  /* 0x0000000307047224 */ /* 0x040fe400078e0204 */
[----:B------:R-:W-:-:S04]  /*e200*/  IMAD R7, R7, 0x1000000, R2 ;  /* 0x0100000007077824 */ /* 0x000fc800078e0202 */
[----:B------:R-:W-:Y:S01]  /*e210*/  IMAD R26, R4, 0x10000, R7 ;  /* 0x00010000041a7824 */ /* 0x000fe200078e0207 */
[----:B------:R-:W-:Y:S06]  /*e220*/  BRA `(.L_x_217) ;  /* 0x00000000000c7947 */ /* 0x000fec0003800000 */
.L_x_214:
[----:B------:R-:W-:Y:S02]  /*e230*/  IMAD.MOV.U32 R25, RZ, RZ, RZ ;  /* 0x000000ffff197224 */ /* 0x000fe400078e00ff */
[----:B------:R-:W-:Y:S02]  /*e240*/  IMAD.U32 R24, RZ, RZ, UR6 ;  /* 0x00000006ff187e24 */ /* 0x000fe4000f8e00ff */
[----:B------:R-:W-:-:S07]  /*e250*/  IMAD.MOV.U32 R26, RZ, RZ, RZ ;  /* 0x000000ffff1a7224 */ /* 0x000fce00078e00ff */
.L_x_217:
[----:B------:R-:W-:-:S13]  /*e260*/  ISETP.NE.AND P0, PT, R0, RZ, PT ;  /* 0x000000ff0000720c */ /* 0x000fda0003f05270 */
[----:B------:R-:W0:Y:S01]  /*e270*/  @!P0 S2R R3, SR_CgaCtaId ;  /* 0x0000000000038919 */ /* 0x000e220000008800 */
[----:B------:R-:W-:-:S04]  /*e280*/  @!P0 MOV R0, 0x400 ;  /* 0x0000040000008802 */ /* 0x000fc80000000f00 */
[----:B0-----:R-:W-:-:S05]  /*e290*/  @!P0 LEA R0, R3, R0, 0x18 ;  /* 0x0000000003008211 */ /* 0x001fca00078ec0ff */
[----:B------:R2:W-:Y:S01]  /*e2a0*/  @!P0 STS.128 [R0+0x31cd0], R24 ;  /* 0x031cd01800008388 */ /* 0x0005e20000000c00 */
[----:B------:R-:W-:Y:S06]  /*e2b0*/  BAR.ARV 0x5, 0x200 ;  /* 0x0148000000007b1d */ /* 0x000fec0000002000 */
.L_x_212:
[----:B------:R3:W-:Y:S01]  /*e2c0*/  STL [R1+0x34], RZ ;  /* 0x000034ff01007387 */ /* 0x0007e20000100800 */
[----:B------:R-:W-:Y:S01]  /*e2d0*/  ULDC UR4, c[0x0][0xc3c] ;  /* 0x00030f0000047ab9 */ /* 0x000fe20000000800 */
[----:B------:R-:W-:Y:S01]  /*e2e0*/  IMAD.MOV.U32 R28, RZ, RZ, 0x1 ;  /* 0x00000001ff1c7424 */ /* 0x000fe200078e00ff */
[----:B-1----:R-:W-:Y:S01]  /*e2f0*/  ISETP.GE.AND P0, PT, R27, UR4, PT ;  /* 0x000000041b007c0c */ /* 0x002fe2000bf06270 */
[----:B------:R-:W-:-:S12]  /*e300*/  IMAD.MOV.U32 R18, RZ, RZ, RZ ;  /* 0x000000ffff127224 */ /* 0x000fd800078e00ff */
[----:B---3--:R-:W-:Y:S05]  /*e310*/  @P0 BRA `(.L_x_218) ;  /* 0x0000005400f80947 */ /* 0x008fea0003800000 */
[----:B------:R-:W1:Y:S01]  /*e320*/  S2R R6, SR_TID.X ;  /* 0x0000000000067919 */ /* 0x000e620000002100 */
[----:B------:R-:W3:Y:S01]  /*e330*/  S2UR UR5, SR_CgaCtaId ;  /* 0x00000000000579c3 */ /* 0x000ee20000008800 */
[----:B------:R-:W-:Y:S01]  /*e340*/  UMOV UR4, 0x400 ;  /* 0x0000040000047882 */ /* 0x000fe20000000000 */
[----:B------:R-:W-:Y:S01]  /*e350*/  BSSY B8, `(.L_x_218) ;  /* 0x000057a000087945 */ /* 0x000fe20003800000 */
[----:B------:R4:W-:Y:S01]  /*e360*/  STL [R1+0x34], RZ ;  /* 0x000034ff01007387 */ /* 0x0009e20000100800 */
[----:B------:R-:W-:Y:S01]  /*e370*/  IMAD.MOV.U32 R28, RZ, RZ, 0x1 ;  /* 0x00000001ff1c7424 */ /* 0x000fe200078e00ff */
[----:B------:R-:W-:Y:S01]  /*e380*/  ULDC UR38, c[0x0][0xc] ;  /* 0x0000030000267ab9 */ /* 0x000fe20000000800 */
[----:B------:R-:W-:Y:S01]  /*e390*/  IMAD.MOV.U32 R18, RZ, RZ, RZ ;  /* 0x000000ffff127224 */ /* 0x000fe200078e00ff */
[----:B------:R-:W-:Y:S01]  /*e3a0*/  ULDC.64 UR36, c[0x0][0x198] ;  /* 0x0000660000247ab9 */ /* 0x000fe20000000a00 */
[----:B---3--:R-:W-:-:S06]  /*e3b0*/  ULEA UR4, UR5, UR4, 0x18 ;  /* 0x0000000405047291 */ /* 0x008fcc000f8ec03f */
[----:B------:R-:W-:Y:S01]  /*e3c0*/  IMAD.U32 R17, RZ, RZ, UR4 ;  /* 0x00000004ff117e24 */ /* 0x000fe2000f8e00ff */
[C---:B-1----:R-:W-:Y:S01]  /*e3d0*/  LOP3.LUT R5, R6.reuse, 0x7f, RZ, 0xc0, !PT ;  /* 0x0000007f06057812 */ /* 0x042fe200078ec0ff */
[----:B0-2---:R-:W-:-:S04]  /*e3e0*/  IMAD.SHL.U32 R0, R6, 0x8, RZ ;  /* 0x0000000806007824 */ /* 0x005fc800078e00ff */
[----:B------:R-:W-:Y:S01]  /*e3f0*/  IMAD.SHL.U32 R4, R5, 0x8, RZ ;  /* 0x0000000805047824 */ /* 0x000fe200078e00ff */
[C---:B------:R-:W-:Y:S02]  /*e400*/  LOP3.LUT R3, R0.reuse, 0x20, RZ, 0xc0, !PT ;  /* 0x0000002000037812 */ /* 0x040fe400078ec0ff */
[----:B------:R-:W-:Y:S02]  /*e410*/  LOP3.LUT R2, R0, 0xd8, RZ, 0xc0, !PT ;  /* 0x000000d800027812 */ /* 0x000fe400078ec0ff */
[----:B------:R-:W-:Y:S02]  /*e420*/  LOP3.LUT R3, R3, 0x300, R4, 0xf8, !PT ;  /* 0x0000030003037812 */ /* 0x000fe400078ef804 */
[----:B------:R-:W-:Y:S02]  /*e430*/  LOP3.LUT R2, R2, 0x18, R6, 0x78, !PT ;  /* 0x0000001802027812 */ /* 0x000fe400078e7806 */
[----:B------:R-:W-:Y:S02]  /*e440*/  LOP3.LUT R0, R0, 0x18, RZ, 0xc0, !PT ;  /* 0x0000001800007812 */ /* 0x000fe400078ec0ff */
[----:B------:R-:W-:Y:S01]  /*e450*/  LOP3.LUT R4, R3, R2, RZ, 0xfc, !PT ;  /* 0x0000000203047212 */ /* 0x000fe200078efcff */
[----:B------:R-:W-:Y:S01]  /*e460*/  IMAD.SHL.U32 R2, R6, 0x20, RZ ;  /* 0x0000002006027824 */ /* 0x000fe200078e00ff */
[----:B------:R-:W-:-:S04]  /*e470*/  SHF.R.U32.HI R3, RZ, 0x2, R5 ;  /* 0x00000002ff037819 */ /* 0x000fc80000011605 */
[----:B------:R-:W-:Y:S01]  /*e480*/  LOP3.LUT R5, R3, 0x60, R2, 0xf8, !PT ;  /* 0x0000006003057812 */ /* 0x000fe200078ef802 */
[----:B------:R-:W-:Y:S01]  /*e490*/  IMAD R2, R4, 0x2, R17 ;  /* 0x0000000204027824 */ /* 0x000fe200078e0211 */
[C---:B------:R-:W-:Y:S02]  /*e4a0*/  LOP3.LUT R3, R0.reuse, 0x20, RZ, 0xfc, !PT ;  /* 0x0000002000037812 */ /* 0x040fe400078efcff */
[----:B------:R-:W-:Y:S02]  /*e4b0*/  LOP3.LUT R0, R0, 0x40, RZ, 0xfc, !PT ;  /* 0x0000004000007812 */ /* 0x000fe400078efcff */
[----:B------:R4:W-:Y:S05]  /*e4c0*/  STL [R1+0x8], R2 ;  /* 0x0000080201007387 */ /* 0x0009ea0000100800 */
.L_x_322:
[----:B01--4-:R-:W0:Y:S01]  /*e4d0*/  LDC.64 R2, c[0x0][0xc88] ;  /* 0x00032200ff027b82 */ /* 0x013e220000000a00 */
[----:B------:R-:W-:Y:S01]  /*e4e0*/  ULDC.64 UR4, c[0x0][0x208] ;  /* 0x0000820000047ab9 */ /* 0x000fe20000000a00 */
[----:B0-----:R-:W-:-:S05]  /*e4f0*/  IMAD.WIDE R2, R27, 0x4, R2 ;  /* 0x000000041b027825 */ /* 0x001fca00078e0202 */
[----:B--2---:R-:W2:Y:S01]  /*e500*/  LDG.E R9, desc[UR4][R2.64] ;  /* 0x0000000402097981 */ /* 0x004ea2000c1e1900 */
[----:B------:R-:W-:Y:S05]  /*e510*/  YIELD ;  /* 0x0000000000007946 */ /* 0x000fea0003800000 */
[----:B------:R-:W-:Y:S01]  /*e520*/  ULDC.64 UR4, c[0x0][0xa28] ;  /* 0x00028a0000047ab9 */ /* 0x000fe20000000a00 */
[----:B------:R-:W-:Y:S01]  /*e530*/  IMAD.MOV.U32 R0, RZ, RZ, RZ ;  /* 0x000000ffff007224 */ /* 0x000fe200078e00ff */
[----:B------:R-:W-:Y:S01]  /*e540*/  ISETP.NE.U32.AND P0, PT, RZ, UR4, PT ;  /* 0x00000004ff007c0c */ /* 0x000fe2000bf05070 */
[----:B------:R-:W-:Y:S01]  /*e550*/  ULDC.64 UR10, c[0x0][0x208] ;  /* 0x00008200000a7ab9 */ /* 0x000fe20000000a00 */
[----:B------:R-:W-:Y:S01]  /*e560*/  IMAD.MOV.U32 R6, RZ, RZ, RZ ;  /* 0x000000ffff067224 */ /* 0x000fe200078e00ff */
[----:B------:R-:W-:Y:S01]  /*e570*/  ULDC.64 UR8, c[0x0][0xa08] ;  /* 0x0002820000087ab9 */ /* 0x000fe20000000a00 */
[----:B------:R-:W-:Y:S01]  /*e580*/  ISETP.NE.AND.EX P0, PT, RZ, UR5, PT, P0 ;  /* 0x00000005ff007c0c */ /* 0x000fe2000bf05300 */
[----:B------:R-:W-:Y:S01]  /*e590*/  ULDC.64 UR6, c[0x0][0xa18] ;  /* 0x0002860000067ab9 */ /* 0x000fe20000000a00 */
[----:B------:R-:W-:-:S02]  /*e5a0*/  ISETP.NE.U32.AND P2, PT, RZ, UR8, PT ;  /* 0x00000008ff007c0c */ /* 0x000fc4000bf45070 */
[----:B--2---:R-:W-:Y:S01]  /*e5b0*/  SHF.R.S32.HI R4, RZ, 0x1f, R9 ;  /* 0x0000001fff047819 */ /* 0x004fe20000011409 */
[----:B------:R-:W-:-:S08]  /*e5c0*/  IMAD.SHL.U32 R19, R9, 0x4, RZ ;  /* 0x0000000409137824 */ /* 0x000fd000078e00ff */
[C---:B------:R-:W-:Y:S01]  /*e5d0*/  @P0 LEA R2, P1, R9.reuse, UR4, 0x2 ;  /* 0x0000000409020c11 */ /* 0x040fe2000f8210ff */
[----:B------:R-:W-:Y:S03]  /*e5e0*/  STL [R1+0xc], R9 ;  /* 0x00000c0901007387 */ /* 0x000fe60000100800 */
[C-C-:B------:R-:W-:Y:S01]  /*e5f0*/  @P0 LEA.HI.X R3, R9.reuse, UR5, R4.reuse, 0x2, P1 ;  /* 0x0000000509030c11 */ /* 0x140fe200088f1404 */
[----:B------:R-:W-:Y:S01]  /*e600*/  ULDC.64 UR4, c[0x0][0xa00] ;  /* 0x0002800000047ab9 */ /* 0x000fe20000000a00 */
[----:B------:R-:W-:Y:S01]  /*e610*/  SHF.L.U64.HI R22, R9, 0x2, R4 ;  /* 0x0000000209167819 */ /* 0x000fe20000010204 */
[----:B------:R0:W-:Y:S01]  /*e620*/  STL [R1+0x20], R4 ;  /* 0x0000200401007387 */ /* 0x0001e20000100800 */
[----:B------:R-:W-:-:S03]  /*e630*/  ISETP.NE.U32.AND P1, PT, RZ, UR4, PT ;  /* 0x00000004ff007c0c */ /* 0x000fc6000bf25070 */
[----:B------:R1:W5:Y:S01]  /*e640*/  @P0 LDG.E R0, desc[UR10][R2.64] ;  /* 0x0000000a02000981 */ /* 0x000362000c1e1900 */
[----:B------:R-:W-:Y:S01]  /*e650*/  ISETP.NE.AND.EX P1, PT, RZ, UR5, PT, P1 ;  /* 0x00000005ff007c0c */ /* 0x000fe2000bf25310 */
[----:B------:R-:W-:Y:S01]  /*e660*/  IMAD.MOV.U32 R8, RZ, RZ, RZ ;  /* 0x000000ffff087224 */ /* 0x000fe200078e00ff */
[----:B------:R-:W-:Y:S02]  /*e670*/  ISETP.NE.AND.EX P0, PT, RZ, UR9, PT, P2 ;  /* 0x00000009ff007c0c */ /* 0x000fe4000bf05320 */
[----:B------:R-:W-:Y:S02]  /*e680*/  ISETP.NE.U32.AND P2, PT, RZ, UR6, PT ;  /* 0x00000006ff007c0c */ /* 0x000fe4000bf45070 */
[C---:B0-----:R-:W-:Y:S02]  /*e690*/  IADD3 R4, P4, R19.reuse, UR8, RZ ;  /* 0x0000000813047c10 */ /* 0x041fe4000ff9e0ff */
[----:B-1----:R-:W-:Y:S02]  /*e6a0*/  IADD3 R2, P3, R19, UR4, RZ ;  /* 0x0000000413027c10 */ /* 0x002fe4000ff7e0ff */
[----:B------:R-:W-:-:S02]  /*e6b0*/  ISETP.NE.AND.EX P2, PT, RZ, UR7, PT, P2 ;  /* 0x00000007ff007c0c */ /* 0x000fc4000bf45320 */
[C---:B------:R-:W-:Y:S02]  /*e6c0*/  IADD3.X R3, R22.reuse, UR5, RZ, P3, !PT ;  /* 0x0000000516037c10 */ /* 0x040fe40009ffe4ff */
[----:B------:R-:W-:-:S03]  /*e6d0*/  IADD3.X R5, R22, UR9, RZ, P4, !PT ;  /* 0x0000000916057c10 */ /* 0x000fc6000a7fe4ff */
[----:B------:R-:W2:Y:S01]  /*e6e0*/  @P1 LDG.E R6, desc[UR10][R2.64] ;  /* 0x0000000a02061981 */ /* 0x000ea2000c1e1900 */
[----:B------:R-:W-:Y:S02]  /*e6f0*/  ULDC UR4, c[0x0][0x288] ;  /* 0x0000a20000047ab9 */ /* 0x000fe40000000800 */
[----:B------:R-:W-:Y:S01]  /*e700*/  IMAD.U32 R10, RZ, RZ, UR4 ;  /* 0x00000004ff0a7e24 */ /* 0x000fe2000f8e00ff */
[----:B------:R-:W-:Y:S01]  /*e710*/  ULDC.64 UR4, c[0x0][0x418] ;  /* 0x0001060000047ab9 */ /* 0x000fe20000000a00 */
[----:B------:R-:W5:Y:S04]  /*e720*/  @P0 LDG.E R8, desc[UR10][R4.64] ;  /* 0x0000000a04080981 */ /* 0x000f68000c1e1900 */
[----:B--2---:R0:W-:Y:S02]  /*e730*/  STL [R1+0x10], R6 ;  /* 0x0000100601007387 */ /* 0x0041e40000100800 */
[----:B0-----:R-:W-:-:S04]  /*e740*/  @P2 IADD3 R6, P3, R19, UR6, RZ ;  /* 0x0000000613062c10 */ /* 0x001fc8000ff7e0ff */
[----:B------:R-:W-:-:S05]  /*e750*/  @P2 IADD3.X R7, R22, UR7, RZ, P3, !PT ;  /* 0x0000000716072c10 */ /* 0x000fca0009ffe4ff */
[----:B------:R0:W2:Y:S01]  /*e760*/  @P2 LDG.E R10, desc[UR10][R6.64] ;  /* 0x0000000a060a2981 */ /* 0x0000a2000c1e1900 */
[----:B------:R-:W-:-:S03]  /*e770*/  UISETP.NE.U32.AND UP0, UPT, UR4, URZ, UPT ;  /* 0x0000003f0400728c */ /* 0x000fc6000bf05070 */
[----:B------:R-:W-:Y:S01]  /*e780*/  ULDC UR4, c[0x0][0x424] ;  /* 0x0001090000047ab9 */ /* 0x000fe20000000800 */
[----:B------:R-:W-:-:S03]  /*e790*/  UISETP.NE.AND.EX UP0, UPT, UR5, URZ, UPT, UP0 ;  /* 0x0000003f0500728c */ /* 0x000fc6000bf05300 */
[----:B------:R-:W-:Y:S01]  /*e7a0*/  ULDC UR5, c[0x0][0x2f0] ;  /* 0x0000bc0000057ab9 */ /* 0x000fe20000000800 */
[----:B------:R-:W-:-:S04]  /*e7b0*/  USEL UR4, UR4, 0x1, UP0 ;  /* 0x0000000104047887 */ /* 0x000fc80008000000 */
[----:B------:R-:W-:-:S06]  /*e7c0*/  UIMAD UR4, UR4, UR5, URZ ;  /* 0x00000005040472a4 */ /* 0x000fcc000f8e023f */
[----:B0-----:R-:W-:Y:S01]  /*e7d0*/  IMAD.U32 R7, RZ, RZ, UR4 ;  /* 0x00000004ff077e24 */ /* 0x001fe2000f8e00ff */
[----:B--2---:R0:W-:Y:S01]  /*e7e0*/  STL [R1+0x24], R10 ;  /* 0x0000240a01007387 */ /* 0x0041e20000100800 */
[----:B---3--:R-:W-:Y:S05]  /*e7f0*/  @P2 BRA `(.L_x_219) ;  /* 0x0000000000182947 */ /* 0x008fea0003800000 */
[----:B------:R-:W-:Y:S05]  /*e800*/  @!P1 BRA `(.L_x_219) ;  /* 0x0000000000149947 */ /* 0x000fea0003800000 */
[----:B------:R-:W-:Y:S02]  /*e810*/  ULDC.64 UR4, c[0x0][0x208] ;  /* 0x0000820000047ab9 */ /* 0x000fe40000000a00 */
[----:B------:R-:W2:Y:S04]  /*e820*/  LDG.E R6, desc[UR4][R2.64] ;  /* 0x0000000402067981 */ /* 0x000ea8000c1e1900 */
[----:B------:R-:W2:Y:S02]  /*e830*/  LDG.E R2, desc[UR4][R2.64+0x4] ;  /* 0x0000040402027981 */ /* 0x000ea4000c1e1900 */
[----:B--2---:R-:W-:-:S05]  /*e840*/  IMAD.IADD R2, R2, 0x1, -R6 ;  /* 0x0000000102027824 */ /* 0x004fca00078e0a06 */
[----:B------:R1:W-:Y:S02]  /*e850*/  STL [R1+0x24], R2 ;  /* 0x0000240201007387 */ /* 0x0003e40000100800 */
.L_x_219:
[----:B------:R-:W-:Y:S01]  /*e860*/  ULDC.64 UR4, c[0x0][0xa20] ;  /* 0x0002880000047ab9 */ /* 0x000fe20000000a00 */
[C---:B------:R-:W-:Y:S01]  /*e870*/  LOP3.LUT R6, R26.reuse, 0xff000000, RZ, 0xc0, !PT ;  /* 0xff0000001a067812 */ /* 0x040fe200078ec0ff */
[----:B------:R-:W-:Y:S01]  /*e880*/  IMAD.MOV.U32 R23, RZ, RZ, R9 ;  /* 0x000000ffff177224 */ /* 0x000fe200078e0009 */
[----:B------:R-:W-:Y:S02]  /*e890*/  ISETP.NE.U32.AND P1, PT, RZ, UR4, PT ;  /* 0x00000004ff007c0c */ /* 0x000fe4000bf25070 */
[----:B------:R-:W-:Y:S02]  /*e8a0*/  SHF.R.U32.HI R6, RZ, 0x8, R6 ;  /* 0x00000008ff067819 */ /* 0x000fe40000011606 */
[----:B------:R-:W-:Y:S02]  /*e8b0*/  ISETP.NE.AND.EX P1, PT, RZ, UR5, PT, P1 ;  /* 0x00000005ff007c0c */ /* 0x000fe4000bf25310 */
[C---:B-1----:R-:W-:Y:S02]  /*e8c0*/  LOP3.LUT R2, R26.reuse, 0xff0000, RZ, 0xc0, !PT ;  /* 0x00ff00001a027812 */ /* 0x042fe400078ec0ff */
[----:B------:R-:W-:Y:S01]  /*e8d0*/  LOP3.LUT R16, R26, 0xffff, RZ, 0xc0, !PT ;  /* 0x0000ffff1a107812 */ /* 0x000fe200078ec0ff */
[----:B-----5:R-:W-:Y:S01]  /*e8e0*/  IMAD.IADD R26, R8, 0x1, R0 ;  /* 0x00000001081a7824 */ /* 0x020fe200078e0200 */
[----:B------:R-:W-:-:S07]  /*e8f0*/  LEA.HI R6, R2, R6, RZ, 0x10 ;  /* 0x0000000602067211 */ /* 0x000fce00078f80ff */
[----:B------:R-:W-:Y:S05]  /*e900*/  @!P1 BRA `(.L_x_220) ;  /* 0x0000000000149947 */ /* 0x000fea0003800000 */
[----:B------:R-:W-:Y:S01]  /*e910*/  IADD3 R2, P0, R19, UR4, RZ ;  /* 0x0000000413027c10 */ /* 0x000fe2000ff1e0ff */
[----:B------:R-:W-:-:S03]  /*e920*/  ULDC.64 UR6, c[0x0][0x208] ;  /* 0x0000820000067ab9 */ /* 0x000fc60000000a00 */
[----:B------:R-:W-:-:S05]  /*e930*/  IADD3.X R3, R22, UR5, RZ, P0, !PT ;  /* 0x0000000516037c10 */ /* 0x000fca00087fe4ff */
[----:B------:R1:W5:Y:S01]  /*e940*/  LDG.E R7, desc[UR6][R2.64] ;  /* 0x0000000602077981 */ /* 0x000362000c1e1900 */
[----:B------:R-:W-:Y:S05]  /*e950*/  BRA `(.L_x_221) ;  /* 0x0000000000147947 */ /* 0x000fea0003800000 */
.L_x_220:
[----:B------:R-:W-:Y:S05]  /*e960*/  @!P0 BRA `(.L_x_221) ;  /* 0x0000000000108947 */ /* 0x000fea0003800000 */
[----:B------:R-:W-:Y:S02]  /*e970*/  ULDC.64 UR4, c[0x0][0x208] ;  /* 0x0000820000047ab9 */ /* 0x000fe40000000a00 */
[----:B------:R-:W2:Y:S04]  /*e980*/  LDG.E R7, desc[UR4][R4.64] ;  /* 0x0000000404077981 */ /* 0x000ea8000c1e1900 */
[----:B------:R-:W2:Y:S02]  /*e990*/  LDG.E R4, desc[UR4][R4.64+0x4] ;  /* 0x0000040404047981 */ /* 0x000ea4000c1e1900 */
[----:B--2---:R-:W-:-:S07]  /*e9a0*/  IMAD.IADD R7, R4, 0x1, -R7 ;  /* 0x0000000104077824 */ /* 0x004fce00078e0a07 */
.L_x_221:
[----:B-----5:R-:W-:Y:S01]  /*e9b0*/  IMAD.IADD R7, R7, 0x1, -R0 ;  /* 0x0000000107077824 */ /* 0x020fe200078e0a00 */
[----:B------:R-:W-:Y:S01]  /*e9c0*/  LOP3.LUT R9, R6, 0xff, RZ, 0xc0, !PT ;  /* 0x000000ff06097812 */ /* 0x000fe200078ec0ff */
[----:B-1----:R-:W-:Y:S01]  /*e9d0*/  IMAD.MOV.U32 R3, RZ, RZ, RZ ;  /* 0x000000ffff037224 */ /* 0x002fe200078e00ff */
[----:B------:R-:W-:Y:S01]  /*e9e0*/  BSSY B0, `(.L_x_222) ;  /* 0x0000029000007945 */ /* 0x000fe20003800000 */
[C---:B------:R-:W-:Y:S01]  /*e9f0*/  VIADD R0, R7.reuse, 0x8f ;  /* 0x0000008f07007836 */ /* 0x040fe20000000000 */
[----:B------:R-:W-:Y:S01]  /*ea00*/  ISETP.GE.AND P0, PT, R7, 0x1, PT ;  /* 0x000000010700780c */ /* 0x000fe20003f06270 */
[----:B------:R-:W-:Y:S01]  /*ea10*/  IMAD.MOV.U32 R7, RZ, RZ, R3 ;  /* 0x000000ffff077224 */ /* 0x000fe200078e0003 */
[----:B------:R1:W-:Y:S01]  /*ea20*/  STL [R1+0x18], R3 ;  /* 0x0000180301007387 */ /* 0x0003e20000100800 */
[----:B------:R-:W-:-:S05]  /*ea30*/  IMAD.HI R0, R0, 0x38e38e39, RZ ;  /* 0x38e38e3900007827 */ /* 0x000fca00078e02ff */
[----:B------:R-:W-:-:S04]  /*ea40*/  SHF.R.U32.HI R2, RZ, 0x1f, R0 ;  /* 0x0000001fff027819 */ /* 0x000fc80000011600 */
[----:B------:R-:W-:-:S05]  /*ea50*/  LEA.HI.SX32 R8, R0, R2, 0x1b ;  /* 0x0000000200087211 */ /* 0x000fca00078fdaff */
[----:B------:R1:W-:Y:S04]  /*ea60*/  STL [R1+0x30], R8 ;  /* 0x0000300801007387 */ /* 0x0003e80000100800 */
[----:B------:R1:W-:Y:S01]  /*ea70*/  STL [R1+0x38], R9 ;  /* 0x0000380901007387 */ /* 0x0003e20000100800 */
[----:B------:R-:W-:Y:S05]  /*ea80*/  @!P0 BRA `(.L_x_223) ;  /* 0x0000000000788947 */ /* 0x000fea0003800000 */
[----:B------:R-:W-:-:S04]  /*ea90*/  SHF.R.U32.HI R6, RZ, 0x10, R6 ;  /* 0x00000010ff067819 */ /* 0x000fc80000011606 */
[----:B------:R-:W-:-:S13]  /*eaa0*/  ISETP.NE.AND P0, PT, R6, RZ, PT ;  /* 0x000000ff0600720c */ /* 0x000fda0003f05270 */
[----:B------:R-:W2:Y:S02]  /*eab0*/  @!P0 LDC R6, c[0x0][0x9f0] ;  /* 0x00027c00ff068b82 */ /* 0x000ea40000000800 */
[-C--:B--2---:R-:W-:Y:S02]  /*eac0*/  IABS R0, R6.reuse ;  /* 0x0000000600007213 */ /* 0x084fe40000000000 */
[----:B------:R-:W-:Y:S02]  /*ead0*/  IABS R5, R6 ;  /* 0x0000000600057213 */ /* 0x000fe40000000000 */
[----:B------:R-:W2:Y:S03]  /*eae0*/  I2F.RP R2, R0 ;  /* 0x0000000000027306 */ /* 0x000ea60000209400 */
[----:B------:R-:W-:-:S05]  /*eaf0*/  IMAD.MOV R5, RZ, RZ, -R5 ;  /* 0x000000ffff057224 */ /* 0x000fca00078e0a05 */
[----:B--2---:R-:W2:Y:S02]  /*eb00*/  MUFU.RCP R2, R2 ;  /* 0x0000000200027308 */ /* 0x004ea40000001000 */
[----:B--2---:R-:W-:-:S06]  /*eb10*/  VIADD R2, R2, 0xffffffe ;  /* 0x0ffffffe02027836 */ /* 0x004fcc0000000000 */
[----:B-1----:R-:W1:Y:S02]  /*eb20*/  F2I.FTZ.U32.TRUNC.NTZ R3, R2 ;  /* 0x0000000200037305 */ /* 0x002e64000021f000 */
[----:B-1----:R-:W-:-:S04]  /*eb30*/  IMAD.MOV R2, RZ, RZ, -R3 ;  /* 0x000000ffff027224 */ /* 0x002fc800078e0a03 */
[----:B------:R-:W-:Y:S02]  /*eb40*/  IMAD R4, R2, R0, RZ ;  /* 0x0000000002047224 */ /* 0x000fe400078e02ff */
[----:B------:R-:W-:-:S04]  /*eb50*/  IMAD.MOV.U32 R2, RZ, RZ, RZ ;  /* 0x000000ffff027224 */ /* 0x000fc800078e00ff */
[----:B------:R-:W-:Y:S01]  /*eb60*/  IMAD.HI.U32 R4, R3, R4, R2 ;  /* 0x0000000403047227 */ /* 0x000fe200078e0002 */
[----:B------:R-:W-:-:S04]  /*eb70*/  IADD3 R3, R6, -0x1, R8 ;  /* 0xffffffff06037810 */ /* 0x000fc80007ffe008 */
[----:B------:R-:W-:Y:S02]  /*eb80*/  IABS R2, R3 ;  /* 0x0000000300027213 */ /* 0x000fe40000000000 */
[----:B------:R-:W-:-:S03]  /*eb90*/  LOP3.LUT R3, R3, R6, RZ, 0x3c, !PT ;  /* 0x0000000603037212 */ /* 0x000fc600078e3cff */
[----:B------:R-:W-:Y:S01]  /*eba0*/  IMAD.HI.U32 R4, R4, R2, RZ ;  /* 0x0000000204047227 */ /* 0x000fe200078e00ff */
[----:B------:R-:W-:-:S03]  /*ebb0*/  ISETP.GE.AND P2, PT, R3, RZ, PT ;  /* 0x000000ff0300720c */ /* 0x000fc60003f46270 */
[----:B------:R-:W-:-:S05]  /*ebc0*/  IMAD R2, R4, R5, R2 ;  /* 0x0000000504027224 */ /* 0x000fca00078e0202 */
[----:B------:R-:W-:-:S13]  /*ebd0*/  ISETP.GT.U32.AND P1, PT, R0, R2, PT ;  /* 0x000000020000720c */ /* 0x000fda0003f24070 */
[----:B------:R-:W-:Y:S02]  /*ebe0*/  @!P1 IMAD.IADD R2, R2, 0x1, -R0 ;  /* 0x0000000102029824 */ /* 0x000fe400078e0a00 */
[----:B------:R-:W-:Y:S01]  /*ebf0*/  @!P1 VIADD R4, R4, 0x1 ;  /* 0x0000000104049836 */ /* 0x000fe20000000000 */
[----:B------:R-:W-:Y:S02]  /*ec00*/  ISETP.NE.AND P1, PT, R6, RZ, PT ;  /* 0x000000ff0600720c */ /* 0x000fe40003f25270 */
[----:B------:R-:W-:-:S13]  /*ec10*/  ISETP.GE.U32.AND P0, PT, R2, R0, PT ;  /* 0x000000000200720c */ /* 0x000fda0003f06070 */
[----:B------:R-:W-:-:S04]  /*ec20*/  @P0 VIADD R4, R4, 0x1 ;  /* 0x0000000104040836 */ /* 0x000fc80000000000 */
[----:B------:R-:W-:Y:S01]  /*ec30*/  @!P2 IMAD.MOV R4, RZ, RZ, -R4 ;  /* 0x000000ffff04a224 */ /* 0x000fe200078e0a04 */
[----:B------:R-:W-:-:S05]  /*ec40*/  @!P1 LOP3.LUT R4, RZ, R6, RZ, 0x33, !PT ;  /* 0x00000006ff049212 */ /* 0x000fca00078e33ff */
[----:B------:R-:W-:-:S05]  /*ec50*/  IMAD.MOV.U32 R7, RZ, RZ, R4 ;  /* 0x000000ffff077224 */ /* 0x000fca00078e0004 */
[----:B------:R2:W-:Y:S02]  /*ec60*/  STL [R1+0x18], R7 ;  /* 0x0000180701007387 */ /* 0x0005e40000100800 */
.L_x_223:
[----:B------:R-:W-:Y:S05]  /*ec70*/  BSYNC B0 ;  /* 0x0000000000007941 */ /* 0x000fea0003800000 */
.L_x_222:
[----:B------:R-:W-:Y:S01]  /*ec80*/  IMAD.MOV.U32 R0, RZ, RZ, R7 ;  /* 0x000000ffff007224 */ /* 0x000fe200078e0007 */
[----:B------:R-:W-:Y:S03]  /*ec90*/  BSSY B7, `(.L_x_224) ;  /* 0x0000420000077945 */ /* 0x000fe60003800000 */
[----:B------:R-:W-:-:S05]  /*eca0*/  IMAD R2, R9, R0, RZ ;  /* 0x0000000009027224 */ /* 0x000fca00078e02ff */
[----:B------:R-:W-:Y:S01]  /*ecb0*/  VIADDMNMX R0, R2, R0, R8, PT ;  /* 0x0000000002007246 */ /* 0x000fe20003800108 */
[----:B------:R3:W-:Y:S03]  /*ecc0*/  STL [R1+0x4], R2 ;  /* 0x0000040201007387 */ /* 0x0007e60000100800 */
[----:B------:R-:W-:Y:S01]  /*ecd0*/  ISETP.GT.AND P0, PT, R0, R2, PT ;  /* 0x000000020000720c */ /* 0x000fe20003f04270 */
[----:B------:R3:W-:-:S12]  /*ece0*/  STL [R1+0x1c], R0 ;  /* 0x00001c0001007387 */ /* 0x0007d80000100800 */
[----:B---3--:R-:W-:Y:S05]  /*ecf0*/  @P0 BRA `(.L_x_225) ;  /* 0x0000000000480947 */ /* 0x008fea0003800000 */
[----:B------:R-:W3:Y:S02]  /*ed00*/  S2R R0, SR_TID.X ;  /* 0x0000000000007919 */ /* 0x000ee40000002100 */
[----:B---3--:R-:W-:-:S04]  /*ed10*/  LOP3.LUT R0, R0, 0x7f, RZ, 0xc0, !PT ;  /* 0x0000007f00007812 */ /* 0x008fc800078ec0ff */
[----:B------:R-:W-:-:S13]  /*ed20*/  ISETP.NE.AND P0, PT, R0, RZ, PT ;  /* 0x000000ff0000720c */ /* 0x000fda0003f05270 */
[----:B------:R-:W-:Y:S05]  /*ed30*/  @P0 BRA `(.L_x_226) ;  /* 0x0000004000540947 */ /* 0x000fea0003800000 */
[----:B------:R-:W3:Y:S01]  /*ed40*/  S2R R5, SR_LANEID ;  /* 0x0000000000057919 */ /* 0x000ee20000000000 */
[----:B------:R-:W-:Y:S01]  /*ed50*/  VOTEU.ANY UR4, UPT, PT ;  /* 0x0000000000047886 */ /* 0x000fe200038e0100 */
[----:B-1----:R-:W1:Y:S01]  /*ed60*/  LDC.64 R2, c[0x0][0xc60] ;  /* 0x00031800ff027b82 */ /* 0x002e620000000a00 */
[----:B------:R-:W3:Y:S01]  /*ed70*/  FLO.U32 R0, UR4 ;  /* 0x0000000400007d00 */ /* 0x000ee200080e0000 */
[----:B------:R-:W-:Y:S01]  /*ed80*/  ULDC.64 UR6, c[0x0][0x208] ;  /* 0x0000820000067ab9 */ /* 0x000fe20000000a00 */
[----:B---3--:R-:W-:-:S06]  /*ed90*/  ISETP.EQ.U32.AND P0, PT, R0, R5, PT ;  /* 0x000000050000720c */ /* 0x008fcc0003f02070 */
[----:B------:R-:W1:Y:S07]  /*eda0*/  POPC R5, UR4 ;  /* 0x0000000400057d09 */ /* 0x000e6e0008000000 */
[----:B-1----:R-:W3:Y:S01]  /*edb0*/  @P0 ATOMG.E.ADD.STRONG.GPU PT, R3, desc[UR6][R2.64], R5 ;  /* 0x00000005020309a8 */ /* 0x002ee200081ee1c6 */
[----:B------:R-:W1:Y:S02]  /*edc0*/  S2R R4, SR_LTMASK ;  /* 0x0000000000047919 */ /* 0x000e640000003900 */
[----:B-1----:R-:W-:-:S04]  /*edd0*/  LOP3.LUT R4, R4, UR4, RZ, 0xc0, !PT ;  /* 0x0000000404047c12 */ /* 0x002fc8000f8ec0ff */
[----:B--2---:R-:W1:Y:S01]  /*ede0*/  POPC R7, R4 ;  /* 0x0000000400077309 */ /* 0x004e620000000000 */
[----:B---3--:R-:W1:Y:S02]  /*edf0*/  SHFL.IDX PT, R0, R3, R0, 0x1f ;  /* 0x00001f0003007589 */ /* 0x008e6400000e0000 */
[----:B-1----:R-:W-:Y:S01]  /*ee00*/  IADD3 R24, R0, UR38, R7 ;  /* 0x0000002600187c10 */ /* 0x002fe2000fffe007 */
[----:B------:R-:W-:Y:S06]  /*ee10*/  BRA `(.L_x_226) ;  /* 0x00000040001c7947 */ /* 0x000fec0003800000 */
.L_x_225:
[----:B------:R-:W-:Y:S01]  /*ee20*/  VIADD R0, R17, 0x16a00 ;  /* 0x00016a0011007836 */ /* 0x000fe20000000000 */
[----:B------:R-:W-:Y:S04]  /*ee30*/  BSSY B6, `(.L_x_227) ;  /* 0x0000013000067945 */ /* 0x000fe80003800000 */
[----:B------:R-:W-:-:S13]  /*ee40*/  LOP3.LUT P0, RZ, R0, 0x1bf, RZ, 0xc0, !PT ;  /* 0x000001bf00ff7812 */ /* 0x000fda000780c0ff */
[----:B------:R-:W-:Y:S05]  /*ee50*/  @!P0 BRA `(.L_x_228) ;  /* 0x0000000000408947 */ /* 0x000fea0003800000 */
[----:B------:R-:W-:Y:S01]  /*ee60*/  MOV R2, 0x0 ;  /* 0x0000000000027802 */ /* 0x000fe20000000f00 */
[----:B------:R-:W-:Y:S01]  /*ee70*/  ULDC.64 UR6, c[0x4][0xa8] ;  /* 0x01002a0000067ab9 */ /* 0x000fe20000000a00 */
[----:B------:R-:W-:Y:S01]  /*ee80*/  ULDC.64 UR8, c[0x4][0xb0] ;  /* 0x01002c0000087ab9 */ /* 0x000fe20000000a00 */
[----:B------:R-:W-:Y:S01]  /*ee90*/  ULDC.64 UR4, c[0x4][0x8] ;  /* 0x0100020000047ab9 */ /* 0x000fe20000000a00 */
[----:B------:R-:W-:Y:S02]  /*eea0*/  IMAD.U32 R4, RZ, RZ, UR6 ;  /* 0x00000006ff047e24 */ /* 0x000fe4000f8e00ff */
[----:B-1----:R-:W1:Y:S01]  /*eeb0*/  LDC.64 R2, c[0x4][R2] ;  /* 0x0100000002027b82 */ /* 0x002e620000000a00 */
[----:B------:R-:W-:Y:S02]  /*eec0*/  IMAD.U32 R5, RZ, RZ, UR7 ;  /* 0x00000007ff057e24 */ /* 0x000fe4000f8e00ff */
[----:B------:R-:W-:Y:S02]  /*eed0*/  IMAD.U32 R6, RZ, RZ, UR8 ;  /* 0x00000008ff067e24 */ /* 0x000fe4000f8e00ff */
[----:B--2---:R-:W-:-:S02]  /*eee0*/  IMAD.U32 R7, RZ, RZ, UR9 ;  /* 0x00000009ff077e24 */ /* 0x004fc4000f8e00ff */
[----:B0-----:R-:W-:Y:S02]  /*eef0*/  IMAD.U32 R10, RZ, RZ, UR4 ;  /* 0x00000004ff0a7e24 */ /* 0x001fe4000f8e00ff */
[----:B------:R-:W-:Y:S02]  /*ef00*/  IMAD.U32 R11, RZ, RZ, UR5 ;  /* 0x00000005ff0b7e24 */ /* 0x000fe4000f8e00ff */
[----:B------:R-:W-:Y:S02]  /*ef10*/  IMAD.MOV.U32 R8, RZ, RZ, 0x70 ;  /* 0x00000070ff087424 */ /* 0x000fe400078e00ff */
[----:B------:R-:W-:Y:S02]  /*ef20*/  IMAD.MOV.U32 R12, RZ, RZ, 0x1 ;  /* 0x00000001ff0c7424 */ /* 0x000fe400078e00ff */
[----:B------:R-:W-:-:S07]  /*ef30*/  IMAD.MOV.U32 R13, RZ, RZ, RZ ;  /* 0x000000ffff0d7224 */ /* 0x000fce00078e00ff */
[----:B------:R-:W-:-:S07]  /*ef40*/  LEPC R20, `(.L_x_228) ;  /* 0x000000001014794e */ /* 0x000fce0000000000 */
[----:B-1----:R-:W-:Y:S05]  /*ef50*/  CALL.ABS.NOINC R2 ;  /* 0x0000000002007343 */ /* 0x002fea0003c00000 */
.L_x_228:
[----:B------:R-:W-:Y:S05]  /*ef60*/  BSYNC B6 ;  /* 0x0000000000067941 */ /* 0x000fea0003800000 */
.L_x_227:
        /* <DEDUP_REMOVED lines=8> */
[----:B-1----:R1:W3:Y:S01]  /*eff0*/  LDC.64 R2, c[0x4][R29] ;  /* 0x010000001d027b82 */ /* 0x0022e20000000a00 */
[----:B------:R-:W-:Y:S02]  /*f000*/  IMAD.U32 R4, RZ, RZ, UR6 ;  /* 0x00000006ff047e24 */ /* 0x000fe4000f8e00ff */
[----:B------:R-:W-:Y:S02]  /*f010*/  IMAD.U32 R5, RZ, RZ, UR7 ;  /* 0x00000007ff057e24 */ /* 0x000fe4000f8e00ff */
[----:B------:R-:W-:Y:S02]  /*f020*/  IMAD.U32 R6, RZ, RZ, UR8 ;  /* 0x00000008ff067e24 */ /* 0x000fe4000f8e00ff */
[----:B--2---:R-:W-:-:S02]  /*f030*/  IMAD.U32 R7, RZ, RZ, UR9 ;  /* 0x00000009ff077e24 */ /* 0x004fc4000f8e00ff */
[----:B0-----:R-:W-:Y:S02]  /*f040*/  IMAD.U32 R10, RZ, RZ, UR4 ;  /* 0x00000004ff0a7e24 */ /* 0x001fe4000f8e00ff */
[----:B------:R-:W-:Y:S02]  /*f050*/  IMAD.U32 R11, RZ, RZ, UR5 ;  /* 0x00000005ff0b7e24 */ /* 0x000fe4000f8e00ff */
[----:B------:R-:W-:Y:S02]  /*f060*/  IMAD.MOV.U32 R8, RZ, RZ, 0x70 ;  /* 0x00000070ff087424 */ /* 0x000fe400078e00ff */
[----:B------:R-:W-:Y:S02]  /*f070*/  IMAD.MOV.U32 R12, RZ, RZ, 0x1 ;  /* 0x00000001ff0c7424 */ /* 0x000fe400078e00ff */
[----:B-1----:R-:W-:-:S07]  /*f080*/  IMAD.MOV.U32 R13, RZ, RZ, RZ ;  /* 0x000000ffff0d7224 */ /* 0x002fce00078e00ff */
[----:B------:R-:W-:-:S07]  /*f090*/  LEPC R20, `(.L_x_231) ;  /* 0x000000001014794e */ /* 0x000fce0000000000 */
[----:B---3--:R-:W-:Y:S05]  /*f0a0*/  CALL.ABS.NOINC R2 ;  /* 0x0000000002007343 */ /* 0x008fea0003c00000 */
.L_x_231:
[----:B------:R0:W1:Y:S01]  /*f0b0*/  LDC.64 R2, c[0x4][R29] ;  /* 0x010000001d027b82 */ /* 0x0000620000000a00 */
[----:B------:R-:W-:Y:S01]  /*f0c0*/  ULDC.64 UR6, c[0x4][0xa8] ;  /* 0x01002a0000067ab9 */ /* 0x000fe20000000a00 */
[----:B------:R-:W-:Y:S01]  /*f0d0*/  ULDC.64 UR8, c[0x4][0xb0] ;  /* 0x01002c0000087ab9 */ /* 0x000fe20000000a00 */
[----:B------:R-:W-:Y:S01]  /*f0e0*/  ULDC.64 UR4, c[0x4][0x18] ;  /* 0x0100060000047ab9 */ /* 0x000fe20000000a00 */
[----:B------:R-:W-:Y:S02]  /*f0f0*/  IMAD.U32 R4, RZ, RZ, UR6 ;  /* 0x00000006ff047e24 */ /* 0x000fe4000f8e00ff */
[----:B------:R-:W-:Y:S02]  /*f100*/  IMAD.U32 R5, RZ, RZ, UR7 ;  /* 0x00000007ff057e24 */ /* 0x000fe4000f8e00ff */
[----:B------:R-:W-:Y:S02]  /*f110*/  IMAD.U32 R6, RZ, RZ, UR8 ;  /* 0x00000008ff067e24 */ /* 0x000fe4000f8e00ff */
[----:B------:R-:W-:-:S02]  /*f120*/  IMAD.U32 R7, RZ, RZ, UR9 ;  /* 0x00000009ff077e24 */ /* 0x000fc4000f8e00ff */
[----:B------:R-:W-:Y:S02]  /*f130*/  IMAD.U32 R10, RZ, RZ, UR4 ;  /* 0x00000004ff0a7e24 */ /* 0x000fe4000f8e00ff */
[----:B------:R-:W-:Y:S02]  /*f140*/  IMAD.U32 R11, RZ, RZ, UR5 ;  /* 0x00000005ff0b7e24 */ /* 0x000fe4000f8e00ff */
[----:B------:R-:W-:Y:S02]  /*f150*/  IMAD.MOV.U32 R8, RZ, RZ, 0x70 ;  /* 0x00000070ff087424 */ /* 0x000fe400078e00ff */
[----:B------:R-:W-:Y:S02]  /*f160*/  IMAD.MOV.U32 R12, RZ, RZ, 0x1 ;  /* 0x00000001ff0c7424 */ /* 0x000fe400078e00ff */
[----:B0-----:R-:W-:-:S07]  /*f170*/  IMAD.MOV.U32 R13, RZ, RZ, RZ ;  /* 0x000000ffff0d7224 */ /* 0x001fce00078e00ff */
[----:B------:R-:W-:-:S07]  /*f180*/  LEPC R20, `(.L_x_230) ;  /* 0x000000001014794e */ /* 0x000fce0000000000 */
[----:B-1----:R-:W-:Y:S05]  /*f190*/  CALL.ABS.NOINC R2 ;  /* 0x0000000002007343 */ /* 0x002fea0003c00000 */
.L_x_230:
[----:B------:R-:W-:Y:S05]  /*f1a0*/  BSYNC B6 ;  /* 0x0000000000067941 */ /* 0x000fea0003800000 */
.L_x_229:
[----:B------:R-:W-:Y:S01]  /*f1b0*/  ULDC.64 UR4, c[0x0][0x9f8] ;  /* 0x00027e0000047ab9 */ /* 0x000fe20000000a00 */
[----:B------:R-:W3:Y:S01]  /*f1c0*/  LDL R20, [R1+0x1c] ;  /* 0x00001c0001147983 */ /* 0x000ee20000100800 */
[----:B------:R-:W-:Y:S01]  /*f1d0*/  ISETP.NE.U32.AND P0, PT, RZ, UR4, PT ;  /* 0x00000004ff007c0c */ /* 0x000fe2000bf05070 */
[----:B------:R-:W-:-:S03]  /*f1e0*/  ULDC.64 UR6, c[0x0][0x208] ;  /* 0x0000820000067ab9 */ /* 0x000fc60000000a00 */
[----:B------:R-:W-:-:S13]  /*f1f0*/  ISETP.NE.AND.EX P0, PT, RZ, UR5, PT, P0 ;  /* 0x00000005ff007c0c */ /* 0x000fda000bf05300 */
[----:B------:R-:W-:-:S04]  /*f200*/  @P0 IADD3 R2, P1, R19, UR4, RZ ;  /* 0x0000000413020c10 */ /* 0x000fc8000ff3e0ff */
[----:B-1----:R-:W-:Y:S01]  /*f210*/  @P0 IADD3.X R3, R22, UR5, RZ, P1, !PT ;  /* 0x0000000516030c10 */ /* 0x002fe20008ffe4ff */
[----:B------:R-:W-:-:S04]  /*f220*/  ULDC.64 UR4, c[0x0][0xa08] ;  /* 0x0002820000047ab9 */ /* 0x000fc80000000a00 */
[----:B------:R1:W4:Y:S02]  /*f230*/  @P0 LDG.E R23, desc[UR6][R2.64] ;  /* 0x0000000602170981 */ /* 0x000324000c1e1900 */
[----:B-1----:R-:W1:Y:S02]  /*f240*/  LDC.64 R2, c[0x0][0x418] ;  /* 0x00010600ff027b82 */ /* 0x002e640000000a00 */
[----:B-1----:R-:W-:Y:S01]  /*f250*/  LOP3.LUT P0, RZ, R2, UR4, RZ, 0xfc, !PT ;  /* 0x0000000402ff7c12 */ /* 0x002fe2000f80fcff */
[----:B------:R-:W-:-:S03]  /*f260*/  UMOV UR4, 0xffffffff ;  /* 0xffffffff00047882 */ /* 0x000fc60000000000 */
[----:B------:R-:W-:Y:S01]  /*f270*/  LOP3.LUT P0, RZ, R3, UR5, RZ, 0xfc, P0 ;  /* 0x0000000503ff7c12 */ /* 0x000fe2000800fcff */
[----:B---3--:R-:W-:Y:S01]  /*f280*/  VIADD R22, R20, 0xffffffff ;  /* 0xffffffff14167836 */ /* 0x008fe20000000000 */
[----:B----4-:R-:W-:Y:S02]  /*f290*/  SHF.R.S32.HI R29, RZ, 0x1f, R23 ;  /* 0x0000001fff1d7819 */ /* 0x010fe40000011417 */
[----:B------:R-:W-:Y:S01]  /*f2a0*/  SEL R19, R23, RZ, !P0 ;  /* 0x000000ff17137207 */ /* 0x000fe20004000000 */
[----:B------:R-:W-:Y:S08]  /*f2b0*/  BRA.DIV UR4, `(.L_x_232) ;  /* 0x0000004e04747947 */ /* 0x000ff0000b800000 */
[----:B------:R-:W1:Y:S02]  /*f2c0*/  S2R R0, SR_TID.X ;  /* 0x0000000000007919 */ /* 0x000e640000002100 */
[----:B-1----:R-:W-:-:S04]  /*f2d0*/  SHF.R.U32.HI R0, RZ, 0x5, R0 ;  /* 0x00000005ff007819 */ /* 0x002fc80000011600 */
[----:B------:R-:W-:-:S05]  /*f2e0*/  LOP3.LUT R0, R0, 0x3, RZ, 0xc0, !PT ;  /* 0x0000000300007812 */ /* 0x000fca00078ec0ff */
[----:B------:R1:W3:Y:S02]  /*f2f0*/  SHFL.IDX PT, R14, R0, RZ, 0x1f ;  /* 0x00001fff000e7589 */ /* 0x0002e400000e0000 */
.L_x_338:
[----:B------:R-:W-:Y:S02]  /*f300*/  PLOP3.LUT P1, PT, PT, PT, PT, 0x8, 0x0 ;  /* 0x000000000000781c */ /* 0x000fe40003f2e170 */
[----:B---3--:R-:W-:Y:S02]  /*f310*/  ISETP.NE.AND P0, PT, R14, RZ, PT ;  /* 0x000000ff0e00720c */ /* 0x008fe40003f05270 */
[----:B-1----:R-:W-:-:S05]  /*f320*/  P2R R0, PR, RZ, 0x2 ;  /* 0x00000002ff007803 */ /* 0x002fca0000000000 */
[----:B------:R1:W-:Y:S06]  /*f330*/  STL [R1], R0 ;  /* 0x0000000001007387 */ /* 0x0003ec0000100800 */
[----:B------:R-:W-:Y:S05]  /*f340*/  @P0 BRA `(.L_x_233) ;  /* 0x00000004001c0947 */ /* 0x000fea0003800000 */
[----:B------:R-:W-:-:S03]  /*f350*/  UMOV UR4, 0xffffffff ;  /* 0xffffffff00047882 */ /* 0x000fc60000000000 */
[----:B------:R-:W-:Y:S05]  /*f360*/  BRA.DIV UR4, `(.L_x_234) ;  /* 0x0000004e047c7947 */ /* 0x000fea000b800000 */
[----:B------:R-:W-:-:S13]  /*f370*/  ELECT P6, URZ, PT ;  /* 0x00000000003f782f */ /* 0x000fda00038c0000 */
.L_x_341:
[----:B------:R-:W-:Y:S05]  /*f380*/  @!P6 BRA `(.L_x_233) ;  /* 0x00000004000ce947 */ /* 0x000fea0003800000 */
[----:B------:R-:W-:-:S04]  /*f390*/  ISETP.NE.U32.AND P0, PT, R2, RZ, PT ;  /* 0x000000ff0200720c */ /* 0x000fc80003f05070 */
[----:B------:R-:W-:-:S13]  /*f3a0*/  ISETP.NE.AND.EX P0, PT, R3, RZ, PT, P0 ;  /* 0x000000ff0300720c */ /* 0x000fda0003f05300 */
[----:B------:R-:W-:Y:S05]  /*f3b0*/  @!P0 BRA `(.L_x_235) ;  /* 0x0000000000488947 */ /* 0x000fea0003800000 */
[----:B------:R-:W3:Y:S01]  /*f3c0*/  LDC R6, c[0x0][0x43c] ;  /* 0x00010f00ff067b82 */ /* 0x000ee20000000800 */
[----:B------:R-:W-:Y:S01]  /*f3d0*/  ULDC.64 UR4, c[0x0][0x428] ;  /* 0x00010a0000047ab9 */ /* 0x000fe20000000a00 */
[----:B------:R-:W-:Y:S01]  /*f3e0*/  ULDC.64 UR6, c[0x0][0x208] ;  /* 0x0000820000067ab9 */ /* 0x000fe20000000a00 */
[----:B---3--:R-:W-:-:S13]  /*f3f0*/  ISETP.NE.AND P0, PT, R6, 0x1, PT ;  /* 0x000000010600780c */ /* 0x008fda0003f05270 */
[----:B------:R-:W1:Y:S02]  /*f400*/  @P0 LDC.64 R4, c[0x0][0x440] ;  /* 0x00011000ff040b82 */ /* 0x000e640000000a00 */
[----:B-1----:R-:W-:-:S04]  /*f410*/  @P0 IMAD.HI.U32 R0, R22, R4, RZ ;  /* 0x0000000416000227 */ /* 0x002fc800078e00ff */
[----:B------:R-:W-:Y:S01]  /*f420*/  IMAD.MOV.U32 R4, RZ, RZ, R22 ;  /* 0x000000ffff047224 */ /* 0x000fe200078e0016 */
[----:B------:R-:W-:-:S04]  /*f430*/  @P0 SHF.R.U32.HI R4, RZ, R5, R0 ;  /* 0x00000005ff040219 */ /* 0x000fc80000011600 */
[--C-:B------:R-:W-:Y:S01]  /*f440*/  SHF.R.S32.HI R5, RZ, 0x1f, R4.reuse ;  /* 0x0000001fff057819 */ /* 0x100fe20000011404 */
[----:B------:R-:W-:-:S04]  /*f450*/  IMAD.MOV R0, RZ, RZ, -R4 ;  /* 0x000000ffff007224 */ /* 0x000fc800078e0a04 */
[----:B------:R-:W-:Y:S02]  /*f460*/  IMAD R22, R6, R0, R22 ;  /* 0x0000000006167224 */ /* 0x000fe400078e0216 */
[----:B------:R-:W-:Y:S02]  /*f470*/  IMAD R0, R29, UR4, RZ ;  /* 0x000000041d007c24 */ /* 0x000fe4000f8e02ff */
[----:B------:R-:W-:-:S04]  /*f480*/  IMAD.WIDE.U32 R4, R23, UR4, R4 ;  /* 0x0000000417047c25 */ /* 0x000fc8000f8e0004 */
[----:B------:R-:W-:Y:S01]  /*f490*/  IMAD R0, R23, UR5, R0 ;  /* 0x0000000517007c24 */ /* 0x000fe2000f8e0200 */
[----:B------:R-:W-:-:S03]  /*f4a0*/  LEA R2, P0, R4, R2, 0x2 ;  /* 0x0000000204027211 */ /* 0x000fc600078010ff */
[----:B------:R-:W-:-:S05]  /*f4b0*/  IMAD.IADD R0, R5, 0x1, R0 ;  /* 0x0000000105007824 */ /* 0x000fca00078e0200 */
[----:B------:R-:W-:-:S05]  /*f4c0*/  LEA.HI.X R3, R4, R3, R0, 0x2, P0 ;  /* 0x0000000304037211 */ /* 0x000fca00000f1400 */
[----:B------:R3:W5:Y:S02]  /*f4d0*/  LDG.E R19, desc[UR6][R2.64] ;  /* 0x0000000602137981 */ /* 0x000764000c1e1900 */
.L_x_235:
[----:B-1----:R-:W-:Y:S01]  /*f4e0*/  IMAD R0, R18, 0x8, R17 ;  /* 0x0000000812007824 */ /* 0x002fe200078e0211 */
[----:B---3--:R-:W-:-:S04]  /*f4f0*/  SHF.L.U32 R2, R28, 0x1f, RZ ;  /* 0x0000001f1c027819 */ /* 0x008fc800000006ff */
[----:B------:R-:W1:Y:S02]  /*f500*/  SYNCS.PHASECHK.TRANS64.TRYWAIT P0, [R0+URZ+0x31c40], R2 ;  /* 0x031c4002000075a7 */ /* 0x000e64000800017f */
[----:B-1----:R-:W-:Y:S05]  /*f510*/  @!P0 BRA `(.L_x_236) ;  /* 0x0000004c00308947 */ /* 0x002fea0003800000 */
.L_x_342:
[----:B------:R-:W3:Y:S02]  /*f520*/  S2R R3, SR_TID.X ;  /* 0x0000000000037919 */ /* 0x000ee40000002100 */
[----:B---3--:R-:W-:-:S04]  /*f530*/  LOP3.LUT R3, R3, 0x7f, RZ, 0xc0, !PT ;  /* 0x0000007f03037812 */ /* 0x008fc800078ec0ff */
[----:B------:R-:W-:-:S13]  /*f540*/  ISETP.NE.AND P0, PT, R3, RZ, PT ;  /* 0x000000ff0300720c */ /* 0x000fda0003f05270 */
[----:B------:R-:W-:Y:S05]  /*f550*/  @P0 BRA `(.L_x_237) ;  /* 0x00000000001c0947 */ /* 0x000fea0003800000 */
[----:B------:R-:W3:Y:S01]  /*f560*/  S2R R3, SR_TID.X ;  /* 0x0000000000037919 */ /* 0x000ee20000002100 */
[----:B-1----:R-:W-:-:S04]  /*f570*/  IMAD.MOV.U32 R2, RZ, RZ, 0x6c00 ;  /* 0x00006c00ff027424 */ /* 0x002fc800078e00ff */
[----:B------:R4:W-:Y:S01]  /*f580*/  SYNCS.ARRIVE.TRANS64 RZ, [R0+URZ+0x31c30], R2 ;  /* 0x031c300200ff79a7 */ /* 0x0009e2000800003f */
[----:B---3--:R-:W-:-:S04]  /*f590*/  LOP3.LUT R3, R3, 0x1f, RZ, 0xc0, !PT ;  /* 0x0000001f03037812 */ /* 0x008fc800078ec0ff */
[----:B------:R-:W-:-:S13]  /*f5a0*/  ISETP.NE.AND P0, PT, R3, RZ, PT ;  /* 0x000000ff0300720c */ /* 0x000fda0003f05270 */
[----:B----4-:R-:W-:Y:S05]  /*f5b0*/  @!P0 BRA `(.L_x_237) ;  /* 0x0000000000048947 */ /* 0x010fea0003800000 */
[----:B------:R-:W-:Y:S01]  /*f5c0*/  BPT.TRAP 0x1 ;  /* 0x000000040000795c */ /* 0x000fe20000300000 */
.L_x_237:
[----:B------:R-:W-:Y:S01]  /*f5d0*/  R2UR UR9, R0 ;  /* 0x00000000000972ca */ /* 0x000fe200000e0000 */
[----:B-1----:R-:W-:Y:S01]  /*f5e0*/  IMAD R0, R18, 0x6c00, R17 ;  /* 0x00006c0012007824 */ /* 0x002fe200078e0211 */
[----:B------:R-:W-:Y:S01]  /*f5f0*/  R2UR UR11, R22 ;  /* 0x00000000160b72ca */ /* 0x000fe200000e0000 */
[----:B------:R-:W-:Y:S01]  /*f600*/  UIADD3 UR4, UP0, UR36, 0x370, URZ ;  /* 0x0000037024047890 */ /* 0x000fe2000ff1e03f */
[----:B------:R-:W-:Y:S01]  /*f610*/  R2UR UR5, R26 ;  /* 0x000000001a0572ca */ /* 0x000fe200000e0000 */
[----:B------:R-:W-:Y:S01]  /*f620*/  UMOV UR10, URZ ;  /* 0x0000003f000a7c82 */ /* 0x000fe20008000000 */
[----:B------:R-:W-:Y:S01]  /*f630*/  R2UR UR8, R0 ;  /* 0x00000000000872ca */ /* 0x000fe200000e0000 */
[----:B------:R-:W-:Y:S01]  /*f640*/  UMOV UR6, 0x0 ;  /* 0x0000000000067882 */ /* 0x000fe20000000000 */
[----:B------:R-:W-:Y:S01]  /*f650*/  R2UR UR12, R16 ;  /* 0x00000000100c72ca */ /* 0x000fe200000e0000 */
[----:B------:R-:W-:Y:S01]  /*f660*/  UMOV UR7, 0x14f00000 ;  /* 0x14f0000000077882 */ /* 0x000fe20000000000 */
[----:B-----5:R-:W-:Y:S01]  /*f670*/  R2UR UR13, R19 ;  /* 0x00000000130d72ca */ /* 0x020fe200000e0000 */
[----:B------:R-:W-:Y:S01]  /*f680*/  UMOV UR16, 0x20 ;  /* 0x0000002000107882 */ /* 0x000fe20000000000 */
[----:B------:R-:W-:Y:S01]  /*f690*/  PLOP3.LUT P0, PT, PT, PT, PT, 0x80, 0x0 ;  /* 0x000000000000781c */ /* 0x000fe20003f0f070 */
[----:B------:R-:W-:-:S03]  /*f6a0*/  UIADD3 UR9, UR9, 0x31c30, URZ ;  /* 0x00031c3009097890 */ /* 0x000fc6000fffe03f */
[----:B------:R-:W-:Y:S01]  /*f6b0*/  P2R R0, PR, RZ, 0x1 ;  /* 0x00000001ff007803 */ /* 0x000fe20000000000 */
[----:B------:R-:W-:Y:S02]  /*f6c0*/  UIMAD UR11, UR11, 0x90, UR5 ;  /* 0x000000900b0b78a4 */ /* 0x000fe4000f8e0205 */
[----:B------:R-:W-:Y:S02]  /*f6d0*/  UIADD3 UR14, UR8, 0x16a00, URZ ;  /* 0x00016a00080e7890 */ /* 0x000fe4000fffe03f */
[----:B------:R-:W-:Y:S01]  /*f6e0*/  UIADD3.X UR5, URZ, UR37, URZ, UP0, !UPT ;  /* 0x000000253f057290 */ /* 0x000fe200087fe43f */
[----:B------:R3:W-:Y:S01]  /*f6f0*/  STL [R1], R0 ;  /* 0x0000000001007387 */ /* 0x0007e20000100800 */
[----:B------:R-:W-:Y:S02]  /*f700*/  UIADD3 UR15, UR8, 0x18e00, URZ ;  /* 0x00018e00080f7890 */ /* 0x000fe4000fffe03f */
[----:B------:R-:W-:-:S03]  /*f710*/  UIADD3 UR17, UR8, 0x1b200, URZ ;  /* 0x0001b20008117890 */ /* 0x000fc6000fffe03f */
[----:B------:R-:W-:Y:S01]  /*f720*/  UMOV UR8, UR14 ;  /* 0x0000000e00087c82 */ /* 0x000fe20008000000 */
[----:B------:R-:W-:Y:S01]  /*f730*/  UMOV UR14, 0x40 ;  /* 0x00000040000e7882 */ /* 0x000fe20000000000 */
[----:B------:R1:W-:Y:S02]  /*f740*/  UTMALDG.4D [UR8], [UR4], desc[UR6] ;  /* 0x00000608040075b4 */ /* 0x0003e40008019000 */
[----:B-1----:R-:W-:Y:S01]  /*f750*/  UMOV UR8, UR15 ;  /* 0x0000000f00087c82 */ /* 0x002fe20008000000 */
[----:B------:R-:W-:Y:S02]  /*f760*/  UMOV UR10, UR16 ;  /* 0x00000010000a7c82 */ /* 0x000fe40008000000 */
[----:B------:R1:W-:Y:S02]  /*f770*/  UTMALDG.4D [UR8], [UR4], desc[UR6] ;  /* 0x00000608040075b4 */ /* 0x0003e40008019000 */
[----:B-1----:R-:W-:Y:S01]  /*f780*/  UMOV UR8, UR17 ;  /* 0x0000001100087c82 */ /* 0x002fe20008000000 */
[----:B------:R-:W-:-:S02]  /*f790*/  UMOV UR10, UR14 ;  /* 0x0000000e000a7c82 */ /* 0x000fc40008000000 */
[----:B------:R3:W-:Y:S02]  /*f7a0*/  UTMALDG.4D [UR8], [UR4], desc[UR6] ;  /* 0x00000608040075b4 */ /* 0x0007e40008019000 */
[----:B---3--:R-:W-:Y:S01]  /*f7b0*/  NOP ;  /* 0x0000000000007918 */ /* 0x008fe20000000000 */
.L_x_233:
[----:B------:R-:W3:Y:S04]  /*f7c0*/  LDL.LU R4, [R1+0x10] ;  /* 0x0000100001047983 */ /* 0x000ee80000300800 */
[----:B------:R-:W4:Y:S04]  /*f7d0*/  LDL.LU R6, [R1+0xc] ;  /* 0x00000c0001067983 */ /* 0x000f280000300800 */
[----:B------:R-:W5:Y:S01]  /*f7e0*/  LDL.LU R3, [R1+0x20] ;  /* 0x0000200001037983 */ /* 0x000f620000300800 */
[----:B------:R-:W-:Y:S05]  /*f7f0*/  WARPSYNC.ALL ;  /* 0x0000000000007948 */ /* 0x000fea0003800000 */
[----:B------:R-:W-:Y:S01]  /*f800*/  ULDC.64 UR6, c[0x0][0xa00] ;  /* 0x0002800000067ab9 */ /* 0x000fe20000000a00 */
[----:B------:R-:W-:Y:S01]  /*f810*/  ULDC.64 UR4, c[0x0][0x298] ;  /* 0x0000a60000047ab9 */ /* 0x000fe20000000a00 */
[----:B-1----:R-:W-:Y:S01]  /*f820*/  VIADD R0, R17, 0xda00 ;  /* 0x0000da0011007836 */ /* 0x002fe20000000000 */
[----:B------:R-:W-:Y:S01]  /*f830*/  BAR.SYNC.DEFER_BLOCKING 0x8, 0x200 ;  /* 0x0208000000007b1d */ /* 0x000fe20000010000 */
[----:B------:R-:W-:-:S03]  /*f840*/  ISETP.NE.U32.AND P0, PT, RZ, UR6, PT ;  /* 0x00000006ff007c0c */ /* 0x000fc6000bf05070 */
[----:B------:R-:W-:Y:S02]  /*f850*/  LOP3.LUT P1, RZ, R0, 0x1bf, RZ, 0xc0, !PT ;  /* 0x000001bf00ff7812 */ /* 0x000fe4000782c0ff */
[----:B------:R-:W-:Y:S01]  /*f860*/  ISETP.NE.AND.EX P0, PT, RZ, UR7, PT, P0 ;  /* 0x00000007ff007c0c */ /* 0x000fe2000bf05300 */
[----:B------:R-:W-:Y:S01]  /*f870*/  BSSY B6, `(.L_x_238) ;  /* 0x000001d000067945 */ /* 0x000fe20003800000 */
[----:B---3--:R-:W-:Y:S02]  /*f880*/  SHF.R.S32.HI R2, RZ, 0x1f, R4 ;  /* 0x0000001fff027819 */ /* 0x008fe40000011404 */
[----:B----4-:R-:W-:-:S03]  /*f890*/  SEL R6, R6, RZ, !P0 ;  /* 0x000000ff06067207 */ /* 0x010fc60004000000 */
[----:B------:R-:W-:-:S04]  /*f8a0*/  IMAD R2, R2, UR4, RZ ;  /* 0x0000000402027c24 */ /* 0x000fc8000f8e02ff */
[C---:B------:R-:W-:Y:S01]  /*f8b0*/  IMAD R0, R4.reuse, UR5, R2 ;  /* 0x0000000504007c24 */ /* 0x040fe2000f8e0202 */
[----:B-----5:R-:W-:Y:S01]  /*f8c0*/  SEL R2, R3, RZ, !P0 ;  /* 0x000000ff03027207 */ /* 0x020fe20004000000 */
[----:B------:R-:W-:-:S04]  /*f8d0*/  IMAD.WIDE.U32 R4, R4, UR4, RZ ;  /* 0x0000000404047c25 */ /* 0x000fc8000f8e00ff */
[----:B------:R-:W-:Y:S01]  /*f8e0*/  IMAD.IADD R0, R5, 0x1, R0 ;  /* 0x0000000105007824 */ /* 0x000fe200078e0200 */
[----:B------:R1:W-:Y:S04]  /*f8f0*/  STL.64 [R1+0x28], R4 ;  /* 0x0000280401007387 */ /* 0x0003e80000100a00 */
[----:B------:R1:W-:Y:S04]  /*f900*/  STL [R1+0xc], R6 ;  /* 0x00000c0601007387 */ /* 0x0003e80000100800 */
[----:B------:R1:W-:Y:S04]  /*f910*/  STL [R1+0x20], R2 ;  /* 0x0000200201007387 */ /* 0x0003e80000100800 */
[----:B------:R1:W-:Y:S01]  /*f920*/  STL [R1+0x10], R0 ;  /* 0x0000100001007387 */ /* 0x0003e20000100800 */
[----:B------:R-:W-:Y:S05]  /*f930*/  @!P1 BRA `(.L_x_239) ;  /* 0x0000000000409947 */ /* 0x000fea0003800000 */
[----:B-1----:R-:W-:Y:S01]  /*f940*/  MOV R2, 0x0 ;  /* 0x0000000000027802 */ /* 0x002fe20000000f00 */
[----:B------:R-:W-:Y:S01]  /*f950*/  ULDC.64 UR6, c[0x4][0xa8] ;  /* 0x01002a0000067ab9 */ /* 0x000fe20000000a00 */
[----:B------:R-:W-:Y:S01]  /*f960*/  ULDC.64 UR8, c[0x4][0xb0] ;  /* 0x01002c0000087ab9 */ /* 0x000fe20000000a00 */
[----:B------:R-:W-:Y:S01]  /*f970*/  ULDC.64 UR4, c[0x4][0x20] ;  /* 0x0100080000047ab9 */ /* 0x000fe20000000a00 */
[----:B------:R-:W-:Y:S02]  /*f980*/  IMAD.U32 R4, RZ, RZ, UR6 ;  /* 0x00000006ff047e24 */ /* 0x000fe4000f8e00ff */
[----:B------:R-:W1:Y:S01]  /*f990*/  LDC.64 R2, c[0x4][R2] ;  /* 0x0100000002027b82 */ /* 0x000e620000000a00 */
        /* <DEDUP_REMOVED lines=10> */
.L_x_239:
[----:B------:R-:W-:Y:S05]  /*fa40*/  BSYNC B6 ;  /* 0x0000000000067941 */ /* 0x000fea0003800000 */
.L_x_238:
[----:B------:R-:W3:Y:S01]  /*fa50*/  LDL.LU R20, [R1+0x10] ;  /* 0x0000100001147983 */ /* 0x000ee20000300800 */
[----:B------:R-:W4:Y:S01]  /*fa60*/  LDC R9, c[0x0][0x448] ;  /* 0x00011200ff097b82 */ /* 0x000f220000000800 */
[----:B------:R-:W-:Y:S01]  /*fa70*/  ULDC.64 UR4, c[0x0][0x2d8] ;  /* 0x0000b60000047ab9 */ /* 0x000fe20000000a00 */
[----:B------:R-:W-:Y:S01]  /*fa80*/  ULDC.64 UR6, c[0x0][0x2e0] ;  /* 0x0000b80000067ab9 */ /* 0x000fe20000000a00 */
[----:B-1----:R-:W3:Y:S01]  /*fa90*/  LDL.LU.64 R2, [R1+0x28] ;  /* 0x0000280001027983 */ /* 0x002ee20000300a00 */
[----:B------:R-:W-:-:S03]  /*faa0*/  ULDC.64 UR8, c[0x0][0x280] ;  /* 0x0000a00000087ab9 */ /* 0x000fc60000000a00 */
[----:B------:R-:W2:Y:S04]  /*fab0*/  LDL.LU R21, [R1+0x20] ;  /* 0x0000200001157983 */ /* 0x000ea80000300800 */
[----:B------:R-:W2:Y:S01]  /*fac0*/  LDL.LU R4, [R1+0xc] ;  /* 0x00000c0001047983 */ /* 0x000ea20000300800 */
[----:B0-----:R-:W0:Y:S01]  /*fad0*/  S2R R10, SR_TID.X ;  /* 0x00000000000a7919 */ /* 0x001e220000002100 */
[----:B------:R-:W1:Y:S01]  /*fae0*/  S2R R11, SR_TID.X ;  /* 0x00000000000b7919 */ /* 0x000e620000002100 */
[----:B----4-:R-:W-:-:S13]  /*faf0*/  ISETP.NE.AND P0, PT, R9, 0x1, PT ;  /* 0x000000010900780c */ /* 0x010fda0003f05270 */
[----:B------:R-:W4:Y:S08]  /*fb00*/  @P0 LDC R5, c[0x0][0x450] ;  /* 0x00011400ff050b82 */ /* 0x000f300000000800 */
[----:B------:R-:W4:Y:S01]  /*fb10*/  @P0 LDC R8, c[0x0][0x450] ;  /* 0x00011400ff080b82 */ /* 0x000f220000000800 */
[----:B---3--:R-:W-:Y:S02]  /*fb20*/  IMAD.MOV.U32 R3, RZ, RZ, R20 ;  /* 0x000000ffff037224 */ /* 0x008fe400078e0014 */
[----:B------:R-:W3:Y:S01]  /*fb30*/  S2R R20, SR_TID.X ;  /* 0x0000000000147919 */ /* 0x000ee20000002100 */
[----:B------:R-:W-:-:S04]  /*fb40*/  IMAD.WIDE.U32 R2, R16, UR4, R2 ;  /* 0x0000000410027c25 */ /* 0x000fc8000f8e0002 */
[----:B------:R-:W-:Y:S01]  /*fb50*/  IMAD R3, R16, UR5, R3 ;  /* 0x0000000510037c24 */ /* 0x000fe2000f8e0203 */
[----:B------:R-:W-:Y:S01]  /*fb60*/  ULDC.64 UR4, c[0x0][0x2d0] ;  /* 0x0000b40000047ab9 */ /* 0x000fe20000000a00 */
[----:B--2---:R-:W-:Y:S02]  /*fb70*/  IMAD R0, R21, UR6, RZ ;  /* 0x0000000615007c24 */ /* 0x004fe4000f8e02ff */
[----:B------:R-:W-:-:S04]  /*fb80*/  IMAD.WIDE.U32 R2, R4, UR6, R2 ;  /* 0x0000000604027c25 */ /* 0x000fc8000f8e0002 */
[----:B------:R-:W-:Y:S01]  /*fb90*/  IMAD R0, R4, UR7, R0 ;  /* 0x0000000704007c24 */ /* 0x000fe2000f8e0200 */
[----:B------:R-:W-:Y:S01]  /*fba0*/  ULDC.64 UR6, c[0x0][0x2c8] ;  /* 0x0000b20000067ab9 */ /* 0x000fe20000000a00 */
[----:B------:R-:W2:Y:S02]  /*fbb0*/  @P0 LDC R4, c[0x0][0x44c] ;  /* 0x00011300ff040b82 */ /* 0x000ea40000000800 */
[----:B------:R-:W-:Y:S01]  /*fbc0*/  IMAD.IADD R3, R3, 0x1, R0 ;  /* 0x0000000103037824 */ /* 0x000fe200078e0200 */
[C---:B---3--:R-:W-:Y:S01]  /*fbd0*/  LOP3.LUT R21, R20.reuse, 0x7f, RZ, 0xc0, !PT ;  /* 0x0000007f14157812 */ /* 0x048fe200078ec0ff */
[----:B------:R-:W-:-:S03]  /*fbe0*/  IMAD.SHL.U32 R20, R20, 0x20, RZ ;  /* 0x0000002014147824 */ /* 0x000fc600078e00ff */
[----:B------:R-:W-:-:S04]  /*fbf0*/  SHF.R.U32.HI R21, RZ, 0x2, R21 ;  /* 0x00000002ff157819 */ /* 0x000fc80000011615 */
[----:B------:R-:W-:Y:S01]  /*fc00*/  LOP3.LUT R20, R21, 0x60, R20, 0xf8, !PT ;  /* 0x0000006015147812 */ /* 0x000fe200078ef814 */
[----:B0-----:R-:W-:-:S04]  /*fc10*/  IMAD.SHL.U32 R21, R10, 0x8, RZ ;  /* 0x000000080a157824 */ /* 0x001fc800078e00ff */
[----:B------:R-:W-:Y:S01]  /*fc20*/  IMAD R6, R25, 0xc0, R20 ;  /* 0x000000c019067824 */ /* 0x000fe200078e0214 */
[----:B------:R-:W-:Y:S01]  /*fc30*/  LOP3.LUT R21, R21, 0x18, RZ, 0xc0, !PT ;  /* 0x0000001815157812 */ /* 0x000fe200078ec0ff */
[----:B-1----:R-:W-:Y:S02]  /*fc40*/  IMAD.SHL.U32 R20, R11, 0x8, RZ ;  /* 0x000000080b147824 */ /* 0x002fe400078e00ff */
[----:B--2---:R-:W-:Y:S01]  /*fc50*/  @P0 IMAD.HI.U32 R0, R6, R4, RZ ;  /* 0x0000000406000227 */ /* 0x004fe200078e00ff */
[C---:B------:R-:W-:Y:S02]  /*fc60*/  LOP3.LUT R10, R21.reuse, 0x40, RZ, 0xfc, !PT ;  /* 0x00000040150a7812 */ /* 0x040fe400078efcff */
[----:B------:R-:W-:Y:S01]  /*fc70*/  LOP3.LUT R20, R20, 0x18, RZ, 0xc0, !PT ;  /* 0x0000001814147812 */ /* 0x000fe200078ec0ff */
[----:B------:R-:W-:Y:S01]  /*fc80*/  IMAD.MOV.U32 R4, RZ, RZ, R6 ;  /* 0x000000ffff047224 */ /* 0x000fe200078e0006 */
[----:B----4-:R-:W-:Y:S02]  /*fc90*/  @P0 SHF.R.U32.HI R4, RZ, R5, R0 ;  /* 0x00000005ff040219 */ /* 0x010fe40000011600 */
[----:B------:R-:W-:-:S02]  /*fca0*/  LOP3.LUT R12, R21, 0x20, RZ, 0xfc, !PT ;  /* 0x00000020150c7812 */ /* 0x000fc400078efcff */
[----:B------:R-:W-:-:S05]  /*fcb0*/  SHF.R.S32.HI R0, RZ, 0x1f, R4 ;  /* 0x0000001fff007819 */ /* 0x000fca0000011404 */
[----:B------:R-:W-:-:S04]  /*fcc0*/  IMAD R0, R0, UR4, RZ ;  /* 0x0000000400007c24 */ /* 0x000fc8000f8e02ff */
[C---:B------:R-:W-:Y:S02]  /*fcd0*/  IMAD R7, R4.reuse, UR5, R0 ;  /* 0x0000000504077c24 */ /* 0x040fe4000f8e0200 */
[----:B------:R-:W-:Y:S02]  /*fce0*/  IMAD.MOV R0, RZ, RZ, -R4 ;  /* 0x000000ffff007224 */ /* 0x000fe400078e0a04 */
[----:B------:R-:W-:-:S04]  /*fcf0*/  IMAD.WIDE.U32 R4, R4, UR4, R2 ;  /* 0x0000000404047c25 */ /* 0x000fc8000f8e0002 */
[----:B------:R-:W-:Y:S02]  /*fd00*/  IMAD R0, R9, R0, R6 ;  /* 0x0000000009007224 */ /* 0x000fe400078e0206 */
[----:B------:R-:W-:-:S03]  /*fd10*/  IMAD.IADD R5, R5, 0x1, R7 ;  /* 0x0000000105057824 */ /* 0x000fc600078e0207 */
[----:B------:R-:W-:Y:S01]  /*fd20*/  SHF.R.S32.HI R7, RZ, 0x1f, R0 ;  /* 0x0000001fff077819 */ /* 0x000fe20000011400 */
[----:B------:R-:W-:-:S04]  /*fd30*/  IMAD.WIDE.U32 R4, R0, UR6, R4 ;  /* 0x0000000600047c25 */ /* 0x000fc8000f8e0004 */
[----:B------:R-:W-:-:S04]  /*fd40*/  IMAD R7, R7, UR6, RZ ;  /* 0x0000000607077c24 */ /* 0x000fc8000f8e02ff */
[----:B------:R-:W-:Y:S01]  /*fd50*/  IMAD R7, R0, UR7, R7 ;  /* 0x0000000700077c24 */ /* 0x000fe2000f8e0207 */
[----:B------:R-:W-:-:S03]  /*fd60*/  LEA R0, P1, R4, UR8, 0x1 ;  /* 0x0000000804007c11 */ /* 0x000fc6000f8208ff */
[----:B------:R-:W-:Y:S02]  /*fd70*/  IMAD.IADD R5, R5, 0x1, R7 ;  /* 0x0000000105057824 */ /* 0x000fe400078e0207 */
[----:B------:R-:W0:Y:S03]  /*fd80*/  @P0 LDC R7, c[0x0][0x44c] ;  /* 0x00011300ff070b82 */ /* 0x000e260000000800 */
[----:B------:R-:W-:Y:S01]  /*fd90*/  LEA.HI.X R4, R4, UR9, R5, 0x1, P1 ;  /* 0x0000000904047c11 */ /* 0x000fe200088f0c05 */
[----:B------:R-:W-:-:S04]  /*fda0*/  VIADD R5, R6, 0x80 ;  /* 0x0000008006057836 */ /* 0x000fc80000000000 */
[----:B------:R-:W-:Y:S02]  /*fdb0*/  IMAD.MOV.U32 R6, RZ, RZ, R5 ;  /* 0x000000ffff067224 */ /* 0x000fe400078e0005 */
[----:B0-----:R-:W-:-:S05]  /*fdc0*/  @P0 IMAD.HI.U32 R7, R5, R7, RZ ;  /* 0x0000000705070227 */ /* 0x001fca00078e00ff */
[----:B------:R-:W-:-:S05]  /*fdd0*/  @P0 SHF.R.U32.HI R6, RZ, R8, R7 ;  /* 0x00000008ff060219 */ /* 0x000fca0000011607 */
[----:B------:R-:W-:Y:S02]  /*fde0*/  IMAD.MOV R7, RZ, RZ, -R6 ;  /* 0x000000ffff077224 */ /* 0x000fe400078e0a06 */
[----:B------:R-:W-:-:S04]  /*fdf0*/  IMAD.WIDE.U32 R2, R6, UR4, R2 ;  /* 0x0000000406027c25 */ /* 0x000fc8000f8e0002 */
[----:B------:R-:W-:Y:S01]  /*fe00*/  IMAD R5, R9, R7, R5 ;  /* 0x0000000709057224 */ /* 0x000fe200078e0205 */
[----:B------:R-:W-:-:S05]  /*fe10*/  SHF.R.S32.HI R7, RZ, 0x1f, R6 ;  /* 0x0000001fff077819 */ /* 0x000fca0000011406 */
[----:B------:R-:W-:Y:S01]  /*fe20*/  IMAD R7, R7, UR4, RZ ;  /* 0x0000000407077c24 */ /* 0x000fe2000f8e02ff */
[----:B------:R-:W-:Y:S02]  /*fe30*/  ULDC UR4, c[0x0][0x2b8] ;  /* 0x0000ae0000047ab9 */ /* 0x000fe40000000800 */
[----:B------:R-:W-:Y:S01]  /*fe40*/  ISETP.GE.AND P0, PT, R10, UR4, PT ;  /* 0x000000040a007c0c */ /* 0x000fe2000bf06270 */
[----:B------:R-:W-:Y:S01]  /*fe50*/  IMAD R7, R6, UR5, R7 ;  /* 0x0000000506077c24 */ /* 0x000fe2000f8e0207 */
[----:B------:R0:W5:Y:S01]  /*fe60*/  LDL R10, [R1+0x8] ;  /* 0x00000800010a7983 */ /* 0x0001620000100800 */
[----:B------:R-:W-:Y:S02]  /*fe70*/  SHF.R.S32.HI R6, RZ, 0x1f, R5 ;  /* 0x0000001fff067819 */ /* 0x000fe40000011405 */
[----:B------:R-:W-:Y:S01]  /*fe80*/  IMAD.IADD R3, R3, 0x1, R7 ;  /* 0x0000000103037824 */ /* 0x000fe200078e0207 */
[----:B------:R-:W-:Y:S02]  /*fe90*/  ISETP.GE.AND P2, PT, R20, UR4, PT ;  /* 0x0000000414007c0c */ /* 0x000fe4000bf46270 */
[----:B------:R-:W-:Y:S01]  /*fea0*/  IMAD R6, R6, UR6, RZ ;  /* 0x0000000606067c24 */ /* 0x000fe2000f8e02ff */
[----:B------:R-:W-:Y:S01]  /*feb0*/  ISETP.GE.AND P1, PT, R12, UR4, PT ;  /* 0x000000040c007c0c */ /* 0x000fe2000bf26270 */
[----:B------:R-:W-:-:S04]  /*fec0*/  IMAD.WIDE.U32 R2, R5, UR6, R2 ;  /* 0x0000000605027c25 */ /* 0x000fc8000f8e0002 */
[----:B------:R-:W-:Y:S01]  /*fed0*/  IMAD R6, R5, UR7, R6 ;  /* 0x0000000705067c24 */ /* 0x000fe2000f8e0206 */
[----:B------:R-:W-:-:S03]  /*fee0*/  LEA R7, P3, R2, UR8, 0x1 ;  /* 0x0000000802077c11 */ /* 0x000fc6000f8608ff */
[----:B------:R-:W-:Y:S01]  /*fef0*/  IMAD.IADD R6, R3, 0x1, R6 ;  /* 0x0000000103067824 */ /* 0x000fe200078e0206 */
[----:B------:R-:W-:Y:S01]  /*ff00*/  UMOV UR4, 0xffffffff ;  /* 0xffffffff00047882 */ /* 0x000fe20000000000 */
[----:B------:R-:W-:-:S03]  /*ff10*/  LOP3.LUT R21, R11, 0x7f, RZ, 0xc0, !PT ;  /* 0x0000007f0b157812 */ /* 0x000fc600078ec0ff */
[----:B------:R-:W-:Y:S02]  /*ff20*/  LEA.HI.X R6, R2, UR9, R6, 0x1, P3 ;  /* 0x0000000902067c11 */ /* 0x000fe400098f0c06 */
[----:B------:R-:W-:Y:S01]  /*ff30*/  SHF.R.U32.HI R21, RZ, 0x2, R21 ;  /* 0x00000002ff157819 */ /* 0x000fe20000011615 */
[----:B0-----:R-:W-:Y:S06]  /*ff40*/  BRA.DIV UR4, `(.L_x_240) ;  /* 0x0000004204b87947 */ /* 0x001fec000b800000 */
[----:B------:R-:W2:Y:S01]  /*ff50*/  LDL.LU R3, [R1+0x24] ;  /* 0x0000240001037983 */ /* 0x000ea20000300800 */
[----:B------:R-:W-:Y:S01]  /*ff60*/  IMAD R25, R25, 0xc0, R21 ;  /* 0x000000c019197824 */ /* 0x000fe200078e0215 */
[----:B------:R-:W-:Y:S02]  /*ff70*/  ULDC.64 UR4, c[0x0][0x208] ;  /* 0x0000820000047ab9 */ /* 0x000fe40000000a00 */
[----:B------:R-:W-:Y:S01]  /*ff80*/  SHFL.IDX PT, R2, R4, RZ, 0x1c1f ;  /* 0x001c1fff04027589 */ /* 0x000fe200000e0000 */
[----:B--2---:R-:W-:-:S03]  /*ff90*/  IMAD R5, R3, R9, RZ ;  /* 0x0000000903057224 */ /* 0x004fc600078e02ff */
[----:B------:R-:W0:Y:S02]  /*ffa0*/  SHFL.IDX PT, R3, R0, RZ, 0x1c1f ;  /* 0x001c1fff00037589 */ /* 0x000e2400000e0000 */
[----:B------:R-:W-:-:S13]  /*ffb0*/  ISETP.GE.AND P4, PT, R25, R5, PT ;  /* 0x000000051900720c */ /* 0x000fda0003f86270 */
[----:B0-----:R-:W-:-:S05]  /*ffc0*/  @!P4 LEA R3, P3, R20, R3, 0x1 ;  /* 0x000000031403c211 */ /* 0x001fca00078608ff */
[----:B------:R-:W-:-:S05]  /*ffd0*/  @!P4 IMAD.X R2, RZ, RZ, R2, P3 ;  /* 0x000000ffff02c224 */ /* 0x000fca00018e0602 */
[----:B------:R-:W-:-:S04]  /*ffe0*/  @!P4 LOP3.LUT R3, R3, R2, RZ, 0x3c, !PT ;  /* 0x000000020303c212 */ /* 0x000fc800078e3cff */
[----:B------:R-:W-:-:S04]  /*fff0*/  @!P4 LOP3.LUT R2, R3, R2, RZ, 0x3c, !PT ;  /* 0x000000020302c212 */ /* 0x000fc800078e3cff */
[----:B------:R-:W-:-:S05]  /*10000*/  @!P4 LOP3.LUT R3, R3, R2, RZ, 0x3c, !PT ;  /* 0x000000020303c212 */ /* 0x000fca00078e3cff */
[----:B------:R-:W-:Y:S01]  /*10010*/  @!PT LDS RZ, [RZ] ;  /* 0x00000000fffff984 */ /* 0x000fe20000000800 */
[----:B-----5:R-:W-:Y:S04]  /*10020*/  @!P4 LDGSTS.E.BYPASS.LTC128B.128 [R10+0xda00], desc[UR4][R2.64], !P2 ;  /* 0x0da00000020acfae */ /* 0x020fe8000d101d44 */
[----:B------:R-:W-:Y:S04]  /*10030*/  @!P4 LDGSTS.E.BYPASS.LTC128B.128 [R10+0x10a00], desc[UR4][R2.64+0x40], !P1 ;  /* 0x10a00040020acfae */ /* 0x000fe8000c901d44 */
[----:B------:R0:W-:Y:S02]  /*10040*/  @!P4 LDGSTS.E.BYPASS.LTC128B.128 [R10+0x13a00], desc[UR4][R2.64+0x80], !P0 ;  /* 0x13a00080020acfae */ /* 0x0001e4000c101d44 */
[----:B0-----:R-:W-:-:S02]  /*10050*/  VIADD R2, R25, 0x20 ;  /* 0x0000002019027836 */ /* 0x001fc40000000000 */
[----:B------:R-:W0:Y:S03]  /*10060*/  SHFL.IDX PT, R3, R0, 0x1, 0x1c1f ;  /* 0x003c1f0000037f89 */ /* 0x000e2600000e0000 */
[----:B------:R-:W-:Y:S02]  /*10070*/  ISETP.GE.AND P3, PT, R2, R5, PT ;  /* 0x000000050200720c */ /* 0x000fe40003f66270 */
[----:B------:R-:W1:Y:S11]  /*10080*/  SHFL.IDX PT, R2, R4, 0x1, 0x1c1f ;  /* 0x003c1f0004027f89 */ /* 0x000e7600000e0000 */
[----:B0-----:R-:W-:-:S05]  /*10090*/  @!P3 LEA R3, P4, R20, R3, 0x1 ;  /* 0x000000031403b211 */ /* 0x001fca00078808ff */
[----:B-1----:R-:W-:-:S05]  /*100a0*/  @!P3 IMAD.X R2, RZ, RZ, R2, P4 ;  /* 0x000000ffff02b224 */ /* 0x002fca00020e0602 */
[----:B------:R-:W-:-:S04]  /*100b0*/  @!P3 LOP3.LUT R3, R3, R2, RZ, 0x3c, !PT ;  /* 0x000000020303b212 */ /* 0x000fc800078e3cff */
[----:B------:R-:W-:-:S04]  /*100c0*/  @!P3 LOP3.LUT R2, R3, R2, RZ, 0x3c, !PT ;  /* 0x000000020302b212 */ /* 0x000fc800078e3cff */
[----:B------:R-:W-:-:S05]  /*100d0*/  @!P3 LOP3.LUT R3, R3, R2, RZ, 0x3c, !PT ;  /* 0x000000020303b212 */ /* 0x000fca00078e3cff */
[----:B------:R-:W-:Y:S04]  /*100e0*/  @!P3 LDGSTS.E.BYPASS.LTC128B.128 [R10+0xe200], desc[UR4][R2.64], !P2 ;  /* 0x0e200000020abfae */ /* 0x000fe8000d101d44 */
[----:B------:R-:W-:Y:S04]  /*100f0*/  @!P3 LDGSTS.E.BYPASS.LTC128B.128 [R10+0x11200], desc[UR4][R2.64+0x40], !P1 ;  /* 0x11200040020abfae */ /* 0x000fe8000c901d44 */
[----:B------:R0:W-:Y:S02]  /*10100*/  @!P3 LDGSTS.E.BYPASS.LTC128B.128 [R10+0x14200], desc[UR4][R2.64+0x80], !P0 ;  /* 0x14200080020abfae */ /* 0x0001e4000c101d44 */
[----:B0-----:R-:W-:-:S02]  /*10110*/  VIADD R2, R25, 0x40 ;  /* 0x0000004019027836 */ /* 0x001fc40000000000 */
[----:B------:R-:W0:Y:S03]  /*10120*/  SHFL.IDX PT, R3, R0, 0x2, 0x1c1f ;  /* 0x005c1f0000037f89 */ /* 0x000e2600000e0000 */
[----:B------:R-:W-:Y:S02]  /*10130*/  ISETP.GE.AND P3, PT, R2, R5, PT ;  /* 0x000000050200720c */ /* 0x000fe40003f66270 */
[----:B------:R-:W1:Y:S04]  /*10140*/  SHFL.IDX PT, R2, R4, 0x2, 0x1c1f ;  /* 0x005c1f0004027f89 */ /* 0x000e6800000e0000 */
[----:B------:R-:W-:Y:S07]  /*10150*/  SHFL.IDX PT, R4, R4, 0x3, 0x1c1f ;  /* 0x007c1f0004047f89 */ /* 0x000fee00000e0000 */
[----:B0-----:R-:W-:-:S05]  /*10160*/  @!P3 LEA R3, P4, R20, R3, 0x1 ;  /* 0x000000031403b211 */ /* 0x001fca00078808ff */
[----:B-1----:R-:W-:-:S05]  /*10170*/  @!P3 IMAD.X R2, RZ, RZ, R2, P4 ;  /* 0x000000ffff02b224 */ /* 0x002fca00020e0602 */
[----:B------:R-:W-:-:S04]  /*10180*/  @!P3 LOP3.LUT R3, R3, R2, RZ, 0x3c, !PT ;  /* 0x000000020303b212 */ /* 0x000fc800078e3cff */
[----:B------:R-:W-:-:S04]  /*10190*/  @!P3 LOP3.LUT R2, R3, R2, RZ, 0x3c, !PT ;  /* 0x000000020302b212 */ /* 0x000fc800078e3cff */
[----:B------:R-:W-:-:S05]  /*101a0*/  @!P3 LOP3.LUT R3, R3, R2, RZ, 0x3c, !PT ;  /* 0x000000020303b212 */ /* 0x000fca00078e3cff */
[----:B------:R-:W-:Y:S04]  /*101b0*/  @!P3 LDGSTS.E.BYPASS.LTC128B.128 [R10+0xea00], desc[UR4][R2.64], !P2 ;  /* 0x0ea00000020abfae */ /* 0x000fe8000d101d44 */
[----:B------:R-:W-:Y:S04]  /*101c0*/  @!P3 LDGSTS.E.BYPASS.LTC128B.128 [R10+0x11a00], desc[UR4][R2.64+0x40], !P1 ;  /* 0x11a00040020abfae */ /* 0x000fe8000c901d44 */
[----:B------:R0:W-:Y:S04]  /*101d0*/  @!P3 LDGSTS.E.BYPASS.LTC128B.128 [R10+0x14a00], desc[UR4][R2.64+0x80], !P0 ;  /* 0x14a00080020abfae */ /* 0x0001e8000c101d44 */
[----:B0-----:R0:W1:Y:S02]  /*101e0*/  SHFL.IDX PT, R2, R0, 0x3, 0x1c1f ;  /* 0x007c1f0000027f89 */ /* 0x00106400000e0000 */
[----:B0-----:R-:W-:-:S05]  /*101f0*/  VIADD R0, R25, 0x80 ;  /* 0x0000008019007836 */ /* 0x001fca0000000000 */
[----:B------:R-:W-:Y:S01]  /*10200*/  ISETP.GE.AND P3, PT, R0, R5, PT ;  /* 0x000000050000720c */ /* 0x000fe20003f66270 */
[----:B------:R-:W-:-:S05]  /*10210*/  VIADD R0, R25, 0x60 ;  /* 0x0000006019007836 */ /* 0x000fca0000000000 */
[----:B------:R-:W-:Y:S02]  /*10220*/  ISETP.GE.AND P4, PT, R0, R5, PT ;  /* 0x000000050000720c */ /* 0x000fe40003f86270 */
[----:B------:R-:W-:Y:S04]  /*10230*/  SHFL.IDX PT, R0, R6, RZ, 0x1c1f ;  /* 0x001c1fff06007589 */ /* 0x000fe800000e0000 */
[----:B------:R-:W-:Y:S07]  /*10240*/  SHFL.IDX PT, R6, R6, 0x1, 0x1c1f ;  /* 0x003c1f0006067f89 */ /* 0x000fee00000e0000 */
[----:B-1----:R-:W-:-:S05]  /*10250*/  @!P4 LEA R2, P5, R20, R2, 0x1 ;  /* 0x000000021402c211 */ /* 0x002fca00078a08ff */
[----:B------:R-:W-:Y:S02]  /*10260*/  @!P4 IMAD.X R3, RZ, RZ, R4, P5 ;  /* 0x000000ffff03c224 */ /* 0x000fe400028e0604 */
[----:B------:R-:W0:Y:S04]  /*10270*/  SHFL.IDX PT, R4, R7, RZ, 0x1c1f ;  /* 0x001c1fff07047589 */ /* 0x000e2800000e0000 */
[----:B------:R-:W-:Y:S04]  /*10280*/  @!P4 LDGSTS.E.BYPASS.LTC128B.128 [R10+0xf200], desc[UR4][R2.64], !P2 ;  /* 0x0f200000020acfae */ /* 0x000fe8000d101d44 */
[----:B------:R-:W-:Y:S04]  /*10290*/  @!P4 LDGSTS.E.BYPASS.LTC128B.128 [R10+0x12200], desc[UR4][R2.64+0x40], !P1 ;  /* 0x12200040020acfae */ /* 0x000fe8000c901d44 */
[----:B------:R1:W-:Y:S01]  /*102a0*/  @!P4 LDGSTS.E.BYPASS.LTC128B.128 [R10+0x15200], desc[UR4][R2.64+0x80], !P0 ;  /* 0x15200080020acfae */ /* 0x0003e2000c101d44 */
[----:B0-----:R-:W-:-:S05]  /*102b0*/  @!P3 LEA R4, P5, R20, R4, 0x1 ;  /* 0x000000041404b211 */ /* 0x001fca00078a08ff */
[----:B------:R-:W-:Y:S02]  /*102c0*/  @!P3 IMAD.X R0, RZ, RZ, R0, P5 ;  /* 0x000000ffff00b224 */ /* 0x000fe400028e0600 */
[----:B-1----:R-:W-:Y:S02]  /*102d0*/  @!P3 IMAD.MOV.U32 R2, RZ, RZ, R4 ;  /* 0x000000ffff02b224 */ /* 0x002fe400078e0004 */
[----:B------:R-:W-:-:S05]  /*102e0*/  @!P3 IMAD.MOV.U32 R3, RZ, RZ, R0 ;  /* 0x000000ffff03b224 */ /* 0x000fca00078e0000 */
[----:B------:R-:W-:Y:S04]  /*102f0*/  @!P3 LDGSTS.E.BYPASS.LTC128B.128 [R10+0xfa00], desc[UR4][R2.64], !P2 ;  /* 0x0fa00000020abfae */ /* 0x000fe8000d101d44 */
[----:B------:R-:W-:Y:S04]  /*10300*/  @!P3 LDGSTS.E.BYPASS.LTC128B.128 [R10+0x12a00], desc[UR4][R2.64+0x40], !P1 ;  /* 0x12a00040020abfae */ /* 0x000fe8000c901d44 */
[----:B------:R0:W-:Y:S04]  /*10310*/  @!P3 LDGSTS.E.BYPASS.LTC128B.128 [R10+0x15a00], desc[UR4][R2.64+0x80], !P0 ;  /* 0x15a00080020abfae */ /* 0x0001e8000c101d44 */
[----:B0-----:R0:W1:Y:S02]  /*10320*/  SHFL.IDX PT, R2, R7, 0x1, 0x1c1f ;  /* 0x003c1f0007027f89 */ /* 0x00106400000e0000 */
.L_x_355:
[----:B------:R-:W-:Y:S01]  /*10330*/  VIADD R25, R25, 0xa0 ;  /* 0x000000a019197836 */ /* 0x000fe20000000000 */
[----:B------:R-:W-:Y:S01]  /*10340*/  ULDC.64 UR4, c[0x0][0x208] ;  /* 0x0000820000047ab9 */ /* 0x000fe20000000a00 */
[----:B------:R-:W-:-:S03]  /*10350*/  VIADD R8, R17, 0x31c00 ;  /* 0x00031c0011087836 */ /* 0x000fc60000000000 */
[----:B------:R-:W-:-:S13]  /*10360*/  ISETP.GE.AND P3, PT, R25, R5, PT ;  /* 0x000000051900720c */ /* 0x000fda0003f66270 */
[----:B-1----:R-:W-:-:S05]  /*10370*/  @!P3 LEA R2, P4, R20, R2, 0x1 ;  /* 0x000000021402b211 */ /* 0x002fca00078808ff */
[----:B------:R-:W-:-:S05]  /*10380*/  @!P3 IMAD.X R3, RZ, RZ, R6, P4 ;  /* 0x000000ffff03b224 */ /* 0x000fca00020e0606 */
[----:B------:R-:W-:Y:S01]  /*10390*/  @!PT LDS RZ, [RZ] ;  /* 0x00000000fffff984 */ /* 0x000fe20000000800 */
[----:B------:R-:W-:Y:S01]  /*103a0*/  @!PT LDS RZ, [RZ] ;  /* 0x00000000fffff984 */ /* 0x000fe20000000800 */
[----:B------:R-:W-:Y:S01]  /*103b0*/  @!PT LDS RZ, [RZ] ;  /* 0x00000000fffff984 */ /* 0x000fe20000000800 */
[----:B------:R1:W-:Y:S04]  /*103c0*/  @!P3 LDGSTS.E.BYPASS.LTC128B.128 [R10+0x10200], desc[UR4][R2.64], !P2 ;  /* 0x10200000020abfae */ /* 0x0003e8000d101d44 */
[----:B------:R1:W-:Y:S04]  /*103d0*/  @!P3 LDGSTS.E.BYPASS.LTC128B.128 [R10+0x13200], desc[UR4][R2.64+0x40], !P1 ;  /* 0x13200040020abfae */ /* 0x0003e8000c901d44 */
[----:B------:R1:W-:Y:S01]  /*103e0*/  @!P3 LDGSTS.E.BYPASS.LTC128B.128 [R10+0x16200], desc[UR4][R2.64+0x80], !P0 ;  /* 0x16200080020abfae */ /* 0x0003e2000c101d44 */
[----:B------:R-:W-:Y:S01]  /*103f0*/  PLOP3.LUT P0, PT, PT, PT, PT, 0x80, 0x0 ;  /* 0x000000000000781c */ /* 0x000fe20003f0f070 */
[----:B------:R-:W-:-:S12]  /*10400*/  NOP ;  /* 0x0000000000007918 */ /* 0x000fd80000000000 */
.L_x_241:
[----:B------:R-:W-:Y:S02]  /*10410*/  PLOP3.LUT P1, PT, P1, P0, PT, 0xa2, 0x0 ;  /* 0x000000000000781c */ /* 0x000fe40000f21472 */
[----:B------:R-:W-:-:S08]  /*10420*/  @P0 R2UR P1, UR4, R17 ;  /* 0x00000000110402ca */ /* 0x000fd00000020000 */
[----:B------:R-:W-:-:S05]  /*10430*/  @P0 PLOP3.LUT P0, PT, P1, PT, PT, 0x80, 0x0 ;  /* 0x000000000000081c */ /* 0x000fca0000f0f070 */
[----:B------:R-:W-:Y:S01]  /*10440*/  @!P1 SYNCS.ARRIVE.TRANS64.RED.A0T1 RZ, [UR4+0x31c00], RZ ;  /* 0x031c00ffffff99a7 */ /* 0x000fe20008200404 */
[----:B------:R-:W-:Y:S07]  /*10450*/  @!P1 ARRIVES.LDGSTSBAR.64.TRANSCNT [UR4+0x31c00] ;  /* 0x031c0000ff0099b0 */ /* 0x000fee0008000a84 */
[----:B------:R-:W-:Y:S05]  /*10460*/  @P0 BRA.U.ANY `(.L_x_241) ;  /* 0xfffffffd00e80947 */ /* 0x000fea000393ffff */
[----:B-1----:R-:W2:Y:S02]  /*10470*/  LDL.LU R2, [R1+0x34] ;  /* 0x0000340001027983 */ /* 0x002ea40000300800 */
[----:B--2---:R-:W-:-:S05]  /*10480*/  VIADD R2, R2, 0x1 ;  /* 0x0000000102027836 */ /* 0x004fca0000000000 */
[----:B------:R1:W-:Y:S01]  /*10490*/  STL [R1+0x34], R2 ;  /* 0x0000340201007387 */ /* 0x0003e20000100800 */
[----:B------:R-:W-:-:S04]  /*104a0*/  LEA.HI R0, R2, R2, RZ, 0x1 ;  /* 0x0000000202007211 */ /* 0x000fc800078f08ff */
[----:B------:R-:W-:-:S05]  /*104b0*/  LOP3.LUT R0, R0, 0xfffffffe, RZ, 0xc0, !PT ;  /* 0xfffffffe00007812 */ /* 0x000fca00078ec0ff */
[----:B------:R-:W-:-:S05]  /*104c0*/  IMAD.IADD R0, R2, 0x1, -R0 ;  /* 0x0000000102007824 */ /* 0x000fca00078e0a00 */
[----:B------:R-:W-:Y:S01]  /*104d0*/  SHF.L.U32 R0, R0, 0x1f, RZ ;  /* 0x0000001f00007819 */ /* 0x000fe200000006ff */
[----:B------:R-:W-:Y:S01]  /*104e0*/  NOP ;  /* 0x0000000000007918 */ /* 0x000fe20000000000 */
[----:B------:R1:W-:Y:S01]  /*104f0*/  SYNCS.ARRIVE.TRANS64.A1T0 RZ, [R17+URZ+0x31c00], RZ ;  /* 0x031c00ff11ff79a7 */ /* 0x0003e2000810003f */
[----:B------:R-:W-:Y:S01]  /*10500*/  BSSY B0, `(.L_x_242) ;  /* 0x0000003000007945 */ /* 0x000fe20003800000 */
[----:B------:R-:W2:Y:S03]  /*10510*/  SYNCS.PHASECHK.TRANS64.TRYWAIT P0, [R17+URZ+0x31c20], R0 ;  /* 0x031c2000110075a7 */ /* 0x000ea6000800017f */
[----:B-12---:R-:W-:Y:S05]  /*10520*/  @!P0 BRA `(.L_x_243) ;  /* 0x0000004400648947 */ /* 0x006fea0003800000 */
.L_x_356:
[----:B------:R-:W-:Y:S05]  /*10530*/  BSYNC B0 ;  /* 0x0000000000007941 */ /* 0x000fea0003800000 */
.L_x_242:
[----:B------:R-:W1:Y:S04]  /*10540*/  LDL R2, [R1+0x1c] ;  /* 0x00001c0001027983 */ /* 0x000e680000100800 */
[----:B------:R-:W2:Y:S01]  /*10550*/  LDL R3, [R1+0x4] ;  /* 0x0000040001037983 */ /* 0x000ea20000100800 */
[----:B------:R-:W-:Y:S01]  /*10560*/  BSSY B0, `(.L_x_244) ;  /* 0x0000232000007945 */ /* 0x000fe20003800000 */
[----:B-1----:R-:W-:-:S05]  /*10570*/  VIADD R0, R2, 0xfffffffe ;  /* 0xfffffffe02007836 */ /* 0x002fca0000000000 */
[----:B--2---:R-:W-:-:S13]  /*10580*/  ISETP.GE.AND P0, PT, R0, R3, PT ;  /* 0x000000030000720c */ /* 0x004fda0003f06270 */
[----:B------:R-:W-:Y:S05]  /*10590*/  @!P0 BRA `(.L_x_245) ;  /* 0x0000002000b88947 */ /* 0x000fea0003800000 */
[----:B------:R-:W2:Y:S04]  /*105a0*/  LDL.LU R2, [R1+0x38] ;  /* 0x0000380001027983 */ /* 0x000ea80000300800 */
[----:B------:R-:W3:Y:S04]  /*105b0*/  LDL.LU R5, [R1+0x18] ;  /* 0x0000180001057983 */ /* 0x000ee80000300800 */
[----:B------:R-:W4:Y:S01]  /*105c0*/  LDL.LU R4, [R1+0x30] ;  /* 0x0000300001047983 */ /* 0x000f220000300800 */
[----:B0-----:R-:W-:Y:S01]  /*105d0*/  LOP3.LUT R7, RZ, R3, RZ, 0x33, !PT ;  /* 0x00000003ff077212 */ /* 0x001fe200078e33ff */
[----:B------:R-:W-:Y:S01]  /*105e0*/  BSSY B2, `(.L_x_246) ;  /* 0x00000bf000027945 */ /* 0x000fe20003800000 */
[----:B--2---:R-:W-:-:S04]  /*105f0*/  VIADD R2, R2, 0x1 ;  /* 0x0000000102027836 */ /* 0x004fc80000000000 */
[----:B---3--:R-:W-:-:S05]  /*10600*/  IMAD R2, R2, R5, RZ ;  /* 0x0000000502027224 */ /* 0x008fca00078e02ff */
[----:B----4-:R-:W-:-:S05]  /*10610*/  VIMNMX R9, R4, R2, PT ;  /* 0x0000000204097248 */ /* 0x010fca0003fe0100 */
[----:B------:R-:W-:-:S05]  /*10620*/  IMAD.MOV R2, RZ, RZ, -R9 ;  /* 0x000000ffff027224 */ /* 0x000fca00078e0a09 */
[----:B------:R-:W-:-:S05]  /*10630*/  VIADDMNMX R7, R2, 0x1, R7, !PT ;  /* 0x0000000102077846 */ /* 0x000fca0007800107 */
[----:B------:R-:W-:-:S05]  /*10640*/  IMAD.IADD R2, R9, 0x1, R7 ;  /* 0x0000000109027824 */ /* 0x000fca00078e0207 */
[----:B------:R-:W-:-:S04]  /*10650*/  LOP3.LUT R2, R2, 0x1, RZ, 0xc0, !PT ;  /* 0x0000000102027812 */ /* 0x000fc800078ec0ff */
[----:B------:R-:W-:-:S13]  /*10660*/  ISETP.NE.U32.AND P0, PT, R2, 0x1, PT ;  /* 0x000000010200780c */ /* 0x000fda0003f05070 */
[----:B------:R-:W-:Y:S05]  /*10670*/  @P0 BRA `(.L_x_247) ;  /* 0x0000000800d40947 */ /* 0x000fea0003800000 */
[----:B------:R-:W2:Y:S01]  /*10680*/  LDL R3, [R1] ;  /* 0x0000000001037983 */ /* 0x000ea20000100800 */
[----:B------:R-:W-:Y:S01]  /*10690*/  VIADD R6, R18, 0x1 ;  /* 0x0000000112067836 */ /* 0x000fe20000000000 */
[----:B------:R-:W-:Y:S04]  /*106a0*/  BSSY B1, `(.L_x_248) ;  /* 0x00000ae000017945 */ /* 0x000fe80003800000 */
[----:B------:R-:W-:-:S04]  /*106b0*/  ISETP.NE.AND P0, PT, R6, 0x2, PT ;  /* 0x000000020600780c */ /* 0x000fc80003f05270 */
[----:B------:R-:W-:Y:S02]  /*106c0*/  SEL R10, RZ, 0x1, P0 ;  /* 0x00000001ff0a7807 */ /* 0x000fe40000000000 */
[----:B------:R-:W-:Y:S02]  /*106d0*/  SEL R6, R6, RZ, P0 ;  /* 0x000000ff06067207 */ /* 0x000fe40000000000 */
[----:B------:R-:W-:Y:S02]  /*106e0*/  LOP3.LUT R10, R28, R10, RZ, 0x3c, !PT ;  /* 0x0000000a1c0a7212 */ /* 0x000fe400078e3cff */
[----:B--2---:R-:W-:-:S13]  /*106f0*/  ISETP.NE.AND P1, PT, R3, RZ, PT ;  /* 0x000000ff0300720c */ /* 0x004fda0003f25270 */
[----:B------:R-:W-:Y:S05]  /*10700*/  @!P1 BRA `(.L_x_249) ;  /* 0x00000008009c9947 */ /* 0x000fea0003800000 */
[----:B------:R-:W-:Y:S01]  /*10710*/  ULDC.64 UR4, c[0x0][0x418] ;  /* 0x0001060000047ab9 */ /* 0x000fe20000000a00 */
[----:B------:R-:W-:Y:S01]  /*10720*/  IMAD.MOV.U32 R5, RZ, RZ, R19 ;  /* 0x000000ffff057224 */ /* 0x000fe200078e0013 */
[----:B------:R-:W-:-:S04]  /*10730*/  ISETP.NE.U32.AND P0, PT, RZ, UR4, PT ;  /* 0x00000004ff007c0c */ /* 0x000fc8000bf05070 */
[----:B------:R-:W-:-:S13]  /*10740*/  ISETP.NE.AND.EX P0, PT, RZ, UR5, PT, P0 ;  /* 0x00000005ff007c0c */ /* 0x000fda000bf05300 */
[----:B------:R-:W-:Y:S05]  /*10750*/  @!P0 BRA `(.L_x_250) ;  /* 0x0000000000488947 */ /* 0x000fea0003800000 */
[----:B------:R-:W0:Y:S01]  /*10760*/  LDC R5, c[0x0][0x43c] ;  /* 0x00010f00ff057b82 */ /* 0x000e220000000800 */
[----:B------:R-:W-:Y:S01]  /*10770*/  ULDC.64 UR6, c[0x0][0x428] ;  /* 0x00010a0000067ab9 */ /* 0x000fe20000000a00 */
[----:B------:R-:W-:Y:S01]  /*10780*/  ULDC.64 UR8, c[0x0][0x208] ;  /* 0x0000820000087ab9 */ /* 0x000fe20000000a00 */
[----:B0-----:R-:W-:-:S13]  /*10790*/  ISETP.NE.AND P0, PT, R5, 0x1, PT ;  /* 0x000000010500780c */ /* 0x001fda0003f05270 */
[----:B------:R-:W0:Y:S02]  /*107a0*/  @P0 LDC.64 R2, c[0x0][0x440] ;  /* 0x00011000ff020b82 */ /* 0x000e240000000a00 */
[----:B0-----:R-:W-:-:S04]  /*107b0*/  @P0 IMAD.HI.U32 R4, R0, R2, RZ ;  /* 0x0000000200040227 */ /* 0x001fc800078e00ff */
[----:B------:R-:W-:Y:S01]  /*107c0*/  IMAD.MOV.U32 R2, RZ, RZ, R0 ;  /* 0x000000ffff027224 */ /* 0x000fe200078e0000 */
[----:B------:R-:W-:Y:S01]  /*107d0*/  @P0 SHF.R.U32.HI R2, RZ, R3, R4 ;  /* 0x00000003ff020219 */ /* 0x000fe20000011604 */
[----:B------:R-:W-:-:S04]  /*107e0*/  IMAD R4, R29, UR6, RZ ;  /* 0x000000061d047c24 */ /* 0x000fc8000f8e02ff */
[----:B------:R-:W-:Y:S02]  /*107f0*/  IMAD.MOV R3, RZ, RZ, -R2 ;  /* 0x000000ffff037224 */ /* 0x000fe400078e0a02 */
[----:B------:R-:W-:Y:S02]  /*10800*/  IMAD R4, R23, UR7, R4 ;  /* 0x0000000717047c24 */ /* 0x000fe4000f8e0204 */
[----:B------:R-:W-:Y:S01]  /*10810*/  IMAD R0, R5, R3, R0 ;  /* 0x0000000305007224 */ /* 0x000fe200078e0200 */
[----:B------:R-:W-:-:S03]  /*10820*/  SHF.R.S32.HI R3, RZ, 0x1f, R2 ;  /* 0x0000001fff037819 */ /* 0x000fc60000011402 */
[----:B------:R-:W-:-:S04]  /*10830*/  IMAD.WIDE.U32 R2, R23, UR6, R2 ;  /* 0x0000000617027c25 */ /* 0x000fc8000f8e0002 */
[----:B------:R-:W-:Y:S01]  /*10840*/  IMAD.IADD R3, R4, 0x1, R3 ;  /* 0x0000000104037824 */ /* 0x000fe200078e0203 */
[----:B------:R-:W-:-:S04]  /*10850*/  LEA R4, P0, R2, UR4, 0x2 ;  /* 0x0000000402047c11 */ /* 0x000fc8000f8010ff */
[----:B------:R-:W-:-:S06]  /*10860*/  LEA.HI.X R5, R2, UR5, R3, 0x2, P0 ;  /* 0x0000000502057c11 */ /* 0x000fcc00080f1403 */
[----:B------:R0:W5:Y:S03]  /*10870*/  LDG.E R5, desc[UR8][R4.64] ;  /* 0x0000000804057981 */ /* 0x000166000c1e1900 */
.L_x_250:
[----:B------:R-:W-:Y:S01]  /*10880*/  IMAD R3, R6, 0x8, R17 ;  /* 0x0000000806037824 */ /* 0x000fe200078e0211 */
[----:B------:R-:W-:Y:S01]  /*10890*/  SHF.L.U32 R2, R10, 0x1f, RZ ;  /* 0x0000001f0a027819 */ /* 0x000fe200000006ff */
[----:B------:R-:W-:Y:S03]  /*108a0*/  BSSY B3, `(.L_x_251) ;  /* 0x0000003000037945 */ /* 0x000fe60003800000 */
[----:B------:R-:W1:Y:S02]  /*108b0*/  SYNCS.PHASECHK.TRANS64.TRYWAIT P0, [R3+URZ+0x31c40], R2 ;  /* 0x031c4002030075a7 */ /* 0x000e64000800017f */
[----:B-1----:R-:W-:Y:S05]  /*108c0*/  @!P0 BRA `(.L_x_252) ;  /* 0x0000004000908947 */ /* 0x002fea0003800000 */
.L_x_357:
[----:B------:R-:W-:Y:S05]  /*108d0*/  BSYNC B3 ;  /* 0x0000000000037941 */ /* 0x000fea0003800000 */
.L_x_251:
[----:B0-----:R-:W0:Y:S01]  /*108e0*/  S2R R4, SR_TID.X ;  /* 0x0000000000047919 */ /* 0x001e220000002100 */
[----:B------:R-:W-:Y:S01]  /*108f0*/  BSSY B3, `(.L_x_253) ;  /* 0x000000b000037945 */ /* 0x000fe20003800000 */
[----:B0-----:R-:W-:-:S04]  /*10900*/  LOP3.LUT R4, R4, 0x7f, RZ, 0xc0, !PT ;  /* 0x0000007f04047812 */ /* 0x001fc800078ec0ff */
[----:B------:R-:W-:-:S13]  /*10910*/  ISETP.NE.AND P1, PT, R4, RZ, PT ;  /* 0x000000ff0400720c */ /* 0x000fda0003f25270 */
[----:B------:R-:W-:Y:S05]  /*10920*/  @P1 BRA `(.L_x_254) ;  /* 0x00000000001c1947 */ /* 0x000fea0003800000 */
[----:B------:R-:W0:Y:S01]  /*10930*/  S2R R4, SR_TID.X ;  /* 0x0000000000047919 */ /* 0x000e220000002100 */
[----:B-1----:R-:W-:-:S04]  /*10940*/  IMAD.MOV.U32 R2, RZ, RZ, 0x6c00 ;  /* 0x00006c00ff027424 */ /* 0x002fc800078e00ff */
[----:B------:R2:W-:Y:S01]  /*10950*/  SYNCS.ARRIVE.TRANS64 RZ, [R3+URZ+0x31c30], R2 ;  /* 0x031c300203ff79a7 */ /* 0x0005e2000800003f */
[----:B0-----:R-:W-:-:S04]  /*10960*/  LOP3.LUT R4, R4, 0x1f, RZ, 0xc0, !PT ;  /* 0x0000001f04047812 */ /* 0x001fc800078ec0ff */
[----:B------:R-:W-:-:S13]  /*10970*/  ISETP.NE.AND P0, PT, R4, RZ, PT ;  /* 0x000000ff0400720c */ /* 0x000fda0003f05270 */
[----:B--2---:R-:W-:Y:S05]  /*10980*/  @!P0 BRA `(.L_x_254) ;  /* 0x0000000000048947 */ /* 0x004fea0003800000 */
[----:B------:R-:W-:Y:S01]  /*10990*/  BPT.TRAP 0x1 ;  /* 0x000000040000795c */ /* 0x000fe20000300000 */
.L_x_254:
[----:B------:R-:W-:Y:S05]  /*109a0*/  BSYNC B3 ;  /* 0x0000000000037941 */ /* 0x000fea0003800000 */
.L_x_253:
[----:B------:R-:W-:Y:S01]  /*109b0*/  IMAD.MOV.U32 R14, RZ, RZ, RZ ;  /* 0x000000ffff0e7224 */ /* 0x000fe200078e00ff */
[----:B------:R-:W-:Y:S01]  /*109c0*/  UIADD3 UR4, UP0, UR36, 0x370, URZ ;  /* 0x0000037024047890 */ /* 0x000fe2000ff1e03f */
[----:B------:R-:W-:Y:S01]  /*109d0*/  IMAD R4, R6, 0x6c00, R17 ;  /* 0x00006c0006047824 */ /* 0x000fe200078e0211 */
[----:B------:R-:W-:Y:S01]  /*109e0*/  PLOP3.LUT P0, PT, PT, PT, PT, 0x80, 0x0 ;  /* 0x000000000000781c */ /* 0x000fe20003f0f070 */
[----:B-1----:R-:W-:Y:S01]  /*109f0*/  VIADD R3, R3, 0x31c30 ;  /* 0x00031c3003037836 */ /* 0x002fe20000000000 */
[----:B------:R-:W-:Y:S01]  /*10a00*/  R2UR UR10, R14 ;  /* 0x000000000e0a72ca */ /* 0x000fe200000e0000 */
[----:B------:R-:W-:Y:S01]  /*10a10*/  IMAD R2, R0, 0x90, R26 ;  /* 0x0000009000027824 */ /* 0x000fe200078e021a */
[----:B------:R-:W-:Y:S01]  /*10a20*/  UIADD3.X UR5, URZ, UR37, URZ, UP0, !UPT ;  /* 0x000000253f057290 */ /* 0x000fe200087fe43f */
[----:B------:R-:W-:Y:S01]  /*10a30*/  VIADD R11, R4, 0x16a00 ;  /* 0x00016a00040b7836 */ /* 0x000fe20000000000 */
[----:B------:R-:W-:Y:S01]  /*10a40*/  UMOV UR6, 0x0 ;  /* 0x0000000000067882 */ /* 0x000fe20000000000 */
[----:B------:R-:W-:-:S10]  /*10a50*/  UMOV UR7, 0x14f00000 ;  /* 0x14f0000000077882 */ /* 0x000fd40000000000 */
.L_x_255:
[----:B------:R-:W-:-:S13]  /*10a60*/  @P0 ELECT P2, URZ, PT ;  /* 0x00000000003f082f */ /* 0x000fda0003840000 */
[----:B-----5:R-:W-:Y:S02]  /*10a70*/  @P2 R2UR UR13, R5 ;  /* 0x00000000050d22ca */ /* 0x020fe400000e0000 */
[----:B------:R-:W-:Y:S02]  /*10a80*/  @P2 R2UR UR12, R16 ;  /* 0x00000000100c22ca */ /* 0x000fe400000e0000 */
[----:B------:R-:W-:Y:S02]  /*10a90*/  @P2 R2UR UR11, R2 ;  /* 0x00000000020b22ca */ /* 0x000fe400000e0000 */
[----:B------:R-:W-:Y:S02]  /*10aa0*/  @P2 R2UR UR9, R3 ;  /* 0x00000000030922ca */ /* 0x000fe400000e0000 */
[----:B------:R-:W-:Y:S02]  /*10ab0*/  @P2 R2UR UR8, R11 ;  /* 0x000000000b0822ca */ /* 0x000fe400000e0000 */
[----:B------:R-:W-:-:S02]  /*10ac0*/  @P2 PLOP3.LUT P0, PT, P2, PT, PT, 0x8, 0x0 ;  /* 0x000000000000281c */ /* 0x000fc4000170e170 */
[----:B------:R-:W-:-:S09]  /*10ad0*/  PLOP3.LUT P2, PT, PT, PT, PT, 0x8, 0x0 ;  /* 0x000000000000781c */ /* 0x000fd20003f4e170 */
[----:B------:R0:W-:Y:S02]  /*10ae0*/  UTMALDG.4D [UR8], [UR4], desc[UR6] ;  /* 0x00000608040075b4 */ /* 0x0001e40008019000 */
[----:B0-----:R-:W-:Y:S05]  /*10af0*/  @P0 BRA.U.ANY `(.L_x_255) ;  /* 0xfffffffd00d80947 */ /* 0x001fea000393ffff */
[----:B------:R-:W-:Y:S01]  /*10b00*/  IMAD.MOV.U32 R20, RZ, RZ, 0x20 ;  /* 0x00000020ff147424 */ /* 0x000fe200078e00ff */
[----:B------:R-:W-:Y:S01]  /*10b10*/  PLOP3.LUT P0, PT, PT, PT, PT, 0x80, 0x0 ;  /* 0x000000000000781c */ /* 0x000fe20003f0f070 */
[----:B------:R-:W-:Y:S01]  /*10b20*/  VIADD R11, R4, 0x18e00 ;  /* 0x00018e00040b7836 */ /* 0x000fe20000000000 */
[----:B------:R-:W-:Y:S01]  /*10b30*/  UMOV UR6, 0x0 ;  /* 0x0000000000067882 */ /* 0x000fe20000000000 */
[----:B------:R-:W-:Y:S01]  /*10b40*/  UMOV UR7, 0x14f00000 ;  /* 0x14f0000000077882 */ /* 0x000fe20000000000 */
[----:B------:R-:W-:-:S15]  /*10b50*/  R2UR UR10, R20 ;  /* 0x00000000140a72ca */ /* 0x000fde00000e0000 */
.L_x_256:
[----:B------:R-:W-:-:S13]  /*10b60*/  @P0 ELECT P2, URZ, PT ;  /* 0x00000000003f082f */ /* 0x000fda0003840000 */
[----:B------:R-:W-:Y:S02]  /*10b70*/  @P2 R2UR UR13, R5 ;  /* 0x00000000050d22ca */ /* 0x000fe400000e0000 */
        /* <DEDUP_REMOVED lines=14> */
.L_x_257:
        /* <DEDUP_REMOVED lines=10> */
[----:B------:R-:W-:Y:S01]  /*10d00*/  SHF.L.U32 R3, R28, 0x1f, RZ ;  /* 0x0000001f1c037819 */ /* 0x000fe200000006ff */
[----:B------:R-:W-:Y:S01]  /*10d10*/  IMAD R2, R18, 0x8, R8 ;  /* 0x0000000812027824 */ /* 0x000fe200078e0208 */
[----:B------:R-:W-:Y:S03]  /*10d20*/  BSSY B3, `(.L_x_258) ;  /* 0x0000003000037945 */ /* 0x000fe60003800000 */
[----:B------:R-:W0:Y:S02]  /*10d30*/  SYNCS.PHASECHK.TRANS64.TRYWAIT P0, [R2+URZ+0x60], R3 ;  /* 0x00006003020075a7 */ /* 0x000e24000800017f */
[----:B0-----:R-:W-:Y:S05]  /*10d40*/  @!P0 BRA `(.L_x_259) ;  /* 0x0000003c00848947 */ /* 0x001fea0003800000 */
.L_x_358:
[----:B------:R-:W-:Y:S05]  /*10d50*/  BSYNC B3 ;  /* 0x0000000000037941 */ /* 0x000fea0003800000 */
.L_x_258:
[----:B------:R-:W-:Y:S01]  /*10d60*/  BSSY B3, `(.L_x_260) ;  /* 0x000000c000037945 */ /* 0x000fe20003800000 */
[----:B------:R-:W-:Y:S02]  /*10d70*/  IMAD.MOV.U32 R12, RZ, RZ, 0x0 ;  /* 0x00000000ff0c7424 */ /* 0x000fe400078e00ff */
[----:B------:R-:W-:Y:S01]  /*10d80*/  IMAD.MOV.U32 R13, RZ, RZ, 0x14f00000 ;  /* 0x14f00000ff0d7424 */ /* 0x000fe200078e00ff */
[----:B------:R-:W-:Y:S06]  /*10d90*/  @P1 BRA `(.L_x_261) ;  /* 0x0000000000201947 */ /* 0x000fec0003800000 */
[----:B------:R-:W1:Y:S01]  /*10da0*/  S2R R4, SR_TID.X ;  /* 0x0000000000047919 */ /* 0x000e620000002100 */
[----:B0-----:R-:W-:Y:S02]  /*10db0*/  IMAD R2, R18, 0x8, R17 ;  /* 0x0000000812027824 */ /* 0x001fe400078e0211 */
[----:B------:R-:W-:-:S04]  /*10dc0*/  IMAD.MOV.U32 R3, RZ, RZ, 0x6c00 ;  /* 0x00006c00ff037424 */ /* 0x000fc800078e00ff */
[----:B------:R2:W-:Y:S01]  /*10dd0*/  SYNCS.ARRIVE.TRANS64 RZ, [R2+URZ+0x31c50], R3 ;  /* 0x031c500302ff79a7 */ /* 0x0005e2000800003f */
[----:B-1----:R-:W-:-:S04]  /*10de0*/  LOP3.LUT R4, R4, 0x1f, RZ, 0xc0, !PT ;  /* 0x0000001f04047812 */ /* 0x002fc800078ec0ff */
[----:B------:R-:W-:-:S13]  /*10df0*/  ISETP.NE.AND P0, PT, R4, RZ, PT ;  /* 0x000000ff0400720c */ /* 0x000fda0003f05270 */
[----:B--2---:R-:W-:Y:S05]  /*10e00*/  @!P0 BRA `(.L_x_261) ;  /* 0x0000000000048947 */ /* 0x004fea0003800000 */
[----:B------:R-:W-:Y:S01]  /*10e10*/  BPT.TRAP 0x1 ;  /* 0x000000040000795c */ /* 0x000fe20000300000 */
.L_x_261:
[----:B------:R-:W-:Y:S05]  /*10e20*/  BSYNC B3 ;  /* 0x0000000000037941 */ /* 0x000fea0003800000 */
.L_x_260:
[----:B------:R-:W-:Y:S01]  /*10e30*/  R2UR UR10, R14 ;  /* 0x000000000e0a72ca */ /* 0x000fe200000e0000 */
[--C-:B0-----:R-:W-:Y:S01]  /*10e40*/  IMAD R2, R18, 0x8, R17.reuse ;  /* 0x0000000812027824 */ /* 0x101fe200078e0211 */
[----:B------:R-:W-:Y:S01]  /*10e50*/  R2UR UR6, R12 ;  /* 0x000000000c0672ca */ /* 0x000fe200000e0000 */
[----:B------:R-:W-:Y:S01]  /*10e60*/  IMAD R3, R18, 0x6c00, R17 ;  /* 0x00006c0012037824 */ /* 0x000fe200078e0211 */
[----:B------:R-:W-:Y:S01]  /*10e70*/  R2UR UR7, R13 ;  /* 0x000000000d0772ca */ /* 0x000fe200000e0000 */
[----:B------:R-:W-:Y:S01]  /*10e80*/  UIADD3 UR4, UP0, UR36, 0x470, URZ ;  /* 0x0000047024047890 */ /* 0x000fe2000ff1e03f */
[----:B------:R-:W-:Y:S01]  /*10e90*/  PLOP3.LUT P0, PT, PT, PT, PT, 0x80, 0x0 ;  /* 0x000000000000781c */ /* 0x000fe20003f0f070 */
[----:B------:R-:W-:Y:S02]  /*10ea0*/  IMAD R4, R22, 0x90, R26 ;  /* 0x0000009016047824 */ /* 0x000fe400078e021a */
[----:B------:R-:W-:Y:S01]  /*10eb0*/  VIADD R2, R2, 0x31c50 ;  /* 0x00031c5002027836 */ /* 0x000fe20000000000 */
[----:B------:R-:W-:Y:S01]  /*10ec0*/  UIADD3.X UR5, URZ, UR37, URZ, UP0, !UPT ;  /* 0x000000253f057290 */ /* 0x000fe200087fe43f */
[----:B------:R-:W-:-:S11]  /*10ed0*/  VIADD R11, R3, 0x200 ;  /* 0x00000200030b7836 */ /* 0x000fd60000000000 */
.L_x_262:
        /* <DEDUP_REMOVED lines=10> */
[----:B------:R-:W-:Y:S01]  /*10f80*/  R2UR UR10, R20 ;  /* 0x00000000140a72ca */ /* 0x000fe200000e0000 */
[----:B------:R-:W-:Y:S01]  /*10f90*/  VIADD R11, R3, 0x2600 ;  /* 0x00002600030b7836 */ /* 0x000fe20000000000 */
[----:B------:R-:W-:Y:S02]  /*10fa0*/  R2UR UR6, R12 ;  /* 0x000000000c0672ca */ /* 0x000fe400000e0000 */
[----:B------:R-:W-:Y:S02]  /*10fb0*/  R2UR UR7, R13 ;  /* 0x000000000d0772ca */ /* 0x000fe400000e0000 */
[----:B------:R-:W-:-:S13]  /*10fc0*/  PLOP3.LUT P0, PT, PT, PT, PT, 0x80, 0x0 ;  /* 0x000000000000781c */ /* 0x000fda0003f0f070 */
.L_x_263:
        /* <DEDUP_REMOVED lines=15> */
.L_x_264:
        /* <DEDUP_REMOVED lines=10> */
[----:B------:R-:W-:Y:S02]  /*11160*/  IMAD.MOV.U32 R19, RZ, RZ, R5 ;  /* 0x000000ffff137224 */ /* 0x000fe400078e0005 */
[----:B------:R-:W-:-:S07]  /*11170*/  IMAD.MOV.U32 R22, RZ, RZ, R0 ;  /* 0x000000ffff167224 */ /* 0x000fce00078e0000 */
.L_x_249:
[----:B------:R-:W-:Y:S05]  /*11180*/  BSYNC B1 ;  /* 0x0000000000017941 */ /* 0x000fea0003800000 */
.L_x_248:
[----:B------:R-:W2:Y:S01]  /*11190*/  LDL.LU R0, [R1+0x1c] ;  /* 0x00001c0001007983 */ /* 0x000ea20000300800 */
[----:B------:R-:W-:Y:S02]  /*111a0*/  IMAD.MOV.U32 R28, RZ, RZ, R10 ;  /* 0x000000ffff1c7224 */ /* 0x000fe400078e000a */
[----:B------:R-:W-:Y:S02]  /*111b0*/  IMAD.MOV.U32 R18, RZ, RZ, R6 ;  /* 0x000000ffff127224 */ /* 0x000fe400078e0006 */
[----:B--2---:R-:W-:-:S07]  /*111c0*/  VIADD R0, R0, 0xfffffffd ;  /* 0xfffffffd00007836 */ /* 0x004fce0000000000 */
.L_x_247:
[----:B------:R-:W-:Y:S05]  /*111d0*/  BSYNC B2 ;  /* 0x0000000000027941 */ /* 0x000fea0003800000 */
.L_x_246:
[----:B------:R-:W-:Y:S01]  /*111e0*/  VIADD R7, R7, 0xfffffffe ;  /* 0xfffffffe07077836 */ /* 0x000fe20000000000 */
[----:B------:R-:W-:-:S04]  /*111f0*/  LOP3.LUT R2, RZ, R9, RZ, 0x33, !PT ;  /* 0x00000009ff027212 */ /* 0x000fc800078e33ff */
[----:B------:R-:W-:-:S13]  /*11200*/  ISETP.NE.AND P0, PT, R7, R2, PT ;  /* 0x000000020700720c */ /* 0x000fda0003f05270 */
[----:B------:R-:W-:Y:S05]  /*11210*/  @!P0 BRA `(.L_x_245) ;  /* 0x0000001400988947 */ /* 0x000fea0003800000 */
[----:B------:R-:W-:-:S07]  /*11220*/  IMAD.MOV.U32 R4, RZ, RZ, R19 ;  /* 0x000000ffff047224 */ /* 0x000fce00078e0013 */
.L_x_299:
[----:B------:R-:W2:Y:S01]  /*11230*/  LDL R2, [R1] ;  /* 0x0000000001027983 */ /* 0x000ea20000100800 */
[----:B------:R-:W-:Y:S01]  /*11240*/  VIADD R6, R18, 0x1 ;  /* 0x0000000112067836 */ /* 0x000fe20000000000 */
[----:B------:R-:W-:Y:S05]  /*11250*/  YIELD ;  /* 0x0000000000007946 */ /* 0x000fea0003800000 */
[----:B------:R-:W-:Y:S01]  /*11260*/  ISETP.NE.AND P0, PT, R6, 0x2, PT ;  /* 0x000000020600780c */ /* 0x000fe20003f05270 */
[----:B------:R-:W-:Y:S03]  /*11270*/  BSSY B1, `(.L_x_265) ;  /* 0x00000ab000017945 */ /* 0x000fe60003800000 */
[----:B------:R-:W-:-:S02]  /*11280*/  SEL R7, RZ, 0x1, P0 ;  /* 0x00000001ff077807 */ /* 0x000fc40000000000 */
        /* <DEDUP_REMOVED lines=25> */
[----:B------:R-:W-:-:S05]  /*11420*/  LEA.HI.X R5, R2, UR5, R3, 0x2, P0 ;  /* 0x0000000502057c11 */ /* 0x000fca00080f1403 */
[----:B------:R0:W5:Y:S04]  /*11430*/  LDG.E R4, desc[UR8][R4.64] ;  /* 0x0000000804047981 */ /* 0x000168000c1e1900 */
.L_x_267:
[----:B------:R-:W-:Y:S01]  /*11440*/  IMAD R3, R6, 0x8, R17 ;  /* 0x0000000806037824 */ /* 0x000fe200078e0211 */
[----:B------:R-:W-:Y:S01]  /*11450*/  SHF.L.U32 R2, R7, 0x1f, RZ ;  /* 0x0000001f07027819 */ /* 0x000fe200000006ff */
[----:B------:R-:W-:Y:S03]  /*11460*/  BSSY B2, `(.L_x_268) ;  /* 0x0000003000027945 */ /* 0x000fe60003800000 */
[----:B------:R-:W1:Y:S02]  /*11470*/  SYNCS.PHASECHK.TRANS64.TRYWAIT P0, [R3+URZ+0x31c40], R2 ;  /* 0x031c4002030075a7 */ /* 0x000e64000800017f */
[----:B-1----:R-:W-:Y:S05]  /*11480*/  @!P0 BRA `(.L_x_269) ;  /* 0x0000003400c88947 */ /* 0x002fea0003800000 */
.L_x_359:
[----:B------:R-:W-:Y:S05]  /*11490*/  BSYNC B2 ;  /* 0x0000000000027941 */ /* 0x000fea0003800000 */
.L_x_268:
        /* <DEDUP_REMOVED lines=12> */
.L_x_271:
[----:B------:R-:W-:Y:S05]  /*11560*/  BSYNC B2 ;  /* 0x0000000000027941 */ /* 0x000fea0003800000 */
.L_x_270:
        /* <DEDUP_REMOVED lines=11> */
.L_x_272:
        /* <DEDUP_REMOVED lines=16> */
.L_x_273:
        /* <DEDUP_REMOVED lines=16> */
.L_x_274:
        /* <DEDUP_REMOVED lines=15> */
.L_x_360:
[----:B------:R-:W-:Y:S05]  /*11910*/  BSYNC B2 ;  /* 0x0000000000027941 */ /* 0x000fea0003800000 */
.L_x_275:
[----:B------:R-:W-:Y:S01]  /*11920*/  BSSY B2, `(.L_x_277) ;  /* 0x000000b000027945 */ /* 0x000fe20003800000 */
[----:B------:R-:W-:Y:S02]  /*11930*/  IMAD.MOV.U32 R2, RZ, RZ, 0x0 ;  /* 0x00000000ff027424 */ /* 0x000fe400078e00ff */
[----:B------:R-:W-:Y:S01]  /*11940*/  IMAD.MOV.U32 R3, RZ, RZ, 0x14f00000 ;  /* 0x14f00000ff037424 */ /* 0x000fe200078e00ff */
[----:B------:R-:W-:Y:S06]  /*11950*/  @P1 BRA `(.L_x_278) ;  /* 0x00000000001c1947 */ /* 0x000fec0003800000 */
[----:B------:R-:W1:Y:S02]  /*11960*/  S2R R13, SR_TID.X ;  /* 0x00000000000d7919 */ /* 0x000e640000002100 */
[----:B-1----:R-:W-:Y:S01]  /*11970*/  LOP3.LUT R14, R13, 0x1f, RZ, 0xc0, !PT ;  /* 0x0000001f0d0e7812 */ /* 0x002fe200078ec0ff */
[----:B------:R-:W-:-:S03]  /*11980*/  IMAD.MOV.U32 R13, RZ, RZ, 0x6c00 ;  /* 0x00006c00ff0d7424 */ /* 0x000fc600078e00ff */
[----:B------:R-:W-:Y:S01]  /*11990*/  ISETP.NE.AND P0, PT, R14, RZ, PT ;  /* 0x000000ff0e00720c */ /* 0x000fe20003f05270 */
[----:B------:R1:W-:-:S12]  /*119a0*/  SYNCS.ARRIVE.TRANS64 RZ, [R12+URZ+0x50], R13 ;  /* 0x0000500d0cff79a7 */ /* 0x0003d8000800003f */
[----:B-1----:R-:W-:Y:S05]  /*119b0*/  @!P0 BRA `(.L_x_278) ;  /* 0x0000000000048947 */ /* 0x002fea0003800000 */
[----:B------:R-:W-:Y:S01]  /*119c0*/  BPT.TRAP 0x1 ;  /* 0x000000040000795c */ /* 0x000fe20000300000 */
.L_x_278:
[----:B------:R-:W-:Y:S05]  /*119d0*/  BSYNC B2 ;  /* 0x0000000000027941 */ /* 0x000fea0003800000 */
.L_x_277:
[----:B------:R-:W-:Y:S01]  /*119e0*/  R2UR UR6, R2 ;  /* 0x00000000020672ca */ /* 0x000fe200000e0000 */
[----:B------:R-:W-:Y:S01]  /*119f0*/  IMAD R18, R18, 0x6c00, R17 ;  /* 0x00006c0012127824 */ /* 0x000fe200078e0211 */
[----:B------:R-:W-:Y:S01]  /*11a00*/  R2UR UR7, R3 ;  /* 0x00000000030772ca */ /* 0x000fe200000e0000 */
[----:B------:R-:W-:Y:S01]  /*11a10*/  UIADD3 UR4, UP0, UR36, 0x470, URZ ;  /* 0x0000047024047890 */ /* 0x000fe2000ff1e03f */
[----:B------:R-:W-:Y:S01]  /*11a20*/  R2UR UR10, R5 ;  /* 0x00000000050a72ca */ /* 0x000fe200000e0000 */
[----:B------:R-:W-:Y:S01]  /*11a30*/  IMAD R5, R22, 0x90, R26 ;  /* 0x0000009016057824 */ /* 0x000fe200078e021a */
[----:B------:R-:W-:Y:S01]  /*11a40*/  PLOP3.LUT P0, PT, PT, PT, PT, 0x80, 0x0 ;  /* 0x000000000000781c */ /* 0x000fe20003f0f070 */
[----:B0-----:R-:W-:Y:S01]  /*11a50*/  VIADD R12, R12, 0x50 ;  /* 0x000000500c0c7836 */ /* 0x001fe20000000000 */
[----:B------:R-:W-:Y:S01]  /*11a60*/  UIADD3.X UR5, URZ, UR37, URZ, UP0, !UPT ;  /* 0x000000253f057290 */ /* 0x000fe200087fe43f */
[----:B------:R-:W-:-:S11]  /*11a70*/  VIADD R13, R18, 0x200 ;  /* 0x00000200120d7836 */ /* 0x000fd60000000000 */
.L_x_279:
        /* <DEDUP_REMOVED lines=10> */
[----:B------:R-:W-:Y:S02]  /*11b20*/  R2UR UR6, R2 ;  /* 0x00000000020672ca */ /* 0x000fe400000e0000 */
[----:B------:R-:W-:Y:S02]  /*11b30*/  R2UR UR7, R3 ;  /* 0x00000000030772ca */ /* 0x000fe400000e0000 */
[----:B------:R-:W-:Y:S01]  /*11b40*/  R2UR UR10, R10 ;  /* 0x000000000a0a72ca */ /* 0x000fe200000e0000 */
[----:B------:R-:W-:Y:S01]  /*11b50*/  VIADD R10, R18, 0x2600 ;  /* 0x00002600120a7836 */ /* 0x000fe20000000000 */
[----:B------:R-:W-:-:S13]  /*11b60*/  PLOP3.LUT P0, PT, PT, PT, PT, 0x80, 0x0 ;  /* 0x000000000000781c */ /* 0x000fda0003f0f070 */
.L_x_280:
        /* <DEDUP_REMOVED lines=15> */
.L_x_281:
        /* <DEDUP_REMOVED lines=12> */
.L_x_266:
[----:B------:R-:W-:Y:S05]  /*11d20*/  BSYNC B1 ;  /* 0x0000000000017941 */ /* 0x000fea0003800000 */
.L_x_265:
[----:B------:R-:W2:Y:S01]  /*11d30*/  LDL R2, [R1] ;  /* 0x0000000001027983 */ /* 0x000ea20000100800 */
[----:B------:R-:W-:Y:S01]  /*11d40*/  VIADD R18, R6, 0x1 ;  /* 0x0000000106127836 */ /* 0x000fe20000000000 */
[----:B------:R-:W-:Y:S01]  /*11d50*/  BSSY B1, `(.L_x_282) ;  /* 0x00000ae000017945 */ /* 0x000fe20003800000 */
[----:B------:R-:W-:-:S03]  /*11d60*/  VIADD R9, R0, 0xffffffff ;  /* 0xffffffff00097836 */ /* 0x000fc60000000000 */
        /* <DEDUP_REMOVED lines=29> */
.L_x_284:
[----:B------:R-:W-:Y:S01]  /*11f40*/  IMAD R2, R18, 0x8, R17 ;  /* 0x0000000812027824 */ /* 0x000fe200078e0211 */
[----:B------:R-:W-:Y:S01]  /*11f50*/  SHF.L.U32 R3, R28, 0x1f, RZ ;  /* 0x0000001f1c037819 */ /* 0x000fe200000006ff */
[----:B------:R-:W-:Y:S03]  /*11f60*/  BSSY B2, `(.L_x_285) ;  /* 0x0000003000027945 */ /* 0x000fe60003800000 */
[----:B------:R-:W1:Y:S02]  /*11f70*/  SYNCS.PHASECHK.TRANS64.TRYWAIT P0, [R2+URZ+0x31c40], R3 ;  /* 0x031c4003020075a7 */ /* 0x000e64000800017f */
[----:B-1----:R-:W-:Y:S05]  /*11f80*/  @!P0 BRA `(.L_x_286) ;  /* 0x0000002c00308947 */ /* 0x002fea0003800000 */
.L_x_361:
[----:B------:R-:W-:Y:S05]  /*11f90*/  BSYNC B2 ;  /* 0x0000000000027941 */ /* 0x000fea0003800000 */
.L_x_285:
        /* <DEDUP_REMOVED lines=12> */
.L_x_288:
[----:B------:R-:W-:Y:S05]  /*12060*/  BSYNC B2 ;  /* 0x0000000000027941 */ /* 0x000fea0003800000 */
.L_x_287:
[----:B------:R-:W-:Y:S01]  /*12070*/  IMAD.MOV.U32 R13, RZ, RZ, RZ ;  /* 0x000000ffff0d7224 */ /* 0x000fe200078e00ff */
[----:B------:R-:W-:Y:S01]  /*12080*/  UIADD3 UR4, UP0, UR36, 0x370, URZ ;  /* 0x0000037024047890 */ /* 0x000fe2000ff1e03f */
[C---:B-1----:R-:W-:Y:S01]  /*12090*/  IMAD R3, R18.reuse, 0x8, R8 ;  /* 0x0000000812037824 */ /* 0x042fe200078e0208 */
[----:B------:R-:W-:Y:S01]  /*120a0*/  PLOP3.LUT P0, PT, PT, PT, PT, 0x80, 0x0 ;  /* 0x000000000000781c */ /* 0x000fe20003f0f070 */
[----:B------:R-:W-:Y:S01]  /*120b0*/  IMAD R12, R18, 0x6c00, R17 ;  /* 0x00006c00120c7824 */ /* 0x000fe200078e0211 */
[----:B------:R-:W-:Y:S01]  /*120c0*/  R2UR UR10, R13 ;  /* 0x000000000d0a72ca */ /* 0x000fe200000e0000 */
[----:B------:R-:W-:Y:S01]  /*120d0*/  VIADD R3, R3, 0x30 ;  /* 0x0000003003037836 */ /* 0x000fe20000000000 */
[----:B------:R-:W-:Y:S01]  /*120e0*/  UIADD3.X UR5, URZ, UR37, URZ, UP0, !UPT ;  /* 0x000000253f057290 */ /* 0x000fe200087fe43f */
[----:B------:R-:W-:Y:S01]  /*120f0*/  IMAD R2, R10, 0x90, R26 ;  /* 0x000000900a027824 */ /* 0x000fe200078e021a */
[----:B------:R-:W-:Y:S01]  /*12100*/  UMOV UR6, 0x0 ;  /* 0x0000000000067882 */ /* 0x000fe20000000000 */
[----:B------:R-:W-:Y:S01]  /*12110*/  VIADD R5, R12, 0x16a00 ;  /* 0x00016a000c057836 */ /* 0x000fe20000000000 */
[----:B------:R-:W-:-:S09]  /*12120*/  UMOV UR7, 0x14f00000 ;  /* 0x14f0000000077882 */ /* 0x000fd20000000000 */
.L_x_289:
        /* <DEDUP_REMOVED lines=16> */
.L_x_290:
        /* <DEDUP_REMOVED lines=16> */
.L_x_291:
        /* <DEDUP_REMOVED lines=15> */
.L_x_362:
[----:B------:R-:W-:Y:S05]  /*12420*/  BSYNC B2 ;  /* 0x0000000000027941 */ /* 0x000fea0003800000 */
.L_x_292:
[----:B------:R-:W-:Y:S01]  /*12430*/  BSSY B2, `(.L_x_294) ;  /* 0x000000b000027945 */ /* 0x000fe20003800000 */
[----:B0-----:R-:W-:Y:S02]  /*12440*/  IMAD.MOV.U32 R2, RZ, RZ, 0x0 ;  /* 0x00000000ff027424 */ /* 0x001fe400078e00ff */
[----:B------:R-:W-:Y:S01]  /*12450*/  IMAD.MOV.U32 R3, RZ, RZ, 0x14f00000 ;  /* 0x14f00000ff037424 */ /* 0x000fe200078e00ff */
[----:B------:R-:W-:Y:S06]  /*12460*/  @P1 BRA `(.L_x_295) ;  /* 0x00000000001c1947 */ /* 0x000fec0003800000 */
[----:B------:R-:W0:Y:S02]  /*12470*/  S2R R12, SR_TID.X ;  /* 0x00000000000c7919 */ /* 0x000e240000002100 */
[----:B0-----:R-:W-:Y:S01]  /*12480*/  LOP3.LUT R14, R12, 0x1f, RZ, 0xc0, !PT ;  /* 0x0000001f0c0e7812 */ /* 0x001fe200078ec0ff */
[----:B------:R-:W-:-:S03]  /*12490*/  IMAD.MOV.U32 R12, RZ, RZ, 0x6c00 ;  /* 0x00006c00ff0c7424 */ /* 0x000fc600078e00ff */
[----:B------:R-:W-:Y:S01]  /*124a0*/  ISETP.NE.AND P0, PT, R14, RZ, PT ;  /* 0x000000ff0e00720c */ /* 0x000fe20003f05270 */
[----:B------:R0:W-:-:S12]  /*124b0*/  SYNCS.ARRIVE.TRANS64 RZ, [R7+URZ+0x50], R12 ;  /* 0x0000500c07ff79a7 */ /* 0x0001d8000800003f */
[----:B0-----:R-:W-:Y:S05]  /*124c0*/  @!P0 BRA `(.L_x_295) ;  /* 0x0000000000048947 */ /* 0x001fea0003800000 */
[----:B------:R-:W-:Y:S01]  /*124d0*/  BPT.TRAP 0x1 ;  /* 0x000000040000795c */ /* 0x000fe20000300000 */
.L_x_295:
[----:B------:R-:W-:Y:S05]  /*124e0*/  BSYNC B2 ;  /* 0x0000000000027941 */ /* 0x000fea0003800000 */
.L_x_294:
[----:B------:R-:W-:Y:S01]  /*124f0*/  R2UR UR6, R2 ;  /* 0x00000000020672ca */ /* 0x000fe200000e0000 */
[----:B------:R-:W-:Y:S01]  /*12500*/  IMAD R6, R6, 0x6c00, R17 ;  /* 0x00006c0006067824 */ /* 0x000fe200078e0211 */
[----:B------:R-:W-:Y:S01]  /*12510*/  R2UR UR7, R3 ;  /* 0x00000000030772ca */ /* 0x000fe200000e0000 */
[----:B------:R-:W-:Y:S01]  /*12520*/  UIADD3 UR4, UP0, UR36, 0x470, URZ ;  /* 0x0000047024047890 */ /* 0x000fe2000ff1e03f */
[----:B------:R-:W-:Y:S01]  /*12530*/  R2UR UR10, R13 ;  /* 0x000000000d0a72ca */ /* 0x000fe200000e0000 */
[----:B------:R-:W-:Y:S01]  /*12540*/  IMAD R12, R22, 0x90, R26 ;  /* 0x00000090160c7824 */ /* 0x000fe200078e021a */
[----:B------:R-:W-:Y:S01]  /*12550*/  PLOP3.LUT P0, PT, PT, PT, PT, 0x80, 0x0 ;  /* 0x000000000000781c */ /* 0x000fe20003f0f070 */
[----:B------:R-:W-:Y:S01]  /*12560*/  VIADD R7, R7, 0x50 ;  /* 0x0000005007077836 */ /* 0x000fe20000000000 */
[----:B------:R-:W-:Y:S01]  /*12570*/  UIADD3.X UR5, URZ, UR37, URZ, UP0, !UPT ;  /* 0x000000253f057290 */ /* 0x000fe200087fe43f */
[----:B------:R-:W-:-:S11]  /*12580*/  VIADD R13, R6, 0x200 ;  /* 0x00000200060d7836 */ /* 0x000fd60000000000 */
.L_x_296:
        /* <DEDUP_REMOVED lines=15> */
.L_x_297:
        /* <DEDUP_REMOVED lines=15> */
.L_x_298:
        /* <DEDUP_REMOVED lines=12> */
.L_x_283:
[----:B------:R-:W-:Y:S05]  /*12830*/  BSYNC B1 ;  /* 0x0000000000017941 */ /* 0x000fea0003800000 */
.L_x_282:
[----:B------:R-:W2:Y:S01]  /*12840*/  LDL R2, [R1+0x4] ;  /* 0x0000040001027983 */ /* 0x000ea20000100800 */
[----:B------:R-:W-:Y:S01]  /*12850*/  VIADD R0, R0, 0xfffffffe ;  /* 0xfffffffe00007836 */ /* 0x000fe20000000000 */
[----:B--2---:R-:W-:-:S13]  /*12860*/  ISETP.GT.AND P0, PT, R9, R2, PT ;  /* 0x000000020900720c */ /* 0x004fda0003f04270 */
[----:B------:R-:W-:Y:S05]  /*12870*/  @P0 BRA `(.L_x_299) ;  /* 0xffffffe8006c0947 */ /* 0x000fea000383ffff */
.L_x_245:
[----:B------:R-:W-:Y:S05]  /*12880*/  BSYNC B0 ;  /* 0x0000000000007941 */ /* 0x000fea0003800000 */
.L_x_244:
[----:B------:R-:W1:Y:S01]  /*12890*/  S2R R2, SR_TID.X ;  /* 0x0000000000027919 */ /* 0x000e620000002100 */
[----:B------:R-:W-:Y:S01]  /*128a0*/  BSSY B0, `(.L_x_300) ;  /* 0x0000011000007945 */ /* 0x000fe20003800000 */
[----:B-1----:R-:W-:-:S04]  /*128b0*/  LOP3.LUT R6, R2, 0x7f, RZ, 0xc0, !PT ;  /* 0x0000007f02067812 */ /* 0x002fc800078ec0ff */
[----:B------:R-:W-:-:S13]  /*128c0*/  ISETP.NE.AND P0, PT, R6, RZ, PT ;  /* 0x000000ff0600720c */ /* 0x000fda0003f05270 */
[----:B------:R-:W-:Y:S05]  /*128d0*/  @P0 BRA `(.L_x_301) ;  /* 0x0000000000340947 */ /* 0x000fea0003800000 */
[----:B------:R-:W1:Y:S01]  /*128e0*/  S2R R5, SR_LANEID ;  /* 0x0000000000057919 */ /* 0x000e620000000000 */
[----:B------:R-:W-:Y:S01]  /*128f0*/  VOTEU.ANY UR4, UPT, PT ;  /* 0x0000000000047886 */ /* 0x000fe200038e0100 */
[----:B------:R-:W2:Y:S01]  /*12900*/  LDC.64 R2, c[0x0][0xc60] ;  /* 0x00031800ff027b82 */ /* 0x000ea20000000a00 */
[----:B------:R-:W1:Y:S01]  /*12910*/  FLO.U32 R0, UR4 ;  /* 0x0000000400007d00 */ /* 0x000e6200080e0000 */
[----:B------:R-:W-:Y:S01]  /*12920*/  ULDC.64 UR6, c[0x0][0x208] ;  /* 0x0000820000067ab9 */ /* 0x000fe20000000a00 */
[----:B-1----:R-:W-:-:S06]  /*12930*/  ISETP.EQ.U32.AND P0, PT, R0, R5, PT ;  /* 0x000000050000720c */ /* 0x002fcc0003f02070 */
[----:B------:R-:W2:Y:S07]  /*12940*/  POPC R5, UR4 ;  /* 0x0000000400057d09 */ /* 0x000eae0008000000 */
[----:B--2---:R-:W2:Y:S01]  /*12950*/  @P0 ATOMG.E.ADD.STRONG.GPU PT, R3, desc[UR6][R2.64], R5 ;  /* 0x00000005020309a8 */ /* 0x004ea200081ee1c6 */
[----:B------:R-:W1:Y:S02]  /*12960*/  S2R R4, SR_LTMASK ;  /* 0x0000000000047919 */ /* 0x000e640000003900 */
[----:B-1----:R-:W-:-:S04]  /*12970*/  LOP3.LUT R4, R4, UR4, RZ, 0xc0, !PT ;  /* 0x0000000404047c12 */ /* 0x002fc8000f8ec0ff */
[----:B0-----:R-:W0:Y:S01]  /*12980*/  POPC R7, R4 ;  /* 0x0000000400077309 */ /* 0x001e220000000000 */
[----:B--2---:R-:W0:Y:S02]  /*12990*/  SHFL.IDX PT, R0, R3, R0, 0x1f ;  /* 0x00001f0003007589 */ /* 0x004e2400000e0000 */
[----:B0-----:R-:W-:-:S07]  /*129a0*/  IADD3 R24, R0, UR38, R7 ;  /* 0x0000002600187c10 */ /* 0x001fce000fffe007 */
.L_x_301:
[----:B------:R-:W-:Y:S05]  /*129b0*/  BSYNC B0 ;  /* 0x0000000000007941 */ /* 0x000fea0003800000 */
.L_x_300:
[----:B------:R-:W2:Y:S01]  /*129c0*/  LDL.LU R0, [R1] ;  /* 0x0000000001007983 */ /* 0x000ea20000300800 */
[----:B------:R-:W-:Y:S01]  /*129d0*/  BSSY B0, `(.L_x_302) ;  /* 0x0000046000007945 */ /* 0x000fe20003800000 */
[----:B--2---:R-:W-:-:S13]  /*129e0*/  ISETP.NE.AND P0, PT, R0, RZ, PT ;  /* 0x000000ff0000720c */ /* 0x004fda0003f05270 */
[----:B------:R-:W-:Y:S05]  /*129f0*/  @!P0 BRA `(.L_x_303) ;  /* 0x00000004000c8947 */ /* 0x000fea0003800000 */
[----:B------:R-:W-:Y:S01]  /*12a00*/  IMAD R3, R18, 0x8, R17 ;  /* 0x0000000812037824 */ /* 0x000fe200078e0211 */
[----:B------:R-:W-:Y:S01]  /*12a10*/  SHF.L.U32 R0, R28, 0x1f, RZ ;  /* 0x0000001f1c007819 */ /* 0x000fe200000006ff */
[----:B------:R-:W-:Y:S01]  /*12a20*/  BSSY B1, `(.L_x_304) ;  /* 0x0000004000017945 */ /* 0x000fe20003800000 */
[----:B------:R-:W-:Y:S02]  /*12a30*/  ISETP.NE.AND P1, PT, R6, RZ, PT ;  /* 0x000000ff0600720c */ /* 0x000fe40003f25270 */
[----:B------:R-:W1:Y:S02]  /*12a40*/  SYNCS.PHASECHK.TRANS64.TRYWAIT P0, [R3+URZ+0x31c60], R0 ;  /* 0x031c6000030075a7 */ /* 0x000e64000800017f */
[----:B-1----:R-:W-:Y:S09]  /*12a50*/  @!P0 BRA `(.L_x_305) ;  /* 0x0000002000a48947 */ /* 0x002ff20003800000 */
.L_x_363:
[----:B------:R-:W-:Y:S05]  /*12a60*/  BSYNC B1 ;  /* 0x0000000000017941 */ /* 0x000fea0003800000 */
.L_x_304:
[----:B------:R-:W-:Y:S04]  /*12a70*/  BSSY B1, `(.L_x_306) ;  /* 0x0000009000017945 */ /* 0x000fe80003800000 */
[----:B------:R-:W-:Y:S05]  /*12a80*/  @P1 BRA `(.L_x_307) ;  /* 0x00000000001c1947 */ /* 0x000fea0003800000 */
[----:B------:R-:W2:Y:S01]  /*12a90*/  S2R R2, SR_TID.X ;  /* 0x0000000000027919 */ /* 0x000ea20000002100 */
[----:B-1----:R-:W-:-:S04]  /*12aa0*/  IMAD.MOV.U32 R0, RZ, RZ, 0x6c00 ;  /* 0x00006c00ff007424 */ /* 0x002fc800078e00ff */
[----:B------:R3:W-:Y:S01]  /*12ab0*/  SYNCS.ARRIVE.TRANS64 RZ, [R3+URZ+0x31c50], R0 ;  /* 0x031c500003ff79a7 */ /* 0x0007e2000800003f */
[----:B--2---:R-:W-:-:S04]  /*12ac0*/  LOP3.LUT R2, R2, 0x1f, RZ, 0xc0, !PT ;  /* 0x0000001f02027812 */ /* 0x004fc800078ec0ff */
[----:B------:R-:W-:-:S13]  /*12ad0*/  ISETP.NE.AND P0, PT, R2, RZ, PT ;  /* 0x000000ff0200720c */ /* 0x000fda0003f05270 */
[----:B---3--:R-:W-:Y:S05]  /*12ae0*/  @!P0 BRA `(.L_x_307) ;  /* 0x0000000000048947 */ /* 0x008fea0003800000 */
[----:B------:R-:W-:Y:S01]  /*12af0*/  BPT.TRAP 0x1 ;  /* 0x000000040000795c */ /* 0x000fe20000300000 */
.L_x_307:
[----:B------:R-:W-:Y:S05]  /*12b00*/  BSYNC B1 ;  /* 0x0000000000017941 */ /* 0x000fea0003800000 */
.L_x_306:
[----:B-1----:R-:W-:Y:S01]  /*12b10*/  IMAD R0, R18, 0x6c00, R17 ;  /* 0x00006c0012007824 */ /* 0x002fe200078e0211 */
[----:B------:R-:W-:Y:S01]  /*12b20*/  UIADD3 UR4, UP0, UR36, 0x470, URZ ;  /* 0x0000047024047890 */ /* 0x000fe2000ff1e03f */
[----:B------:R-:W-:Y:S01]  /*12b30*/  VIADD R2, R3, 0x31c50 ;  /* 0x00031c5003027836 */ /* 0x000fe20000000000 */
[----:B------:R-:W-:Y:S01]  /*12b40*/  PLOP3.LUT P0, PT, PT, PT, PT, 0x80, 0x0 ;  /* 0x000000000000781c */ /* 0x000fe20003f0f070 */
[----:B------:R-:W-:Y:S01]  /*12b50*/  IMAD R22, R22, 0x90, R26 ;  /* 0x0000009016167824 */ /* 0x000fe200078e021a */
[----:B------:R-:W-:Y:S01]  /*12b60*/  UIADD3.X UR5, URZ, UR37, URZ, UP0, !UPT ;  /* 0x000000253f057290 */ /* 0x000fe200087fe43f */
[----:B------:R-:W-:Y:S01]  /*12b70*/  VIADD R3, R0, 0x200 ;  /* 0x0000020000037836 */ /* 0x000fe20000000000 */
[----:B------:R-:W-:Y:S01]  /*12b80*/  UMOV UR6, 0x0 ;  /* 0x0000000000067882 */ /* 0x000fe20000000000 */
[----:B------:R-:W-:Y:S01]  /*12b90*/  UMOV UR7, 0x14f00000 ;  /* 0x14f0000000077882 */ /* 0x000fe20000000000 */
[----:B------:R-:W-:-:S08]  /*12ba0*/  UMOV UR10, URZ ;  /* 0x0000003f000a7c82 */ /* 0x000fd00008000000 */
.L_x_308:
        /* <DEDUP_REMOVED lines=9> */
[----:B-1----:R-:W-:Y:S05]  /*12c40*/  @P0 BRA.U.ANY `(.L_x_308) ;  /* 0xfffffffd00d80947 */ /* 0x002fea000393ffff */
[----:B------:R-:W-:Y:S01]  /*12c50*/  PLOP3.LUT P0, PT, PT, PT, PT, 0x80, 0x0 ;  /* 0x000000000000781c */ /* 0x000fe20003f0f070 */
[----:B------:R-:W-:Y:S01]  /*12c60*/  VIADD R3, R0, 0x2600 ;  /* 0x0000260000037836 */ /* 0x000fe20000000000 */
[----:B------:R-:W-:Y:S01]  /*12c70*/  UMOV UR6, 0x0 ;  /* 0x0000000000067882 */ /* 0x000fe20000000000 */
[----:B------:R-:W-:Y:S01]  /*12c80*/  UMOV UR7, 0x14f00000 ;  /* 0x14f0000000077882 */ /* 0x000fe20000000000 */
[----:B------:R-:W-:-:S09]  /*12c90*/  UMOV UR10, 0x20 ;  /* 0x00000020000a7882 */ /* 0x000fd20000000000 */
.L_x_309:
        /* <DEDUP_REMOVED lines=15> */
.L_x_310:
        /* <DEDUP_REMOVED lines=10> */
.L_x_303:
[----:B------:R-:W-:Y:S05]  /*12e30*/  BSYNC B0 ;  /* 0x0000000000007941 */ /* 0x000fea0003800000 */
.L_x_302:
[----:B------:R-:W-:-:S05]  /*12e40*/  VIADD R18, R18, 0x1 ;  /* 0x0000000112127836 */ /* 0x000fca0000000000 */
[----:B------:R-:W-:-:S04]  /*12e50*/  ISETP.NE.AND P0, PT, R18, 0x2, PT ;  /* 0x000000021200780c */ /* 0x000fc80003f05270 */
[----:B------:R-:W-:Y:S02]  /*12e60*/  SEL R3, RZ, 0x1, P0 ;  /* 0x00000001ff037807 */ /* 0x000fe40000000000 */
[----:B------:R-:W-:Y:S02]  /*12e70*/  SEL R18, R18, RZ, P0 ;  /* 0x000000ff12127207 */ /* 0x000fe40000000000 */
[----:B------:R-:W-:-:S07]  /*12e80*/  LOP3.LUT R28, R28, R3, RZ, 0x3c, !PT ;  /* 0x000000031c1c7212 */ /* 0x000fce00078e3cff */
.L_x_226:
[----:B------:R-:W-:Y:S05]  /*12e90*/  BSYNC B7 ;  /* 0x0000000000077941 */ /* 0x000fea0003800000 */
.L_x_224:
[----:B------:R-:W3:Y:S02]  /*12ea0*/  LDL R0, [R1+0x3c] ;  /* 0x00003c0001007983 */ /* 0x000ee40000100800 */
[----:B---3--:R-:W-:-:S13]  /*12eb0*/  ISETP.NE.AND P0, PT, R0, RZ, PT ;  /* 0x000000ff0000720c */ /* 0x008fda0003f05270 */
[----:B------:R-:W-:Y:S05]  /*12ec0*/  @!P0 BRA `(.L_x_311) ;  /* 0x0000000000248947 */ /* 0x000fea0003800000 */
[----:B------:R-:W-:Y:S05]  /*12ed0*/  WARPSYNC.ALL ;  /* 0x0000000000007948 */ /* 0x000fea0003800000 */
[----:B------:R-:W3:Y:S08]  /*12ee0*/  S2UR UR5, SR_CgaCtaId ;  /* 0x00000000000579c3 */ /* 0x000ef00000008800 */
[----:B------:R-:W-:Y:S06]  /*12ef0*/  BAR.SYNC.DEFER_BLOCKING 0x5, 0x200 ;  /* 0x0148000000007b1d */ /* 0x000fec0000010000 */
[----:B------:R-:W-:-:S02]  /*12f00*/  UMOV UR4, 0x400 ;  /* 0x0000040000047882 */ /* 0x000fc40000000000 */
[----:B---3--:R-:W-:-:S06]  /*12f10*/  ULEA UR4, UR5, UR4, 0x18 ;  /* 0x0000000405047291 */ /* 0x008fcc000f8ec03f */
[----:B------:R-:W-:-:S05]  /*12f20*/  IMAD.U32 R17, RZ, RZ, UR4 ;  /* 0x00000004ff117e24 */ /* 0x000fca000f8e00ff */
[----:B------:R3:W4:Y:S01]  /*12f30*/  LDS.128 R24, [R17+0x31cd0] ;  /* 0x031cd00011187984 */ /* 0x0007220000000c00 */
[----:B------:R-:W-:Y:S06]  /*12f40*/  BAR.ARV 0x4, 0x200 ;  /* 0x0108000000007b1d */ /* 0x000fec0000002000 */
[----:B------:R-:W-:Y:S05]  /*12f50*/  BRA `(.L_x_312) ;  /* 0x0000000800d87947 */ /* 0x000fea0003800000 */
.L_x_311:
[----:B------:R-:W1:Y:S01]  /*12f60*/  S2R R0, SR_TID.X ;  /* 0x0000000000007919 */ /* 0x000e620000002100 */
[----:B------:R-:W-:Y:S01]  /*12f70*/  UMOV UR4, 0xffffffff ;  /* 0xffffffff00047882 */ /* 0x000fe20000000000 */
[----:B-1----:R-:W-:-:S04]  /*12f80*/  LOP3.LUT R9, R0, 0x1f, RZ, 0xc0, !PT ;  /* 0x0000001f00097812 */ /* 0x002fc800078ec0ff */
[----:B------:R-:W-:Y:S01]  /*12f90*/  ISETP.NE.AND P0, PT, R9, 0x1f, PT ;  /* 0x0000001f0900780c */ /* 0x000fe20003f05270 */
[----:B------:R-:W-:-:S12]  /*12fa0*/  BRA.DIV UR4, `(.L_x_313) ;  /* 0x0000001e04647947 */ /* 0x000fd8000b800000 */
[----:B0-2---:R-:W-:Y:S01]  /*12fb0*/  IMAD.IADD R7, R27, 0x1, R9 ;  /* 0x000000011b077824 */ /* 0x005fe200078e0209 */
[----:B------:R-:W-:Y:S01]  /*12fc0*/  ULDC UR4, c[0x0][0xc3c] ;  /* 0x00030f0000047ab9 */ /* 0x000fe20000000800 */
[----:B------:R-:W-:-:S03]  /*12fd0*/  ULDC.64 UR6, c[0x0][0x208] ;  /* 0x0000820000067ab9 */ /* 0x000fc60000000a00 */
[----:B------:R-:W-:-:S13]  /*12fe0*/  ISETP.GE.OR P1, PT, R7, UR4, !P0 ;  /* 0x0000000407007c0c */ /* 0x000fda000c726670 */
[----:B------:R-:W0:Y:S08]  /*12ff0*/  @!P1 LDC.64 R2, c[0x0][0xc80] ;  /* 0x00032000ff029b82 */ /* 0x000e300000000a00 */
[----:B------:R-:W1:Y:S01]  /*13000*/  @!P1 LDC.64 R4, c[0x0][0xc78] ;  /* 0x00031e00ff049b82 */ /* 0x000e620000000a00 */
[----:B0-----:R-:W-:-:S05]  /*13010*/  @!P1 IMAD.WIDE R2, R7, 0x4, R2 ;  /* 0x0000000407029825 */ /* 0x001fca00078e0202 */
[----:B------:R1:W2:Y:S02]  /*13020*/  @!P1 LDG.E R8, desc[UR6][R2.64] ;  /* 0x0000000602089981 */ /* 0x0002a4000c1e1900 */
[----:B-1----:R-:W-:-:S05]  /*13030*/  @!P1 IMAD.WIDE R2, R7, 0x4, R4 ;  /* 0x0000000407029825 */ /* 0x002fca00078e0204 */
[----:B------:R-:W3:Y:S01]  /*13040*/  @!P1 LDG.E R5, desc[UR6][R2.64] ;  /* 0x0000000602059981 */ /* 0x000ee2000c1e1900 */
[----:B------:R-:W-:Y:S01]  /*13050*/  IMAD.MOV.U32 R7, RZ, RZ, RZ ;  /* 0x000000ffff077224 */ /* 0x000fe200078e00ff */
[C---:B------:R-:W-:Y:S01]  /*13060*/  ISETP.GE.U32.AND P2, PT, R9.reuse, 0x2, PT ;  /* 0x000000020900780c */ /* 0x040fe20003f46070 */
[----:B------:R-:W-:Y:S01]  /*13070*/  IMAD.MOV.U32 R4, RZ, RZ, RZ ;  /* 0x000000ffff047224 */ /* 0x000fe200078e00ff */
[C---:B------:R-:W-:Y:S01]  /*13080*/  ISETP.GE.U32.AND P3, PT, R9.reuse, 0x4, PT ;  /* 0x000000040900780c */ /* 0x040fe20003f66070 */
[----:B------:R-:W-:Y:S01]  /*13090*/  SHFL.IDX PT, R0, R24, RZ, 0x1f ;  /* 0x00001fff18007589 */ /* 0x000fe200000e0000 */
[C---:B------:R-:W-:Y:S02]  /*130a0*/  ISETP.GE.U32.AND P4, PT, R9.reuse, 0x8, PT ;  /* 0x000000080900780c */ /* 0x040fe40003f86070 */
[----:B------:R-:W-:Y:S01]  /*130b0*/  ISETP.GE.U32.AND P5, PT, R9, 0x10, PT ;  /* 0x000000100900780c */ /* 0x000fe20003fa6070 */
[----:B------:R0:W-:Y:S02]  /*130c0*/  SHFL.IDX PT, R6, R24, 0x1, 0x1f ;  /* 0x00201f0018067f89 */ /* 0x0001e400000e0000 */
[----:B0-----:R-:W-:-:S02]  /*130d0*/  IMAD.MOV.U32 R24, RZ, RZ, RZ ;  /* 0x000000ffff187224 */ /* 0x001fc400078e00ff */
[----:B--2---:R-:W-:Y:S02]  /*130e0*/  @!P1 IMAD.MOV.U32 R7, RZ, RZ, R8 ;  /* 0x000000ffff079224 */ /* 0x004fe400078e0008 */
[----:B---3--:R-:W-:Y:S01]  /*130f0*/  @!P1 IMAD.MOV.U32 R4, RZ, RZ, R5 ;  /* 0x000000ffff049224 */ /* 0x008fe200078e0005 */
[----:B------:R-:W-:-:S03]  /*13100*/  ISETP.NE.AND P1, PT, R9, RZ, PT ;  /* 0x000000ff0900720c */ /* 0x000fc60003f25270 */
[----:B------:R-:W-:-:S05]  /*13110*/  IMAD R13, R4, R7, RZ ;  /* 0x00000007040d7224 */ /* 0x000fca00078e02ff */
        /* <DEDUP_REMOVED lines=15> */
[----:B------:R0:W1:Y:S02]  /*13210*/  SHFL.IDX PT, R14, R3, 0x1f, 0x1f ;  /* 0x03e01f00030e7f89 */ /* 0x00006400000e0000 */
.L_x_373:
[----:B------:R-:W-:Y:S02]  /*13220*/  ULDC UR4, c[0x0][0xc38] ;  /* 0x00030e0000047ab9 */ /* 0x000fe40000000800 */
[----:B------:R-:W-:-:S04]  /*13230*/  IMAD.U32 R2, RZ, RZ, UR4 ;  /* 0x00000004ff027e24 */ /* 0x000fc8000f8e00ff */
[----:B-1----:R-:W-:-:S04]  /*13240*/  IMAD R5, R14, R2, RZ ;  /* 0x000000020e057224 */ /* 0x002fc800078e02ff */
[----:B------:R-:W-:-:S05]  /*13250*/  IMAD.IADD R6, R6, 0x1, R5 ;  /* 0x0000000106067824 */ /* 0x000fca00078e0205 */
[----:B------:R-:W-:-:S13]  /*13260*/  ISETP.GT.AND P6, PT, R6, R0, PT ;  /* 0x000000000600720c */ /* 0x000fda0003fc4270 */
[----:B------:R-:W-:Y:S05]  /*13270*/  @P6 BRA `(.L_x_314) ;  /* 0x0000000000a86947 */ /* 0x000fea0003800000 */
.L_x_317:
[----:B------:R-:W1:Y:S01]  /*13280*/  LDC R2, c[0x0][0xc3c] ;  /* 0x00030f00ff027b82 */ /* 0x000e620000000800 */
[----:B------:R-:W-:-:S05]  /*13290*/  VIADD R27, R27, 0x1f ;  /* 0x0000001f1b1b7836 */ /* 0x000fca0000000000 */
[----:B-1----:R-:W-:-:S13]  /*132a0*/  ISETP.GE.AND P6, PT, R27, R2, PT ;  /* 0x000000021b00720c */ /* 0x002fda0003fc6270 */
[----:B------:R-:W-:Y:S05]  /*132b0*/  @P6 BRA `(.L_x_315) ;  /* 0x0000000400bc6947 */ /* 0x000fea0003800000 */
[----:B0-----:R-:W0:Y:S01]  /*132c0*/  S2R R3, SR_TID.X ;  /* 0x0000000000037919 */ /* 0x001e220000002100 */
[----:B------:R-:W-:Y:S01]  /*132d0*/  IMAD.MOV.U32 R7, RZ, RZ, RZ ;  /* 0x000000ffff077224 */ /* 0x000fe200078e00ff */
[----:B------:R-:W-:Y:S01]  /*132e0*/  ULDC.64 UR4, c[0x0][0x208] ;  /* 0x0000820000047ab9 */ /* 0x000fe20000000a00 */
[----:B0-----:R-:W-:-:S05]  /*132f0*/  LOP3.LUT R3, R3, 0x1f, RZ, 0xc0, !PT ;  /* 0x0000001f03037812 */ /* 0x001fca00078ec0ff */
[----:B------:R-:W-:-:S05]  /*13300*/  IMAD.IADD R9, R27, 0x1, R3 ;  /* 0x000000011b097824 */ /* 0x000fca00078e0203 */
[----:B------:R-:W-:-:S13]  /*13310*/  ISETP.GE.OR P6, PT, R9, R2, !P0 ;  /* 0x000000020900720c */ /* 0x000fda00047c6670 */
[----:B------:R-:W0:Y:S08]  /*13320*/  @!P6 LDC.64 R2, c[0x0][0xc80] ;  /* 0x00032000ff02eb82 */ /* 0x000e300000000a00 */
[----:B------:R-:W1:Y:S01]  /*13330*/  @!P6 LDC.64 R4, c[0x0][0xc78] ;  /* 0x00031e00ff04eb82 */ /* 0x000e620000000a00 */
[----:B0-----:R-:W-:-:S05]  /*13340*/  @!P6 IMAD.WIDE R2, R9, 0x4, R2 ;  /* 0x000000040902e825 */ /* 0x001fca00078e0202 */
[----:B------:R1:W2:Y:S02]  /*13350*/  @!P6 LDG.E R7, desc[UR4][R2.64] ;  /* 0x000000040207e981 */ /* 0x0002a4000c1e1900 */
[----:B-1----:R-:W-:-:S04]  /*13360*/  @!P6 IMAD.WIDE R2, R9, 0x4, R4 ;  /* 0x000000040902e825 */ /* 0x002fc800078e0204 */
[----:B------:R-:W-:-:S06]  /*13370*/  IMAD.MOV.U32 R4, RZ, RZ, RZ ;  /* 0x000000ffff047224 */ /* 0x000fcc00078e00ff */
[----:B------:R-:W2:Y:S01]  /*13380*/  @!P6 LDG.E R4, desc[UR4][R2.64] ;  /* 0x000000040204e981 */ /* 0x000ea2000c1e1900 */
[----:B------:R-:W-:Y:S01]  /*13390*/  UMOV UR4, 0xffffffff ;  /* 0xffffffff00047882 */ /* 0x000fe20000000000 */
[----:B--2---:R-:W-:Y:S02]  /*133a0*/  IMAD R13, R4, R7, RZ ;  /* 0x00000007040d7224 */ /* 0x004fe400078e02ff */
[----:B------:R-:W-:Y:S05]  /*133b0*/  BRA.DIV UR4, `(.L_x_316) ;  /* 0x0000001e04a07947 */ /* 0x000fea000b800000 */
        /* <DEDUP_REMOVED lines=16> */
.L_x_381:
[----:B------:R-:W-:Y:S02]  /*134c0*/  ULDC UR4, c[0x0][0xc38] ;  /* 0x00030e0000047ab9 */ /* 0x000fe40000000800 */
[----:B------:R-:W-:-:S04]  /*134d0*/  IMAD.U32 R2, RZ, RZ, UR4 ;  /* 0x00000004ff027e24 */ /* 0x000fc8000f8e00ff */
[----:B-1----:R-:W-:-:S04]  /*134e0*/  IMAD R5, R14, R2, RZ ;  /* 0x000000020e057224 */ /* 0x002fc800078e02ff */
[----:B------:R-:W-:-:S05]  /*134f0*/  IMAD.IADD R6, R5, 0x1, R6 ;  /* 0x0000000105067824 */ /* 0x000fca00078e0206 */
[----:B------:R-:W-:-:S13]  /*13500*/  ISETP.GT.AND P6, PT, R6, R0, PT ;  /* 0x000000000600720c */ /* 0x000fda0003fc4270 */
[----:B------:R-:W-:Y:S05]  /*13510*/  @!P6 BRA `(.L_x_317) ;  /* 0xfffffffc0058e947 */ /* 0x000fea000383ffff */
.L_x_314:
[----:B------:R-:W-:Y:S01]  /*13520*/  IMAD.IADD R6, R6, 0x1, -R5 ;  /* 0x0000000106067824 */ /* 0x000fe200078e0a05 */
[----:B------:R-:W-:-:S03]  /*13530*/  UMOV UR4, 0xffffffff ;  /* 0xffffffff00047882 */ /* 0x000fc60000000000 */
[----:B------:R-:W-:-:S05]  /*13540*/  IMAD R5, R3, R2, R6 ;  /* 0x0000000203057224 */ /* 0x000fca00078e0206 */
[----:B------:R-:W-:Y:S01]  /*13550*/  ISETP.GT.AND P6, PT, R5, R0, PT ;  /* 0x000000000500720c */ /* 0x000fe20003fc4270 */
[----:B------:R-:W-:-:S12]  /*13560*/  BRA.DIV UR4, `(.L_x_318) ;  /* 0x0000001e04ec7947 */ /* 0x000fd8000b800000 */
[----:B------:R-:W-:-:S04]  /*13570*/  VOTE.ANY R8, PT, !P6 ;  /* 0x0000000000087806 */ /* 0x000fc800070e0100 */
[----:B------:R-:W1:Y:S02]  /*13580*/  POPC R5, R8 ;  /* 0x0000000800057309 */ /* 0x000e640000000000 */
[----:B-1----:R1:W2:Y:S04]  /*13590*/  SHFL.IDX PT, R7, R7, R5, 0x1f ;  /* 0x00001f0507077589 */ /* 0x0022a800000e0000 */
[----:B------:R1:W3:Y:S02]  /*135a0*/  SHFL.IDX PT, R4, R4, R5, 0x1f ;  /* 0x00001f0504047589 */ /* 0x0002e400000e0000 */
.L_x_386:
[----:B------:R-:W-:-:S13]  /*135b0*/  ISETP.NE.AND P0, PT, R8, RZ, PT ;  /* 0x000000ff0800720c */ /* 0x000fda0003f05270 */
[----:B------:R-:W-:Y:S05]  /*135c0*/  @!P0 BRA `(.L_x_319) ;  /* 0x0000000000108947 */ /* 0x000fea0003800000 */
[----:B------:R-:W-:Y:S01]  /*135d0*/  UMOV UR4, 0xffffffff ;  /* 0xffffffff00047882 */ /* 0x000fe20000000000 */
[----:B------:R-:W-:Y:S02]  /*135e0*/  VIADD R12, R5, 0xffffffff ;  /* 0xffffffff050c7836 */ /* 0x000fe40000000000 */
[----:B------:R-:W-:Y:S05]  /*135f0*/  BRA.DIV UR4, `(.L_x_320) ;  /* 0x0000002204247947 */ /* 0x000fea000b800000 */
[----:B------:R4:W0:Y:S02]  /*13600*/  SHFL.IDX PT, R24, R3, R12, 0x1f ;  /* 0x00001f0c03187589 */ /* 0x00082400000e0000 */
.L_x_319:
[----:B--2---:R-:W-:Y:S01]  /*13610*/  IABS R8, R7 ;  /* 0x0000000700087213 */ /* 0x004fe20000000000 */
[----:B0-----:R-:W-:Y:S01]  /*13620*/  IMAD R24, R24, R2, R6 ;  /* 0x0000000218187224 */ /* 0x001fe200078e0206 */
[----:B---3--:R-:W-:Y:S01]  /*13630*/  IABS R6, R4 ;  /* 0x0000000400067213 */ /* 0x008fe20000000000 */
[----:B------:R-:W-:Y:S01]  /*13640*/  IMAD.MOV.U32 R2, RZ, RZ, RZ ;  /* 0x000000ffff027224 */ /* 0x000fe200078e00ff */
[----:B------:R-:W0:Y:S01]  /*13650*/  I2F.RP R9, R8 ;  /* 0x0000000800097306 */ /* 0x000e220000209400 */
[----:B------:R-:W-:Y:S02]  /*13660*/  IMAD.IADD R0, R0, 0x1, -R24 ;  /* 0x0000000100007824 */ /* 0x000fe400078e0a18 */
[----:B------:R-:W-:-:S05]  /*13670*/  IMAD.IADD R27, R5, 0x1, R27 ;  /* 0x00000001051b7824 */ /* 0x000fca00078e021b */
[----:B------:R-:W2:Y:S08]  /*13680*/  I2F.RP R10, R6 ;  /* 0x00000006000a7306 */ /* 0x000eb00000209400 */
[----:B0-----:R-:W4:Y:S08]  /*13690*/  MUFU.RCP R9, R9 ;  /* 0x0000000900097308 */ /* 0x001f300000001000 */
[----:B--2---:R-:W-:Y:S01]  /*136a0*/  MUFU.RCP R10, R10 ;  /* 0x0000000a000a7308 */ /* 0x004fe20000001000 */
[----:B----4-:R-:W-:-:S07]  /*136b0*/  VIADD R3, R9, 0xffffffe ;  /* 0x0ffffffe09037836 */ /* 0x010fce0000000000 */
[----:B------:R-:W0:Y:S02]  /*136c0*/  F2I.FTZ.U32.TRUNC.NTZ R3, R3 ;  /* 0x0000000300037305 */ /* 0x000e24000021f000 */
[----:B0-----:R-:W-:-:S04]  /*136d0*/  IMAD.MOV R11, RZ, RZ, -R3 ;  /* 0x000000ffff0b7224 */ /* 0x001fc800078e0a03 */
[----:B------:R-:W-:-:S04]  /*136e0*/  IMAD R11, R11, R8, RZ ;  /* 0x000000080b0b7224 */ /* 0x000fc800078e02ff */
[----:B------:R-:W-:Y:S01]  /*136f0*/  IMAD.HI.U32 R2, R3, R11, R2 ;  /* 0x0000000b03027227 */ /* 0x000fe200078e0002 */
[----:B------:R-:W-:Y:S02]  /*13700*/  IABS R3, R7 ;  /* 0x0000000700037213 */ /* 0x000fe40000000000 */
[----:B------:R-:W-:-:S03]  /*13710*/  IABS R11, R0 ;  /* 0x00000000000b7213 */ /* 0x000fc60000000000 */
[----:B------:R-:W-:Y:S02]  /*13720*/  IMAD.MOV R12, RZ, RZ, -R3 ;  /* 0x000000ffff0c7224 */ /* 0x000fe400078e0a03 */
[----:B------:R-:W-:-:S04]  /*13730*/  IMAD.HI.U32 R9, R2, R11, RZ ;  /* 0x0000000b02097227 */ /* 0x000fc800078e00ff */
[----:B------:R-:W-:Y:S02]  /*13740*/  IMAD R11, R9, R12, R11 ;  /* 0x0000000c090b7224 */ /* 0x000fe400078e020b */
[----:B------:R-:W-:Y:S02]  /*13750*/  VIADD R12, R10, 0xffffffe ;  /* 0x0ffffffe0a0c7836 */ /* 0x000fe40000000000 */
[----:B------:R-:W-:Y:S01]  /*13760*/  IMAD.MOV.U32 R2, RZ, RZ, RZ ;  /* 0x000000ffff027224 */ /* 0x000fe200078e00ff */
[----:B------:R-:W-:Y:S01]  /*13770*/  ISETP.GT.U32.AND P1, PT, R8, R11, PT ;  /* 0x0000000b0800720c */ /* 0x000fe20003f24070 */
[----:B------:R-:W0:-:S12]  /*13780*/  F2I.FTZ.U32.TRUNC.NTZ R3, R12 ;  /* 0x0000000c00037305 */ /* 0x000e18000021f000 */
[----:B------:R-:W-:Y:S02]  /*13790*/  @!P1 IMAD.IADD R11, R11, 0x1, -R8 ;  /* 0x000000010b0b9824 */ /* 0x000fe400078e0a08 */
[----:B------:R-:W-:Y:S01]  /*137a0*/  @!P1 VIADD R9, R9, 0x1 ;  /* 0x0000000109099836 */ /* 0x000fe20000000000 */
[----:B------:R-:W-:Y:S02]  /*137b0*/  ISETP.NE.AND P1, PT, R7, RZ, PT ;  /* 0x000000ff0700720c */ /* 0x000fe40003f25270 */
[----:B------:R-:W-:Y:S01]  /*137c0*/  ISETP.GE.U32.AND P0, PT, R11, R8, PT ;  /* 0x000000080b00720c */ /* 0x000fe20003f06070 */
[----:B0-----:R-:W-:Y:S01]  /*137d0*/  IMAD.MOV R11, RZ, RZ, -R3 ;  /* 0x000000ffff0b7224 */ /* 0x001fe200078e0a03 */
[----:B------:R-:W-:-:S03]  /*137e0*/  IABS R8, R4 ;  /* 0x0000000400087213 */ /* 0x000fc60000000000 */
[----:B------:R-:W-:Y:S02]  /*137f0*/  IMAD R11, R11, R6, RZ ;  /* 0x000000060b0b7224 */ /* 0x000fe400078e02ff */
[----:B------:R-:W-:Y:S02]  /*13800*/  IMAD.MOV R8, RZ, RZ, -R8 ;  /* 0x000000ffff087224 */ /* 0x000fe400078e0a08 */
[----:B------:R-:W-:Y:S01]  /*13810*/  IMAD.HI.U32 R2, R3, R11, R2 ;  /* 0x0000000b03027227 */ /* 0x000fe200078e0002 */
[----:B------:R-:W-:-:S03]  /*13820*/  LOP3.LUT R3, R0, R7, RZ, 0x3c, !PT ;  /* 0x0000000700037212 */ /* 0x000fc600078e3cff */
[----:B------:R-:W-:Y:S01]  /*13830*/  @P0 VIADD R9, R9, 0x1 ;  /* 0x0000000109090836 */ /* 0x000fe20000000000 */
[----:B------:R-:W-:-:S13]  /*13840*/  ISETP.GE.AND P2, PT, R3, RZ, PT ;  /* 0x000000ff0300720c */ /* 0x000fda0003f46270 */
[----:B------:R-:W-:Y:S01]  /*13850*/  @!P2 IMAD.MOV R9, RZ, RZ, -R9 ;  /* 0x000000ffff09a224 */ /* 0x000fe200078e0a09 */
[----:B------:R-:W-:-:S04]  /*13860*/  @!P1 LOP3.LUT R9, RZ, R7, RZ, 0x33, !PT ;  /* 0x00000007ff099212 */ /* 0x000fc800078e33ff */
[-C--:B------:R-:W-:Y:S01]  /*13870*/  IABS R3, R9.reuse ;  /* 0x0000000900037213 */ /* 0x080fe20000000000 */
[----:B------:R-:W-:-:S04]  /*13880*/  IMAD R7, R7, R9, RZ ;  /* 0x0000000907077224 */ /* 0x000fc800078e02ff */
[----:B------:R-:W-:-:S04]  /*13890*/  IMAD.HI.U32 R2, R2, R3, RZ ;  /* 0x0000000302027227 */ /* 0x000fc800078e00ff */
[----:B------:R-:W-:Y:S02]  /*138a0*/  IMAD R3, R2, R8, R3 ;  /* 0x0000000802037224 */ /* 0x000fe400078e0203 */
[----:B------:R-:W-:-:S03]  /*138b0*/  IMAD.IADD R25, R0, 0x1, -R7 ;  /* 0x0000000100197824 */ /* 0x000fc600078e0a07 */
[----:B------:R-:W-:-:S13]  /*138c0*/  ISETP.GT.U32.AND P1, PT, R6, R3, PT ;  /* 0x000000030600720c */ /* 0x000fda0003f24070 */
[----:B------:R-:W-:Y:S02]  /*138d0*/  @!P1 IMAD.IADD R3, R3, 0x1, -R6 ;  /* 0x0000000103039824 */ /* 0x000fe400078e0a06 */
[----:B------:R-:W-:Y:S01]  /*138e0*/  @!P1 VIADD R2, R2, 0x1 ;  /* 0x0000000102029836 */ /* 0x000fe20000000000 */
[----:B------:R-:W-:Y:S02]  /*138f0*/  ISETP.NE.AND P1, PT, R4, RZ, PT ;  /* 0x000000ff0400720c */ /* 0x000fe40003f25270 */
[----:B------:R-:W-:Y:S02]  /*13900*/  ISETP.GE.U32.AND P0, PT, R3, R6, PT ;  /* 0x000000060300720c */ /* 0x000fe40003f06070 */
[----:B------:R-:W-:-:S04]  /*13910*/  LOP3.LUT R3, R9, R4, RZ, 0x3c, !PT ;  /* 0x0000000409037212 */ /* 0x000fc800078e3cff */
[----:B------:R-:W-:-:S07]  /*13920*/  ISETP.GE.AND P2, PT, R3, RZ, PT ;  /* 0x000000ff0300720c */ /* 0x000fce0003f46270 */
[----:B------:R-:W-:-:S06]  /*13930*/  @P0 VIADD R2, R2, 0x1 ;  /* 0x0000000102020836 */ /* 0x000fcc0000000000 */
[----:B------:R-:W-:Y:S01]  /*13940*/  @!P2 IMAD.MOV R2, RZ, RZ, -R2 ;  /* 0x000000ffff02a224 */ /* 0x000fe200078e0a02 */
[----:B------:R-:W-:-:S05]  /*13950*/  @!P1 LOP3.LUT R2, RZ, R4, RZ, 0x33, !PT ;  /* 0x00000004ff029212 */ /* 0x000fca00078e33ff */
[--C-:B------:R-:W-:Y:S02]  /*13960*/  IMAD.MOV R3, RZ, RZ, -R2.reuse ;  /* 0x000000ffff037224 */ /* 0x100fe400078e0a02 */
[C---:B------:R-:W-:Y:S02]  /*13970*/  IMAD R2, R4.reuse, 0x1000000, R2 ;  /* 0x0100000004027824 */ /* 0x040fe400078e0202 */
[----:B------:R-:W-:-:S04]  /*13980*/  IMAD R9, R4, R3, R9 ;  /* 0x0000000304097224 */ /* 0x000fc800078e0209 */
[----:B------:R-:W-:Y:S01]  /*13990*/  IMAD R26, R9, 0x10000, R2 ;  /* 0x00010000091a7824 */ /* 0x000fe200078e0202 */
[----:B------:R-:W-:Y:S06]  /*139a0*/  BRA `(.L_x_321) ;  /* 0x00000000001c7947 */ /* 0x000fec0003800000 */
.L_x_315:
[----:B------:R-:W-:Y:S01]  /*139b0*/  UMOV UR4, URZ ;  /* 0x0000003f00047c82 */ /* 0x000fe20008000000 */
[----:B------:R-:W-:Y:S01]  /*139c0*/  UMOV UR5, URZ ;  /* 0x0000003f00057c82 */ /* 0x000fe20008000000 */
[----:B------:R-:W-:Y:S01]  /*139d0*/  ULDC UR6, c[0x0][0xc3c] ;  /* 0x00030f0000067ab9 */ /* 0x000fe20000000800 */
[----:B------:R-:W-:Y:S02]  /*139e0*/  IMAD.MOV.U32 R24, RZ, RZ, R0 ;  /* 0x000000ffff187224 */ /* 0x000fe400078e0000 */
[----:B------:R-:W-:Y:S02]  /*139f0*/  IMAD.U32 R25, RZ, RZ, UR4 ;  /* 0x00000004ff197e24 */ /* 0x000fe4000f8e00ff */
[----:B------:R-:W-:Y:S02]  /*13a00*/  IMAD.U32 R26, RZ, RZ, UR5 ;  /* 0x00000005ff1a7e24 */ /* 0x000fe4000f8e00ff */
[----:B------:R-:W-:-:S07]  /*13a10*/  IMAD.U32 R27, RZ, RZ, UR6 ;  /* 0x00000006ff1b7e24 */ /* 0x000fce000f8e00ff */
.L_x_321:
[----:B------:R-:W2:Y:S01]  /*13a20*/  S2R R0, SR_TID.X ;  /* 0x0000000000007919 */ /* 0x000ea20000002100 */
[----:B------:R-:W-:Y:S05]  /*13a30*/  WARPSYNC.ALL ;  /* 0x0000000000007948 */ /* 0x000fea0003800000 */
[----:B------:R-:W-:Y:S01]  /*13a40*/  BAR.SYNC.DEFER_BLOCKING 0x4, 0x200 ;  /* 0x0108000000007b1d */ /* 0x000fe20000010000 */
[----:B--2---:R-:W-:-:S04]  /*13a50*/  LOP3.LUT R0, R0, 0x1f, RZ, 0xc0, !PT ;  /* 0x0000001f00007812 */ /* 0x004fc800078ec0ff */
[----:B------:R-:W-:-:S13]  /*13a60*/  ISETP.NE.AND P0, PT, R0, RZ, PT ;  /* 0x000000ff0000720c */ /* 0x000fda0003f05270 */
[----:B0-----:R-:W0:Y:S01]  /*13a70*/  @!P0 S2R R3, SR_CgaCtaId ;  /* 0x0000000000038919 */ /* 0x001e220000008800 */
[----:B------:R-:W-:-:S04]  /*13a80*/  @!P0 MOV R0, 0x400 ;  /* 0x0000040000008802 */ /* 0x000fc80000000f00 */
[----:B0-----:R-:W-:-:S05]  /*13a90*/  @!P0 LEA R17, R3, R0, 0x18 ;  /* 0x0000000003118211 */ /* 0x001fca00078ec0ff */
[----:B------:R0:W-:Y:S01]  /*13aa0*/  @!P0 STS.128 [R17+0x31cd0], R24 ;  /* 0x031cd01811008388 */ /* 0x0001e20000000c00 */
[----:B------:R-:W-:Y:S06]  /*13ab0*/  BAR.ARV 0x5, 0x200 ;  /* 0x0148000000007b1d */ /* 0x000fec0000002000 */
.L_x_312:
[----:B------:R-:W-:Y:S02]  /*13ac0*/  ULDC UR4, c[0x0][0xc3c] ;  /* 0x00030f0000047ab9 */ /* 0x000fe40000000800 */
[----:B----4-:R-:W-:-:S13]  /*13ad0*/  ISETP.GE.AND P0, PT, R27, UR4, PT ;  /* 0x000000041b007c0c */ /* 0x010fda000bf06270 */
[----:B------:R-:W-:Y:S05]  /*13ae0*/  @!P0 BRA `(.L_x_322) ;  /* 0xffffffa800788947 */ /* 0x000fea000383ffff */
[----:B------:R-:W-:Y:S05]  /*13af0*/  BSYNC B8 ;  /* 0x0000000000087941 */ /* 0x000fea0003800000 */
.L_x_218:
[----:B0-2---:R-:W2:Y:S01]  /*13b00*/  LDL.LU R0, [R1+0x34] ;  /* 0x0000340001007983 */ /* 0x005ea20000300800 */
[----:B------:R-:W-:Y:S01]  /*13b10*/  BSSY B0, `(.L_x_323) ;  /* 0x000000b000007945 */ /* 0x000fe20003800000 */
[----:B-1----:R-:W0:Y:S01]  /*13b20*/  S2R R5, SR_CgaCtaId ;  /* 0x0000000000057919 */ /* 0x002e220000008800 */
[----:B--2---:R-:W-:-:S05]  /*13b30*/  VIADD R0, R0, 0x1 ;  /* 0x0000000100007836 */ /* 0x004fca0000000000 */
[----:B------:R-:W-:-:S04]  /*13b40*/  LEA.HI R2, R0, R0, RZ, 0x1 ;  /* 0x0000000000027211 */ /* 0x000fc800078f08ff */
[----:B------:R-:W-:Y:S02]  /*13b50*/  LOP3.LUT R3, R2, 0xfffffffe, RZ, 0xc0, !PT ;  /* 0xfffffffe02037812 */ /* 0x000fe400078ec0ff */
[----:B------:R-:W-:-:S03]  /*13b60*/  MOV R2, 0x400 ;  /* 0x0000040000027802 */ /* 0x000fc60000000f00 */
[----:B------:R-:W-:Y:S01]  /*13b70*/  IMAD.IADD R0, R0, 0x1, -R3 ;  /* 0x0000000100007824 */ /* 0x000fe200078e0a03 */
[----:B0-----:R-:W-:-:S04]  /*13b80*/  LEA R9, R5, R2, 0x18 ;  /* 0x0000000205097211 */ /* 0x001fc800078ec0ff */
[----:B------:R-:W-:-:S04]  /*13b90*/  SHF.L.U32 R0, R0, 0x1f, RZ ;  /* 0x0000001f00007819 */ /* 0x000fc800000006ff */
[----:B------:R-:W0:Y:S02]  /*13ba0*/  SYNCS.PHASECHK.TRANS64.TRYWAIT P0, [R9+URZ+0x31c20], R0 ;  /* 0x031c2000090075a7 */ /* 0x000e24000800017f */
[----:B0-----:R-:W-:Y:S05]  /*13bb0*/  @!P0 BRA `(.L_x_324) ;  /* 0x0000001800dc8947 */ /* 0x001fea0003800000 */
.L_x_389:
[----:B------:R-:W-:Y:S05]  /*13bc0*/  BSYNC B0 ;  /* 0x0000000000007941 */ /* 0x000fea0003800000 */
.L_x_323:
[----:B------:R-:W-:-:S03]  /*13bd0*/  UMOV UR4, 0xffffffff ;  /* 0xffffffff00047882 */ /* 0x000fc60000000000 */
[----:B------:R-:W-:Y:S05]  /*13be0*/  BRA.DIV UR4, `(.L_x_325) ;  /* 0x0000001a04e47947 */ /* 0x000fea000b800000 */
[----:B0-----:R-:W0:Y:S02]  /*13bf0*/  S2R R0, SR_TID.X ;  /* 0x0000000000007919 */ /* 0x001e240000002100 */
[----:B0-----:R-:W-:-:S04]  /*13c00*/  SHF.R.U32.HI R0, RZ, 0x5, R0 ;  /* 0x00000005ff007819 */ /* 0x001fc80000011600 */
[----:B------:R-:W-:-:S05]  /*13c10*/  LOP3.LUT R0, R0, 0x3, RZ, 0xc0, !PT ;  /* 0x0000000300007812 */ /* 0x000fca00078ec0ff */
[----:B------:R0:W1:Y:S02]  /*13c20*/  SHFL.IDX PT, R14, R0, RZ, 0x1f ;  /* 0x00001fff000e7589 */ /* 0x00006400000e0000 */
.L_x_392:
[----:B-1----:R-:W-:Y:S01]  /*13c30*/  ISETP.NE.AND P0, PT, R14, RZ, PT ;  /* 0x000000ff0e00720c */ /* 0x002fe20003f05270 */
[----:B------:R-:W-:-:S12]  /*13c40*/  BSSY B0, `(.L_x_326) ;  /* 0x0000026000007945 */ /* 0x000fd80003800000 */
[----:B------:R-:W-:Y:S05]  /*13c50*/  @P0 BRA `(.L_x_327) ;  /* 0x0000000000900947 */ /* 0x000fea0003800000 */
[----:B------:R-:W-:-:S03]  /*13c60*/  UMOV UR4, 0xffffffff ;  /* 0xffffffff00047882 */ /* 0x000fc60000000000 */
[----:B------:R-:W-:Y:S05]  /*13c70*/  BRA.DIV UR4, `(.L_x_328) ;  /* 0x0000001a04f47947 */ /* 0x000fea000b800000 */
[----:B------:R-:W-:-:S13]  /*13c80*/  ELECT P6, URZ, PT ;  /* 0x00000000003f782f */ /* 0x000fda00038c0000 */
.L_x_395:
[----:B------:R-:W-:Y:S05]  /*13c90*/  @!P6 BRA `(.L_x_327) ;  /* 0x000000000080e947 */ /* 0x000fea0003800000 */
[----:B0-----:R-:W2:Y:S02]  /*13ca0*/  LDL R0, [R1+0x50] ;  /* 0x0000500001007983 */ /* 0x001ea40000100800 */
[----:B--2---:R-:W-:-:S13]  /*13cb0*/  R2UR UR4, R0 ;  /* 0x00000000000472ca */ /* 0x004fda00000e0000 */
[----:B------:R-:W-:-:S06]  /*13cc0*/  ULOP3.LUT UR4, UR4, 0x2, URZ, 0xfc, !UPT ;  /* 0x0000000204047892 */ /* 0x000fcc000f8efc3f */
[----:B------:R-:W-:-:S05]  /*13cd0*/  IMAD.U32 R0, RZ, RZ, UR4 ;  /* 0x00000004ff007e24 */ /* 0x000fca000f8e00ff */
[----:B------:R-:W-:-:S13]  /*13ce0*/  ISETP.NE.AND P2, PT, R0, 0x3, PT ;  /* 0x000000030000780c */ /* 0x000fda0003f45270 */
[----:B------:R-:W-:Y:S05]  /*13cf0*/  @!P2 BRA `(.L_x_329) ;  /* 0x000000000004a947 */ /* 0x000fea0003800000 */
[----:B------:R-:W-:Y:S01]  /*13d00*/  BPT.TRAP 0x1 ;  /* 0x000000040000795c */ /* 0x000fe20000300000 */
.L_x_329:
[----:B------:R-:W-:Y:S01]  /*13d10*/  VIADD R3, R9, 0x31c40 ;  /* 0x00031c4009037836 */ /* 0x000fe20000000000 */
[----:B------:R-:W-:Y:S01]  /*13d20*/  SHF.L.U32 R2, R28, 0x1f, RZ ;  /* 0x0000001f1c027819 */ /* 0x000fe200000006ff */
[C---:B------:R-:W-:Y:S02]  /*13d30*/  VIADD R0, R18.reuse, 0x1 ;  /* 0x0000000112007836 */ /* 0x040fe40000000000 */
[----:B------:R-:W-:-:S03]  /*13d40*/  IMAD R7, R18, 0x8, R3 ;  /* 0x0000000812077824 */ /* 0x000fc600078e0203 */
[C---:B------:R-:W-:Y:S01]  /*13d50*/  ISETP.NE.AND P1, PT, R0.reuse, 0x2, PT ;  /* 0x000000020000780c */ /* 0x040fe20003f25270 */
[----:B------:R-:W0:Y:S03]  /*13d60*/  SYNCS.PHASECHK.TRANS64.TRYWAIT P0, [R7+URZ], R2 ;  /* 0x00000002070075a7 */ /* 0x000e26000800017f */
[----:B------:R-:W-:Y:S02]  /*13d70*/  SEL R5, RZ, 0x1, P1 ;  /* 0x00000001ff057807 */ /* 0x000fe40000800000 */
[----:B------:R-:W-:Y:S02]  /*13d80*/  SEL R4, R0, RZ, P1 ;  /* 0x000000ff00047207 */ /* 0x000fe40000800000 */
[----:B------:R-:W-:-:S03]  /*13d90*/  LOP3.LUT R0, R28, R5, RZ, 0x3c, !PT ;  /* 0x000000051c007212 */ /* 0x000fc600078e3cff */
[----:B------:R-:W-:Y:S01]  /*13da0*/  IMAD R3, R4, 0x8, R3 ;  /* 0x0000000804037824 */ /* 0x000fe200078e0203 */
[----:B------:R-:W-:Y:S01]  /*13db0*/  SHF.L.U32 R0, R0, 0x1f, RZ ;  /* 0x0000001f00007819 */ /* 0x000fe200000006ff */
[----:B0-----:R-:W-:Y:S06]  /*13dc0*/  @!P0 BRA `(.L_x_330) ;  /* 0x0000001800c08947 */ /* 0x001fec0003800000 */
.L_x_396:
[----:B------:R-:W1:Y:S02]  /*13dd0*/  SYNCS.PHASECHK.TRANS64.TRYWAIT P0, [R3+URZ], R0 ;  /* 0x00000000030075a7 */ /* 0x000e64000800017f */
[----:B-1----:R-:W-:Y:S05]  /*13de0*/  @!P0 BRA `(.L_x_331) ;  /* 0x0000001800cc8947 */ /* 0x002fea0003800000 */
.L_x_397:
[----:B------:R-:W-:Y:S05]  /*13df0*/  @!P2 BRA `(.L_x_332) ;  /* 0x000000000004a947 */ /* 0x000fea0003800000 */
[----:B------:R-:W-:Y:S01]  /*13e00*/  BPT.TRAP 0x1 ;  /* 0x000000040000795c */ /* 0x000fe20000300000 */
.L_x_332:
[----:B-1----:R-:W-:-:S04]  /*13e10*/  VIADD R3, R9, 0x31c60 ;  /* 0x00031c6009037836 */ /* 0x002fc80000000000 */
[----:B------:R-:W-:-:S04]  /*13e20*/  IMAD R5, R18, 0x8, R3 ;  /* 0x0000000812057824 */ /* 0x000fc800078e0203 */
[----:B------:R-:W1:Y:S02]  /*13e30*/  SYNCS.PHASECHK.TRANS64.TRYWAIT P0, [R5+URZ], R2 ;  /* 0x00000002050075a7 */ /* 0x000e64000800017f */
[----:B-1----:R-:W-:Y:S05]  /*13e40*/  @!P0 BRA `(.L_x_333) ;  /* 0x0000001800c88947 */ /* 0x002fea0003800000 */
.L_x_398:
[----:B------:R-:W-:-:S07]  /*13e50*/  IMAD R3, R4, 0x8, R3 ;  /* 0x0000000804037824 */ /* 0x000fce00078e0203 */
.L_x_334:
[----:B--2---:R2:W4:Y:S02]  /*13e60*/  SYNCS.PHASECHK.TRANS64.TRYWAIT P0, [R3+URZ], R0 ;  /* 0x00000000030075a7 */ /* 0x004524000800017f */
[----:B----4-:R-:W-:Y:S05]  /*13e70*/  @!P0 NANOSLEEP.SYNCS 0x989680 ;  /* 0x009896800000895d */ /* 0x010fea0003900000 */
[----:B------:R-:W4:Y:S02]  /*13e80*/  @!P0 SYNCS.PHASECHK.TRANS64 P0, [R3+URZ], R0 ;  /* 0x00000000030085a7 */ /* 0x000f24000800007f */
[----:B----4-:R-:W-:Y:S05]  /*13e90*/  @!P0 BRA `(.L_x_334) ;  /* 0xfffffffc00f08947 */ /* 0x010fea000383ffff */
.L_x_327:
[----:B------:R-:W-:Y:S05]  /*13ea0*/  BSYNC B0 ;  /* 0x0000000000007941 */ /* 0x000fea0003800000 */
.L_x_326:
[----:B------:R-:W-:Y:S05]  /*13eb0*/  EXIT ;  /* 0x000000000000794d */ /* 0x000fea0003800000 */
.L_x_177:
[----:B0-----:R-:W-:-:S04]  /*13ec0*/  IMAD.U32 R3, RZ, RZ, UR37 ;  /* 0x00000025ff037e24 */ /* 0x001fc8000f8e00ff */
[----:B------:R0:W1:Y:S03]  /*13ed0*/  SYNCS.PHASECHK.TRANS64.TRYWAIT P1, [R3+URZ+0x31c00], R0 ;  /* 0x031c0000030075a7 */ /* 0x000066000802017f */
[----:B-1----:R-:W-:Y:S05]  /*13ee0*/  @!P1 NANOSLEEP.SYNCS 0x989680 ;  /* 0x009896800000995d */ /* 0x002fea0003900000 */
[----:B------:R-:W1:Y:S02]  /*13ef0*/  @!P1 SYNCS.PHASECHK.TRANS64 P1, [R3+URZ+0x31c00], R0 ;  /* 0x031c0000030095a7 */ /* 0x000e64000802007f */
[----:B-1----:R-:W-:Y:S05]  /*13f00*/  @!P1 BRA `(.L_x_177) ;  /* 0xfffffffc00ec9947 */ /* 0x002fea000383ffff */
[----:B------:R-:W-:Y:S05]  /*13f10*/  BRA `(.L_x_335) ;  /* 0xfffffedc00947947 */ /* 0x000fea000383ffff */
.L_x_181:
[----:B-1----:R1:W2:Y:S02]  /*13f20*/  SYNCS.PHASECHK.TRANS64.TRYWAIT P2, [R0+URZ+0x31c30], R3 ;  /* 0x031c3003000075a7 */ /* 0x0022a4000804017f */
[----:B--2---:R-:W-:Y:S05]  /*13f30*/  @!P2 NANOSLEEP.SYNCS 0x989680 ;  /* 0x009896800000a95d */ /* 0x004fea0003900000 */
[----:B------:R-:W2:Y:S02]  /*13f40*/  @!P2 SYNCS.PHASECHK.TRANS64 P2, [R0+URZ+0x31c30], R3 ;  /* 0x031c30030000a5a7 */ /* 0x000ea4000804007f */
[----:B--2---:R-:W-:Y:S05]  /*13f50*/  @!P2 BRA `(.L_x_181) ;  /* 0xfffffffc00f0a947 */ /* 0x004fea000383ffff */
[----:B------:R-:W-:Y:S05]  /*13f60*/  BRA `(.L_x_180) ;  /* 0xfffffedc00bc7947 */ /* 0x000fea000383ffff */
.L_x_186:
[----:B--2---:R-:W-:-:S04]  /*13f70*/  IMAD.U32 R7, RZ, RZ, UR4 ;  /* 0x00000004ff077e24 */ /* 0x004fc8000f8e00ff */
[----:B------:R2:W3:Y:S03]  /*13f80*/  SYNCS.PHASECHK.TRANS64.TRYWAIT P2, [R7+URZ+0x31c30], R6 ;  /* 0x031c3006070075a7 */ /* 0x0004e6000804017f */
[----:B---3--:R-:W-:Y:S05]  /*13f90*/  @!P2 NANOSLEEP.SYNCS 0x989680 ;  /* 0x009896800000a95d */ /* 0x008fea0003900000 */
[----:B------:R-:W3:Y:S02]  /*13fa0*/  @!P2 SYNCS.PHASECHK.TRANS64 P2, [R7+URZ+0x31c30], R6 ;  /* 0x031c30060700a5a7 */ /* 0x000ee4000804007f */
[----:B---3--:R-:W-:Y:S05]  /*13fb0*/  @!P2 BRA `(.L_x_186) ;  /* 0xfffffffc00eca947 */ /* 0x008fea000383ffff */
[----:B------:R-:W-:Y:S05]  /*13fc0*/  BRA `(.L_x_183) ;  /* 0xffffff2000287947 */ /* 0x000fea000383ffff */
.L_x_190:
[----:B--2---:R-:W-:-:S04]  /*13fd0*/  IMAD.U32 R7, RZ, RZ, UR4 ;  /* 0x00000004ff077e24 */ /* 0x004fc8000f8e00ff */
[----:B------:R2:W3:Y:S03]  /*13fe0*/  SYNCS.PHASECHK.TRANS64.TRYWAIT P2, [R7+URZ+0x31c50], R6 ;  /* 0x031c5006070075a7 */ /* 0x0004e6000804017f */
[----:B---3--:R-:W-:Y:S05]  /*13ff0*/  @!P2 NANOSLEEP.SYNCS 0x989680 ;  /* 0x009896800000a95d */ /* 0x008fea0003900000 */
[----:B------:R-:W3:Y:S02]  /*14000*/  @!P2 SYNCS.PHASECHK.TRANS64 P2, [R7+URZ+0x31c50], R6 ;  /* 0x031c50060700a5a7 */ /* 0x000ee4000804007f */
[----:B---3--:R-:W-:Y:S05]  /*14010*/  @!P2 BRA `(.L_x_190) ;  /* 0xfffffffc00eca947 */ /* 0x008fea000383ffff */
[----:B------:R-:W-:Y:S05]  /*14020*/  BRA `(.L_x_187) ;  /* 0xffffff3400c87947 */ /* 0x000fea000383ffff */
.L_x_195:
[----:B---3--:R-:W-:-:S04]  /*14030*/  IMAD.U32 R3, RZ, RZ, UR9 ;  /* 0x00000009ff037e24 */ /* 0x008fc8000f8e00ff */
[----:B------:R3:W4:Y:S03]  /*14040*/  SYNCS.PHASECHK.TRANS64.TRYWAIT P0, [R3+URZ+0x31c50], R0 ;  /* 0x031c5000030075a7 */ /* 0x000726000800017f */
[----:B----4-:R-:W-:Y:S05]  /*14050*/  @!P0 NANOSLEEP.SYNCS 0x989680 ;  /* 0x009896800000895d */ /* 0x010fea0003900000 */
[----:B------:R-:W4:Y:S02]  /*14060*/  @!P0 SYNCS.PHASECHK.TRANS64 P0, [R3+URZ+0x31c50], R0 ;  /* 0x031c5000030085a7 */ /* 0x000f24000800007f */
[----:B----4-:R-:W-:Y:S05]  /*14070*/  @!P0 BRA `(.L_x_195) ;  /* 0xfffffffc00ec8947 */ /* 0x010fea000383ffff */
[----:B------:R-:W-:Y:S05]  /*14080*/  BRA `(.L_x_194) ;  /* 0xffffff5c00f07947 */ /* 0x000fea000383ffff */
.L_x_232:
[----:B------:R-:W1:Y:S01]  /*14090*/  S2R R20, SR_TID.X ;  /* 0x0000000000147919 */ /* 0x000e620000002100 */
[----:B------:R-:W-:Y:S01]  /*140a0*/  BSSY B0, `(.L_x_336) ;  /* 0x000000a000007945 */ /* 0x000fe20003800000 */
[----:B------:R-:W-:Y:S02]  /*140b0*/  IMAD.MOV.U32 R12, RZ, RZ, RZ ;  /* 0x000000ffff0c7224 */ /* 0x000fe400078e00ff */
[----:B------:R-:W-:Y:S02]  /*140c0*/  IMAD.MOV.U32 R11, RZ, RZ, 0x1f ;  /* 0x0000001fff0b7424 */ /* 0x000fe400078e00ff */
[----:B------:R-:W-:Y:S01]  /*140d0*/  IMAD.MOV.U32 R15, RZ, RZ, -0x1 ;  /* 0xffffffffff0f7424 */ /* 0x000fe200078e00ff */
[----:B-1----:R-:W-:-:S04]  /*140e0*/  SHF.R.U32.HI R20, RZ, 0x5, R20 ;  /* 0x00000005ff147819 */ /* 0x002fc80000011614 */
[----:B------:R-:W-:-:S05]  /*140f0*/  LOP3.LUT R20, R20, 0x3, RZ, 0xc0, !PT ;  /* 0x0000000314147812 */ /* 0x000fca00078ec0ff */
[----:B------:R-:W-:-:S07]  /*14100*/  IMAD.MOV.U32 R13, RZ, RZ, R20 ;  /* 0x000000ffff0d7224 */ /* 0x000fce00078e0014 */
[----:B0-2---:R-:W-:Y:S05]  /*14110*/  WARPSYNC.COLLECTIVE R15, `(.L_x_337) ;  /* 0x000000000f087348 */ /* 0x005fea0003c00000 */
[----:B------:R1:W3:Y:S02]  /*14120*/  SHFL.IDX P6, R14, R13, R12, R11 ;  /* 0x0000000c0d0e7389 */ /* 0x0002e400000c000b */
[----:B0123--:R-:W-:Y:S01]  /*14130*/  ENDCOLLECTIVE ;  /* 0x000000000000791b */ /* 0x00ffe20003800000 */
.L_x_337:
[----:B------:R-:W-:Y:S05]  /*14140*/  BSYNC B0 ;  /* 0x0000000000007941 */ /* 0x000fea0003800000 */
.L_x_336:
[----:B------:R-:W-:Y:S05]  /*14150*/  BRA `(.L_x_338) ;  /* 0xffffffb000687947 */ /* 0x000fea000383ffff */
.L_x_234:
[----:B------:R-:W-:Y:S01]  /*14160*/  BSSY B0, `(.L_x_339) ;  /* 0x0000006000007945 */ /* 0x000fe20003800000 */
[----:B------:R-:W-:-:S07]  /*14170*/  IMAD.MOV.U32 R15, RZ, RZ, -0x1 ;  /* 0xffffffffff0f7424 */ /* 0x000fce00078e00ff */
[----:B012---:R-:W-:Y:S05]  /*14180*/  WARPSYNC.COLLECTIVE R15, `(.L_x_340) ;  /* 0x000000000f0c7348 */ /* 0x007fea0003c00000 */
[----:B------:R-:W-:Y:S02]  /*14190*/  ELECT P6, UR62, PT ;  /* 0x00000000003e782f */ /* 0x000fe400038c0000 */
[----:B------:R-:W-:Y:S01]  /*141a0*/  MOV R14, UR62 ;  /* 0x0000003e000e7c02 */ /* 0x000fe20008000f00 */
[----:B012---:R-:W-:Y:S10]  /*141b0*/  ENDCOLLECTIVE ;  /* 0x000000000000791b */ /* 0x007ff40003800000 */
.L_x_340:
[----:B------:R-:W-:Y:S05]  /*141c0*/  BSYNC B0 ;  /* 0x0000000000007941 */ /* 0x000fea0003800000 */
.L_x_339:
[----:B------:R-:W-:Y:S05]  /*141d0*/  BRA `(.L_x_341) ;  /* 0xffffffb000687947 */ /* 0x000fea000383ffff */
.L_x_236:
[----:B-1----:R1:W3:Y:S02]  /*141e0*/  SYNCS.PHASECHK.TRANS64.TRYWAIT P0, [R0+URZ+0x31c40], R2 ;  /* 0x031c4002000075a7 */ /* 0x0022e4000800017f */
[----:B---3--:R-:W-:Y:S05]  /*141f0*/  @!P0 NANOSLEEP.SYNCS 0x989680 ;  /* 0x009896800000895d */ /* 0x008fea0003900000 */
[----:B------:R-:W3:Y:S02]  /*14200*/  @!P0 SYNCS.PHASECHK.TRANS64 P0, [R0+URZ+0x31c40], R2 ;  /* 0x031c4002000085a7 */ /* 0x000ee4000800007f */
[----:B---3--:R-:W-:Y:S05]  /*14210*/  @!P0 BRA `(.L_x_236) ;  /* 0xfffffffc00f08947 */ /* 0x008fea000383ffff */
[----:B------:R-:W-:Y:S05]  /*14220*/  BRA `(.L_x_342) ;  /* 0xffffffb000bc7947 */ /* 0x000fea000383ffff */
.L_x_240:
[----:B------:R-:W2:Y:S01]  /*14230*/  LDL.LU R11, [R1+0x24] ;  /* 0x00002400010b7983 */ /* 0x000ea20000300800 */
[----:B------:R-:W-:Y:S02]  /*14240*/  IMAD.MOV.U32 R13, RZ, RZ, R4 ;  /* 0x000000ffff0d7224 */ /* 0x000fe400078e0004 */
[----:B------:R-:W-:Y:S02]  /*14250*/  IMAD.MOV.U32 R12, RZ, RZ, RZ ;  /* 0x000000ffff0c7224 */ /* 0x000fe400078e00ff */
[----:B------:R-:W-:Y:S02]  /*14260*/  IMAD.MOV.U32 R15, RZ, RZ, -0x1 ;  /* 0xffffffffff0f7424 */ /* 0x000fe400078e00ff */
[----:B------:R-:W-:-:S04]  /*14270*/  IMAD R25, R25, 0xc0, R21 ;  /* 0x000000c019197824 */ /* 0x000fc800078e0215 */
[----:B------:R-:W-:Y:S02]  /*14280*/  VIADD R8, R25, 0x20 ;  /* 0x0000002019087836 */ /* 0x000fe40000000000 */
[----:B--2---:R-:W-:Y:S02]  /*14290*/  IMAD R5, R11, R9, RZ ;  /* 0x000000090b057224 */ /* 0x004fe400078e02ff */
[----:B------:R-:W-:-:S03]  /*142a0*/  IMAD.MOV.U32 R11, RZ, RZ, 0x1c1f ;  /* 0x00001c1fff0b7424 */ /* 0x000fc600078e00ff */
[----:B------:R-:W-:-:S13]  /*142b0*/  ISETP.GE.AND P4, PT, R25, R5, PT ;  /* 0x000000051900720c */ /* 0x000fda0003f86270 */
[----:B-----5:R-:W-:Y:S05]  /*142c0*/  WARPSYNC.COLLECTIVE R15, `(.L_x_343) ;  /* 0x000000000f087348 */ /* 0x020fea0003c00000 */
[----:B------:R0:W1:Y:S02]  /*142d0*/  SHFL.IDX P6, R14, R13, R12, R11 ;  /* 0x0000000c0d0e7389 */ /* 0x00006400000c000b */
[----:B01---5:R-:W-:Y:S01]  /*142e0*/  ENDCOLLECTIVE ;  /* 0x000000000000791b */ /* 0x023fe20003800000 */
.L_x_343:
[----:B------:R-:W-:Y:S02]  /*142f0*/  IMAD.MOV.U32 R13, RZ, RZ, R0 ;  /* 0x000000ffff0d7224 */ /* 0x000fe400078e0000 */
[----:B------:R-:W-:-:S07]  /*14300*/  IMAD.MOV.U32 R2, RZ, RZ, R14 ;  /* 0x000000ffff027224 */ /* 0x000fce00078e000e */
[----:B------:R-:W-:Y:S05]  /*14310*/  WARPSYNC.COLLECTIVE R15, `(.L_x_344) ;  /* 0x000000000f087348 */ /* 0x000fea0003c00000 */
[----:B------:R0:W1:Y:S02]  /*14320*/  SHFL.IDX P6, R14, R13, R12, R11 ;  /* 0x0000000c0d0e7389 */ /* 0x00006400000c000b */
[----:B01----:R-:W-:Y:S01]  /*14330*/  ENDCOLLECTIVE ;  /* 0x000000000000791b */ /* 0x003fe20003800000 */
.L_x_344:
[----:B------:R-:W-:Y:S01]  /*14340*/  ULDC.64 UR4, c[0x0][0x208] ;  /* 0x0000820000047ab9 */ /* 0x000fe20000000a00 */
[----:B------:R-:W-:Y:S02]  /*14350*/  IMAD.MOV.U32 R13, RZ, RZ, R4 ;  /* 0x000000ffff0d7224 */ /* 0x000fe400078e0004 */
[----:B------:R-:W-:Y:S02]  /*14360*/  IMAD.MOV.U32 R12, RZ, RZ, 0x1 ;  /* 0x00000001ff0c7424 */ /* 0x000fe400078e00ff */
[----:B------:R-:W-:-:S05]  /*14370*/  IMAD.MOV.U32 R3, RZ, RZ, R14 ;  /* 0x000000ffff037224 */ /* 0x000fca00078e000e */
[----:B------:R-:W-:-:S05]  /*14380*/  @!P4 LEA R3, P3, R20, R3, 0x1 ;  /* 0x000000031403c211 */ /* 0x000fca00078608ff */
[----:B------:R-:W-:Y:S01]  /*14390*/  @!P4 IMAD.X R2, RZ, RZ, R2, P3 ;  /* 0x000000ffff02c224 */ /* 0x000fe200018e0602 */
[----:B------:R-:W-:-:S04]  /*143a0*/  ISETP.GE.AND P3, PT, R8, R5, PT ;  /* 0x000000050800720c */ /* 0x000fc80003f66270 */
[----:B------:R-:W-:-:S04]  /*143b0*/  @!P4 LOP3.LUT R3, R3, R2, RZ, 0x3c, !PT ;  /* 0x000000020303c212 */ /* 0x000fc800078e3cff */
[----:B------:R-:W-:-:S04]  /*143c0*/  @!P4 LOP3.LUT R2, R3, R2, RZ, 0x3c, !PT ;  /* 0x000000020302c212 */ /* 0x000fc800078e3cff */
[----:B------:R-:W-:-:S05]  /*143d0*/  @!P4 LOP3.LUT R3, R3, R2, RZ, 0x3c, !PT ;  /* 0x000000020303c212 */ /* 0x000fca00078e3cff */
[----:B------:R-:W-:Y:S01]  /*143e0*/  @!PT LDS RZ, [RZ] ;  /* 0x00000000fffff984 */ /* 0x000fe20000000800 */
[----:B------:R-:W-:Y:S01]  /*143f0*/  @!PT LDS RZ, [RZ] ;  /* 0x00000000fffff984 */ /* 0x000fe20000000800 */
[----:B------:R-:W-:Y:S01]  /*14400*/  @!PT LDS RZ, [RZ] ;  /* 0x00000000fffff984 */ /* 0x000fe20000000800 */
[----:B------:R0:W-:Y:S04]  /*14410*/  @!P4 LDGSTS.E.BYPASS.LTC128B.128 [R10+0xda00], desc[UR4][R2.64], !P2 ;  /* 0x0da00000020acfae */ /* 0x0001e8000d101d44 */
[----:B------:R0:W-:Y:S04]  /*14420*/  @!P4 LDGSTS.E.BYPASS.LTC128B.128 [R10+0x10a00], desc[UR4][R2.64+0x40], !P1 ;  /* 0x10a00040020acfae */ /* 0x0001e8000c901d44 */
[----:B------:R0:W-:Y:S02]  /*14430*/  @!P4 LDGSTS.E.BYPASS.LTC128B.128 [R10+0x13a00], desc[UR4][R2.64+0x80], !P0 ;  /* 0x13a00080020acfae */ /* 0x0001e4000c101d44 */
[----:B0-----:R-:W-:Y:S05]  /*14440*/  WARPSYNC.COLLECTIVE R15, `(.L_x_345) ;  /* 0x000000000f087348 */ /* 0x001fea0003c00000 */
[----:B------:R1:W2:Y:S02]  /*14450*/  SHFL.IDX P6, R14, R13, R12, R11 ;  /* 0x0000000c0d0e7389 */ /* 0x0002a400000c000b */
[----:B012---:R-:W-:Y:S01]  /*14460*/  ENDCOLLECTIVE ;  /* 0x000000000000791b */ /* 0x007fe20003800000 */
.L_x_345:
[----:B------:R-:W-:Y:S02]  /*14470*/  IMAD.MOV.U32 R13, RZ, RZ, R0 ;  /* 0x000000ffff0d7224 */ /* 0x000fe400078e0000 */
[----:B------:R-:W-:-:S07]  /*14480*/  IMAD.MOV.U32 R2, RZ, RZ, R14 ;  /* 0x000000ffff027224 */ /* 0x000fce00078e000e */
[----:B------:R-:W-:Y:S05]  /*14490*/  WARPSYNC.COLLECTIVE R15, `(.L_x_346) ;  /* 0x000000000f087348 */ /* 0x000fea0003c00000 */
[----:B------:R0:W1:Y:S02]  /*144a0*/  SHFL.IDX P6, R14, R13, R12, R11 ;  /* 0x0000000c0d0e7389 */ /* 0x00006400000c000b */
[----:B01----:R-:W-:Y:S01]  /*144b0*/  ENDCOLLECTIVE ;  /* 0x000000000000791b */ /* 0x003fe20003800000 */
.L_x_346:
[----:B------:R-:W-:Y:S01]  /*144c0*/  ULDC.64 UR4, c[0x0][0x208] ;  /* 0x0000820000047ab9 */ /* 0x000fe20000000a00 */
[----:B------:R-:W-:Y:S02]  /*144d0*/  IMAD.MOV.U32 R13, RZ, RZ, R4 ;  /* 0x000000ffff0d7224 */ /* 0x000fe400078e0004 */
[----:B------:R-:W-:Y:S02]  /*144e0*/  IMAD.MOV.U32 R12, RZ, RZ, 0x2 ;  /* 0x00000002ff0c7424 */ /* 0x000fe400078e00ff */
[----:B------:R-:W-:-:S05]  /*144f0*/  IMAD.MOV.U32 R3, RZ, RZ, R14 ;  /* 0x000000ffff037224 */ /* 0x000fca00078e000e */
[----:B------:R-:W-:-:S05]  /*14500*/  @!P3 LEA R3, P4, R20, R3, 0x1 ;  /* 0x000000031403b211 */ /* 0x000fca00078808ff */
[----:B------:R-:W-:-:S05]  /*14510*/  @!P3 IMAD.X R2, RZ, RZ, R2, P4 ;  /* 0x000000ffff02b224 */ /* 0x000fca00020e0602 */
        /* <DEDUP_REMOVED lines=12> */
.L_x_347:
[----:B------:R-:W-:-:S05]  /*145e0*/  VIADD R2, R25, 0x40 ;  /* 0x0000004019027836 */ /* 0x000fca0000000000 */
[----:B------:R-:W-:Y:S01]  /*145f0*/  ISETP.GE.AND P3, PT, R2, R5, PT ;  /* 0x000000050200720c */ /* 0x000fe20003f66270 */
[----:B------:R-:W-:Y:S02]  /*14600*/  IMAD.MOV.U32 R13, RZ, RZ, R0 ;  /* 0x000000ffff0d7224 */ /* 0x000fe400078e0000 */
[----:B------:R-:W-:-:S10]  /*14610*/  IMAD.MOV.U32 R2, RZ, RZ, R14 ;  /* 0x000000ffff027224 */ /* 0x000fd400078e000e */
[----:B------:R-:W-:Y:S05]  /*14620*/  WARPSYNC.COLLECTIVE R15, `(.L_x_348) ;  /* 0x000000000f087348 */ /* 0x000fea0003c00000 */
[----:B------:R0:W1:Y:S02]  /*14630*/  SHFL.IDX P6, R14, R13, R12, R11 ;  /* 0x0000000c0d0e7389 */ /* 0x00006400000c000b */
[----:B01----:R-:W-:Y:S01]  /*14640*/  ENDCOLLECTIVE ;  /* 0x000000000000791b */ /* 0x003fe20003800000 */
.L_x_348:
        /* <DEDUP_REMOVED lines=18> */
.L_x_349:
[----:B------:R-:W-:Y:S02]  /*14770*/  IMAD.MOV.U32 R13, RZ, RZ, R0 ;  /* 0x000000ffff0d7224 */ /* 0x000fe400078e0000 */
[----:B------:R-:W-:-:S05]  /*14780*/  VIADD R0, R25, 0x60 ;  /* 0x0000006019007836 */ /* 0x000fca0000000000 */
[----:B------:R-:W-:Y:S01]  /*14790*/  ISETP.GE.AND P3, PT, R0, R5, PT ;  /* 0x000000050000720c */ /* 0x000fe20003f66270 */
[----:B------:R-:W-:-:S12]  /*147a0*/  IMAD.MOV.U32 R4, RZ, RZ, R14 ;  /* 0x000000ffff047224 */ /* 0x000fd800078e000e */
[----:B------:R-:W-:Y:S05]  /*147b0*/  WARPSYNC.COLLECTIVE R15, `(.L_x_350) ;  /* 0x000000000f087348 */ /* 0x000fea0003c00000 */
[----:B------:R0:W1:Y:S02]  /*147c0*/  SHFL.IDX P6, R14, R13, R12, R11 ;  /* 0x0000000c0d0e7389 */ /* 0x00006400000c000b */
[----:B01----:R-:W-:Y:S01]  /*147d0*/  ENDCOLLECTIVE ;  /* 0x000000000000791b */ /* 0x003fe20003800000 */
.L_x_350:
[----:B------:R-:W-:Y:S01]  /*147e0*/  ULDC.64 UR4, c[0x0][0x208] ;  /* 0x0000820000047ab9 */ /* 0x000fe20000000a00 */
[----:B------:R-:W-:Y:S02]  /*147f0*/  IMAD.MOV.U32 R13, RZ, RZ, R6 ;  /* 0x000000ffff0d7224 */ /* 0x000fe400078e0006 */
[----:B------:R-:W-:Y:S02]  /*14800*/  IMAD.MOV.U32 R12, RZ, RZ, RZ ;  /* 0x000000ffff0c7224 */ /* 0x000fe400078e00ff */
[----:B------:R-:W-:-:S05]  /*14810*/  IMAD.MOV.U32 R2, RZ, RZ, R14 ;  /* 0x000000ffff027224 */ /* 0x000fca00078e000e */
[----:B------:R-:W-:-:S05]  /*14820*/  @!P3 LEA R2, P5, R20, R2, 0x1 ;  /* 0x000000021402b211 */ /* 0x000fca00078a08ff */
[----:B------:R-:W-:-:S05]  /*14830*/  @!P3 IMAD.X R3, RZ, RZ, R4, P5 ;  /* 0x000000ffff03b224 */ /* 0x000fca00028e0604 */
        /* <DEDUP_REMOVED lines=9> */
.L_x_351:
[----:B------:R-:W-:-:S05]  /*148d0*/  VIADD R2, R25, 0x80 ;  /* 0x0000008019027836 */ /* 0x000fca0000000000 */
[----:B------:R-:W-:Y:S01]  /*148e0*/  ISETP.GE.AND P3, PT, R2, R5, PT ;  /* 0x000000050200720c */ /* 0x000fe20003f66270 */
[----:B------:R-:W-:Y:S02]  /*148f0*/  IMAD.MOV.U32 R13, RZ, RZ, R7 ;  /* 0x000000ffff0d7224 */ /* 0x000fe400078e0007 */
[----:B------:R-:W-:-:S10]  /*14900*/  IMAD.MOV.U32 R0, RZ, RZ, R14 ;  /* 0x000000ffff007224 */ /* 0x000fd400078e000e */
[----:B------:R-:W-:Y:S05]  /*14910*/  WARPSYNC.COLLECTIVE R15, `(.L_x_352) ;  /* 0x000000000f087348 */ /* 0x000fea0003c00000 */
[----:B------:R0:W1:Y:S02]  /*14920*/  SHFL.IDX P6, R14, R13, R12, R11 ;  /* 0x0000000c0d0e7389 */ /* 0x00006400000c000b */
[----:B01----:R-:W-:Y:S01]  /*14930*/  ENDCOLLECTIVE ;  /* 0x000000000000791b */ /* 0x003fe20003800000 */
.L_x_352:
[----:B------:R-:W-:Y:S01]  /*14940*/  ULDC.64 UR4, c[0x0][0x208] ;  /* 0x0000820000047ab9 */ /* 0x000fe20000000a00 */
[----:B------:R-:W-:Y:S02]  /*14950*/  IMAD.MOV.U32 R13, RZ, RZ, R6 ;  /* 0x000000ffff0d7224 */ /* 0x000fe400078e0006 */
[----:B------:R-:W-:Y:S02]  /*14960*/  IMAD.MOV.U32 R12, RZ, RZ, 0x1 ;  /* 0x00000001ff0c7424 */ /* 0x000fe400078e00ff */
[----:B------:R-:W-:-:S05]  /*14970*/  IMAD.MOV.U32 R4, RZ, RZ, R14 ;  /* 0x000000ffff047224 */ /* 0x000fca00078e000e */
[----:B------:R-:W-:-:S05]  /*14980*/  @!P3 LEA R4, P5, R20, R4, 0x1 ;  /* 0x000000041404b211 */ /* 0x000fca00078a08ff */
[----:B------:R-:W-:Y:S02]  /*14990*/  @!P3 IMAD.X R0, RZ, RZ, R0, P5 ;  /* 0x000000ffff00b224 */ /* 0x000fe400028e0600 */
[----:B------:R-:W-:Y:S02]  /*149a0*/  @!P3 IMAD.MOV.U32 R2, RZ, RZ, R4 ;  /* 0x000000ffff02b224 */ /* 0x000fe400078e0004 */
[----:B------:R-:W-:-:S05]  /*149b0*/  @!P3 IMAD.MOV.U32 R3, RZ, RZ, R0 ;  /* 0x000000ffff03b224 */ /* 0x000fca00078e0000 */
        /* <DEDUP_REMOVED lines=9> */
.L_x_353:
[----:B------:R-:W-:Y:S02]  /*14a50*/  IMAD.MOV.U32 R13, RZ, RZ, R7 ;  /* 0x000000ffff0d7224 */ /* 0x000fe400078e0007 */
[----:B------:R-:W-:-:S07]  /*14a60*/  IMAD.MOV.U32 R6, RZ, RZ, R14 ;  /* 0x000000ffff067224 */ /* 0x000fce00078e000e */
[----:B------:R-:W-:Y:S05]  /*14a70*/  WARPSYNC.COLLECTIVE R15, `(.L_x_354) ;  /* 0x000000000f087348 */ /* 0x000fea0003c00000 */
[----:B------:R0:W1:Y:S02]  /*14a80*/  SHFL.IDX P6, R14, R13, R12, R11 ;  /* 0x0000000c0d0e7389 */ /* 0x00006400000c000b */
[----:B01----:R-:W-:Y:S01]  /*14a90*/  ENDCOLLECTIVE ;  /* 0x000000000000791b */ /* 0x003fe20003800000 */
.L_x_354:
[----:B------:R-:W-:Y:S01]  /*14aa0*/  IMAD.MOV.U32 R2, RZ, RZ, R14 ;  /* 0x000000ffff027224 */ /* 0x000fe200078e000e */
[----:B------:R-:W-:Y:S06]  /*14ab0*/  BRA `(.L_x_355) ;  /* 0xffffffb8001c7947 */ /* 0x000fec000383ffff */
.L_x_243:
[----:B-1----:R1:W2:Y:S02]  /*14ac0*/  SYNCS.PHASECHK.TRANS64.TRYWAIT P0, [R17+URZ+0x31c20], R0 ;  /* 0x031c2000110075a7 */ /* 0x0022a4000800017f */
[----:B--2---:R-:W-:Y:S05]  /*14ad0*/  @!P0 NANOSLEEP.SYNCS 0x989680 ;  /* 0x009896800000895d */ /* 0x004fea0003900000 */
[----:B------:R-:W2:Y:S02]  /*14ae0*/  @!P0 SYNCS.PHASECHK.TRANS64 P0, [R17+URZ+0x31c20], R0 ;  /* 0x031c2000110085a7 */ /* 0x000ea4000800007f */
[----:B--2---:R-:W-:Y:S05]  /*14af0*/  @!P0 BRA `(.L_x_243) ;  /* 0xfffffffc00f08947 */ /* 0x004fea000383ffff */
[----:B------:R-:W-:Y:S05]  /*14b00*/  BRA `(.L_x_356) ;  /* 0xffffffb800887947 */ /* 0x000fea000383ffff */
.L_x_252:
[----:B-1----:R1:W2:Y:S02]  /*14b10*/  SYNCS.PHASECHK.TRANS64.TRYWAIT P0, [R3+URZ+0x31c40], R2 ;  /* 0x031c4002030075a7 */ /* 0x0022a4000800017f */
[----:B--2---:R-:W-:Y:S05]  /*14b20*/  @!P0 NANOSLEEP.SYNCS 0x989680 ;  /* 0x009896800000895d */ /* 0x004fea0003900000 */
[----:B------:R-:W2:Y:S02]  /*14b30*/  @!P0 SYNCS.PHASECHK.TRANS64 P0, [R3+URZ+0x31c40], R2 ;  /* 0x031c4002030085a7 */ /* 0x000ea4000800007f */
[----:B--2---:R-:W-:Y:S05]  /*14b40*/  @!P0 BRA `(.L_x_252) ;  /* 0xfffffffc00f08947 */ /* 0x004fea000383ffff */
[----:B------:R-:W-:Y:S05]  /*14b50*/  BRA `(.L_x_357) ;  /* 0xffffffbc005c7947 */ /* 0x000fea000383ffff */
.L_x_259:
[----:B0-----:R0:W1:Y:S02]  /*14b60*/  SYNCS.PHASECHK.TRANS64.TRYWAIT P0, [R2+URZ+0x60], R3 ;  /* 0x00006003020075a7 */ /* 0x001064000800017f */
[----:B-1----:R-:W-:Y:S05]  /*14b70*/  @!P0 NANOSLEEP.SYNCS 0x989680 ;  /* 0x009896800000895d */ /* 0x002fea0003900000 */
[----:B------:R-:W1:Y:S02]  /*14b80*/  @!P0 SYNCS.PHASECHK.TRANS64 P0, [R2+URZ+0x60], R3 ;  /* 0x00006003020085a7 */ /* 0x000e64000800007f */
[----:B-1----:R-:W-:Y:S05]  /*14b90*/  @!P0 BRA `(.L_x_259) ;  /* 0xfffffffc00f08947 */ /* 0x002fea000383ffff */
[----:B------:R-:W-:Y:S05]  /*14ba0*/  BRA `(.L_x_358) ;  /* 0xffffffc000687947 */ /* 0x000fea000383ffff */
.L_x_269:
[----:B-1----:R1:W2:Y:S02]  /*14bb0*/  SYNCS.PHASECHK.TRANS64.TRYWAIT P0, [R3+URZ+0x31c40], R2 ;  /* 0x031c4002030075a7 */ /* 0x0022a4000800017f */
[----:B--2---:R-:W-:Y:S05]  /*14bc0*/  @!P0 NANOSLEEP.SYNCS 0x989680 ;  /* 0x009896800000895d */ /* 0x004fea0003900000 */
[----:B------:R-:W2:Y:S02]  /*14bd0*/  @!P0 SYNCS.PHASECHK.TRANS64 P0, [R3+URZ+0x31c40], R2 ;  /* 0x031c4002030085a7 */ /* 0x000ea4000800007f */
[----:B--2---:R-:W-:Y:S05]  /*14be0*/  @!P0 BRA `(.L_x_269) ;  /* 0xfffffffc00f08947 */ /* 0x004fea000383ffff */
[----:B------:R-:W-:Y:S05]  /*14bf0*/  BRA `(.L_x_359) ;  /* 0xffffffc800247947 */ /* 0x000fea000383ffff */
.L_x_276:
[----:B0-----:R0:W1:Y:S02]  /*14c00*/  SYNCS.PHASECHK.TRANS64.TRYWAIT P0, [R12+URZ+0x60], R28 ;  /* 0x0000601c0c0075a7 */ /* 0x001064000800017f */
[----:B-1----:R-:W-:Y:S05]  /*14c10*/  @!P0 NANOSLEEP.SYNCS 0x989680 ;  /* 0x009896800000895d */ /* 0x002fea0003900000 */
[----:B------:R-:W1:Y:S02]  /*14c20*/  @!P0 SYNCS.PHASECHK.TRANS64 P0, [R12+URZ+0x60], R28 ;  /* 0x0000601c0c0085a7 */ /* 0x000e64000800007f */
[----:B-1----:R-:W-:Y:S05]  /*14c30*/  @!P0 BRA `(.L_x_276) ;  /* 0xfffffffc00f08947 */ /* 0x002fea000383ffff */
[----:B------:R-:W-:Y:S05]  /*14c40*/  BRA `(.L_x_360) ;  /* 0xffffffcc00307947 */ /* 0x000fea000383ffff */
.L_x_286:
[----:B-1----:R1:W2:Y:S02]  /*14c50*/  SYNCS.PHASECHK.TRANS64.TRYWAIT P0, [R2+URZ+0x31c40], R3 ;  /* 0x031c4003020075a7 */ /* 0x0022a4000800017f */
[----:B--2---:R-:W-:Y:S05]  /*14c60*/  @!P0 NANOSLEEP.SYNCS 0x989680 ;  /* 0x009896800000895d */ /* 0x004fea0003900000 */
[----:B------:R-:W2:Y:S02]  /*14c70*/  @!P0 SYNCS.PHASECHK.TRANS64 P0, [R2+URZ+0x31c40], R3 ;  /* 0x031c4003020085a7 */ /* 0x000ea4000800007f */
[----:B--2---:R-:W-:Y:S05]  /*14c80*/  @!P0 BRA `(.L_x_286) ;  /* 0xfffffffc00f08947 */ /* 0x004fea000383ffff */
[----:B------:R-:W-:Y:S05]  /*14c90*/  BRA `(.L_x_361) ;  /* 0xffffffd000bc7947 */ /* 0x000fea000383ffff */
.L_x_293:
[----:B0-----:R0:W1:Y:S02]  /*14ca0*/  SYNCS.PHASECHK.TRANS64.TRYWAIT P0, [R7+URZ+0x60], R2 ;  /* 0x00006002070075a7 */ /* 0x001064000800017f */
[----:B-1----:R-:W-:Y:S05]  /*14cb0*/  @!P0 NANOSLEEP.SYNCS 0x989680 ;  /* 0x009896800000895d */ /* 0x002fea0003900000 */
[----:B------:R-:W1:Y:S02]  /*14cc0*/  @!P0 SYNCS.PHASECHK.TRANS64 P0, [R7+URZ+0x60], R2 ;  /* 0x00006002070085a7 */ /* 0x000e64000800007f */
[----:B-1----:R-:W-:Y:S05]  /*14cd0*/  @!P0 BRA `(.L_x_293) ;  /* 0xfffffffc00f08947 */ /* 0x002fea000383ffff */
[----:B------:R-:W-:Y:S05]  /*14ce0*/  BRA `(.L_x_362) ;  /* 0xffffffd400cc7947 */ /* 0x000fea000383ffff */
.L_x_305:
[----:B-1----:R1:W2:Y:S02]  /*14cf0*/  SYNCS.PHASECHK.TRANS64.TRYWAIT P0, [R3+URZ+0x31c60], R0 ;  /* 0x031c6000030075a7 */ /* 0x0022a4000800017f */
[----:B--2---:R-:W-:Y:S05]  /*14d00*/  @!P0 NANOSLEEP.SYNCS 0x989680 ;  /* 0x009896800000895d */ /* 0x004fea0003900000 */
[----:B------:R-:W2:Y:S02]  /*14d10*/  @!P0 SYNCS.PHASECHK.TRANS64 P0, [R3+URZ+0x31c60], R0 ;  /* 0x031c6000030085a7 */ /* 0x000ea4000800007f */
[----:B--2---:R-:W-:Y:S05]  /*14d20*/  @!P0 BRA `(.L_x_305) ;  /* 0xfffffffc00f08947 */ /* 0x004fea000383ffff */
[----:B------:R-:W-:Y:S05]  /*14d30*/  BRA `(.L_x_363) ;  /* 0xffffffdc00487947 */ /* 0x000fea000383ffff */
.L_x_313:
[----:B------:R-:W-:Y:S01]  /*14d40*/  BSSY B0, `(.L_x_364) ;  /* 0x0000008000007945 */ /* 0x000fe20003800000 */
[----:B------:R-:W-:Y:S02]  /*14d50*/  IMAD.MOV.U32 R13, RZ, RZ, R24 ;  /* 0x000000ffff0d7224 */ /* 0x000fe400078e0018 */
[----:B------:R-:W-:Y:S02]  /*14d60*/  IMAD.MOV.U32 R12, RZ, RZ, RZ ;  /* 0x000000ffff0c7224 */ /* 0x000fe400078e00ff */
[----:B------:R-:W-:Y:S02]  /*14d70*/  IMAD.MOV.U32 R11, RZ, RZ, 0x1f ;  /* 0x0000001fff0b7424 */ /* 0x000fe400078e00ff */
[----:B------:R-:W-:-:S07]  /*14d80*/  IMAD.MOV.U32 R15, RZ, RZ, -0x1 ;  /* 0xffffffffff0f7424 */ /* 0x000fce00078e00ff */
[----:B0-2---:R-:W-:Y:S05]  /*14d90*/  WARPSYNC.COLLECTIVE R15, `(.L_x_365) ;  /* 0x000000000f087348 */ /* 0x005fea0003c00000 */
[----:B------:R1:W3:Y:S02]  /*14da0*/  SHFL.IDX P6, R14, R13, R12, R11 ;  /* 0x0000000c0d0e7389 */ /* 0x0002e400000c000b */
[----:B0123--:R-:W-:Y:S01]  /*14db0*/  ENDCOLLECTIVE ;  /* 0x000000000000791b */ /* 0x00ffe20003800000 */
.L_x_365:
[----:B------:R-:W-:Y:S05]  /*14dc0*/  BSYNC B0 ;  /* 0x0000000000007941 */ /* 0x000fea0003800000 */
.L_x_364:
[----:B------:R-:W-:Y:S02]  /*14dd0*/  IMAD.MOV.U32 R13, RZ, RZ, R24 ;  /* 0x000000ffff0d7224 */ /* 0x000fe400078e0018 */
[----:B------:R-:W-:Y:S02]  /*14de0*/  IMAD.MOV.U32 R12, RZ, RZ, 0x1 ;  /* 0x00000001ff0c7424 */ /* 0x000fe400078e00ff */
[----:B------:R-:W-:Y:S02]  /*14df0*/  IMAD.MOV.U32 R11, RZ, RZ, 0x1f ;  /* 0x0000001fff0b7424 */ /* 0x000fe400078e00ff */
[----:B------:R-:W-:Y:S02]  /*14e00*/  IMAD.MOV.U32 R15, RZ, RZ, -0x1 ;  /* 0xffffffffff0f7424 */ /* 0x000fe400078e00ff */
[----:B------:R-:W-:Y:S02]  /*14e10*/  IMAD.IADD R7, R27, 0x1, R9 ;  /* 0x000000011b077824 */ /* 0x000fe400078e0209 */
[----:B------:R-:W-:-:S07]  /*14e20*/  IMAD.MOV.U32 R0, RZ, RZ, R14 ;  /* 0x000000ffff007224 */ /* 0x000fce00078e000e */
[----:B------:R-:W-:Y:S05]  /*14e30*/  WARPSYNC.COLLECTIVE R15, `(.L_x_366) ;  /* 0x000000000f087348 */ /* 0x000fea0003c00000 */
[----:B------:R0:W1:Y:S02]  /*14e40*/  SHFL.IDX P6, R14, R13, R12, R11 ;  /* 0x0000000c0d0e7389 */ /* 0x00006400000c000b */
[----:B01----:R-:W-:Y:S01]  /*14e50*/  ENDCOLLECTIVE ;  /* 0x000000000000791b */ /* 0x003fe20003800000 */
.L_x_366:
[----:B------:R-:W-:Y:S01]  /*14e60*/  ULDC UR4, c[0x0][0xc3c] ;  /* 0x00030f0000047ab9 */ /* 0x000fe20000000800 */
[----:B------:R-:W-:Y:S01]  /*14e70*/  ULDC.64 UR6, c[0x0][0x208] ;  /* 0x0000820000067ab9 */ /* 0x000fe20000000a00 */
[----:B------:R-:W-:-:S13]  /*14e80*/  ISETP.GE.OR P1, PT, R7, UR4, !P0 ;  /* 0x0000000407007c0c */ /* 0x000fda000c726670 */
[----:B------:R-:W0:Y:S08]  /*14e90*/  @!P1 LDC.64 R2, c[0x0][0xc80] ;  /* 0x00032000ff029b82 */ /* 0x000e300000000a00 */
[----:B------:R-:W1:Y:S01]  /*14ea0*/  @!P1 LDC.64 R4, c[0x0][0xc78] ;  /* 0x00031e00ff049b82 */ /* 0x000e620000000a00 */
[----:B------:R-:W-:Y:S02]  /*14eb0*/  IMAD.MOV.U32 R11, RZ, RZ, RZ ;  /* 0x000000ffff0b7224 */ /* 0x000fe400078e00ff */
[----:B------:R-:W-:-:S02]  /*14ec0*/  IMAD.MOV.U32 R6, RZ, RZ, R14 ;  /* 0x000000ffff067224 */ /* 0x000fc400078e000e */
        /* <DEDUP_REMOVED lines=8> */
[----:B------:R-:W-:Y:S01]  /*14f50*/  IMAD.MOV.U32 R24, RZ, RZ, RZ ;  /* 0x000000ffff187224 */ /* 0x000fe200078e00ff */
[C---:B------:R-:W-:Y:S02]  /*14f60*/  ISETP.GE.U32.AND P4, PT, R9.reuse, 0x8, PT ;  /* 0x000000080900780c */ /* 0x040fe40003f86070 */
[C---:B------:R-:W-:Y:S01]  /*14f70*/  ISETP.GE.U32.AND P5, PT, R9.reuse, 0x10, PT ;  /* 0x000000100900780c */ /* 0x040fe20003fa6070 */
[----:B--2---:R-:W-:Y:S02]  /*14f80*/  @!P1 IMAD.MOV.U32 R7, RZ, RZ, R8 ;  /* 0x000000ffff079224 */ /* 0x004fe400078e0008 */
[----:B---3--:R-:W-:Y:S01]  /*14f90*/  @!P1 IMAD.MOV.U32 R4, RZ, RZ, R5 ;  /* 0x000000ffff049224 */ /* 0x008fe200078e0005 */
[----:B------:R-:W-:-:S03]  /*14fa0*/  ISETP.NE.AND P1, PT, R9, RZ, PT ;  /* 0x000000ff0900720c */ /* 0x000fc60003f25270 */
[----:B------:R-:W-:-:S10]  /*14fb0*/  IMAD R13, R4, R7, RZ ;  /* 0x00000007040d7224 */ /* 0x000fd400078e02ff */
[----:B------:R-:W-:Y:S05]  /*14fc0*/  WARPSYNC.COLLECTIVE R15, `(.L_x_367) ;  /* 0x000000000f087348 */ /* 0x000fea0003c00000 */
[----:B------:R0:W1:Y:S02]  /*14fd0*/  SHFL.UP P6, R14, R13, R12, R11 ;  /* 0x0400000c0d0e7389 */ /* 0x00006400000c000b */
[----:B01----:R-:W-:Y:S01]  /*14fe0*/  ENDCOLLECTIVE ;  /* 0x000000000000791b */ /* 0x003fe20003800000 */
.L_x_367:
[----:B------:R-:W-:Y:S01]  /*14ff0*/  IMAD.MOV.U32 R12, RZ, RZ, 0x2 ;  /* 0x00000002ff0c7424 */ /* 0x000fe200078e00ff */
[----:B------:R-:W-:-:S05]  /*15000*/  SEL R14, R14, RZ, P1 ;  /* 0x000000ff0e0e7207 */ /* 0x000fca0000800000 */
[----:B------:R-:W-:-:S04]  /*15010*/  IMAD.IADD R5, R13, 0x1, R14 ;  /* 0x000000010d057824 */ /* 0x000fc800078e020e */
[----:B------:R-:W-:-:S07]  /*15020*/  IMAD.MOV.U32 R13, RZ, RZ, R5 ;  /* 0x000000ffff0d7224 */ /* 0x000fce00078e0005 */
[----:B------:R-:W-:Y:S05]  /*15030*/  WARPSYNC.COLLECTIVE R15, `(.L_x_368) ;  /* 0x000000000f087348 */ /* 0x000fea0003c00000 */
[----:B------:R0:W1:Y:S02]  /*15040*/  SHFL.UP P6, R14, R13, R12, R11 ;  /* 0x0400000c0d0e7389 */ /* 0x00006400000c000b */
[----:B01----:R-:W-:Y:S01]  /*15050*/  ENDCOLLECTIVE ;  /* 0x000000000000791b */ /* 0x003fe20003800000 */
.L_x_368:
[----:B------:R-:W-:Y:S01]  /*15060*/  IMAD.MOV.U32 R12, RZ, RZ, 0x4 ;  /* 0x00000004ff0c7424 */ /* 0x000fe200078e00ff */
[----:B------:R-:W-:-:S05]  /*15070*/  SEL R2, R14, RZ, P2 ;  /* 0x000000ff0e027207 */ /* 0x000fca0001000000 */
[----:B------:R-:W-:-:S04]  /*15080*/  IMAD.IADD R2, R5, 0x1, R2 ;  /* 0x0000000105027824 */ /* 0x000fc800078e0202 */
[----:B------:R-:W-:-:S07]  /*15090*/  IMAD.MOV.U32 R13, RZ, RZ, R2 ;  /* 0x000000ffff0d7224 */ /* 0x000fce00078e0002 */
[----:B------:R-:W-:Y:S05]  /*150a0*/  WARPSYNC.COLLECTIVE R15, `(.L_x_369) ;  /* 0x000000000f087348 */ /* 0x000fea0003c00000 */
[----:B------:R0:W1:Y:S02]  /*150b0*/  SHFL.UP P6, R14, R13, R12, R11 ;  /* 0x0400000c0d0e7389 */ /* 0x00006400000c000b */
[----:B01----:R-:W-:Y:S01]  /*150c0*/  ENDCOLLECTIVE ;  /* 0x000000000000791b */ /* 0x003fe20003800000 */
.L_x_369:
[----:B------:R-:W-:Y:S01]  /*150d0*/  IMAD.MOV.U32 R12, RZ, RZ, 0x8 ;  /* 0x00000008ff0c7424 */ /* 0x000fe200078e00ff */
[----:B------:R-:W-:-:S05]  /*150e0*/  SEL R3, R14, RZ, P3 ;  /* 0x000000ff0e037207 */ /* 0x000fca0001800000 */
[----:B------:R-:W-:-:S04]  /*150f0*/  IMAD.IADD R8, R2, 0x1, R3 ;  /* 0x0000000102087824 */ /* 0x000fc800078e0203 */
[----:B------:R-:W-:-:S07]  /*15100*/  IMAD.MOV.U32 R13, RZ, RZ, R8 ;  /* 0x000000ffff0d7224 */ /* 0x000fce00078e0008 */
[----:B------:R-:W-:Y:S05]  /*15110*/  WARPSYNC.COLLECTIVE R15, `(.L_x_370) ;  /* 0x000000000f087348 */ /* 0x000fea0003c00000 */
[----:B------:R0:W1:Y:S02]  /*15120*/  SHFL.UP P6, R14, R13, R12, R11 ;  /* 0x0400000c0d0e7389 */ /* 0x00006400000c000b */
[----:B01----:R-:W-:Y:S01]  /*15130*/  ENDCOLLECTIVE ;  /* 0x000000000000791b */ /* 0x003fe20003800000 */
.L_x_370:
[----:B------:R-:W-:Y:S01]  /*15140*/  IMAD.MOV.U32 R12, RZ, RZ, 0x10 ;  /* 0x00000010ff0c7424 */ /* 0x000fe200078e00ff */
[----:B------:R-:W-:-:S05]  /*15150*/  SEL R5, R14, RZ, P4 ;  /* 0x000000ff0e057207 */ /* 0x000fca0002000000 */
[----:B------:R-:W-:-:S04]  /*15160*/  IMAD.IADD R5, R8, 0x1, R5 ;  /* 0x0000000108057824 */ /* 0x000fc800078e0205 */
[----:B------:R-:W-:-:S07]  /*15170*/  IMAD.MOV.U32 R13, RZ, RZ, R5 ;  /* 0x000000ffff0d7224 */ /* 0x000fce00078e0005 */
[----:B------:R-:W-:Y:S05]  /*15180*/  WARPSYNC.COLLECTIVE R15, `(.L_x_371) ;  /* 0x000000000f087348 */ /* 0x000fea0003c00000 */
[----:B------:R0:W1:Y:S02]  /*15190*/  SHFL.UP P6, R14, R13, R12, R11 ;  /* 0x0400000c0d0e7389 */ /* 0x00006400000c000b */
[----:B01----:R-:W-:Y:S01]  /*151a0*/  ENDCOLLECTIVE ;  /* 0x000000000000791b */ /* 0x003fe20003800000 */
.L_x_371:
[----:B------:R-:W-:Y:S02]  /*151b0*/  IMAD.MOV.U32 R12, RZ, RZ, 0x1f ;  /* 0x0000001fff0c7424 */ /* 0x000fe400078e00ff */
[----:B------:R-:W-:Y:S01]  /*151c0*/  IMAD.MOV.U32 R11, RZ, RZ, 0x1f ;  /* 0x0000001fff0b7424 */ /* 0x000fe200078e00ff */
[----:B------:R-:W-:-:S05]  /*151d0*/  SEL R14, R14, RZ, P5 ;  /* 0x000000ff0e0e7207 */ /* 0x000fca0002800000 */
[----:B------:R-:W-:-:S04]  /*151e0*/  IMAD.IADD R3, R5, 0x1, R14 ;  /* 0x0000000105037824 */ /* 0x000fc800078e020e */
[----:B------:R-:W-:-:S07]  /*151f0*/  IMAD.MOV.U32 R13, RZ, RZ, R3 ;  /* 0x000000ffff0d7224 */ /* 0x000fce00078e0003 */
[----:B------:R-:W-:Y:S05]  /*15200*/  WARPSYNC.COLLECTIVE R15, `(.L_x_372) ;  /* 0x000000000f087348 */ /* 0x000fea0003c00000 */
[----:B------:R0:W1:Y:S02]  /*15210*/  SHFL.IDX P6, R14, R13, R12, R11 ;  /* 0x0000000c0d0e7389 */ /* 0x00006400000c000b */
[----:B01----:R-:W-:Y:S01]  /*15220*/  ENDCOLLECTIVE ;  /* 0x000000000000791b */ /* 0x003fe20003800000 */
.L_x_372:
[----:B------:R-:W-:Y:S05]  /*15230*/  BRA `(.L_x_373) ;  /* 0xffffffdc00f87947 */ /* 0x000fea000383ffff */
.L_x_316:
[----:B------:R-:W-:Y:S01]  /*15240*/  BSSY B0, `(.L_x_374) ;  /* 0x0000007000007945 */ /* 0x000fe20003800000 */
[----:B------:R-:W-:Y:S02]  /*15250*/  IMAD.MOV.U32 R12, RZ, RZ, 0x1 ;  /* 0x00000001ff0c7424 */ /* 0x000fe400078e00ff */
[----:B------:R-:W-:Y:S02]  /*15260*/  IMAD.MOV.U32 R11, RZ, RZ, RZ ;  /* 0x000000ffff0b7224 */ /* 0x000fe400078e00ff */
[----:B------:R-:W-:-:S07]  /*15270*/  IMAD.MOV.U32 R15, RZ, RZ, -0x1 ;  /* 0xffffffffff0f7424 */ /* 0x000fce00078e00ff */
[----:B------:R-:W-:Y:S05]  /*15280*/  WARPSYNC.COLLECTIVE R15, `(.L_x_375) ;  /* 0x000000000f087348 */ /* 0x000fea0003c00000 */
[----:B------:R0:W1:Y:S02]  /*15290*/  SHFL.UP P6, R14, R13, R12, R11 ;  /* 0x0400000c0d0e7389 */ /* 0x00006400000c000b */
[----:B01----:R-:W-:Y:S01]  /*152a0*/  ENDCOLLECTIVE ;  /* 0x000000000000791b */ /* 0x003fe20003800000 */
.L_x_375:
[----:B------:R-:W-:Y:S05]  /*152b0*/  BSYNC B0 ;  /* 0x0000000000007941 */ /* 0x000fea0003800000 */
.L_x_374:
[----:B------:R-:W-:Y:S01]  /*152c0*/  SEL R14, R14, RZ, P1 ;  /* 0x000000ff0e0e7207 */ /* 0x000fe20000800000 */
[----:B------:R-:W-:Y:S02]  /*152d0*/  IMAD.MOV.U32 R12, RZ, RZ, 0x2 ;  /* 0x00000002ff0c7424 */ /* 0x000fe400078e00ff */
[----:B------:R-:W-:Y:S02]  /*152e0*/  IMAD.MOV.U32 R11, RZ, RZ, RZ ;  /* 0x000000ffff0b7224 */ /* 0x000fe400078e00ff */
[----:B------:R-:W-:Y:S02]  /*152f0*/  IMAD.IADD R13, R13, 0x1, R14 ;  /* 0x000000010d0d7824 */ /* 0x000fe400078e020e */
[----:B------:R-:W-:-:S07]  /*15300*/  IMAD.MOV.U32 R15, RZ, RZ, -0x1 ;  /* 0xffffffffff0f7424 */ /* 0x000fce00078e00ff */
[----:B------:R-:W-:Y:S05]  /*15310*/  WARPSYNC.COLLECTIVE R15, `(.L_x_376) ;  /* 0x000000000f087348 */ /* 0x000fea0003c00000 */
[----:B------:R0:W1:Y:S02]  /*15320*/  SHFL.UP P6, R14, R13, R12, R11 ;  /* 0x0400000c0d0e7389 */ /* 0x00006400000c000b */
[----:B01----:R-:W-:Y:S01]  /*15330*/  ENDCOLLECTIVE ;  /* 0x000000000000791b */ /* 0x003fe20003800000 */
.L_x_376:
[----:B------:R-:W-:Y:S01]  /*15340*/  IMAD.MOV.U32 R12, RZ, RZ, 0x4 ;  /* 0x00000004ff0c7424 */ /* 0x000fe200078e00ff */
[----:B------:R-:W-:-:S05]  /*15350*/  SEL R2, R14, RZ, P2 ;  /* 0x000000ff0e027207 */ /* 0x000fca0001000000 */
[----:B------:R-:W-:-:S04]  /*15360*/  IMAD.IADD R2, R13, 0x1, R2 ;  /* 0x000000010d027824 */ /* 0x000fc800078e0202 */
[----:B------:R-:W-:-:S07]  /*15370*/  IMAD.MOV.U32 R13, RZ, RZ, R2 ;  /* 0x000000ffff0d7224 */ /* 0x000fce00078e0002 */
[----:B------:R-:W-:Y:S05]  /*15380*/  WARPSYNC.COLLECTIVE R15, `(.L_x_377) ;  /* 0x000000000f087348 */ /* 0x000fea0003c00000 */
[----:B------:R0:W1:Y:S02]  /*15390*/  SHFL.UP P6, R14, R13, R12, R11 ;  /* 0x0400000c0d0e7389 */ /* 0x00006400000c000b */
[----:B01----:R-:W-:Y:S01]  /*153a0*/  ENDCOLLECTIVE ;  /* 0x000000000000791b */ /* 0x003fe20003800000 */
.L_x_377:
[----:B------:R-:W-:Y:S01]  /*153b0*/  IMAD.MOV.U32 R12, RZ, RZ, 0x8 ;  /* 0x00000008ff0c7424 */ /* 0x000fe200078e00ff */
[----:B------:R-:W-:-:S05]  /*153c0*/  SEL R3, R14, RZ, P3 ;  /* 0x000000ff0e037207 */ /* 0x000fca0001800000 */
[----:B------:R-:W-:-:S04]  /*153d0*/  IMAD.IADD R3, R2, 0x1, R3 ;  /* 0x0000000102037824 */ /* 0x000fc800078e0203 */
[----:B------:R-:W-:-:S07]  /*153e0*/  IMAD.MOV.U32 R13, RZ, RZ, R3 ;  /* 0x000000ffff0d7224 */ /* 0x000fce00078e0003 */
[----:B------:R-:W-:Y:S05]  /*153f0*/  WARPSYNC.COLLECTIVE R15, `(.L_x_378) ;  /* 0x000000000f087348 */ /* 0x000fea0003c00000 */
[----:B------:R0:W1:Y:S02]  /*15400*/  SHFL.UP P6, R14, R13, R12, R11 ;  /* 0x0400000c0d0e7389 */ /* 0x00006400000c000b */
[----:B01----:R-:W-:Y:S01]  /*15410*/  ENDCOLLECTIVE ;  /* 0x000000000000791b */ /* 0x003fe20003800000 */
.L_x_378:
[----:B------:R-:W-:Y:S01]  /*15420*/  IMAD.MOV.U32 R12, RZ, RZ, 0x10 ;  /* 0x00000010ff0c7424 */ /* 0x000fe200078e00ff */
[----:B------:R-:W-:-:S05]  /*15430*/  SEL R14, R14, RZ, P4 ;  /* 0x000000ff0e0e7207 */ /* 0x000fca0002000000 */
[----:B------:R-:W-:-:S04]  /*15440*/  IMAD.IADD R5, R3, 0x1, R14 ;  /* 0x0000000103057824 */ /* 0x000fc800078e020e */
[----:B------:R-:W-:-:S07]  /*15450*/  IMAD.MOV.U32 R13, RZ, RZ, R5 ;  /* 0x000000ffff0d7224 */ /* 0x000fce00078e0005 */
[----:B------:R-:W-:Y:S05]  /*15460*/  WARPSYNC.COLLECTIVE R15, `(.L_x_379) ;  /* 0x000000000f087348 */ /* 0x000fea0003c00000 */
[----:B------:R0:W1:Y:S02]  /*15470*/  SHFL.UP P6, R14, R13, R12, R11 ;  /* 0x0400000c0d0e7389 */ /* 0x00006400000c000b */
[----:B01----:R-:W-:Y:S01]  /*15480*/  ENDCOLLECTIVE ;  /* 0x000000000000791b */ /* 0x003fe20003800000 */
.L_x_379:
        /* <DEDUP_REMOVED lines=8> */
.L_x_380:
[----:B------:R-:W-:Y:S05]  /*15510*/  BRA `(.L_x_381) ;  /* 0xffffffdc00e87947 */ /* 0x000fea000383ffff */
.L_x_318:
[----:B------:R-:W-:Y:S01]  /*15520*/  BSSY B0, `(.L_x_382) ;  /* 0x0000006000007945 */ /* 0x000fe20003800000 */
[----:B------:R-:W-:Y:S01]  /*15530*/  PLOP3.LUT P6, PT, P6, PT, PT, 0x8, 0x0 ;  /* 0x000000000000781c */ /* 0x000fe200037ce170 */
[----:B------:R-:W-:-:S12]  /*15540*/  IMAD.MOV.U32 R15, RZ, RZ, -0x1 ;  /* 0xffffffffff0f7424 */ /* 0x000fd800078e00ff */
[----:B0-----:R-:W-:Y:S05]  /*15550*/  WARPSYNC.COLLECTIVE R15, `(.L_x_383) ;  /* 0x000000000f087348 */ /* 0x001fea0003c00000 */
[----:B------:R-:W-:Y:S01]  /*15560*/  VOTE.ANY R14, PT, P6 ;  /* 0x00000000000e7806 */ /* 0x000fe200030e0100 */
[----:B0-----:R-:W-:Y:S06]  /*15570*/  ENDCOLLECTIVE ;  /* 0x000000000000791b */ /* 0x001fec0003800000 */
.L_x_383:
[----:B------:R-:W-:Y:S05]  /*15580*/  BSYNC B0 ;  /* 0x0000000000007941 */ /* 0x000fea0003800000 */
.L_x_382:
[----:B------:R-:W-:Y:S02]  /*15590*/  IMAD.MOV.U32 R8, RZ, RZ, R14 ;  /* 0x000000ffff087224 */ /* 0x000fe400078e000e */
[----:B------:R-:W-:Y:S02]  /*155a0*/  IMAD.MOV.U32 R13, RZ, RZ, R7 ;  /* 0x000000ffff0d7224 */ /* 0x000fe400078e0007 */
[----:B------:R-:W0:Y:S01]  /*155b0*/  POPC R5, R8 ;  /* 0x0000000800057309 */ /* 0x000e220000000000 */
[----:B------:R-:W-:Y:S02]  /*155c0*/  IMAD.MOV.U32 R11, RZ, RZ, 0x1f ;  /* 0x0000001fff0b7424 */ /* 0x000fe400078e00ff */
[----:B------:R-:W-:Y:S02]  /*155d0*/  IMAD.MOV.U32 R15, RZ, RZ, -0x1 ;  /* 0xffffffffff0f7424 */ /* 0x000fe400078e00ff */
[----:B0-----:R-:W-:-:S07]  /*155e0*/  IMAD.MOV.U32 R12, RZ, RZ, R5 ;  /* 0x000000ffff0c7224 */ /* 0x001fce00078e0005 */
[----:B------:R-:W-:Y:S05]  /*155f0*/  WARPSYNC.COLLECTIVE R15, `(.L_x_384) ;  /* 0x000000000f087348 */ /* 0x000fea0003c00000 */
[----:B------:R0:W1:Y:S02]  /*15600*/  SHFL.IDX P6, R14, R13, R12, R11 ;  /* 0x0000000c0d0e7389 */ /* 0x00006400000c000b */
[----:B01----:R-:W-:Y:S01]  /*15610*/  ENDCOLLECTIVE ;  /* 0x000000000000791b */ /* 0x003fe20003800000 */
.L_x_384:
[----:B------:R-:W-:Y:S02]  /*15620*/  IMAD.MOV.U32 R13, RZ, RZ, R4 ;  /* 0x000000ffff0d7224 */ /* 0x000fe400078e0004 */
[----:B------:R-:W-:-:S07]  /*15630*/  IMAD.MOV.U32 R7, RZ, RZ, R14 ;  /* 0x000000ffff077224 */ /* 0x000fce00078e000e */
[----:B------:R-:W-:Y:S05]  /*15640*/  WARPSYNC.COLLECTIVE R15, `(.L_x_385) ;  /* 0x000000000f087348 */ /* 0x000fea0003c00000 */
[----:B------:R0:W1:Y:S02]  /*15650*/  SHFL.IDX P6, R14, R13, R12, R11 ;  /* 0x0000000c0d0e7389 */ /* 0x00006400000c000b */
[----:B01----:R-:W-:Y:S01]  /*15660*/  ENDCOLLECTIVE ;  /* 0x000000000000791b */ /* 0x003fe20003800000 */
.L_x_385:
[----:B------:R-:W-:Y:S01]  /*15670*/  IMAD.MOV.U32 R4, RZ, RZ, R14 ;  /* 0x000000ffff047224 */ /* 0x000fe200078e000e */
[----:B------:R-:W-:Y:S06]  /*15680*/  BRA `(.L_x_386) ;  /* 0xffffffdc00c87947 */ /* 0x000fec000383ffff */
.L_x_320:
[----:B------:R-:W-:Y:S01]  /*15690*/  BSSY B0, `(.L_x_387) ;  /* 0x0000007000007945 */ /* 0x000fe20003800000 */
[----:B------:R-:W-:Y:S02]  /*156a0*/  IMAD.MOV.U32 R13, RZ, RZ, R3 ;  /* 0x000000ffff0d7224 */ /* 0x000fe400078e0003 */
[----:B------:R-:W-:Y:S02]  /*156b0*/  IMAD.MOV.U32 R11, RZ, RZ, 0x1f ;  /* 0x0000001fff0b7424 */ /* 0x000fe400078e00ff */
[----:B------:R-:W-:-:S07]  /*156c0*/  IMAD.MOV.U32 R15, RZ, RZ, -0x1 ;  /* 0xffffffffff0f7424 */ /* 0x000fce00078e00ff */
[----:B0123--:R-:W-:Y:S05]  /*156d0*/  WARPSYNC.COLLECTIVE R15, `(.L_x_388) ;  /* 0x000000000f087348 */ /* 0x00ffea0003c00000 */
[----:B------:R4:W0:Y:S02]  /*156e0*/  SHFL.IDX P6, R14, R13, R12, R11 ;  /* 0x0000000c0d0e7389 */ /* 0x00082400000c000b */
[----:B01234-:R-:W-:Y:S01]  /*156f0*/  ENDCOLLECTIVE ;  /* 0x000000000000791b */ /* 0x01ffe20003800000 */
.L_x_388:
[----:B------:R-:W-:Y:S05]  /*15700*/  BSYNC B0 ;  /* 0x0000000000007941 */ /* 0x000fea0003800000 */
.L_x_387:
[----:B------:R-:W-:Y:S01]  /*15710*/  IMAD.MOV.U32 R24, RZ, RZ, R14 ;  /* 0x000000ffff187224 */ /* 0x000fe200078e000e */
[----:B------:R-:W-:Y:S06]  /*15720*/  BRA `(.L_x_319) ;  /* 0xffffffdc00b87947 */ /* 0x000fec000383ffff */
.L_x_324:
[----:B0-----:R0:W1:Y:S02]  /*15730*/  SYNCS.PHASECHK.TRANS64.TRYWAIT P0, [R9+URZ+0x31c20], R0 ;  /* 0x031c2000090075a7 */ /* 0x001064000800017f */
[----:B-1----:R-:W-:Y:S05]  /*15740*/  @!P0 NANOSLEEP.SYNCS 0x989680 ;  /* 0x009896800000895d */ /* 0x002fea0003900000 */
[----:B------:R-:W1:Y:S02]  /*15750*/  @!P0 SYNCS.PHASECHK.TRANS64 P0, [R9+URZ+0x31c20], R0 ;  /* 0x031c2000090085a7 */ /* 0x000e64000800007f */
[----:B-1----:R-:W-:Y:S05]  /*15760*/  @!P0 BRA `(.L_x_324) ;  /* 0xfffffffc00f08947 */ /* 0x002fea000383ffff */
[----:B------:R-:W-:Y:S05]  /*15770*/  BRA `(.L_x_389) ;  /* 0xffffffe400107947 */ /* 0x000fea000383ffff */
.L_x_325:
        /* <DEDUP_REMOVED lines=8> */
[----:B0--3--:R-:W-:Y:S05]  /*15800*/  WARPSYNC.COLLECTIVE R15, `(.L_x_391) ;  /* 0x000000000f087348 */ /* 0x009fea0003c00000 */
[----:B------:R1:W2:Y:S02]  /*15810*/  SHFL.IDX P6, R14, R13, R12, R11 ;  /* 0x0000000c0d0e7389 */ /* 0x0002a400000c000b */
[----:B0123--:R-:W-:Y:S01]  /*15820*/  ENDCOLLECTIVE ;  /* 0x000000000000791b */ /* 0x00ffe20003800000 */
.L_x_391:
[----:B------:R-:W-:Y:S05]  /*15830*/  BSYNC B0 ;  /* 0x0000000000007941 */ /* 0x000fea0003800000 */
.L_x_390:
[----:B------:R-:W-:Y:S05]  /*15840*/  BRA `(.L_x_392) ;  /* 0xffffffe000f87947 */ /* 0x000fea000383ffff */
.L_x_328:
[----:B------:R-:W-:Y:S01]  /*15850*/  BSSY B1, `(.L_x_393) ;  /* 0x0000006000017945 */ /* 0x000fe20003800000 */
[----:B------:R-:W-:-:S07]  /*15860*/  IMAD.MOV.U32 R15, RZ, RZ, -0x1 ;  /* 0xffffffffff0f7424 */ /* 0x000fce00078e00ff */
[----:B0--3--:R-:W-:Y:S05]  /*15870*/  WARPSYNC.COLLECTIVE R15, `(.L_x_394) ;  /* 0x000000000f0c7348 */ /* 0x009fea0003c00000 */
[----:B------:R-:W-:Y:S02]  /*15880*/  ELECT P6, UR62, PT ;  /* 0x00000000003e782f */ /* 0x000fe400038c0000 */
[----:B------:R-:W-:Y:S01]  /*15890*/  MOV R14, UR62 ;  /* 0x0000003e000e7c02 */ /* 0x000fe20008000f00 */
[----:B0--3--:R-:W-:Y:S10]  /*158a0*/  ENDCOLLECTIVE ;  /* 0x000000000000791b */ /* 0x009ff40003800000 */
.L_x_394:
[----:B------:R-:W-:Y:S05]  /*158b0*/  BSYNC B1 ;  /* 0x0000000000017941 */ /* 0x000fea0003800000 */
.L_x_393:
[----:B------:R-:W-:Y:S05]  /*158c0*/  BRA `(.L_x_395) ;  /* 0xffffffe000f07947 */ /* 0x000fea000383ffff */
.L_x_330:
[----:B0-----:R0:W1:Y:S02]  /*158d0*/  SYNCS.PHASECHK.TRANS64.TRYWAIT P0, [R7+URZ], R2 ;  /* 0x00000002070075a7 */ /* 0x001064000800017f */
[----:B-1----:R-:W-:Y:S05]  /*158e0*/  @!P0 NANOSLEEP.SYNCS 0x989680 ;  /* 0x009896800000895d */ /* 0x002fea0003900000 */
[----:B------:R-:W1:Y:S02]  /*158f0*/  @!P0 SYNCS.PHASECHK.TRANS64 P0, [R7+URZ], R2 ;  /* 0x00000002070085a7 */ /* 0x000e64000800007f */
[----:B-1----:R-:W-:Y:S05]  /*15900*/  @!P0 BRA `(.L_x_330) ;  /* 0xfffffffc00f08947 */ /* 0x002fea000383ffff */
[----:B------:R-:W-:Y:S05]  /*15910*/  BRA `(.L_x_396) ;  /* 0xffffffe4002c7947 */ /* 0x000fea000383ffff */
.L_x_331:
[----:B-1----:R1:W2:Y:S02]  /*15920*/  SYNCS.PHASECHK.TRANS64.TRYWAIT P0, [R3+URZ], R0 ;  /* 0x00000000030075a7 */ /* 0x0022a4000800017f */
[----:B--2---:R-:W-:Y:S05]  /*15930*/  @!P0 NANOSLEEP.SYNCS 0x989680 ;  /* 0x009896800000895d */ /* 0x004fea0003900000 */
[----:B------:R-:W2:Y:S02]  /*15940*/  @!P0 SYNCS.PHASECHK.TRANS64 P0, [R3+URZ], R0 ;  /* 0x00000000030085a7 */ /* 0x000ea4000800007f */
[----:B--2---:R-:W-:Y:S05]  /*15950*/  @!P0 BRA `(.L_x_331) ;  /* 0xfffffffc00f08947 */ /* 0x004fea000383ffff */
[----:B------:R-:W-:Y:S05]  /*15960*/  BRA `(.L_x_397) ;  /* 0xffffffe400207947 */ /* 0x000fea000383ffff */
.L_x_333:
[----:B-1----:R1:W2:Y:S02]  /*15970*/  SYNCS.PHASECHK.TRANS64.TRYWAIT P0, [R5+URZ], R2 ;  /* 0x00000002050075a7 */ /* 0x0022a4000800017f */
[----:B--2---:R-:W-:Y:S05]  /*15980*/  @!P0 NANOSLEEP.SYNCS 0x989680 ;  /* 0x009896800000895d */ /* 0x004fea0003900000 */
[----:B------:R-:W2:Y:S02]  /*15990*/  @!P0 SYNCS.PHASECHK.TRANS64 P0, [R5+URZ], R2 ;  /* 0x00000002050085a7 */ /* 0x000ea4000800007f */
[----:B--2---:R-:W-:Y:S05]  /*159a0*/  @!P0 BRA `(.L_x_333) ;  /* 0xfffffffc00f08947 */ /* 0x004fea000383ffff */
[----:B------:R-:W-:Y:S05]  /*159b0*/  BRA `(.L_x_398) ;  /* 0xffffffe400247947 */ /* 0x000fea000383ffff */
.L_x_399:
        /* <DEDUP_REMOVED lines=12> */
.L_x_2777:


//--------------------- .text._ZN7cutlass13device_kernelIN5flash11enable_sm90INS1_16FlashAttnFwdSm90INS1_25CollectiveMainloopFwdSm90ILi2EN4cute5tupleIJNS5_1CILi1EEES8_S8_EEENS6_IJNS7_ILi192EEENS7_ILi144EEENS7_ILi96EEEEEELi96ENS_10bfloat16_tEfNS_4arch4Sm90ELb0ELb0ELb1ELb1ELb0ELb1ELb0ELb0ELb1ELb1ELb1ELb0EEENS1_21CollectiveEpilogueFwdINS6_IJSA_SC_SB_EEES9_SE_SG_Li384ELb1ELb1ELb1ELb0EEENS1_36VarlenDynamicPersistentTileSchedulerILi192ELi144ELi384ELi128ELb1ELb1ELb1ELb0ELb1ELb1EEEEEEEEEvNT_6ParamsE --------------------------
	.section	.text._ZN7cutlass13device_kernelIN5flash11enable_sm90INS1_16FlashAttnFwdSm90INS1_25CollectiveMainloopFwdSm90ILi2EN4cute5tupleIJNS5_1CILi1EEES8_S8_EEENS6_IJNS7_ILi192EEENS7_ILi144EEENS7_ILi96EEEEEELi96ENS_10bfloat16_tEfNS_4arch4Sm90ELb0ELb0ELb1ELb1ELb0ELb1ELb0ELb0ELb1ELb1ELb1ELb0EEENS1_21CollectiveEpilogueFwdINS6_IJSA_SC_SB_EEES9_SE_SG_Li384ELb1ELb1ELb1ELb0EEENS1_36VarlenDynamicPersistentTileSchedulerILi192ELi144ELi384ELi128ELb1ELb1ELb1ELb0ELb1ELb1EEEEEEEEEvNT_6ParamsE,"ax",@progbits
	.align	128
.text._ZN7cutlass13device_kernelIN5flash11enable_sm90INS1_16FlashAttnFwdSm90INS1_25CollectiveMainloopFwdSm90ILi2EN4cute5tupleIJNS5_1CILi1EEES8_S8_EEENS6_IJNS7_ILi192EEENS7_ILi144EEENS7_ILi96EEEEEELi96ENS_10bfloat16_tEfNS_4arch4Sm90ELb0ELb0ELb1ELb1ELb0ELb1ELb0ELb0ELb1ELb1ELb1ELb0EEENS1_21CollectiveEpilogueFwdINS6_IJSA_SC_SB_EEES9_SE_SG_Li384ELb1ELb1ELb1ELb0EEENS1_36VarlenDynamicPersistentTileSchedulerILi192ELi144ELi384ELi128ELb1ELb1ELb1ELb0ELb1ELb1EEEEEEEEEvNT_6ParamsE:
        .type           _ZN7cutlass13device_kernelIN5flash11enable_sm90INS1_16FlashAttnFwdSm90INS1_25CollectiveMainloopFwdSm90ILi2EN4cute5tupleIJNS5_1CILi1EEES8_S8_EEENS6_IJNS7_ILi192EEENS7_ILi144EEENS7_ILi96EEEEEELi96ENS_10bfloat16_tEfNS_4arch4Sm90ELb0ELb0ELb1ELb1ELb0ELb1ELb0ELb0ELb1ELb1ELb1ELb0EEENS1_21CollectiveEpilogueFwdINS6_IJSA_SC_SB_EEES9_SE_SG_Li384ELb1ELb1ELb1ELb0EEENS1_36VarlenDynamicPersistentTileSchedulerILi192ELi144ELi384ELi128ELb1ELb1ELb1ELb0ELb1ELb1EEEEEEEEEvNT_6ParamsE,@function
        .size           _ZN7cutlass13device_kernelIN5flash11enable_sm90INS1_16FlashAttnFwdSm90INS1_25CollectiveMainloopFwdSm90ILi2EN4cute5tupleIJNS5_1CILi1EEES8_S8_EEENS6_IJNS7_ILi192EEENS7_ILi144EEENS7_ILi96EEEEEELi96ENS_10bfloat16_tEfNS_4arch4Sm90ELb0ELb0ELb1ELb1ELb0ELb1ELb0ELb0ELb1ELb1ELb1ELb0EEENS1_21CollectiveEpilogueFwdINS6_IJSA_SC_SB_EEES9_SE_SG_Li384ELb1ELb1ELb1ELb0EEENS1_36VarlenDynamicPersistentTileSchedulerILi192ELi144ELi384ELi128ELb1ELb1ELb1ELb0ELb1ELb1EEEEEEEEEvNT_6ParamsE,(.L_x_2778 - _ZN7cutlass13device_kernelIN5flash11enable_sm90INS1_16FlashAttnFwdSm90INS1_25CollectiveMainloopFwdSm90ILi2EN4cute5tupleIJNS5_1CILi1EEES8_S8_EEENS6_IJNS7_ILi192EEENS7_ILi144EEENS7_ILi96EEEEEELi96ENS_10bfloat16_tEfNS_4arch4Sm90ELb0ELb0ELb1ELb1ELb0ELb1ELb0ELb0ELb1ELb1ELb1ELb0EEENS1_21CollectiveEpilogueFwdINS6_IJSA_SC_SB_EEES9_SE_SG_Li384ELb1ELb1ELb1ELb0EEENS1_36VarlenDynamicPersistentTileSchedulerILi192ELi144ELi384ELi128ELb1ELb1ELb1ELb0ELb1ELb1EEEEEEEEEvNT_6ParamsE)
        .other          _ZN7cutlass13device_kernelIN5flash11enable_sm90INS1_16FlashAttnFwdSm90INS1_25CollectiveMainloopFwdSm90ILi2EN4cute5tupleIJNS5_1CILi1EEES8_S8_EEENS6_IJNS7_ILi192EEENS7_ILi144EEENS7_ILi96EEEEEELi96ENS_10bfloat16_tEfNS_4arch4Sm90ELb0ELb0ELb1ELb1ELb0ELb1ELb0ELb0ELb1ELb1ELb1ELb0EEENS1_21CollectiveEpilogueFwdINS6_IJSA_SC_SB_EEES9_SE_SG_Li384ELb1ELb1ELb1ELb0EEENS1_36VarlenDynamicPersistentTileSchedulerILi192ELi144ELi384ELi128ELb1ELb1ELb1ELb0ELb1ELb1EEEEEEEEEvNT_6ParamsE,@"STO_CUDA_ENTRY STV_DEFAULT"
_ZN7cutlass13device_kernelIN5flash11enable_sm90INS1_16FlashAttnFwdSm90INS1_25CollectiveMainloopFwdSm90ILi2EN4cute5tupleIJNS5_1CILi1EEES8_S8_EEENS6_IJNS7_ILi192EEENS7_ILi144EEENS7_ILi96EEEEEELi96ENS_10bfloat16_tEfNS_4arch4Sm90ELb0ELb0ELb1ELb1ELb0ELb1ELb0ELb0ELb1ELb1ELb1ELb0EEENS1_21CollectiveEpilogueFwdINS6_IJSA_SC_SB_EEES9_SE_SG_Li384ELb1ELb1ELb1ELb0EEENS1_36VarlenDynamicPersistentTileSchedulerILi192ELi144ELi384ELi128ELb1ELb1ELb1ELb0ELb1ELb1EEEEEEEEEvNT_6ParamsE:
[----:B------:R-:W0:Y:S02]  /*0000*/  LDC R1, c[0x0][0x28] ;  /* 0x00000a00ff017b82 */ /* 0x000e240000000800 */
[----:B0-----:R-:W-:Y:S01]  /*0010*/  VIADD R1, R1, 0xfffffee0 ;  /* 0xfffffee001017836 */ /* 0x001fe20000000000 */
[----:B------:R-:W0:Y:S01]  /*0020*/  S2R R3, SR_TID.X ;  /* 0x0000000000037919 */ /* 0x000e220000002100 */
[----:B------:R-:W-:Y:S01]  /*0030*/  ELECT P0, URZ, PT ;  /* 0x00000000003f782f */ /* 0x000fe20003800000 */
[----:B------:R-:W-:Y:S01]  /*0040*/  BSSY B0, `(.L_x_400) ;  /* 0x0000013000007945 */ /* 0x000fe20003800000 */
[----:B0-----:R-:W-:-:S05]  /*0050*/  SHF.R.U32.HI R0, RZ, 0x5, R3 ;  /* 0x00000005ff007819 */ /* 0x001fca0000011603 */
[----:B------:R-:W0:Y:S02]  /*0060*/  SHFL.IDX PT, R2, R0, RZ, 0x1f ;  /* 0x00001fff00027589 */ /* 0x000e2400000e0000 */
[----:B0-----:R-:W-:-:S13]  /*0070*/  ISETP.EQ.AND P0, PT, R2, RZ, P0 ;  /* 0x000000ff0200720c */ /* 0x001fda0000702270 */
[----:B------:R-:W-:Y:S05]  /*0080*/  @!P0 BRA `(.L_x_401) ;  /* 0x0000000000388947 */ /* 0x000fea0003800000 */
[----:B------:R-:W-:Y:S02]  /*0090*/  ULDC.64 UR4, c[0x0][0x198] ;  /* 0x0000660000047ab9 */ /* 0x000fe40000000a00 */
[----:B------:R-:W-:Y:S02]  /*00a0*/  UIADD3 UR6, UP0, UR4, 0x370, URZ ;  /* 0x0000037004067890 */ /* 0x000fe4000ff1e03f */
[----:B------:R-:W-:Y:S02]  /*00b0*/  UIADD3 UR8, UP1, UR4, 0x470, URZ ;  /* 0x0000047004087890 */ /* 0x000fe4000ff3e03f */
[----:B------:R-:W-:Y:S02]  /*00c0*/  UIADD3 UR10, UP2, UR4, 0x570, URZ ;  /* 0x00000570040a7890 */ /* 0x000fe4000ff5e03f */
[----:B------:R-:W-:Y:S02]  /*00d0*/  UIADD3 UR4, UP3, UR4, 0x670, URZ ;  /* 0x0000067004047890 */ /* 0x000fe4000ff7e03f */
[----:B------:R-:W-:-:S02]  /*00e0*/  UIADD3.X UR7, URZ, UR5, URZ, UP0, !UPT ;  /* 0x000000053f077290 */ /* 0x000fc400087fe43f */
[----:B------:R-:W-:Y:S02]  /*00f0*/  UIADD3.X UR9, URZ, UR5, URZ, UP1, !UPT ;  /* 0x000000053f097290 */ /* 0x000fe40008ffe43f */
[----:B------:R-:W-:Y:S02]  /*0100*/  UIADD3.X UR11, URZ, UR5, URZ, UP2, !UPT ;  /* 0x000000053f0b7290 */ /* 0x000fe400097fe43f */
[----:B------:R-:W-:-:S03]  /*0110*/  UIADD3.X UR5, URZ, UR5, URZ, UP3, !UPT ;  /* 0x000000053f057290 */ /* 0x000fc60009ffe43f */
[----:B------:R0:W-:Y:S02]  /*0120*/  UTMACCTL.PF [UR6] ;  /* 0x00000000060079b9 */ /* 0x0001e40008040000 */
[----:B------:R0:W-:Y:S02]  /*0130*/  UTMACCTL.PF [UR8] ;  /* 0x00000000080079b9 */ /* 0x0001e40008040000 */
[----:B------:R0:W-:Y:S02]  /*0140*/  UTMACCTL.PF [UR10] ;  /* 0x000000000a0079b9 */ /* 0x0001e40008040000 */
[----:B------:R0:W-:Y:S02]  /*0150*/  UTMACCTL.PF [UR4] ;  /* 0x00000000040079b9 */ /* 0x0001e40008040000 */
[----:B0-----:R-:W-:Y:S01]  /*0160*/  NOP ;  /* 0x0000000000007918 */ /* 0x001fe20000000000 */
.L_x_401:
[----:B------:R-:W-:Y:S05]  /*0170*/  BSYNC B0 ;  /* 0x0000000000007941 */ /* 0x000fea0003800000 */
.L_x_400:
        /* <DEDUP_REMOVED lines=40> */
.L_x_402:
        /* <DEDUP_REMOVED lines=22> */
.L_x_403:
        /* <DEDUP_REMOVED lines=18> */
.L_x_404:
        /* <DEDUP_REMOVED lines=22> */
.L_x_405:
        /* <DEDUP_REMOVED lines=22> */
.L_x_406:
[----:B--2---:R-:W-:Y:S01]  /*0940*/  ISETP.NE.AND P0, PT, R2, RZ, PT ;  /* 0x000000ff0200720c */ /* 0x004fe20003f05270 */
[----:B------:R-:W-:Y:S01]  /*0950*/  IMAD.MOV.U32 R2, RZ, RZ, 0x1 ;  /* 0x00000001ff027424 */ /* 0x000fe200078e00ff */
[----:B------:R-:W-:Y:S01]  /*0960*/  NOP ;  /* 0x0000000000007918 */ /* 0x000fe20000000000 */
[----:B------:R-:W-:Y:S01]  /*0970*/  ULDC.64 UR60, c[0x0][0x208] ;  /* 0x00008200003c7ab9 */ /* 0x000fe20000000a00 */
[----:B------:R-:W-:Y:S02]  /*0980*/  BSSY B9, `(.L_x_407) ;  /* 0x0002062000097945 */ /* 0x000fe40003800000 */
[----:B------:R-:W-:-:S05]  /*0990*/  SEL R2, R2, 0x2, !P0 ;  /* 0x0000000202027807 */ /* 0x000fca0004000000 */
[----:B------:R2:W-:Y:S01]  /*09a0*/  STL [R1+0x58], R2 ;  /* 0x0000580201007387 */ /* 0x0005e20000100800 */
[----:B01-34-:R-:W-:Y:S06]  /*09b0*/  BAR.SYNC.DEFER_BLOCKING 0x0 ;  /* 0x0000000000007b1d */ /* 0x01bfec0000010000 */
[----:B------:R-:W-:Y:S05]  /*09c0*/  @!P0 BRA `(.L_x_408) ;  /* 0x0000018400b08947 */ /* 0x000fea0003800000 */
.L_x_409:
[----:B------:R-:W-:-:S08]  /*09d0*/  NOP ;  /* 0x0000000000007918 */ /* 0x000fd00000000000 */
[----:B------:R-:W0:Y:S02]  /*09e0*/  USETMAXREG.TRY_ALLOC.CTAPOOL UP0, 0xa0 ;  /* 0x000000a0000079c8 */ /* 0x000e240008000600 */
[----:B0-----:R-:W-:-:S13]  /*09f0*/  PLOP3.LUT P0, PT, PT, PT, UP0, 0x80, 0x0 ;  /* 0x000000000000781c */ /* 0x001fda0003f0f008 */
[----:B------:R-:W-:Y:S05]  /*0a00*/  @!P0 BRA `(.L_x_409) ;  /* 0xfffffffc00f08947 */ /* 0x000fea000383ffff */
[----:B------:R-:W3:Y:S01]  /*0a10*/  LDL.LU R0, [R1+0x50] ;  /* 0x0000500001007983 */ /* 0x000ee20000300800 */
[----:B--2---:R-:W0:Y:S01]  /*0a20*/  S2R R2, SR_TID.X ;  /* 0x0000000000027919 */ /* 0x004e220000002100 */
[----:B------:R-:W1:Y:S01]  /*0a30*/  S2UR UR5, SR_CgaCtaId ;  /* 0x00000000000579c3 */ /* 0x000e620000008800 */
[----:B------:R-:W-:Y:S01]  /*0a40*/  UMOV UR4, 0x400 ;  /* 0x0000040000047882 */ /* 0x000fe20000000000 */
[----:B0-----:R-:W-:-:S06]  /*0a50*/  SHF.R.U32.HI R2, RZ, 0x7, R2 ;  /* 0x00000007ff027819 */ /* 0x001fcc0000011602 */
[----:B------:R-:W-:Y:S06]  /*0a60*/  BAR.ARV 0x8, 0x200 ;  /* 0x0208000000007b1d */ /* 0x000fec0000002000 */
[----:B------:R-:W-:-:S13]  /*0a70*/  ISETP.NE.AND P0, PT, R2, 0x1, PT ;  /* 0x000000010200780c */ /* 0x000fda0003f05270 */
[----:B------:R-:W-:Y:S08]  /*0a80*/  @!P0 BAR.ARV 0x9, 0x100 ;  /* 0x0244000000008b1d */ /* 0x000ff00000002000 */
[----:B------:R-:W-:Y:S01]  /*0a90*/  BAR.SYNC.DEFER_BLOCKING 0x5, 0x200 ;  /* 0x0148000000007b1d */ /* 0x000fe20000010000 */
[----:B-1----:R-:W-:-:S06]  /*0aa0*/  ULEA UR4, UR5, UR4, 0x18 ;  /* 0x0000000405047291 */ /* 0x002fcc000f8ec03f */
[----:B------:R-:W-:Y:S01]  /*0ab0*/  IMAD.U32 R16, RZ, RZ, UR4 ;  /* 0x00000004ff107e24 */ /* 0x000fe2000f8e00ff */
[----:B------:R-:W-:-:S04]  /*0ac0*/  ULDC UR4, c[0x0][0xc3c] ;  /* 0x00030f0000047ab9 */ /* 0x000fc80000000800 */
[----:B------:R-:W0:Y:S01]  /*0ad0*/  LDS.128 R108, [R16+0x31cd0] ;  /* 0x031cd000106c7984 */ /* 0x000e220000000c00 */
[----:B------:R-:W-:Y:S06]  /*0ae0*/  BAR.ARV 0x4, 0x200 ;  /* 0x0108000000007b1d */ /* 0x000fec0000002000 */
[----:B---3--:R-:W-:-:S04]  /*0af0*/  LOP3.LUT R0, R0, 0xfffffff7, RZ, 0xc0, !PT ;  /* 0xfffffff700007812 */ /* 0x008fc800078ec0ff */
[----:B------:R-:W-:-:S05]  /*0b00*/  @P0 LOP3.LUT R0, R0, 0x8, RZ, 0xfc, !PT ;  /* 0x0000000800000812 */ /* 0x000fca00078efcff */
[----:B------:R1:W-:Y:S01]  /*0b10*/  STL [R1+0x50], R0 ;  /* 0x0000500001007387 */ /* 0x0003e20000100800 */
[----:B0-----:R-:W-:-:S13]  /*0b20*/  ISETP.GE.AND P0, PT, R111, UR4, PT ;  /* 0x000000046f007c0c */ /* 0x001fda000bf06270 */
[----:B-1----:R-:W-:Y:S05]  /*0b30*/  @P0 BRA `(.L_x_410) ;  /* 0x0000020400180947 */ /* 0x002fea0003800000 */
[----:B------:R-:W2:Y:S01]  /*0b40*/  LDL.LU R17, [R1+0x58] ;  /* 0x0000580001117983 */ /* 0x000ea20000300800 */
[----:B------:R-:W0:Y:S02]  /*0b50*/  S2R R0, SR_TID.X ;  /* 0x0000000000007919 */ /* 0x000e240000002100 */
[----:B0-----:R-:W-:-:S05]  /*0b60*/  VIADD R0, R0, 0xffffff80 ;  /* 0xffffff8000007836 */ /* 0x001fca0000000000 */
[----:B------:R-:W-:Y:S02]  /*0b70*/  SHF.R.S32.HI R3, RZ, 0x1f, R0 ;  /* 0x0000001fff037819 */ /* 0x000fe40000011400 */
[-C--:B------:R-:W-:Y:S02]  /*0b80*/  LEA.HI R8, R0, R0.reuse, RZ, 0x1 ;  /* 0x0000000000087211 */ /* 0x080fe400078f08ff */
[CC--:B------:R-:W-:Y:S02]  /*0b90*/  LEA.HI R2, R3.reuse, R0.reuse, RZ, 0x7 ;  /* 0x0000000003027211 */ /* 0x0c0fe400078f38ff */
[CC--:B------:R-:W-:Y:S02]  /*0ba0*/  LEA.HI R5, R3.reuse, R0.reuse, RZ, 0x2 ;  /* 0x0000000003057211 */ /* 0x0c0fe400078f10ff */
[CC--:B------:R-:W-:Y:S02]  /*0bb0*/  LEA.HI R4, R3.reuse, R0.reuse, RZ, 0x4 ;  /* 0x0000000003047211 */ /* 0x0c0fe400078f20ff */
[----:B------:R-:W-:-:S02]  /*0bc0*/  LEA.HI R6, R3, R0, RZ, 0x5 ;  /* 0x0000000003067211 */ /* 0x000fc400078f28ff */
[----:B------:R-:W-:Y:S02]  /*0bd0*/  SHF.R.S32.HI R3, RZ, 0x7, R2 ;  /* 0x00000007ff037819 */ /* 0x000fe40000011402 */
[----:B------:R-:W-:Y:S02]  /*0be0*/  LOP3.LUT R11, R2, 0xffffff80, RZ, 0xc0, !PT ;  /* 0xffffff80020b7812 */ /* 0x000fe400078ec0ff */
[--C-:B------:R-:W-:Y:S02]  /*0bf0*/  SHF.R.S32.HI R2, RZ, 0x2, R5.reuse ;  /* 0x00000002ff027819 */ /* 0x100fe40000011405 */
[----:B------:R-:W-:Y:S02]  /*0c00*/  SHF.R.S32.HI R13, RZ, 0x1f, R5 ;  /* 0x0000001fff0d7819 */ /* 0x000fe40000011405 */
[----:B------:R-:W-:Y:S02]  /*0c10*/  SHF.R.S32.HI R19, RZ, 0x1, R8 ;  /* 0x00000001ff137819 */ /* 0x000fe40000011408 */
[----:B------:R-:W-:-:S02]  /*0c20*/  LOP3.LUT R9, R5, 0xfffffffc, RZ, 0xc0, !PT ;  /* 0xfffffffc05097812 */ /* 0x000fc400078ec0ff */
[----:B------:R-:W-:Y:S02]  /*0c30*/  LOP3.LUT R7, R8, 0xfffffffe, RZ, 0xc0, !PT ;  /* 0xfffffffe08077812 */ /* 0x000fe400078ec0ff */
[----:B------:R-:W-:Y:S02]  /*0c40*/  LOP3.LUT R5, R4, 0xfffffff0, RZ, 0xc0, !PT ;  /* 0xfffffff004057812 */ /* 0x000fe400078ec0ff */
[----:B------:R-:W-:Y:S02]  /*0c50*/  LEA.HI R13, R13, R2, RZ, 0x2 ;  /* 0x000000020d0d7211 */ /* 0x000fe400078f10ff */
[----:B------:R-:W-:Y:S01]  /*0c60*/  LEA.HI R10, R8, R19, RZ, 0x1 ;  /* 0x00000013080a7211 */ /* 0x000fe200078f08ff */
[C---:B------:R-:W-:Y:S01]  /*0c70*/  IMAD.IADD R22, R0.reuse, 0x1, -R7 ;  /* 0x0000000100167824 */ /* 0x040fe200078e0a07 */
[----:B------:R-:W-:Y:S01]  /*0c80*/  LOP3.LUT R13, R13, 0xfffffffc, RZ, 0xc0, !PT ;  /* 0xfffffffc0d0d7812 */ /* 0x000fe200078ec0ff */
[C---:B------:R-:W-:Y:S02]  /*0c90*/  IMAD.IADD R5, R0.reuse, 0x1, -R5 ;  /* 0x0000000100057824 */ /* 0x040fe400078e0a05 */
[----:B------:R-:W-:-:S02]  /*0ca0*/  IMAD.IADD R24, R0, 0x1, -R11 ;  /* 0x0000000100187824 */ /* 0x000fc400078e0a0b */
[----:B------:R-:W-:Y:S01]  /*0cb0*/  IMAD.IADD R9, R0, 0x1, -R9 ;  /* 0x0000000100097824 */ /* 0x000fe200078e0a09 */
[----:B------:R-:W-:Y:S01]  /*0cc0*/  LOP3.LUT R0, R10, 0x7fffffe, RZ, 0xc0, !PT ;  /* 0x07fffffe0a007812 */ /* 0x000fe200078ec0ff */
[----:B------:R-:W-:Y:S01]  /*0cd0*/  IMAD.HI R8, R3, 0x55555556, RZ ;  /* 0x5555555603087827 */ /* 0x000fe200078e02ff */
[----:B------:R-:W-:-:S03]  /*0ce0*/  SHF.R.S32.HI R7, RZ, 0x4, R4 ;  /* 0x00000004ff077819 */ /* 0x000fc60000011404 */
[----:B------:R-:W-:Y:S02]  /*0cf0*/  IMAD.IADD R14, R2, 0x1, -R13 ;  /* 0x00000001020e7824 */ /* 0x000fe400078e0a0d */
[----:B------:R-:W-:Y:S01]  /*0d00*/  IMAD.IADD R2, R19, 0x1, -R0 ;  /* 0x0000000113027824 */ /* 0x000fe200078e0a00 */
[----:B------:R-:W-:Y:S02]  /*0d10*/  SHF.R.S32.HI R0, RZ, 0x1f, R5 ;  /* 0x0000001fff007819 */ /* 0x000fe40000011405 */
[----:B------:R-:W-:Y:S01]  /*0d20*/  SHF.R.S32.HI R11, RZ, 0x1f, R24 ;  /* 0x0000001fff0b7819 */ /* 0x000fe20000011418 */
[----:B------:R-:W-:Y:S01]  /*0d30*/  IMAD R15, R7, 0x8, R2 ;  /* 0x00000008070f7824 */ /* 0x000fe200078e0202 */
[----:B------:R-:W-:Y:S02]  /*0d40*/  LEA.HI R8, R8, R8, RZ, 0x1 ;  /* 0x0000000808087211 */ /* 0x000fe400078f08ff */
[----:B------:R-:W-:Y:S02]  /*0d50*/  LEA.HI R4, R4, R7, RZ, 0x1 ;  /* 0x0000000704047211 */ /* 0x000fe400078f08ff */
[----:B------:R-:W-:-:S02]  /*0d60*/  LEA.HI R2, R0, R5, RZ, 0x3 ;  /* 0x0000000500027211 */ /* 0x000fc400078f18ff */
[----:B------:R-:W-:Y:S02]  /*0d70*/  LEA.HI R12, R11, R24, RZ, 0x2 ;  /* 0x000000180b0c7211 */ /* 0x000fe400078f10ff */
[----:B------:R-:W-:Y:S01]  /*0d80*/  LEA.HI R0, R0, R5, RZ, 0x2 ;  /* 0x0000000500007211 */ /* 0x000fe200078f10ff */
[----:B------:R-:W-:Y:S01]  /*0d90*/  IMAD R10, R8, -0x3, R3 ;  /* 0xfffffffd080a7824 */ /* 0x000fe200078e0203 */
[----:B------:R-:W-:Y:S01]  /*0da0*/  LOP3.LUT R4, R4, 0x1ffffffe, RZ, 0xc0, !PT ;  /* 0x1ffffffe04047812 */ /* 0x000fe200078ec0ff */
[----:B------:R-:W-:Y:S01]  /*0db0*/  IMAD.SHL.U32 R3, R2, 0x10, RZ ;  /* 0x0000001002037824 */ /* 0x000fe200078e00ff */
[----:B------:R-:W-:Y:S02]  /*0dc0*/  SHF.R.S32.HI R8, RZ, 0x5, R6 ;  /* 0x00000005ff087819 */ /* 0x000fe40000011406 */
[--C-:B------:R-:W-:Y:S02]  /*0dd0*/  SHF.R.S32.HI R13, RZ, 0x2, R12.reuse ;  /* 0x00000002ff0d7819 */ /* 0x100fe4000001140c */
[----:B------:R-:W-:-:S02]  /*0de0*/  SHF.R.S32.HI R6, RZ, 0x1f, R12 ;  /* 0x0000001fff067819 */ /* 0x000fc4000001140c */
[----:B------:R-:W-:Y:S02]  /*0df0*/  LOP3.LUT R2, R0, 0x7fffffc, RZ, 0xc0, !PT ;  /* 0x07fffffc00027812 */ /* 0x000fe400078ec0ff */
[----:B------:R-:W-:Y:S01]  /*0e00*/  SHF.R.S32.HI R0, RZ, 0x2, R0 ;  /* 0x00000002ff007819 */ /* 0x000fe20000011400 */
[----:B------:R-:W-:Y:S01]  /*0e10*/  IMAD.IADD R4, R7, 0x1, -R4 ;  /* 0x0000000107047824 */ /* 0x000fe200078e0a04 */
[----:B------:R-:W-:Y:S02]  /*0e20*/  LOP3.LUT R3, R3, 0x7fffff80, RZ, 0xc0, !PT ;  /* 0x7fffff8003037812 */ /* 0x000fe400078ec0ff */
[----:B------:R-:W-:Y:S01]  /*0e30*/  LEA.HI R7, R6, R13, RZ, 0x3 ;  /* 0x0000000d06077211 */ /* 0x000fe200078f18ff */
[----:B------:R-:W-:Y:S02]  /*0e40*/  IMAD.SHL.U32 R0, R0, 0x40, RZ ;  /* 0x0000004000007824 */ /* 0x000fe400078e00ff */
[----:B------:R-:W-:Y:S01]  /*0e50*/  IMAD.IADD R6, R5, 0x1, -R2 ;  /* 0x0000000105067824 */ /* 0x000fe200078e0a02 */
[----:B------:R-:W-:Y:S01]  /*0e60*/  LOP3.LUT R2, R7, 0xfffffff8, RZ, 0xc0, !PT ;  /* 0xfffffff807027812 */ /* 0x000fe200078ec0ff */
[----:B------:R-:W-:Y:S01]  /*0e70*/  IMAD R7, R8, 0x100, R3 ;  /* 0x0000010008077824 */ /* 0x000fe200078e0203 */
[----:B------:R-:W-:Y:S01]  /*0e80*/  LOP3.LUT R0, R0, 0x40, RZ, 0xc0, !PT ;  /* 0x0000004000007812 */ /* 0x000fe200078ec0ff */
[----:B------:R-:W-:Y:S01]  /*0e90*/  IMAD.SHL.U32 R3, R4, 0x8, RZ ;  /* 0x0000000804037824 */ /* 0x000fe200078e00ff */
[----:B------:R-:W-:Y:S01]  /*0ea0*/  LEA.HI R11, R11, R24, RZ, 0x5 ;  /* 0x000000180b0b7211 */ /* 0x000fe200078f28ff */
[----:B------:R-:W-:Y:S01]  /*0eb0*/  IMAD R18, R8, 0x10, R5 ;  /* 0x0000001008127824 */ /* 0x000fe200078e0205 */
[----:B------:R-:W-:Y:S01]  /*0ec0*/  SHF.R.U32.HI R5, RZ, 0x3, R0 ;  /* 0x00000003ff057819 */ /* 0x000fe20000011600 */
[----:B------:R-:W-:Y:S01]  /*0ed0*/  IMAD.IADD R4, R13, 0x1, -R2 ;  /* 0x000000010d047824 */ /* 0x000fe200078e0a02 */
[----:B------:R-:W-:-:S02]  /*0ee0*/  LOP3.LUT R2, R0, 0x8, R3, 0xf8, !PT ;  /* 0x0000000800027812 */ /* 0x000fc400078ef803 */
[----:B------:R-:W-:Y:S01]  /*0ef0*/  SHF.R.S32.HI R11, RZ, 0x5, R11 ;  /* 0x00000005ff0b7819 */ /* 0x000fe2000001140b */
[----:B------:R-:W-:Y:S01]  /*0f00*/  IMAD R7, R6, 0x10, R7 ;  /* 0x0000001006077824 */ /* 0x000fe200078e0207 */
[----:B------:R-:W-:Y:S01]  /*0f10*/  LOP3.LUT R2, R2, R5, RZ, 0x3c, !PT ;  /* 0x0000000502027212 */ /* 0x000fe200078e3cff */
[----:B------:R-:W-:Y:S02]  /*0f20*/  IMAD.U32 R0, R18, 0x20, R3 ;  /* 0x0000002012007824 */ /* 0x000fe400078e0003 */
[----:B------:R-:W-:Y:S01]  /*0f30*/  IMAD R11, R11, 0x10, R4 ;  /* 0x000000100b0b7824 */ /* 0x000fe200078e0204 */
[----:B------:R-:W-:Y:S01]  /*0f40*/  STL [R1+0xcc], R24 ;  /* 0x0000cc1801007387 */ /* 0x000fe20000100800 */
[----:B------:R-:W-:Y:S02]  /*0f50*/  IMAD.IADD R7, R2, 0x1, R7 ;  /* 0x0000000102077824 */ /* 0x000fe400078e0207 */
[----:B------:R-:W-:Y:S01]  /*0f60*/  IMAD R4, R10, 0x40, R11 ;  /* 0x000000400a047824 */ /* 0x000fe200078e020b */
[----:B------:R0:W-:Y:S01]  /*0f70*/  STL [R1+0xe8], R0 ;  /* 0x0000e80001007387 */ /* 0x0001e20000100800 */
[----:B------:R-:W-:-:S03]  /*0f80*/  IMAD.SHL.U32 R20, R22, 0x4, RZ ;  /* 0x0000000416147824 */ /* 0x000fc600078e00ff */
[----:B------:R-:W-:Y:S01]  /*0f90*/  STL [R1+0xe0], R4 ;  /* 0x0000e00401007387 */ /* 0x000fe20000100800 */
[----:B0-----:R-:W-:Y:S02]  /*0fa0*/  VIADD R0, R16, 0xda00 ;  /* 0x0000da0010007836 */ /* 0x001fe40000000000 */
[----:B------:R-:W-:Y:S02]  /*0fb0*/  IMAD.SHL.U32 R14, R14, 0x40, RZ ;  /* 0x000000400e0e7824 */ /* 0x000fe400078e00ff */
[----:B------:R-:W-:Y:S01]  /*0fc0*/  VIADD R3, R20, 0x20 ;  /* 0x0000002014037836 */ /* 0x000fe20000000000 */
[----:B------:R-:W-:Y:S01]  /*0fd0*/  LOP3.LUT R12, R12, 0x7ffffffc, RZ, 0xc0, !PT ;  /* 0x7ffffffc0c0c7812 */ /* 0x000fe200078ec0ff */
[----:B------:R-:W-:Y:S01]  /*0fe0*/  IMAD.SHL.U32 R22, R22, 0x8, RZ ;  /* 0x0000000816167824 */ /* 0x000fe200078e00ff */
[----:B------:R-:W-:-:S03]  /*0ff0*/  LEA.HI R8, R9, R9, RZ, 0x1 ;  /* 0x0000000909087211 */ /* 0x000fc600078f08ff */
[----:B------:R-:W-:Y:S01]  /*1000*/  IMAD.IADD R12, R24, 0x1, -R12 ;  /* 0x00000001180c7824 */ /* 0x000fe200078e0a0c */
[----:B------:R-:W-:-:S03]  /*1010*/  LOP3.LUT R8, R8, 0x1ffffffe, RZ, 0xc0, !PT ;  /* 0x1ffffffe08087812 */ /* 0x000fc600078ec0ff */
[----:B------:R-:W-:Y:S02]  /*1020*/  IMAD.SHL.U32 R10, R12, 0x2, RZ ;  /* 0x000000020c0a7824 */ /* 0x000fe400078e00ff */
[----:B------:R-:W-:Y:S02]  /*1030*/  IMAD.IADD R8, R9, 0x1, -R8 ;  /* 0x0000000109087824 */ /* 0x000fe400078e0a08 */
[----:B------:R-:W-:Y:S02]  /*1040*/  IMAD.SHL.U32 R9, R15, 0x20, RZ ;  /* 0x000000200f097824 */ /* 0x000fe400078e00ff */
[C---:B------:R-:W-:Y:S02]  /*1050*/  VIADD R6, R10.reuse, 0x8 ;  /* 0x000000080a067836 */ /* 0x040fe40000000000 */
[----:B------:R-:W-:Y:S01]  /*1060*/  VIADD R5, R10, 0x10 ;  /* 0x000000100a057836 */ /* 0x000fe20000000000 */
[----:B------:R-:W-:Y:S01]  /*1070*/  CS2R R154, SRZ ;  /* 0x00000000009a7805 */ /* 0x000fe2000001ff00 */
[----:B------:R-:W-:Y:S01]  /*1080*/  IMAD R18, R7, 0x2, R16 ;  /* 0x0000000207127824 */ /* 0x000fe200078e0210 */
[----:B--2---:R-:W-:-:S05]  /*1090*/  LOP3.LUT R2, R17, 0x1, RZ, 0xfc, !PT ;  /* 0x0000000111027812 */ /* 0x004fca00078efcff */
[----:B------:R-:W-:Y:S04]  /*10a0*/  STL [R1+0x4c], R2 ;  /* 0x00004c0201007387 */ /* 0x000fe80000100800 */
[----:B------:R-:W-:Y:S04]  /*10b0*/  STL [R1+0xa4], RZ ;  /* 0x0000a4ff01007387 */ /* 0x000fe80000100800 */
[----:B------:R0:W-:Y:S04]  /*10c0*/  STL [R1+0xc8], R0 ;  /* 0x0000c80001007387 */ /* 0x0001e80000100800 */
[----:B------:R-:W-:Y:S01]  /*10d0*/  STL [R1+0x60], RZ ;  /* 0x000060ff01007387 */ /* 0x000fe20000100800 */
[----:B0-----:R-:W-:Y:S01]  /*10e0*/  SHF.R.S32.HI R0, RZ, 0x1f, R19 ;  /* 0x0000001fff007819 */ /* 0x001fe20000011413 */
[----:B------:R-:W-:-:S02]  /*10f0*/  VIADD R0, R20, 0x10 ;  /* 0x0000001014007836 */ /* 0x000fc40000000000 */
[----:B------:R-:W-:Y:S01]  /*1100*/  STL [R1+0x40], R20 ;  /* 0x0000401401007387 */ /* 0x000fe20000100800 */
[----:B------:R-:W-:-:S03]  /*1110*/  LOP3.LUT R2, R14, 0xc0, RZ, 0xc0, !PT ;  /* 0x000000c00e027812 */ /* 0x000fc600078ec0ff */
[----:B------:R0:W-:Y:S04]  /*1120*/  STL [R1+0x68], R0 ;  /* 0x0000680001007387 */ /* 0x0001e80000100800 */
[----:B------:R1:W-:Y:S01]  /*1130*/  STL [R1+0x64], R3 ;  /* 0x0000640301007387 */ /* 0x0003e20000100800 */
[C---:B0-----:R-:W-:Y:S02]  /*1140*/  VIADD R0, R20.reuse, 0x8 ;  /* 0x0000000814007836 */ /* 0x041fe40000000000 */
[----:B-1----:R-:W-:-:S03]  /*1150*/  VIADD R3, R20, 0x18 ;  /* 0x0000001814037836 */ /* 0x002fc60000000000 */
[----:B------:R0:W-:Y:S04]  /*1160*/  STL [R1+0x6c], R0 ;  /* 0x00006c0001007387 */ /* 0x0001e80000100800 */
[----:B------:R1:W-:Y:S04]  /*1170*/  STL [R1+0x54], R2 ;  /* 0x0000540201007387 */ /* 0x0003e80000100800 */
[----:B------:R2:W-:Y:S01]  /*1180*/  STL [R1+0x70], R3 ;  /* 0x0000700301007387 */ /* 0x0005e20000100800 */
[----:B0-----:R-:W-:Y:S02]  /*1190*/  LOP3.LUT R0, R2, 0x8, R22, 0xf8, !PT ;  /* 0x0000000802007812 */ /* 0x001fe400078ef816 */
[----:B-1----:R-:W-:Y:S01]  /*11a0*/  SHF.R.U32.HI R2, RZ, 0x3, R2 ;  /* 0x00000003ff027819 */ /* 0x002fe20000011602 */
[----:B--2---:R-:W-:-:S04]  /*11b0*/  VIADD R3, R20, 0x28 ;  /* 0x0000002814037836 */ /* 0x004fc80000000000 */
[----:B------:R0:W-:Y:S01]  /*11c0*/  STL [R1+0x58], R2 ;  /* 0x0000580201007387 */ /* 0x0001e20000100800 */
[----:B------:R-:W-:-:S03]  /*11d0*/  LOP3.LUT R0, R0, R2, RZ, 0x3c, !PT ;  /* 0x0000000200007212 */ /* 0x000fc600078e3cff */
[----:B------:R1:W-:Y:S04]  /*11e0*/  STL [R1+0x74], R3 ;  /* 0x0000740301007387 */ /* 0x0003e80000100800 */
[----:B------:R2:W-:Y:S01]  /*11f0*/  STL [R1+0x8c], R10 ;  /* 0x00008c0a01007387 */ /* 0x0005e20000100800 */
[----:B0-----:R-:W-:-:S03]  /*1200*/  VIADD R2, R10, 0x20 ;  /* 0x000000200a027836 */ /* 0x001fc60000000000 */
[----:B------:R0:W-:Y:S01]  /*1210*/  STL [R1+0x5c], R9 ;  /* 0x00005c0901007387 */ /* 0x0001e20000100800 */
[C---:B-1----:R-:W-:Y:S02]  /*1220*/  VIADD R3, R10.reuse, 0x18 ;  /* 0x000000180a037836 */ /* 0x042fe40000000000 */
[----:B--2---:R-:W-:Y:S01]  /*1230*/  VIADD R10, R10, 0x28 ;  /* 0x000000280a0a7836 */ /* 0x004fe20000000000 */
[----:B------:R-:W-:Y:S01]  /*1240*/  STL [R1+0xc0], R6 ;  /* 0x0000c00601007387 */ /* 0x000fe20000100800 */
[----:B0-----:R-:W-:-:S03]  /*1250*/  IMAD.IADD R9, R9, 0x1, R0 ;  /* 0x0000000109097824 */ /* 0x001fc600078e0200 */
[----:B------:R0:W-:Y:S01]  /*1260*/  STL [R1+0xbc], R5 ;  /* 0x0000bc0501007387 */ /* 0x0001e20000100800 */
[----:B------:R-:W-:-:S03]  /*1270*/  SHF.R.S32.HI R0, RZ, 0x1f, R6 ;  /* 0x0000001fff007819 */ /* 0x000fc60000011406 */
[----:B------:R-:W-:Y:S04]  /*1280*/  STL [R1+0xac], R10 ;  /* 0x0000ac0a01007387 */ /* 0x000fe80000100800 */
[----:B------:R-:W-:Y:S01]  /*1290*/  STL [R1+0xb8], R3 ;  /* 0x0000b80301007387 */ /* 0x000fe20000100800 */
[----:B0-----:R-:W-:-:S03]  /*12a0*/  SHF.R.S32.HI R5, RZ, 0x1f, R5 ;  /* 0x0000001fff057819 */ /* 0x001fc60000011405 */
[----:B------:R-:W-:Y:S04]  /*12b0*/  STL [R1+0x88], R9 ;  /* 0x0000880901007387 */ /* 0x000fe80000100800 */
[----:B------:R-:W-:Y:S04]  /*12c0*/  STL [R1+0xb4], R2 ;  /* 0x0000b40201007387 */ /* 0x000fe80000100800 */
[----:B------:R0:W-:Y:S04]  /*12d0*/  STL [R1+0xdc], R0 ;  /* 0x0000dc0001007387 */ /* 0x0001e80000100800 */
[----:B------:R-:W-:Y:S01]  /*12e0*/  STL [R1+0xd8], R5 ;  /* 0x0000d80501007387 */ /* 0x000fe20000100800 */
[----:B0-----:R-:W-:-:S02]  /*12f0*/  SHF.R.S32.HI R0, RZ, 0x1f, R3 ;  /* 0x0000001fff007819 */ /* 0x001fc40000011403 */
[----:B------:R-:W-:-:S03]  /*1300*/  SHF.R.S32.HI R2, RZ, 0x1f, R2 ;  /* 0x0000001fff027819 */ /* 0x000fc60000011402 */
[----:B------:R0:W-:Y:S04]  /*1310*/  STL [R1+0xd4], R0 ;  /* 0x0000d40001007387 */ /* 0x0001e80000100800 */
[----:B------:R1:W-:Y:S01]  /*1320*/  STL [R1+0xd0], R2 ;  /* 0x0000d00201007387 */ /* 0x0003e20000100800 */
[----:B0-----:R-:W-:-:S05]  /*1330*/  IMAD R0, R8, 0x8, R4 ;  /* 0x0000000808007824 */ /* 0x001fca00078e0204 */
[----:B------:R1:W-:Y:S01]  /*1340*/  STL [R1+0xe4], R0 ;  /* 0x0000e40001007387 */ /* 0x0003e20000100800 */
[----:B------:R-:W-:-:S07]  /*1350*/  IMAD.MOV.U32 R17, RZ, RZ, RZ ;  /* 0x000000ffff117224 */ /* 0x000fce00078e00ff */
.L_x_556:
[----:B012-4-:R-:W0:Y:S02]  /*1360*/  LDC.64 R2, c[0x0][0xc88] ;  /* 0x00032200ff027b82 */ /* 0x017e240000000a00 */
[----:B0-----:R-:W-:-:S05]  /*1370*/  IMAD.WIDE R2, R111, 0x4, R2 ;  /* 0x000000046f027825 */ /* 0x001fca00078e0202 */
[----:B------:R-:W2:Y:S01]  /*1380*/  LDG.E R28, desc[UR60][R2.64] ;  /* 0x0000003c021c7981 */ /* 0x000ea2000c1e1900 */
[----:B------:R-:W-:Y:S05]  /*1390*/  YIELD ;  /* 0x0000000000007946 */ /* 0x000fea0003800000 */
[----:B------:R-:W-:Y:S01]  /*13a0*/  ULDC.64 UR4, c[0x0][0xa28] ;  /* 0x00028a0000047ab9 */ /* 0x000fe20000000a00 */
[----:B------:R-:W-:Y:S01]  /*13b0*/  ULDC.64 UR8, c[0x0][0xa18] ;  /* 0x0002860000087ab9 */ /* 0x000fe20000000a00 */
[----:B------:R-:W-:Y:S01]  /*13c0*/  ISETP.NE.U32.AND P1, PT, RZ, UR4, PT ;  /* 0x00000004ff007c0c */ /* 0x000fe2000bf25070 */
[----:B------:R-:W-:Y:S01]  /*13d0*/  ULDC.64 UR6, c[0x0][0xa08] ;  /* 0x0002820000067ab9 */ /* 0x000fe20000000a00 */
[----:B------:R-:W-:Y:S01]  /*13e0*/  IMAD.MOV.U32 R10, RZ, RZ, RZ ;  /* 0x000000ffff0a7224 */ /* 0x000fe200078e00ff */
[----:B------:R-:W-:Y:S01]  /*13f0*/  ISETP.NE.U32.AND P0, PT, RZ, UR6, PT ;  /* 0x00000006ff007c0c */ /* 0x000fe2000bf05070 */
[----:B------:R-:W-:Y:S01]  /*1400*/  IMAD.MOV.U32 R72, RZ, RZ, RZ ;  /* 0x000000ffff487224 */ /* 0x000fe200078e00ff */
[----:B------:R-:W-:-:S02]  /*1410*/  ISETP.NE.AND.EX P1, PT, RZ, UR5, PT, P1 ;  /* 0x00000005ff007c0c */ /* 0x000fc4000bf25310 */
[----:B------:R-:W-:Y:S02]  /*1420*/  ISETP.NE.AND.EX P0, PT, RZ, UR7, PT, P0 ;  /* 0x00000007ff007c0c */ /* 0x000fe4000bf05300 */
[----:B--2---:R-:W-:Y:S01]  /*1430*/  SHF.R.S32.HI R0, RZ, 0x1f, R28 ;  /* 0x0000001fff007819 */ /* 0x004fe2000001141c */
[----:B------:R-:W-:-:S08]  /*1440*/  IMAD.SHL.U32 R30, R28, 0x4, RZ ;  /* 0x000000041c1e7824 */ /* 0x000fd000078e00ff */
[C---:B------:R-:W-:Y:S01]  /*1450*/  @P1 LEA R4, P2, R28.reuse, UR4, 0x2 ;  /* 0x000000041c041c11 */ /* 0x040fe2000f8410ff */
[----:B------:R0:W-:Y:S01]  /*1460*/  STL [R1+0x98], R28 ;  /* 0x0000981c01007387 */ /* 0x0001e20000100800 */
[C-C-:B------:R-:W-:Y:S02]  /*1470*/  SHF.L.U64.HI R29, R28.reuse, 0x2, R0.reuse ;  /* 0x000000021c1d7819 */ /* 0x140fe40000010200 */
[----:B------:R-:W-:Y:S01]  /*1480*/  @P1 LEA.HI.X R5, R28, UR5, R0, 0x2, P2 ;  /* 0x000000051c051c11 */ /* 0x000fe200090f1400 */
[----:B------:R-:W-:Y:S01]  /*1490*/  ULDC UR4, c[0x0][0x288] ;  /* 0x0000a20000047ab9 */ /* 0x000fe20000000800 */
[----:B------:R-:W-:Y:S01]  /*14a0*/  ISETP.NE.U32.AND P2, PT, RZ, UR8, PT ;  /* 0x00000008ff007c0c */ /* 0x000fe2000bf45070 */
[----:B------:R0:W-:Y:S01]  /*14b0*/  STL [R1+0xc4], R0 ;  /* 0x0000c40001007387 */ /* 0x0001e20000100800 */
[C---:B------:R-:W-:Y:S02]  /*14c0*/  IADD3 R8, P3, R30.reuse, UR6, RZ ;  /* 0x000000061e087c10 */ /* 0x040fe4000ff7e0ff */
[----:B------:R-:W-:Y:S01]  /*14d0*/  ISETP.NE.AND.EX P2, PT, RZ, UR9, PT, P2 ;  /* 0x00000009ff007c0c */ /* 0x000fe2000bf45320 */
[----:B------:R0:W5:Y:S01]  /*14e0*/  @P1 LDG.E R10, desc[UR60][R4.64] ;  /* 0x0000003c040a1981 */ /* 0x000162000c1e1900 */
[----:B------:R-:W-:Y:S01]  /*14f0*/  IMAD.U32 R112, RZ, RZ, UR4 ;  /* 0x00000004ff707e24 */ /* 0x000fe2000f8e00ff */
[C---:B------:R-:W-:Y:S01]  /*1500*/  IADD3.X R9, R29.reuse, UR7, RZ, P3, !PT ;  /* 0x000000071d097c10 */ /* 0x040fe20009ffe4ff */
[----:B------:R-:W-:Y:S01]  /*1510*/  ULDC.64 UR4, c[0x0][0x418] ;  /* 0x0001060000047ab9 */ /* 0x000fe20000000a00 */
[----:B------:R0:W-:Y:S04]  /*1520*/  STL [R1+0x9c], R30 ;  /* 0x00009c1e01007387 */ /* 0x0001e80000100800 */
[----:B------:R0:W5:Y:S04]  /*1530*/  @P0 LDG.E R72, desc[UR60][R8.64] ;  /* 0x0000003c08480981 */ /* 0x000168000c1e1900 */
[----:B------:R-:W-:Y:S01]  /*1540*/  @P2 IADD3 R6, P1, R30, UR8, RZ ;  /* 0x000000081e062c10 */ /* 0x000fe2000ff3e0ff */
[----:B------:R-:W-:Y:S01]  /*1550*/  UISETP.NE.U32.AND UP0, UPT, UR4, URZ, UPT ;  /* 0x0000003f0400728c */ /* 0x000fe2000bf05070 */
[----:B------:R0:W-:Y:S02]  /*1560*/  STL [R1+0xa0], R29 ;  /* 0x0000a01d01007387 */ /* 0x0001e40000100800 */
[----:B------:R-:W-:Y:S01]  /*1570*/  @P2 IADD3.X R7, R29, UR9, RZ, P1, !PT ;  /* 0x000000091d072c10 */ /* 0x000fe20008ffe4ff */
[----:B------:R-:W-:-:S04]  /*1580*/  ULDC UR4, c[0x0][0x424] ;  /* 0x0001090000047ab9 */ /* 0x000fc80000000800 */
[----:B------:R0:W5:Y:S01]  /*1590*/  @P2 LDG.E R112, desc[UR60][R6.64] ;  /* 0x0000003c06702981 */ /* 0x000162000c1e1900 */
[----:B------:R-:W-:-:S03]  /*15a0*/  UISETP.NE.AND.EX UP0, UPT, UR5, URZ, UPT, UP0 ;  /* 0x0000003f0500728c */ /* 0x000fc6000bf05300 */
[----:B------:R-:W-:Y:S01]  /*15b0*/  ULDC UR5, c[0x0][0x2f0] ;  /* 0x0000bc0000057ab9 */ /* 0x000fe20000000800 */
[----:B------:R-:W-:-:S04]  /*15c0*/  USEL UR4, UR4, 0x1, UP0 ;  /* 0x0000000104047887 */ /* 0x000fc80008000000 */
[----:B------:R-:W-:-:S03]  /*15d0*/  UIMAD UR4, UR4, UR5, URZ ;  /* 0x00000005040472a4 */ /* 0x000fc6000f8e023f */
[----:B------:R-:W-:Y:S02]  /*15e0*/  ULDC UR5, c[0x0][0x348] ;  /* 0x0000d20000057ab9 */ /* 0x000fe40000000800 */
[----:B------:R-:W-:Y:S02]  /*15f0*/  IMAD.U32 R2, RZ, RZ, UR5 ;  /* 0x00000005ff027e24 */ /* 0x000fe4000f8e00ff */
[----:B------:R-:W-:Y:S01]  /*1600*/  IMAD.U32 R27, RZ, RZ, UR4 ;  /* 0x00000004ff1b7e24 */ /* 0x000fe2000f8e00ff */
[----:B0--3--:R-:W-:Y:S06]  /*1610*/  @P2 BRA `(.L_x_411) ;  /* 0x0000000000242947 */ /* 0x009fec0003800000 */
[----:B------:R-:W-:Y:S02]  /*1620*/  ULDC.64 UR4, c[0x0][0xa00] ;  /* 0x0002800000047ab9 */ /* 0x000fe40000000a00 */
[----:B------:R-:W-:-:S04]  /*1630*/  ISETP.NE.U32.AND P1, PT, RZ, UR4, PT ;  /* 0x00000004ff007c0c */ /* 0x000fc8000bf25070 */
[----:B------:R-:W-:-:S13]  /*1640*/  ISETP.NE.AND.EX P1, PT, RZ, UR5, PT, P1 ;  /* 0x00000005ff007c0c */ /* 0x000fda000bf25310 */
[----:B------:R-:W-:Y:S05]  /*1650*/  @!P1 BRA `(.L_x_411) ;  /* 0x0000000000149947 */ /* 0x000fea0003800000 */
[----:B------:R-:W0:Y:S02]  /*1660*/  LDC.64 R4, c[0x0][0xa00] ;  /* 0x00028000ff047b82 */ /* 0x000e240000000a00 */
[----:B0-----:R-:W-:-:S05]  /*1670*/  IMAD.WIDE R4, R28, 0x4, R4 ;  /* 0x000000041c047825 */ /* 0x001fca00078e0204 */
[----:B-----5:R-:W2:Y:S04]  /*1680*/  LDG.E R112, desc[UR60][R4.64] ;  /* 0x0000003c04707981 */ /* 0x020ea8000c1e1900 */
[----:B------:R-:W2:Y:S02]  /*1690*/  LDG.E R3, desc[UR60][R4.64+0x4] ;  /* 0x0000043c04037981 */ /* 0x000ea4000c1e1900 */
[----:B--2---:R-:W-:-:S07]  /*16a0*/  IMAD.IADD R112, R3, 0x1, -R112 ;  /* 0x0000000103707824 */ /* 0x004fce00078e0a70 */
.L_x_411:
[C---:B------:R-:W-:Y:S01]  /*16b0*/  LOP3.LUT R34, R110.reuse, 0xffff, RZ, 0xc0, !PT ;  /* 0x0000ffff6e227812 */ /* 0x040fe200078ec0ff */
[----:B------:R-:W-:Y:S01]  /*16c0*/  ULDC.64 UR4, c[0x0][0xa20] ;  /* 0x0002880000047ab9 */ /* 0x000fe20000000a00 */
[----:B------:R0:W-:Y:S01]  /*16d0*/  STL [R1+0xa8], R109 ;  /* 0x0000a86d01007387 */ /* 0x0001e20000100800 */
[----:B------:R-:W-:Y:S02]  /*16e0*/  ISETP.NE.U32.AND P1, PT, RZ, UR4, PT ;  /* 0x00000004ff007c0c */ /* 0x000fe4000bf25070 */
[C---:B------:R-:W-:Y:S01]  /*16f0*/  LOP3.LUT R3, R110.reuse, 0xff000000, RZ, 0xc0, !PT ;  /* 0xff0000006e037812 */ /* 0x040fe200078ec0ff */
[----:B------:R0:W-:Y:S01]  /*1700*/  STL [R1+0x90], R34 ;  /* 0x0000902201007387 */ /* 0x0001e20000100800 */
[----:B------:R-:W-:Y:S02]  /*1710*/  ISETP.NE.AND.EX P1, PT, RZ, UR5, PT, P1 ;  /* 0x00000005ff007c0c */ /* 0x000fe4000bf25310 */
[----:B------:R-:W-:Y:S02]  /*1720*/  LOP3.LUT R0, R110, 0xff0000, RZ, 0xc0, !PT ;  /* 0x00ff00006e007812 */ /* 0x000fe400078ec0ff */
[----:B------:R-:W-:-:S04]  /*1730*/  SHF.R.U32.HI R3, RZ, 0x8, R3 ;  /* 0x00000008ff037819 */ /* 0x000fc80000011603 */
[----:B------:R-:W-:-:S05]  /*1740*/  LEA.HI R11, R0, R3, RZ, 0x10 ;  /* 0x00000003000b7211 */ /* 0x000fca00078f80ff */
[----:B0-----:R-:W-:Y:S05]  /*1750*/  @!P1 BRA `(.L_x_412) ;  /* 0x0000000000109947 */ /* 0x001fea0003800000 */
[----:B------:R-:W-:-:S04]  /*1760*/  IADD3 R4, P0, R30, UR4, RZ ;  /* 0x000000041e047c10 */ /* 0x000fc8000ff1e0ff */
[----:B------:R-:W-:-:S05]  /*1770*/  IADD3.X R5, R29, UR5, RZ, P0, !PT ;  /* 0x000000051d057c10 */ /* 0x000fca00087fe4ff */
[----:B------:R0:W5:Y:S01]  /*1780*/  LDG.E R27, desc[UR60][R4.64] ;  /* 0x0000003c041b7981 */ /* 0x000162000c1e1900 */
[----:B------:R-:W-:Y:S05]  /*1790*/  BRA `(.L_x_413) ;  /* 0x0000000000107947 */ /* 0x000fea0003800000 */
.L_x_412:
[----:B------:R-:W-:Y:S05]  /*17a0*/  @!P0 BRA `(.L_x_413) ;  /* 0x00000000000c8947 */ /* 0x000fea0003800000 */
[----:B------:R-:W2:Y:S04]  /*17b0*/  LDG.E R0, desc[UR60][R8.64] ;  /* 0x0000003c08007981 */ /* 0x000ea8000c1e1900 */
[----:B------:R-:W2:Y:S02]  /*17c0*/  LDG.E R27, desc[UR60][R8.64+0x4] ;  /* 0x0000043c081b7981 */ /* 0x000ea4000c1e1900 */
[----:B--2---:R-:W-:-:S07]  /*17d0*/  IMAD.IADD R27, R27, 0x1, -R0 ;  /* 0x000000011b1b7824 */ /* 0x004fce00078e0a00 */
.L_x_413:
[----:B------:R-:W-:Y:S01]  /*17e0*/  ULDC.64 UR4, c[0x0][0xa10] ;  /* 0x0002840000047ab9 */ /* 0x000fe20000000a00 */
[----:B------:R-:W2:Y:S01]  /*17f0*/  LDL.LU R26, [R1+0x50] ;  /* 0x00005000011a7983 */ /* 0x000ea20000300800 */
[----:B------:R-:W-:-:S04]  /*1800*/  ISETP.NE.U32.AND P0, PT, RZ, UR4, PT ;  /* 0x00000004ff007c0c */ /* 0x000fc8000bf05070 */
[----:B------:R-:W-:Y:S01]  /*1810*/  ISETP.NE.AND.EX P0, PT, RZ, UR5, PT, P0 ;  /* 0x00000005ff007c0c */ /* 0x000fe2000bf05300 */
[----:B------:R-:W-:-:S12]  /*1820*/  ULDC.64 UR4, c[0x0][0xa30] ;  /* 0x00028c0000047ab9 */ /* 0x000fd80000000a00 */
[----:B0-----:R-:W0:Y:S02]  /*1830*/  @P0 LDC.64 R4, c[0x0][0xa10] ;  /* 0x00028400ff040b82 */ /* 0x001e240000000a00 */
[----:B0-----:R-:W-:-:S05]  /*1840*/  @P0 IMAD.WIDE R4, R28, 0x4, R4 ;  /* 0x000000041c040825 */ /* 0x001fca00078e0204 */
[----:B------:R-:W3:Y:S04]  /*1850*/  @P0 LDG.E R0, desc[UR60][R4.64] ;  /* 0x0000003c04000981 */ /* 0x000ee8000c1e1900 */
[----:B------:R-:W3:Y:S01]  /*1860*/  @P0 LDG.E R3, desc[UR60][R4.64+0x4] ;  /* 0x0000043c04030981 */ /* 0x000ee2000c1e1900 */
[----:B------:R-:W-:Y:S01]  /*1870*/  ISETP.NE.U32.AND P1, PT, RZ, UR4, PT ;  /* 0x00000004ff007c0c */ /* 0x000fe2000bf25070 */
[----:B-----5:R-:W-:-:S03]  /*1880*/  IMAD.MOV.U32 R107, RZ, RZ, R27 ;  /* 0x000000ffff6b7224 */ /* 0x020fc600078e001b */
[----:B------:R-:W-:-:S13]  /*1890*/  ISETP.NE.AND.EX P1, PT, RZ, UR5, PT, P1 ;  /* 0x00000005ff007c0c */ /* 0x000fda000bf25310 */
[----:B------:R-:W-:-:S04]  /*18a0*/  @P1 IADD3 R6, P2, R30, UR4, RZ ;  /* 0x000000041e061c10 */ /* 0x000fc8000ff5e0ff */
[----:B------:R-:W-:-:S05]  /*18b0*/  @P1 IADD3.X R7, R29, UR5, RZ, P2, !PT ;  /* 0x000000051d071c10 */ /* 0x000fca00097fe4ff */
[----:B------:R0:W5:Y:S01]  /*18c0*/  @P1 LDG.E R107, desc[UR60][R6.64] ;  /* 0x0000003c066b1981 */ /* 0x000162000c1e1900 */
[----:B------:R-:W-:Y:S01]  /*18d0*/  IMAD.IADD R9, R27, 0x1, -R10 ;  /* 0x000000011b097824 */ /* 0x000fe200078e0a0a */
[----:B------:R-:W-:Y:S01]  /*18e0*/  LOP3.LUT R12, R11, 0xff, RZ, 0xc0, !PT ;  /* 0x000000ff0b0c7812 */ /* 0x000fe200078ec0ff */
[----:B------:R-:W-:Y:S01]  /*18f0*/  BSSY B0, `(.L_x_414) ;  /* 0x000002d000007945 */ /* 0x000fe20003800000 */
[----:B------:R-:W-:-:S03]  /*1900*/  SHF.R.U32.HI R8, RZ, 0x10, R11 ;  /* 0x00000010ff087819 */ /* 0x000fc6000001160b */
[----:B------:R0:W-:Y:S01]  /*1910*/  STL [R1+0xb0], R12 ;  /* 0x0000b00c01007387 */ /* 0x0001e20000100800 */
[----:B--2---:R-:W-:Y:S01]  /*1920*/  LOP3.LUT R26, R26, 0xfffffffb, RZ, 0xc0, !PT ;  /* 0xfffffffb1a1a7812 */ /* 0x004fe200078ec0ff */
[----:B---3--:R-:W-:-:S04]  /*1930*/  @P0 IMAD.IADD R2, R3, 0x1, -R0 ;  /* 0x0000000103020824 */ /* 0x008fc800078e0a00 */
[----:B------:R-:W-:-:S04]  /*1940*/  IMAD.IADD R116, R9, 0x1, R2 ;  /* 0x0000000109747824 */ /* 0x000fc800078e0202 */
[C---:B------:R-:W-:Y:S01]  /*1950*/  VIADD R0, R116.reuse, 0x8f ;  /* 0x0000008f74007836 */ /* 0x040fe20000000000 */
[----:B------:R-:W-:-:S03]  /*1960*/  ISETP.GE.AND P3, PT, R116, 0x1, PT ;  /* 0x000000017400780c */ /* 0x000fc60003f66270 */
[----:B------:R-:W-:-:S05]  /*1970*/  IMAD.HI R0, R0, 0x38e38e39, RZ ;  /* 0x38e38e3900007827 */ /* 0x000fca00078e02ff */
[----:B------:R-:W-:-:S04]  /*1980*/  SHF.R.U32.HI R111, RZ, 0x1f, R0 ;  /* 0x0000001fff6f7819 */ /* 0x000fc80000011600 */
[----:B------:R-:W-:Y:S01]  /*1990*/  LEA.HI.SX32 R111, R0, R111, 0x1b ;  /* 0x0000006f006f7211 */ /* 0x000fe200078fdaff */
[----:B------:R-:W-:Y:S01]  /*19a0*/  IMAD.MOV.U32 R0, RZ, RZ, RZ ;  /* 0x000000ffff007224 */ /* 0x000fe200078e00ff */
[----:B------:R-:W-:-:S05]  /*19b0*/  @P3 LOP3.LUT R26, R26, 0x4, RZ, 0xfc, !PT ;  /* 0x000000041a1a3812 */ /* 0x000fca00078efcff */
[----:B------:R0:W-:Y:S04]  /*19c0*/  STL [R1+0x50], R26 ;  /* 0x0000501a01007387 */ /* 0x0001e80000100800 */
[----:B------:R0:W-:Y:S01]  /*19d0*/  STL [R1+0x94], R8 ;  /* 0x0000940801007387 */ /* 0x0001e20000100800 */
[----:B------:R-:W-:Y:S05]  /*19e0*/  @!P3 BRA `(.L_x_415) ;  /* 0x000000000074b947 */ /* 0x000fea0003800000 */
[----:B------:R-:W-:Y:S01]  /*19f0*/  ISETP.NE.AND P0, PT, R8, RZ, PT ;  /* 0x000000ff0800720c */ /* 0x000fe20003f05270 */
[----:B------:R-:W-:-:S03]  /*1a00*/  ULDC UR4, c[0x0][0x9f0] ;  /* 0x00027c0000047ab9 */ /* 0x000fc60000000800 */
[----:B------:R-:W-:-:S04]  /*1a10*/  SEL R10, R8, UR4, P0 ;  /* 0x00000004080a7c07 */ /* 0x000fc80008000000 */
[-C--:B0-----:R-:W-:Y:S02]  /*1a20*/  IABS R6, R10.reuse ;  /* 0x0000000a00067213 */ /* 0x081fe40000000000 */
[----:B------:R-:W-:Y:S02]  /*1a30*/  IADD3 R0, R111, -0x1, R10 ;  /* 0xffffffff6f007810 */ /* 0x000fe40007ffe00a */
[----:B------:R-:W0:Y:S01]  /*1a40*/  I2F.RP R3, R6 ;  /* 0x0000000600037306 */ /* 0x000e220000209400 */
[----:B------:R-:W-:Y:S02]  /*1a50*/  IABS R11, R10 ;  /* 0x0000000a000b7213 */ /* 0x000fe40000000000 */
[----:B------:R-:W-:Y:S02]  /*1a60*/  IABS R8, R0 ;  /* 0x0000000000087213 */ /* 0x000fe40000000000 */
[----:B------:R-:W-:-:S04]  /*1a70*/  LOP3.LUT R0, R0, R10, RZ, 0x3c, !PT ;  /* 0x0000000a00007212 */ /* 0x000fc800078e3cff */
[----:B------:R-:W-:Y:S01]  /*1a80*/  ISETP.GE.AND P2, PT, R0, RZ, PT ;  /* 0x000000ff0000720c */ /* 0x000fe20003f46270 */
[----:B0-----:R-:W0:Y:S02]  /*1a90*/  MUFU.RCP R3, R3 ;  /* 0x0000000300037308 */ /* 0x001e240000001000 */
[----:B0-----:R-:W-:Y:S02]  /*1aa0*/  VIADD R4, R3, 0xffffffe ;  /* 0x0ffffffe03047836 */ /* 0x001fe40000000000 */
[----:B------:R-:W-:-:S04]  /*1ab0*/  IMAD.MOV R3, RZ, RZ, -R11 ;  /* 0x000000ffff037224 */ /* 0x000fc800078e0a0b */
[----:B------:R0:W1:Y:S02]  /*1ac0*/  F2I.FTZ.U32.TRUNC.NTZ R5, R4 ;  /* 0x0000000400057305 */ /* 0x000064000021f000 */
[----:B0-----:R-:W-:Y:S02]  /*1ad0*/  IMAD.MOV.U32 R4, RZ, RZ, RZ ;  /* 0x000000ffff047224 */ /* 0x001fe400078e00ff */
[----:B-1----:R-:W-:-:S04]  /*1ae0*/  IMAD.MOV R7, RZ, RZ, -R5 ;  /* 0x000000ffff077224 */ /* 0x002fc800078e0a05 */
[----:B------:R-:W-:-:S04]  /*1af0*/  IMAD R7, R7, R6, RZ ;  /* 0x0000000607077224 */ /* 0x000fc800078e02ff */
[----:B------:R-:W-:-:S06]  /*1b00*/  IMAD.HI.U32 R5, R5, R7, R4 ;  /* 0x0000000705057227 */ /* 0x000fcc00078e0004 */
[----:B------:R-:W-:-:S04]  /*1b10*/  IMAD.HI.U32 R5, R5, R8, RZ ;  /* 0x0000000805057227 */ /* 0x000fc800078e00ff */
[----:B------:R-:W-:-:S05]  /*1b20*/  IMAD R3, R5, R3, R8 ;  /* 0x0000000305037224 */ /* 0x000fca00078e0208 */
[----:B------:R-:W-:-:S13]  /*1b30*/  ISETP.GT.U32.AND P1, PT, R6, R3, PT ;  /* 0x000000030600720c */ /* 0x000fda0003f24070 */
[----:B------:R-:W-:Y:S02]  /*1b40*/  @!P1 IMAD.IADD R3, R3, 0x1, -R6 ;  /* 0x0000000103039824 */ /* 0x000fe400078e0a06 */
[----:B------:R-:W-:Y:S01]  /*1b50*/  @!P1 VIADD R5, R5, 0x1 ;  /* 0x0000000105059836 */ /* 0x000fe20000000000 */
[----:B------:R-:W-:Y:S02]  /*1b60*/  ISETP.NE.AND P1, PT, R10, RZ, PT ;  /* 0x000000ff0a00720c */ /* 0x000fe40003f25270 */
[----:B------:R-:W-:-:S13]  /*1b70*/  ISETP.GE.U32.AND P0, PT, R3, R6, PT ;  /* 0x000000060300720c */ /* 0x000fda0003f06070 */
[----:B------:R-:W-:-:S04]  /*1b80*/  @P0 VIADD R5, R5, 0x1 ;  /* 0x0000000105050836 */ /* 0x000fc80000000000 */
[----:B------:R-:W-:-:S04]  /*1b90*/  IMAD.MOV.U32 R0, RZ, RZ, R5 ;  /* 0x000000ffff007224 */ /* 0x000fc800078e0005 */
[----:B------:R-:W-:Y:S01]  /*1ba0*/  @!P2 IMAD.MOV R0, RZ, RZ, -R0 ;  /* 0x000000ffff00a224 */ /* 0x000fe200078e0a00 */
[----:B------:R-:W-:-:S07]  /*1bb0*/  @!P1 LOP3.LUT R0, RZ, R10, RZ, 0x33, !PT ;  /* 0x0000000aff009212 */ /* 0x000fce00078e33ff */
.L_x_415:
[----:B------:R-:W-:Y:S05]  /*1bc0*/  BSYNC B0 ;  /* 0x0000000000007941 */ /* 0x000fea0003800000 */
.L_x_414:
[----:B------:R-:W-:-:S05]  /*1bd0*/  IMAD R3, R12, R0, RZ ;  /* 0x000000000c037224 */ /* 0x000fca00078e02ff */
[C---:B------:R-:W-:Y:S01]  /*1be0*/  VIADDMNMX R0, R3.reuse, R0, R111, PT ;  /* 0x0000000003007246 */ /* 0x040fe2000380016f */
[----:B------:R-:W-:-:S04]  /*1bf0*/  IMAD R3, R3, 0x90, -R9 ;  /* 0x0000009003037824 */ /* 0x000fc800078e0a09 */
[----:B------:R-:W-:Y:S01]  /*1c00*/  IMAD R5, R0, 0x90, -R9 ;  /* 0x0000009000057824 */ /* 0x000fe200078e0a09 */
[----:B------:R-:W-:-:S04]  /*1c10*/  VIMNMX R3, RZ, R3, !PT ;  /* 0x00000003ff037248 */ /* 0x000fc80007fe0100 */
[----:B------:R-:W-:Y:S01]  /*1c20*/  VIMNMX R0, R5, R2, PT ;  /* 0x0000000205007248 */ /* 0x000fe20003fe0100 */
[----:B------:R-:W-:-:S03]  /*1c30*/  IMAD.WIDE.U32 R84, R3, 0x38e38e39, RZ ;  /* 0x38e38e3903547825 */ /* 0x000fc600078e00ff */
[----:B------:R-:W-:Y:S02]  /*1c40*/  ISETP.GT.AND P0, PT, R0, R3, PT ;  /* 0x000000030000720c */ /* 0x000fe40003f04270 */
[----:B------:R-:W-:-:S05]  /*1c50*/  SHF.R.U32.HI R84, RZ, 0x5, R85 ;  /* 0x00000005ff547819 */ /* 0x000fca0000011655 */
[----:B------:R-:W-:-:S06]  /*1c60*/  IMAD.MOV.U32 R24, RZ, RZ, R84 ;  /* 0x000000ffff187224 */ /* 0x000fcc00078e0054 */
[----:B------:R-:W-:-:S04]  /*1c70*/  @P0 VIADD R0, R0, 0x8f ;  /* 0x0000008f00000836 */ /* 0x000fc80000000000 */
[----:B------:R-:W-:-:S05]  /*1c80*/  @P0 IMAD.HI R0, R0, 0x38e38e39, RZ ;  /* 0x38e38e3900000827 */ /* 0x000fca00078e02ff */
[----:B------:R-:W-:-:S04]  /*1c90*/  @P0 SHF.R.U32.HI R3, RZ, 0x1f, R0 ;  /* 0x0000001fff030819 */ /* 0x000fc80000011600 */
[----:B------:R-:W-:Y:S02]  /*1ca0*/  @P0 LEA.HI.SX32 R24, R0, R3, 0x1b ;  /* 0x0000000300180211 */ /* 0x000fe400078fdaff */
[----:B------:R-:W-:Y:S02]  /*1cb0*/  PLOP3.LUT P0, PT, PT, PT, PT, 0x80, 0x0 ;  /* 0x000000000000781c */ /* 0x000fe40003f0f070 */
[----:B------:R-:W-:-:S13]  /*1cc0*/  ISETP.GT.AND P1, PT, R24, R84, PT ;  /* 0x000000541800720c */ /* 0x000fda0003f24270 */
[----:B------:R-:W-:Y:S05]  /*1cd0*/  @!P1 BRA `(.L_x_416) ;  /* 0x0000005000dc9947 */ /* 0x000fea0003800000 */
[----:B------:R-:W-:Y:S01]  /*1ce0*/  VIADD R0, R16, 0x16a00 ;  /* 0x00016a0010007836 */ /* 0x000fe20000000000 */
[----:B------:R-:W-:Y:S04]  /*1cf0*/  BSSY B6, `(.L_x_417) ;  /* 0x0000013000067945 */ /* 0x000fe80003800000 */
[----:B------:R-:W-:-:S13]  /*1d00*/  LOP3.LUT P0, RZ, R0, 0x1bf, RZ, 0xc0, !PT ;  /* 0x000001bf00ff7812 */ /* 0x000fda000780c0ff */
[----:B------:R-:W-:Y:S05]  /*1d10*/  @!P0 BRA `(.L_x_418) ;  /* 0x0000000000408947 */ /* 0x000fea0003800000 */
[----:B------:R-:W-:Y:S01]  /*1d20*/  MOV R0, 0x0 ;  /* 0x0000000000007802 */ /* 0x000fe20000000f00 */
[----:B------:R-:W-:Y:S01]  /*1d30*/  ULDC.64 UR4, c[0x4][0xa8] ;  /* 0x01002a0000047ab9 */ /* 0x000fe20000000a00 */
[----:B------:R-:W-:Y:S01]  /*1d40*/  ULDC.64 UR6, c[0x4][0x18] ;  /* 0x0100060000067ab9 */ /* 0x000fe20000000a00 */
[----:B------:R-:W-:Y:S01]  /*1d50*/  IMAD.U32 R4, RZ, RZ, UR4 ;  /* 0x00000004ff047e24 */ /* 0x000fe2000f8e00ff */
[----:B------:R1:W2:Y:S01]  /*1d60*/  LDC.64 R14, c[0x4][R0] ;  /* 0x01000000000e7b82 */ /* 0x0002a20000000a00 */
[----:B------:R-:W-:Y:S01]  /*1d70*/  IMAD.U32 R5, RZ, RZ, UR5 ;  /* 0x00000005ff057e24 */ /* 0x000fe2000f8e00ff */
[----:B------:R-:W-:Y:S01]  /*1d80*/  ULDC.64 UR4, c[0x4][0xb0] ;  /* 0x01002c0000047ab9 */ /* 0x000fe20000000a00 */
[----:B------:R-:W-:Y:S02]  /*1d90*/  IMAD.U32 R10, RZ, RZ, UR6 ;  /* 0x00000006ff0a7e24 */ /* 0x000fe4000f8e00ff */
[----:B0-----:R-:W-:Y:S02]  /*1da0*/  IMAD.U32 R6, RZ, RZ, UR4 ;  /* 0x00000004ff067e24 */ /* 0x001fe4000f8e00ff */
[----:B------:R-:W-:-:S02]  /*1db0*/  IMAD.U32 R7, RZ, RZ, UR5 ;  /* 0x00000005ff077e24 */ /* 0x000fc4000f8e00ff */
[----:B------:R-:W-:Y:S02]  /*1dc0*/  IMAD.U32 R11, RZ, RZ, UR7 ;  /* 0x00000007ff0b7e24 */ /* 0x000fe4000f8e00ff */
[----:B------:R-:W-:Y:S02]  /*1dd0*/  IMAD.MOV.U32 R8, RZ, RZ, 0x70 ;  /* 0x00000070ff087424 */ /* 0x000fe400078e00ff */
[----:B------:R-:W-:Y:S02]  /*1de0*/  IMAD.MOV.U32 R12, RZ, RZ, 0x1 ;  /* 0x00000001ff0c7424 */ /* 0x000fe400078e00ff */
[----:B-1----:R-:W-:-:S07]  /*1df0*/  IMAD.MOV.U32 R13, RZ, RZ, RZ ;  /* 0x000000ffff0d7224 */ /* 0x002fce00078e00ff */
[----:B------:R-:W-:-:S07]  /*1e00*/  LEPC R20, `(.L_x_418) ;  /* 0x000000001014794e */ /* 0x000fce0000000000 */
[----:B--2--5:R-:W-:Y:S05]  /*1e10*/  CALL.ABS.NOINC R14 ;  /* 0x000000000e007343 */ /* 0x024fea0003c00000 */
.L_x_418:
[----:B------:R-:W-:Y:S05]  /*1e20*/  BSYNC B6 ;  /* 0x0000000000067941 */ /* 0x000fea0003800000 */
.L_x_417:
        /* <DEDUP_REMOVED lines=20> */
.L_x_420:
[----:B------:R-:W-:Y:S05]  /*1f70*/  BSYNC B6 ;  /* 0x0000000000067941 */ /* 0x000fea0003800000 */
.L_x_419:
[----:B------:R-:W-:Y:S01]  /*1f80*/  ULDC.64 UR4, c[0x0][0x9f8] ;  /* 0x00027e0000047ab9 */ /* 0x000fe20000000a00 */
[----:B------:R-:W-:Y:S01]  /*1f90*/  IMAD.MOV.U32 R0, RZ, RZ, R28 ;  /* 0x000000ffff007224 */ /* 0x000fe200078e001c */
[----:B------:R-:W-:Y:S01]  /*1fa0*/  ISETP.NE.U32.AND P0, PT, RZ, UR4, PT ;  /* 0x00000004ff007c0c */ /* 0x000fe2000bf05070 */
[----:B------:R-:W2:Y:S01]  /*1fb0*/  LDL.64 R44, [R1+0x40] ;  /* 0x00004000012c7983 */ /* 0x000ea20000100a00 */
[----:B------:R-:W0:Y:S02]  /*1fc0*/  LDC.64 R32, c[0x0][0x300] ;  /* 0x0000c000ff207b82 */ /* 0x000e240000000a00 */
[----:B------:R-:W-:Y:S01]  /*1fd0*/  ISETP.NE.AND.EX P0, PT, RZ, UR5, PT, P0 ;  /* 0x00000005ff007c0c */ /* 0x000fe2000bf05300 */
[----:B------:R-:W2:Y:S04]  /*1fe0*/  LDL.64 R36, [R1+0x40] ;  /* 0x0000400001247983 */ /* 0x000ea80000100a00 */
[----:B------:R-:W3:Y:S01]  /*1ff0*/  LDL R42, [R1+0x54] ;  /* 0x00005400012a7983 */ /* 0x000ee20000100800 */
[----:B------:R-:W-:Y:S01]  /*2000*/  IMAD.IADD R72, R72, 0x1, R27 ;  /* 0x0000000148487824 */ /* 0x000fe200078e021b */
[----:B------:R-:W-:Y:S01]  /*2010*/  SHF.R.S32.HI R23, RZ, 0x1f, R22 ;  /* 0x0000001fff177819 */ /* 0x000fe20000011416 */
[----:B------:R-:W1:Y:S01]  /*2020*/  LDC.64 R70, c[0x0][0x408] ;  /* 0x00010200ff467b82 */ /* 0x000e620000000a00 */
[----:B------:R-:W4:Y:S04]  /*2030*/  LDL R40, [R1+0x58] ;  /* 0x0000580001287983 */ /* 0x000f280000100800 */
[----:B------:R-:W-:Y:S01]  /*2040*/  @P0 IADD3 R4, P1, R30, UR4, RZ ;  /* 0x000000041e040c10 */ /* 0x000fe2000ff3e0ff */
[----:B------:R-:W4:Y:S01]  /*2050*/  LDL R41, [R1+0x5c] ;  /* 0x00005c0001297983 */ /* 0x000f220000100800 */
[----:B------:R-:W-:Y:S01]  /*2060*/  SHF.R.S32.HI R38, RZ, 0x1f, R19 ;  /* 0x0000001fff267819 */ /* 0x000fe20000011413 */
[----:B------:R-:W1:Y:S01]  /*2070*/  LDC R13, c[0x0][0x3f4] ;  /* 0x0000fd00ff0d7b82 */ /* 0x000e620000000800 */
[----:B------:R-:W-:Y:S01]  /*2080*/  @P0 IADD3.X R5, R29, UR5, RZ, P1, !PT ;  /* 0x000000051d050c10 */ /* 0x000fe20008ffe4ff */
[----:B------:R-:W1:Y:S01]  /*2090*/  S2R R28, SR_TID.X ;  /* 0x00000000001c7919 */ /* 0x000e620000002100 */
[----:B------:R-:W-:Y:S01]  /*20a0*/  SHF.R.S32.HI R11, RZ, 0x1f, R72 ;  /* 0x0000001fff0b7819 */ /* 0x000fe20000011448 */
[----:B------:R-:W-:-:S02]  /*20b0*/  ULDC.64 UR4, c[0x0][0xa08] ;  /* 0x0002820000047ab9 */ /* 0x000fc40000000a00 */
[----:B------:R0:W2:Y:S02]  /*20c0*/  @P0 LDG.E R0, desc[UR60][R4.64] ;  /* 0x0000003c04000981 */ /* 0x0000a4000c1e1900 */
[CC--:B0-----:R-:W-:Y:S01]  /*20d0*/  IMAD.WIDE.U32 R6, R72.reuse, R32.reuse, RZ ;  /* 0x0000002048067225 */ /* 0x0c1fe200078e00ff */
[----:B------:R-:W-:Y:S01]  /*20e0*/  ISETP.NE.U32.AND P0, PT, RZ, UR4, PT ;  /* 0x00000004ff007c0c */ /* 0x000fe2000bf05070 */
[----:B------:R-:W0:Y:S02]  /*20f0*/  LDC.64 R78, c[0x0][0x3f8] ;  /* 0x0000fe00ff4e7b82 */ /* 0x000e240000000a00 */
[----:B------:R-:W-:Y:S01]  /*2100*/  IMAD R3, R11, R32, RZ ;  /* 0x000000200b037224 */ /* 0x000fe200078e02ff */
[----:B------:R-:W-:Y:S01]  /*2110*/  ISETP.NE.AND.EX P0, PT, RZ, UR5, PT, P0 ;  /* 0x00000005ff007c0c */ /* 0x000fe2000bf05300 */
[----:B------:R-:W-:Y:S02]  /*2120*/  ULDC.64 UR4, c[0x0][0x308] ;  /* 0x0000c20000047ab9 */ /* 0x000fe40000000a00 */
[----:B------:R-:W-:-:S04]  /*2130*/  IMAD R3, R72, R33, R3 ;  /* 0x0000002148037224 */ /* 0x000fc800078e0203 */
[----:B------:R-:W-:Y:S02]  /*2140*/  IMAD.IADD R7, R7, 0x1, R3 ;  /* 0x0000000107077824 */ /* 0x000fe400078e0203 */
[----:B------:R-:W-:-:S04]  /*2150*/  IMAD.WIDE.U32 R4, R34, UR4, R6 ;  /* 0x0000000422047c25 */ /* 0x000fc8000f8e0006 */
[----:B------:R-:W-:Y:S01]  /*2160*/  IMAD R5, R34, UR5, R5 ;  /* 0x0000000522057c24 */ /* 0x000fe2000f8e0205 */
[----:B------:R-:W-:Y:S01]  /*2170*/  ULDC.64 UR4, c[0x0][0x310] ;  /* 0x0000c40000047ab9 */ /* 0x000fe20000000a00 */
[----:B------:R-:W-:-:S04]  /*2180*/  IMAD R6, R38, R32, RZ ;  /* 0x0000002026067224 */ /* 0x000fc800078e02ff */
[----:B------:R-:W-:Y:S01]  /*2190*/  IMAD R6, R19, R33, R6 ;  /* 0x0000002113067224 */ /* 0x000fe200078e0206 */
[----:B-1----:R-:W-:Y:S01]  /*21a0*/  SHF.R.U32.HI R39, RZ, 0x7, R28 ;  /* 0x00000007ff277819 */ /* 0x002fe2000001161c */
[----:B------:R-:W-:-:S03]  /*21b0*/  VIADD R8, R28, 0xffffff80 ;  /* 0xffffff801c087836 */ /* 0x000fc60000000000 */
[----:B------:R-:W-:Y:S02]  /*21c0*/  ISETP.NE.AND P6, PT, R39, 0x1, PT ;  /* 0x000000012700780c */ /* 0x000fe40003fc5270 */
[----:B------:R-:W-:-:S04]  /*21d0*/  SHF.R.S32.HI R9, RZ, 0x1f, R8 ;  /* 0x0000001fff097819 */ /* 0x000fc80000011408 */
[----:B------:R-:W-:-:S04]  /*21e0*/  LEA.HI R9, R9, R8, RZ, 0x2 ;  /* 0x0000000809097211 */ /* 0x000fc800078f10ff */
[--C-:B------:R-:W-:Y:S02]  /*21f0*/  SHF.R.S32.HI R20, RZ, 0x2, R9.reuse ;  /* 0x00000002ff147819 */ /* 0x100fe40000011409 */
[----:B------:R-:W-:-:S04]  /*2200*/  SHF.R.S32.HI R9, RZ, 0x1f, R9 ;  /* 0x0000001fff097819 */ /* 0x000fc80000011409 */
[----:B------:R-:W-:-:S04]  /*2210*/  LEA.HI R9, R9, R20, RZ, 0x2 ;  /* 0x0000001409097211 */ /* 0x000fc800078f10ff */
[----:B------:R-:W-:-:S05]  /*2220*/  LOP3.LUT R9, R9, 0xfffffffc, RZ, 0xc0, !PT ;  /* 0xfffffffc09097812 */ /* 0x000fca00078ec0ff */
[----:B------:R-:W-:Y:S02]  /*2230*/  IMAD.IADD R20, R20, 0x1, -R9 ;  /* 0x0000000114147824 */ /* 0x000fe400078e0a09 */
[----:B------:R-:W-:-:S03]  /*2240*/  IMAD R8, R38, R70, RZ ;  /* 0x0000004626087224 */ /* 0x000fc600078e02ff */
[----:B------:R-:W-:Y:S01]  /*2250*/  LOP3.LUT P2, RZ, R20, 0x2, RZ, 0xc0, !PT ;  /* 0x0000000214ff7812 */ /* 0x000fe2000784c0ff */
[----:B------:R-:W-:Y:S01]  /*2260*/  IMAD R15, R19, R71, R8 ;  /* 0x00000047130f7224 */ /* 0x000fe200078e0208 */
[----:B------:R-:W-:-:S11]  /*2270*/  LOP3.LUT R26, R26, 0xfffffffd, RZ, 0xc0, !PT ;  /* 0xfffffffd1a1a7812 */ /* 0x000fd600078ec0ff */
[----:B------:R-:W-:-:S04]  /*2280*/  @P2 LOP3.LUT R26, R26, 0x2, RZ, 0xfc, !PT ;  /* 0x000000021a1a2812 */ /* 0x000fc800078efcff */
[----:B------:R-:W-:Y:S01]  /*2290*/  LOP3.LUT R26, R26, 0xfffffffe, RZ, 0xc0, !PT ;  /* 0xfffffffe1a1a7812 */ /* 0x000fe200078ec0ff */
[----:B0-----:R-:W-:-:S04]  /*22a0*/  IMAD.WIDE.U32 R74, R19, R78, R22 ;  /* 0x0000004e134a7225 */ /* 0x001fc800078e0016 */
[----:B------:R-:W-:Y:S02]  /*22b0*/  VIADD R82, R22, 0x50 ;  /* 0x0000005016527836 */ /* 0x000fe40000000000 */
[----:B------:R-:W-:Y:S02]  /*22c0*/  IMAD R99, R71, 0x90, RZ ;  /* 0x0000009047637824 */ /* 0x000fe400078e02ff */
[----:B------:R-:W-:Y:S02]  /*22d0*/  IMAD.SHL.U32 R110, R13, 0x2, RZ ;  /* 0x000000020d6e7824 */ /* 0x000fe400078e00ff */
[----:B------:R-:W-:Y:S01]  /*22e0*/  VIADD R115, R39, 0x8 ;  /* 0x0000000827737836 */ /* 0x000fe20000000000 */
[----:B--2---:R-:W-:Y:S02]  /*22f0*/  SHF.R.S32.HI R3, RZ, 0x1f, R0 ;  /* 0x0000001fff037819 */ /* 0x004fe40000011400 */
[----:B------:R-:W-:Y:S02]  /*2300*/  SEL R21, R0, RZ, !P0 ;  /* 0x000000ff00157207 */ /* 0x000fe40004000000 */
[----:B------:R-:W-:-:S03]  /*2310*/  SEL R89, R3, RZ, !P0 ;  /* 0x000000ff03597207 */ /* 0x000fc60004000000 */
[----:B------:R-:W-:-:S04]  /*2320*/  IMAD.WIDE.U32 R28, R21, UR4, R4 ;  /* 0x00000004151c7c25 */ /* 0x000fc8000f8e0004 */
[----:B------:R-:W-:Y:S02]  /*2330*/  IMAD R0, R89, UR4, RZ ;  /* 0x0000000459007c24 */ /* 0x000fe4000f8e02ff */
[----:B------:R-:W-:-:S04]  /*2340*/  IMAD.WIDE.U32 R4, R19, R32, R22 ;  /* 0x0000002013047225 */ /* 0x000fc800078e0016 */
[----:B------:R-:W-:Y:S01]  /*2350*/  IMAD R3, R21, UR5, R0 ;  /* 0x0000000515037c24 */ /* 0x000fe2000f8e0200 */
[----:B------:R-:W-:Y:S05]  /*2360*/  @!P6 WARPSYNC.ALL ;  /* 0x000000000000e948 */ /* 0x000fea0003800000 */
[----:B------:R-:W-:Y:S01]  /*2370*/  VIADD R0, R22, 0x10 ;  /* 0x0000001016007836 */ /* 0x000fe20000000000 */
[----:B------:R-:W-:Y:S01]  /*2380*/  ULDC.64 UR4, c[0x0][0x330] ;  /* 0x0000cc0000047ab9 */ /* 0x000fe20000000a00 */
[----:B------:R-:W-:Y:S01]  /*2390*/  IMAD.IADD R3, R29, 0x1, R3 ;  /* 0x000000011d037824 */ /* 0x000fe200078e0203 */
[----:B------:R-:W-:Y:S01]  /*23a0*/  @!P6 BAR.SYNC.DEFER_BLOCKING 0x9, 0x100 ;  /* 0x024400000000eb1d */ /* 0x000fe20000010000 */
[----:B------:R-:W-:Y:S01]  /*23b0*/  IMAD.WIDE.U32 R30, R34, UR4, R22 ;  /* 0x00000004221e7c25 */ /* 0x000fe2000f8e0016 */
[----:B------:R-:W-:-:S03]  /*23c0*/  IADD3 R93, P0, R28, R4, RZ ;  /* 0x000000041c5d7210 */ /* 0x000fc60007f1e0ff */
[----:B------:R-:W-:Y:S01]  /*23d0*/  IMAD.MOV.U32 R36, RZ, RZ, R44 ;  /* 0x000000ffff247224 */ /* 0x000fe200078e002c */
[----:B------:R-:W-:Y:S01]  /*23e0*/  ULDC UR4, c[0x0][0x2f4] ;  /* 0x0000bd0000047ab9 */ /* 0x000fe20000000800 */
[----:B------:R-:W-:Y:S01]  /*23f0*/  ULDC.64 UR6, c[0x0][0x338] ;  /* 0x0000ce0000067ab9 */ /* 0x000fe20000000a00 */
[----:B------:R-:W-:Y:S01]  /*2400*/  ISETP.GE.AND P1, PT, R0, UR4, PT ;  /* 0x0000000400007c0c */ /* 0x000fe2000bf26270 */
[----:B------:R-:W-:Y:S01]  /*2410*/  IMAD R31, R34, UR5, R31 ;  /* 0x00000005221f7c24 */ /* 0x000fe2000f8e021f */
[----:B------:R-:W-:Y:S02]  /*2420*/  IADD3.X R92, R3, R5, R6, P0, !PT ;  /* 0x00000005035c7210 */ /* 0x000fe400007fe406 */
[----:B------:R-:W-:Y:S02]  /*2430*/  SEL R5, RZ, 0xffffffff, P1 ;  /* 0xffffffffff057807 */ /* 0x000fe40000800000 */
[C---:B------:R-:W-:Y:S01]  /*2440*/  ISETP.GE.AND P0, PT, R22.reuse, UR4, PT ;  /* 0x0000000416007c0c */ /* 0x040fe2000bf06270 */
[----:B------:R-:W-:-:S02]  /*2450*/  VIADD R4, R22, 0x20 ;  /* 0x0000002016047836 */ /* 0x000fc40000000000 */
[----:B------:R-:W-:Y:S01]  /*2460*/  IMAD.SHL.U32 R7, R5, 0x2, RZ ;  /* 0x0000000205077824 */ /* 0x000fe200078e00ff */
[----:B------:R-:W-:Y:S01]  /*2470*/  SEL R6, RZ, 0x1, P0 ;  /* 0x00000001ff067807 */ /* 0x000fe20000000000 */
[----:B------:R-:W-:Y:S01]  /*2480*/  VIADD R5, R22, 0x30 ;  /* 0x0000003016057836 */ /* 0x000fe20000000000 */
[----:B------:R-:W-:Y:S02]  /*2490*/  ISETP.GE.AND P0, PT, R4, UR4, PT ;  /* 0x0000000404007c0c */ /* 0x000fe4000bf06270 */
[----:B------:R-:W-:Y:S01]  /*24a0*/  LOP3.LUT R7, R7, 0x2, R6, 0xe2, !PT ;  /* 0x0000000207077812 */ /* 0x000fe200078ee206 */
[----:B------:R-:W-:Y:S01]  /*24b0*/  VIADD R6, R22, 0x40 ;  /* 0x0000004016067836 */ /* 0x000fe20000000000 */
[----:B------:R-:W-:Y:S02]  /*24c0*/  ISETP.GE.AND P1, PT, R5, UR4, PT ;  /* 0x0000000405007c0c */ /* 0x000fe4000bf26270 */
[----:B------:R-:W-:Y:S02]  /*24d0*/  SEL R8, RZ, 0x4, P0 ;  /* 0x00000004ff087807 */ /* 0x000fe40000000000 */
[----:B------:R-:W-:-:S02]  /*24e0*/  SEL R9, RZ, 0x8, P1 ;  /* 0x00000008ff097807 */ /* 0x000fc40000800000 */
[----:B------:R-:W-:Y:S02]  /*24f0*/  ISETP.GE.AND P0, PT, R6, UR4, PT ;  /* 0x0000000406007c0c */ /* 0x000fe4000bf06270 */
[----:B------:R-:W-:Y:S02]  /*2500*/  LOP3.LUT R7, R9, R7, R8, 0xfe, !PT ;  /* 0x0000000709077212 */ /* 0x000fe400078efe08 */
[----:B------:R-:W-:Y:S02]  /*2510*/  SEL R10, RZ, 0x10, P0 ;  /* 0x00000010ff0a7807 */ /* 0x000fe40000000000 */
[-C--:B------:R-:W-:Y:S02]  /*2520*/  ISETP.GE.AND P0, PT, R22, R13.reuse, PT ;  /* 0x0000000d1600720c */ /* 0x080fe40003f06270 */
[----:B------:R-:W-:Y:S01]  /*2530*/  ISETP.GE.AND P2, PT, R4, R13, PT ;  /* 0x0000000d0400720c */ /* 0x000fe20003f46270 */
[----:B------:R-:W-:Y:S01]  /*2540*/  IMAD R8, R38, R78, RZ ;  /* 0x0000004e26087224 */ /* 0x000fe200078e02ff */
[----:B------:R-:W-:-:S02]  /*2550*/  LOP3.LUT R10, R7, R10, RZ, 0xfc, !PT ;  /* 0x0000000a070a7212 */ /* 0x000fc400078efcff */
[----:B------:R-:W-:Y:S01]  /*2560*/  SEL R7, R13, RZ, P0 ;  /* 0x000000ff0d077207 */ /* 0x000fe20000000000 */
[----:B------:R-:W-:Y:S01]  /*2570*/  IMAD R27, R19, R79, R8 ;  /* 0x0000004f131b7224 */ /* 0x000fe200078e0208 */
[----:B------:R-:W-:Y:S01]  /*2580*/  ISETP.GE.AND P1, PT, R0, R13, PT ;  /* 0x0000000d0000720c */ /* 0x000fe20003f26270 */
[----:B------:R-:W-:Y:S02]  /*2590*/  IMAD R89, R89, UR6, RZ ;  /* 0x0000000659597c24 */ /* 0x000fe4000f8e02ff */
[----:B------:R-:W-:Y:S01]  /*25a0*/  IMAD.IADD R8, R22, 0x1, R7 ;  /* 0x0000000116087824 */ /* 0x000fe200078e0207 */
[----:B------:R-:W-:Y:S01]  /*25b0*/  SEL R7, R13, RZ, P2 ;  /* 0x000000ff0d077207 */ /* 0x000fe20001000000 */
[C---:B------:R-:W-:Y:S01]  /*25c0*/  IMAD R89, R21.reuse, UR7, R89 ;  /* 0x0000000715597c24 */ /* 0x040fe2000f8e0259 */
[----:B------:R-:W-:Y:S01]  /*25d0*/  SHF.R.S32.HI R37, RZ, 0x1f, R36 ;  /* 0x0000001fff257819 */ /* 0x000fe20000011424 */
[----:B------:R-:W-:Y:S01]  /*25e0*/  IMAD.WIDE.U32 R30, R21, UR6, R30 ;  /* 0x00000006151e7c25 */ /* 0x000fe2000f8e001e */
[----:B------:R-:W-:-:S02]  /*25f0*/  SEL R9, R13, RZ, P1 ;  /* 0x000000ff0d097207 */ /* 0x000fc40000800000 */
[----:B------:R-:W-:Y:S01]  /*2600*/  @P2 LOP3.LUT R26, R26, 0x1, RZ, 0xfc, !PT ;  /* 0x000000011a1a2812 */ /* 0x000fe200078efcff */
[----:B------:R-:W-:Y:S01]  /*2610*/  IMAD.IADD R21, R4, 0x1, R7 ;  /* 0x0000000104157824 */ /* 0x000fe200078e0207 */
[----:B------:R-:W-:Y:S01]  /*2620*/  STL [R1+0x44], R37 ;  /* 0x0000442501007387 */ /* 0x000fe20000100800 */
[----:B------:R-:W-:-:S03]  /*2630*/  IMAD.WIDE.U32 R34, R19, R70, R22 ;  /* 0x0000004613227225 */ /* 0x000fc600078e0016 */
[----:B------:R0:W-:Y:S01]  /*2640*/  STL [R1+0x50], R26 ;  /* 0x0000501a01007387 */ /* 0x0001e20000100800 */
[----:B------:R-:W-:-:S04]  /*2650*/  IMAD.WIDE.U32 R68, R19, R70, R36 ;  /* 0x0000004613447225 */ /* 0x000fc800078e0024 */
[----:B------:R-:W-:Y:S01]  /*2660*/  IMAD.IADD R14, R0, 0x1, R9 ;  /* 0x00000001000e7824 */ /* 0x000fe200078e0209 */
[----:B------:R-:W-:Y:S01]  /*2670*/  SHF.R.S32.HI R9, RZ, 0x1f, R8 ;  /* 0x0000001fff097819 */ /* 0x000fe20000011408 */
[----:B------:R-:W-:Y:S01]  /*2680*/  IMAD.IADD R35, R35, 0x1, R15 ;  /* 0x0000000123237824 */ /* 0x000fe200078e020f */
[----:B0-----:R-:W-:Y:S01]  /*2690*/  SHF.R.S32.HI R26, RZ, 0x1f, R21 ;  /* 0x0000001fff1a7819 */ /* 0x001fe20000011415 */
[----:B------:R-:W-:Y:S01]  /*26a0*/  IMAD.IADD R69, R15, 0x1, R69 ;  /* 0x000000010f457824 */ /* 0x000fe200078e0245 */
[----:B------:R-:W-:Y:S01]  /*26b0*/  SHF.R.S32.HI R15, RZ, 0x1f, R14 ;  /* 0x0000001fff0f7819 */ /* 0x000fe2000001140e */
[----:B------:R-:W-:Y:S01]  /*26c0*/  IMAD.WIDE.U32 R76, R19, R78, R36 ;  /* 0x0000004e134c7225 */ /* 0x000fe200078e0024 */
[CC--:B------:R-:W-:Y:S02]  /*26d0*/  LEA.HI R7, R9.reuse, R8.reuse, RZ, 0x3 ;  /* 0x0000000809077211 */ /* 0x0c0fe400078f18ff */
[----:B------:R-:W-:Y:S02]  /*26e0*/  LEA.HI R12, R9, R8, RZ, 0x5 ;  /* 0x00000008090c7211 */ /* 0x000fe400078f28ff */
[----:B------:R-:W-:-:S02]  /*26f0*/  LEA.HI R9, R26, R21, RZ, 0x3 ;  /* 0x000000151a097211 */ /* 0x000fc400078f18ff */
[----:B------:R-:W-:Y:S01]  /*2700*/  LEA.HI R21, R26, R21, RZ, 0x5 ;  /* 0x000000151a157211 */ /* 0x000fe200078f28ff */
[----:B------:R-:W-:Y:S01]  /*2710*/  IMAD.IADD R75, R75, 0x1, R27 ;  /* 0x000000014b4b7824 */ /* 0x000fe200078e021b */
[-C--:B------:R-:W-:Y:S01]  /*2720*/  LEA.HI R8, R15, R14.reuse, RZ, 0x3 ;  /* 0x0000000e0f087211 */ /* 0x080fe200078f18ff */
[----:B------:R-:W-:Y:S01]  /*2730*/  IMAD.IADD R77, R27, 0x1, R77 ;  /* 0x000000011b4d7824 */ /* 0x000fe200078e024d */
[----:B------:R-:W-:Y:S02]  /*2740*/  LEA.HI R15, R15, R14, RZ, 0x5 ;  /* 0x0000000e0f0f7211 */ /* 0x000fe400078f28ff */
[----:B------:R-:W-:Y:S02]  /*2750*/  SHF.R.S32.HI R14, RZ, 0x5, R12 ;  /* 0x00000005ff0e7819 */ /* 0x000fe4000001140c */
[----:B------:R-:W-:Y:S02]  /*2760*/  SHF.R.S32.HI R36, RZ, 0x5, R21 ;  /* 0x00000005ff247819 */ /* 0x000fe40000011415 */
[----:B---3--:R-:W-:-:S02]  /*2770*/  LOP3.LUT R27, R42, 0x18, R9, 0xf8, !PT ;  /* 0x000000182a1b7812 */ /* 0x008fc400078ef809 */
[----:B-----5:R-:W-:Y:S02]  /*2780*/  SHF.R.S32.HI R37, RZ, 0x1f, R107 ;  /* 0x0000001fff257819 */ /* 0x020fe4000001146b */
[----:B------:R-:W-:Y:S01]  /*2790*/  LOP3.LUT R12, R42, 0x18, R7, 0xf8, !PT ;  /* 0x000000182a0c7812 */ /* 0x000fe200078ef807 */
[----:B----4-:R-:W-:Y:S01]  /*27a0*/  IMAD R36, R36, 0x1200, R41 ;  /* 0x0000120024247824 */ /* 0x010fe200078e0229 */
[----:B------:R-:W-:Y:S02]  /*27b0*/  SHF.R.S32.HI R26, RZ, 0x5, R15 ;  /* 0x00000005ff1a7819 */ /* 0x000fe4000001140f */
[-C--:B------:R-:W-:Y:S01]  /*27c0*/  LOP3.LUT R27, R27, R40.reuse, RZ, 0x3c, !PT ;  /* 0x000000281b1b7212 */ /* 0x080fe200078e3cff */
[----:B------:R-:W-:Y:S01]  /*27d0*/  IMAD R14, R14, 0x1200, R41 ;  /* 0x000012000e0e7824 */ /* 0x000fe200078e0229 */
[----:B------:R-:W-:Y:S02]  /*27e0*/  LOP3.LUT R21, R42, 0x18, R8, 0xf8, !PT ;  /* 0x000000182a157812 */ /* 0x000fe400078ef808 */
[----:B------:R-:W-:Y:S01]  /*27f0*/  LOP3.LUT R15, R12, R40, RZ, 0x3c, !PT ;  /* 0x000000280c0f7212 */ /* 0x000fe200078e3cff */
[----:B------:R-:W-:Y:S01]  /*2800*/  IMAD R12, R37, R70, RZ ;  /* 0x00000046250c7224 */ /* 0x000fe200078e02ff */
[----:B------:R-:W-:Y:S01]  /*2810*/  ISETP.GE.AND P2, PT, R82, UR4, PT ;  /* 0x0000000452007c0c */ /* 0x000fe2000bf46270 */
[----:B------:R-:W-:Y:S01]  /*2820*/  IMAD.IADD R104, R36, 0x1, R27 ;  /* 0x0000000124687824 */ /* 0x000fe200078e021b */
[----:B------:R-:W-:Y:S01]  /*2830*/  LOP3.LUT R21, R21, R40, RZ, 0x3c, !PT ;  /* 0x0000002815157212 */ /* 0x000fe200078e3cff */
[----:B------:R-:W-:-:S02]  /*2840*/  IMAD R26, R26, 0x1200, R41 ;  /* 0x000012001a1a7824 */ /* 0x000fc400078e0229 */
[----:B------:R-:W-:Y:S01]  /*2850*/  IMAD.IADD R106, R14, 0x1, R15 ;  /* 0x000000010e6a7824 */ /* 0x000fe200078e020f */
[----:B------:R-:W-:Y:S01]  /*2860*/  SEL R15, RZ, 0x20, P2 ;  /* 0x00000020ff0f7807 */ /* 0x000fe20001000000 */
[----:B------:R-:W-:Y:S02]  /*2870*/  IMAD R27, R107, R71, R12 ;  /* 0x000000476b1b7224 */ /* 0x000fe400078e020c */
[----:B------:R-:W-:Y:S02]  /*2880*/  IMAD R12, R37, R78, RZ ;  /* 0x0000004e250c7224 */ /* 0x000fe400078e02ff */
[----:B------:R-:W-:Y:S01]  /*2890*/  IMAD.WIDE.U32 R34, R107, R70, R34 ;  /* 0x000000466b227225 */ /* 0x000fe200078e0022 */
[----:B------:R-:W-:-:S03]  /*28a0*/  IADD3 R72, P2, R19, R72, RZ ;  /* 0x0000004813487210 */ /* 0x000fc60007f5e0ff */
[----:B------:R-:W-:Y:S01]  /*28b0*/  IMAD.WIDE.U32 R68, R107, R70, R68 ;  /* 0x000000466b447225 */ /* 0x000fe200078e0044 */
[----:B------:R-:W-:-:S03]  /*28c0*/  LOP3.LUT R15, R10, R15, RZ, 0xfc, !PT ;  /* 0x0000000f0a0f7212 */ /* 0x000fc600078efcff */
[----:B------:R-:W-:Y:S01]  /*28d0*/  IMAD.IADD R105, R26, 0x1, R21 ;  /* 0x000000011a697824 */ /* 0x000fe200078e0215 */
[----:B------:R-:W-:Y:S01]  /*28e0*/  LOP3.LUT R81, R7, 0xfffffff8, RZ, 0xc0, !PT ;  /* 0xfffffff807517812 */ /* 0x000fe200078ec0ff */
[----:B------:R-:W-:Y:S01]  /*28f0*/  IMAD R21, R33, 0x90, RZ ;  /* 0x0000009021157824 */ /* 0x000fe200078e02ff */
[----:B------:R-:W-:Y:S01]  /*2900*/  LOP3.LUT R80, R8, 0xfffffff8, RZ, 0xc0, !PT ;  /* 0xfffffff808507812 */ /* 0x000fe200078ec0ff */
[----:B------:R-:W-:Y:S02]  /*2910*/  IMAD R85, R107, R79, R12 ;  /* 0x0000004f6b557224 */ /* 0x000fe400078e020c */
[----:B------:R-:W-:Y:S02]  /*2920*/  IMAD R37, R79, 0x90, RZ ;  /* 0x000000904f257824 */ /* 0x000fe400078e02ff */
[----:B------:R-:W-:-:S04]  /*2930*/  IMAD.WIDE.U32 R74, R107, R78, R74 ;  /* 0x0000004e6b4a7225 */ /* 0x000fc800078e004a */
[----:B------:R-:W-:-:S04]  /*2940*/  IMAD.WIDE.U32 R76, R107, R78, R76 ;  /* 0x0000004e6b4c7225 */ /* 0x000fc800078e004c */
[----:B------:R-:W-:Y:S02]  /*2950*/  IMAD.IADD R88, R35, 0x1, R27 ;  /* 0x0000000123587824 */ /* 0x000fe400078e021b */
[----:B------:R-:W-:Y:S01]  /*2960*/  IMAD.IADD R86, R27, 0x1, R69 ;  /* 0x000000011b567824 */ /* 0x000fe200078e0245 */
[----:B------:R-:W-:Y:S01]  /*2970*/  LOP3.LUT R27, R9, 0xfffffff8, RZ, 0xc0, !PT ;  /* 0xfffffff8091b7812 */ /* 0x000fe200078ec0ff */
[----:B------:R-:W-:Y:S01]  /*2980*/  IMAD.WIDE.U32 R32, R32, 0x90, RZ ;  /* 0x0000009020207825 */ /* 0x000fe200078e00ff */
[----:B------:R-:W-:-:S03]  /*2990*/  LOP3.LUT R12, R15, 0x4, RZ, 0xc0, !PT ;  /* 0x000000040f0c7812 */ /* 0x000fc600078ec0ff */
[----:B------:R-:W-:Y:S01]  /*29a0*/  IMAD.WIDE.U32 R70, R70, 0x90, RZ ;  /* 0x0000009046467825 */ /* 0x000fe200078e00ff */
[----:B------:R-:W-:-:S03]  /*29b0*/  LOP3.LUT R13, R15, 0x8, RZ, 0xc0, !PT ;  /* 0x000000080f0d7812 */ /* 0x000fc600078ec0ff */
[----:B------:R-:W-:Y:S01]  /*29c0*/  IMAD.WIDE.U32 R78, R78, 0x90, RZ ;  /* 0x000000904e4e7825 */ /* 0x000fe200078e00ff */
[----:B------:R-:W-:-:S03]  /*29d0*/  LOP3.LUT R14, R15, 0x10, RZ, 0xc0, !PT ;  /* 0x000000100f0e7812 */ /* 0x000fc600078ec0ff */
[----:B------:R-:W-:Y:S01]  /*29e0*/  IMAD.X R73, R38, 0x1, R11, P2 ;  /* 0x0000000126497824 */ /* 0x000fe200010e060b */
[----:B------:R-:W-:Y:S01]  /*29f0*/  LOP3.LUT R11, R15, 0x2, RZ, 0xc0, !PT ;  /* 0x000000020f0b7812 */ /* 0x000fe200078ec0ff */
[----:B------:R-:W-:Y:S01]  /*2a00*/  IMAD.IADD R87, R75, 0x1, R85 ;  /* 0x000000014b577824 */ /* 0x000fe200078e0255 */
[----:B------:R-:W-:Y:S01]  /*2a10*/  SHF.R.S32.HI R103, RZ, 0x1f, R81 ;  /* 0x0000001fff677819 */ /* 0x000fe20000011451 */
[----:B------:R-:W-:Y:S01]  /*2a20*/  IMAD.IADD R98, R33, 0x1, R21 ;  /* 0x0000000121627824 */ /* 0x000fe200078e0215 */
[----:B------:R-:W-:Y:S01]  /*2a30*/  SHF.R.S32.HI R102, RZ, 0x1f, R80 ;  /* 0x0000001fff667819 */ /* 0x000fe20000011450 */
[----:B------:R-:W-:Y:S01]  /*2a40*/  IMAD.IADD R99, R71, 0x1, R99 ;  /* 0x0000000147637824 */ /* 0x000fe200078e0263 */
[----:B------:R-:W-:Y:S01]  /*2a50*/  SHF.R.S32.HI R101, RZ, 0x1f, R27 ;  /* 0x0000001fff657819 */ /* 0x000fe2000001141b */
[----:B------:R-:W-:Y:S01]  /*2a60*/  IMAD.IADD R100, R79, 0x1, R37 ;  /* 0x000000014f647824 */ /* 0x000fe200078e0225 */
[----:B------:R-:W-:Y:S01]  /*2a70*/  LOP3.LUT R10, R10, 0x1, RZ, 0xc0, !PT ;  /* 0x000000010a0a7812 */ /* 0x000fe200078ec0ff */
[----:B------:R-:W-:Y:S01]  /*2a80*/  IMAD.IADD R85, R85, 0x1, R77 ;  /* 0x0000000155557824 */ /* 0x000fe200078e024d */
[----:B------:R-:W-:Y:S01]  /*2a90*/  LOP3.LUT R15, R15, 0x20, RZ, 0xc0, !PT ;  /* 0x000000200f0f7812 */ /* 0x000fe200078ec0ff */
[----:B------:R-:W-:-:S07]  /*2aa0*/  IMAD.IADD R89, R31, 0x1, R89 ;  /* 0x000000011f597824 */ /* 0x000fce00078e0259 */
.L_x_476:
[----:B------:R-:W2:Y:S01]  /*2ab0*/  LDL R26, [R1+0x88] ;  /* 0x00008800011a7983 */ /* 0x000ea20000100800 */
[----:B0-----:R-:W0:Y:S01]  /*2ac0*/  LDC R108, c[0x0][0x3f4] ;  /* 0x0000fd00ff6c7b82 */ /* 0x001e220000000800 */
[----:B------:R-:W-:Y:S01]  /*2ad0*/  LOP3.LUT P3, RZ, R20, 0x2, RZ, 0xc0, !PT ;  /* 0x0000000214ff7812 */ /* 0x000fe2000786c0ff */
[----:B---3--:R-:W-:Y:S01]  /*2ae0*/  VIADD R39, R24, 0xffffffff ;  /* 0xffffffff18277836 */ /* 0x008fe20000000000 */
[----:B------:R-:W-:Y:S05]  /*2af0*/  YIELD ;  /* 0x0000000000007946 */ /* 0x000fea0003800000 */
[----:B-1----:R-:W1:Y:S01]  /*2b00*/  LDC.64 R94, c[0x0][0x2e8] ;  /* 0x0000ba00ff5e7b82 */ /* 0x002e620000000a00 */
[----:B------:R-:W-:Y:S01]  /*2b10*/  SHF.R.S32.HI R38, RZ, 0x1f, R39 ;  /* 0x0000001fff267819 */ /* 0x000fe20000011427 */
[-C--:B------:R-:W-:Y:S01]  /*2b20*/  IMAD R21, R98, R39.reuse, RZ ;  /* 0x0000002762157224 */ /* 0x080fe200078e02ff */
[----:B------:R-:W-:Y:S01]  /*2b30*/  BSSY B0, `(.L_x_421) ;  /* 0x0000404000007945 */ /* 0x000fe20003800000 */
[----:B------:R-:W-:-:S04]  /*2b40*/  IMAD.WIDE.U32 R64, R32, R39, RZ ;  /* 0x0000002720407225 */ /* 0x000fc800078e00ff */
[----:B------:R-:W-:Y:S01]  /*2b50*/  IMAD R37, R38, R32, R21 ;  /* 0x0000002026257224 */ /* 0x000fe200078e0215 */
[----:B------:R-:W-:-:S03]  /*2b60*/  IADD3 R21, P2, R93, R64, RZ ;  /* 0x000000405d157210 */ /* 0x000fc60007f5e0ff */
[----:B------:R-:W-:-:S04]  /*2b70*/  IMAD.IADD R96, R65, 0x1, R37 ;  /* 0x0000000141607824 */ /* 0x000fc800078e0225 */
[----:B------:R-:W-:Y:S01]  /*2b80*/  IMAD.X R36, R96, 0x1, R92, P2 ;  /* 0x0000000160247824 */ /* 0x000fe200010e065c */
[----:B-1----:R-:W-:-:S04]  /*2b90*/  LEA R40, P2, R21, R94, 0x1 ;  /* 0x0000005e15287211 */ /* 0x002fc800078408ff */
[----:B------:R-:W-:Y:S02]  /*2ba0*/  LEA.HI.X R41, R21, R95, R36, 0x1, P2 ;  /* 0x0000005f15297211 */ /* 0x000fe400010f0c24 */
[----:B------:R-:W-:Y:S01]  /*2bb0*/  ISETP.GT.AND P2, PT, R39, R84, PT ;  /* 0x000000542700720c */ /* 0x000fe20003f44270 */
[----:B--2---:R-:W-:-:S04]  /*2bc0*/  IMAD R24, R17, 0x3600, R26 ;  /* 0x0000360011187824 */ /* 0x004fc800078e021a */
[C---:B------:R-:W-:Y:S02]  /*2bd0*/  VIADD R26, R24.reuse, 0x10 ;  /* 0x00000010181a7836 */ /* 0x040fe40000000000 */
[----:B------:R-:W-:Y:S01]  /*2be0*/  @P3 VIADD R26, R24, 0xfffffff0 ;  /* 0xfffffff0181a3836 */ /* 0x000fe20000000000 */
[----:B0-----:R-:W-:Y:S01]  /*2bf0*/  ISETP.GE.AND P3, PT, R108, 0x1, PT ;  /* 0x000000016c00780c */ /* 0x001fe20003f66270 */
[----:B------:R-:W-:Y:S02]  /*2c00*/  IMAD R83, R24, 0x2, R25 ;  /* 0x0000000218537824 */ /* 0x000fe400078e0219 */
[----:B------:R-:W-:Y:S02]  /*2c10*/  IMAD.MOV.U32 R24, RZ, RZ, R39 ;  /* 0x000000ffff187224 */ /* 0x000fe400078e0027 */
[----:B------:R-:W-:-:S08]  /*2c20*/  IMAD R26, R26, 0x2, R25 ;  /* 0x000000021a1a7824 */ /* 0x000fd000078e0219 */
[----:B------:R-:W-:Y:S05]  /*2c30*/  @!P3 BRA `(.L_x_422) ;  /* 0x0000003c004cb947 */ /* 0x000fea0003800000 */
[----:B------:R-:W-:Y:S01]  /*2c40*/  ULDC.U8 UR4, c[0x0][0x410] ;  /* 0x0001040000047ab9 */ /* 0x000fe20000000000 */
[-C--:B------:R-:W-:Y:S01]  /*2c50*/  IMAD R21, R100, R39.reuse, RZ ;  /* 0x0000002764157224 */ /* 0x080fe200078e02ff */
[----:B------:R-:W-:Y:S01]  /*2c60*/  ISETP.NE.AND P3, PT, RZ, UR4, PT ;  /* 0x00000004ff007c0c */ /* 0x000fe2000bf65270 */
[-C--:B------:R-:W-:Y:S02]  /*2c70*/  IMAD R37, R99, R39.reuse, RZ ;  /* 0x0000002763257224 */ /* 0x080fe400078e02ff */
[----:B------:R-:W-:Y:S02]  /*2c80*/  IMAD R90, R24, -0x90, R2 ;  /* 0xffffff70185a7824 */ /* 0x000fe400078e0202 */
[C---:B------:R-:W-:Y:S02]  /*2c90*/  IMAD R21, R38.reuse, R78, R21 ;  /* 0x0000004e26157224 */ /* 0x040fe400078e0215 */
[----:B------:R-:W-:Y:S01]  /*2ca0*/  IMAD R37, R38, R70, R37 ;  /* 0x0000004626257224 */ /* 0x000fe200078e0225 */
[----:B------:R-:W-:Y:S01]  /*2cb0*/  VIMNMX R90, R90, 0x90, PT ;  /* 0x000000905a5a7848 */ /* 0x000fe20003fe0100 */
[----:B------:R-:W-:-:S04]  /*2cc0*/  IMAD.WIDE.U32 R62, R78, R39, RZ ;  /* 0x000000274e3e7225 */ /* 0x000fc800078e00ff */
[----:B------:R-:W-:-:S04]  /*2cd0*/  IMAD.WIDE.U32 R60, R70, R39, RZ ;  /* 0x00000027463c7225 */ /* 0x000fc800078e00ff */
[----:B------:R-:W-:Y:S02]  /*2ce0*/  IMAD.IADD R21, R63, 0x1, R21 ;  /* 0x000000013f157824 */ /* 0x000fe400078e0215 */
[----:B------:R-:W-:Y:S01]  /*2cf0*/  IMAD.IADD R91, R61, 0x1, R37 ;  /* 0x000000013d5b7824 */ /* 0x000fe200078e0225 */
[----:B------:R-:W-:Y:S06]  /*2d00*/  @!P3 BRA `(.L_x_423) ;  /* 0x0000001c0018b947 */ /* 0x000fec0003800000 */
[----:B------:R-:W-:Y:S01]  /*2d10*/  ISETP.GE.AND P4, PT, R19, R90, PT ;  /* 0x0000005a1300720c */ /* 0x000fe20003f86270 */
[----:B------:R-:W-:Y:S01]  /*2d20*/  BSSY B1, `(.L_x_424) ;  /* 0x000003c000017945 */ /* 0x000fe20003800000 */
        /* <DEDUP_REMOVED lines=12> */
[----:B------:R-:W-:Y:S06]  /*2df0*/  @P4 BRA `(.L_x_425) ;  /* 0x0000000000b84947 */ /* 0x000fec0003800000 */
[----:B------:R-:W2:Y:S04]  /*2e00*/  LDL.64 R120, [R1+0x40] ;  /* 0x0000400001787983 */ /* 0x000ea80000100a00 */
[----:B------:R-:W3:Y:S04]  /*2e10*/  LDL R118, [R1+0x6c] ;  /* 0x00006c0001767983 */ /* 0x000ee80000100800 */
[----:B------:R-:W4:Y:S04]  /*2e20*/  LDL R117, [R1+0x68] ;  /* 0x0000680001757983 */ /* 0x000f280000100800 */
[----:B------:R-:W4:Y:S04]  /*2e30*/  LDL R114, [R1+0x70] ;  /* 0x0000700001727983 */ /* 0x000f280000100800 */
[----:B------:R-:W4:Y:S04]  /*2e40*/  LDL R113, [R1+0x64] ;  /* 0x0000640001717983 */ /* 0x000f280000100800 */
[----:B------:R-:W4:Y:S01]  /*2e50*/  LDL R97, [R1+0x74] ;  /* 0x0000740001617983 */ /* 0x000f220000100800 */
[----:B------:R-:W-:Y:S01]  /*2e60*/  IADD3 R62, P3, R76, R62, RZ ;  /* 0x0000003e4c3e7210 */ /* 0x000fe20007f7e0ff */
[----:B------:R-:W-:Y:S01]  /*2e70*/  ULDC.64 UR4, c[0x0][0x3e8] ;  /* 0x0000fa0000047ab9 */ /* 0x000fe20000000a00 */
[----:B------:R-:W-:-:S02]  /*2e80*/  CS2R R66, SRZ ;  /* 0x0000000000427805 */ /* 0x000fc4000001ff00 */
[----:B------:R-:W-:Y:S01]  /*2e90*/  CS2R R94, SRZ ;  /* 0x00000000005e7805 */ /* 0x000fe2000001ff00 */
[----:B------:R-:W-:Y:S01]  /*2ea0*/  IMAD.X R21, R21, 0x1, R85, P3 ;  /* 0x0000000115157824 */ /* 0x000fe200018e0655 */
[----:B------:R-:W-:-:S05]  /*2eb0*/  IADD3 R60, P3, R68, R60, RZ ;  /* 0x0000003c443c7210 */ /* 0x000fca0007f7e0ff */
[----:B------:R-:W-:Y:S01]  /*2ec0*/  IMAD.X R91, R91, 0x1, R86, P3 ;  /* 0x000000015b5b7824 */ /* 0x000fe200018e0656 */
[----:B------:R-:W-:-:S04]  /*2ed0*/  LEA R36, P3, R62, UR4, 0x1 ;  /* 0x000000043e247c11 */ /* 0x000fc8000f8608ff */
[----:B------:R-:W-:Y:S01]  /*2ee0*/  LEA.HI.X R37, R62, UR5, R21, 0x1, P3 ;  /* 0x000000053e257c11 */ /* 0x000fe200098f0c15 */
[----:B------:R-:W-:Y:S02]  /*2ef0*/  ULDC.64 UR4, c[0x0][0x400] ;  /* 0x0001000000047ab9 */ /* 0x000fe40000000a00 */
[----:B------:R-:W-:-:S04]  /*2f00*/  LEA R38, P3, R60, UR4, 0x1 ;  /* 0x000000043c267c11 */ /* 0x000fc8000f8608ff */
[----:B------:R-:W-:Y:S02]  /*2f10*/  LEA.HI.X R39, R60, UR5, R91, 0x1, P3 ;  /* 0x000000053c277c11 */ /* 0x000fe400098f0c5b */
        /* <DEDUP_REMOVED lines=10> */
[----:B--2---:R-:W-:-:S13]  /*2fc0*/  ISETP.GE.AND P3, PT, R120, R108, PT ;  /* 0x0000006c7800720c */ /* 0x004fda0003f66270 */
[----:B------:R0:W5:Y:S04]  /*2fd0*/  @!P3 LDG.E.64 R66, desc[UR60][R36.64] ;  /* 0x0000003c2442b981 */ /* 0x000168000c1e1b00 */
[----:B------:R0:W5:Y:S01]  /*2fe0*/  @!P3 LDG.E.64 R94, desc[UR60][R38.64] ;  /* 0x0000003c265eb981 */ /* 0x000162000c1e1b00 */
[----:B---3--:R-:W-:-:S13]  /*2ff0*/  ISETP.GE.AND P3, PT, R118, R108, PT ;  /* 0x0000006c7600720c */ /* 0x008fda0003f66270 */
[----:B------:R0:W5:Y:S04]  /*3000*/  @!P3 LDG.E.64 R58, desc[UR60][R36.64+0x10] ;  /* 0x0000103c243ab981 */ /* 0x000168000c1e1b00 */
[----:B------:R0:W5:Y:S01]  /*3010*/  @!P3 LDG.E.64 R64, desc[UR60][R38.64+0x10] ;  /* 0x0000103c2640b981 */ /* 0x000162000c1e1b00 */
[----:B----4-:R-:W-:-:S13]  /*3020*/  ISETP.GE.AND P3, PT, R117, R108, PT ;  /* 0x0000006c7500720c */ /* 0x010fda0003f66270 */
[----:B------:R0:W5:Y:S04]  /*3030*/  @!P3 LDG.E.64 R54, desc[UR60][R36.64+0x20] ;  /* 0x0000203c2436b981 */ /* 0x000168000c1e1b00 */
[----:B------:R0:W5:Y:S01]  /*3040*/  @!P3 LDG.E.64 R56, desc[UR60][R38.64+0x20] ;  /* 0x0000203c2638b981 */ /* 0x000162000c1e1b00 */
[----:B------:R-:W-:-:S13]  /*3050*/  ISETP.GE.AND P3, PT, R114, R108, PT ;  /* 0x0000006c7200720c */ /* 0x000fda0003f66270 */
[----:B------:R0:W5:Y:S04]  /*3060*/  @!P3 LDG.E.64 R50, desc[UR60][R36.64+0x30] ;  /* 0x0000303c2432b981 */ /* 0x000168000c1e1b00 */
[----:B------:R0:W5:Y:S01]  /*3070*/  @!P3 LDG.E.64 R52, desc[UR60][R38.64+0x30] ;  /* 0x0000303c2634b981 */ /* 0x000162000c1e1b00 */
[----:B------:R-:W-:-:S13]  /*3080*/  ISETP.GE.AND P3, PT, R113, R108, PT ;  /* 0x0000006c7100720c */ /* 0x000fda0003f66270 */
[----:B------:R0:W5:Y:S04]  /*3090*/  @!P3 LDG.E.64 R46, desc[UR60][R36.64+0x40] ;  /* 0x0000403c242eb981 */ /* 0x000168000c1e1b00 */
[----:B------:R0:W5:Y:S01]  /*30a0*/  @!P3 LDG.E.64 R48, desc[UR60][R38.64+0x40] ;  /* 0x0000403c2630b981 */ /* 0x000162000c1e1b00 */
[----:B------:R-:W-:-:S13]  /*30b0*/  ISETP.GE.AND P3, PT, R97, R108, PT ;  /* 0x0000006c6100720c */ /* 0x000fda0003f66270 */
[----:B------:R0:W5:Y:S04]  /*30c0*/  @!P3 LDG.E.64 R42, desc[UR60][R36.64+0x50] ;  /* 0x0000503c242ab981 */ /* 0x000168000c1e1b00 */
[----:B------:R0:W5:Y:S02]  /*30d0*/  @!P3 LDG.E.64 R44, desc[UR60][R38.64+0x50] ;  /* 0x0000503c262cb981 */ /* 0x000164000c1e1b00 */
.L_x_425:
[----:B------:R-:W-:Y:S05]  /*30e0*/  BSYNC B1 ;  /* 0x0000000000017941 */ /* 0x000fea0003800000 */
.L_x_424:
[----:B0-----:R-:W2:Y:S01]  /*30f0*/  LDL R37, [R1+0x4c] ;  /* 0x00004c0001257983 */ /* 0x001ea20000100800 */
[----:B-----5:R-:W-:Y:S02]  /*3100*/  IMAD.MOV.U32 R21, RZ, RZ, R42 ;  /* 0x000000ffff157224 */ /* 0x020fe400078e002a */
[----:B------:R-:W-:-:S03]  /*3110*/  IMAD.MOV.U32 R36, RZ, RZ, R43 ;  /* 0x000000ffff247224 */ /* 0x000fc600078e002b */
[----:B------:R-:W-:Y:S01]  /*3120*/  PRMT R97, R21, 0x7610, R97 ;  /* 0x0000761015617816 */ /* 0x000fe20000000061 */
[----:B------:R-:W-:Y:S01]  /*3130*/  IMAD.MOV.U32 R21, RZ, RZ, R46 ;  /* 0x000000ffff157224 */ /* 0x000fe200078e002e */
[----:B------:R-:W-:Y:S01]  /*3140*/  PRMT R113, R36, 0x7610, R113 ;  /* 0x0000761024717816 */ /* 0x000fe20000000071 */
        /* <DEDUP_REMOVED lines=39> */
[----:B------:R-:W-:-:S04]  /*33c0*/  PRMT R129, R36, 0x7610, R129 ;  /* 0x0000761024817816 */ /* 0x000fc80000000081 */
[----:B------:R-:W-:Y:S01]  /*33d0*/  PRMT R62, R21, 0x7610, R62 ;  /* 0x00007610153e7816 */ /* 0x000fe2000000003e */
[----:B------:R-:W-:-:S05]  /*33e0*/  IMAD.MOV.U32 R21, RZ, RZ, R95 ;  /* 0x000000ffff157224 */ /* 0x000fca00078e005f */
[----:B------:R-:W-:Y:S02]  /*33f0*/  PRMT R96, R21, 0x7610, R96 ;  /* 0x0000761015607816 */ /* 0x000fe40000000060 */
[----:B--2---:R-:W-:-:S13]  /*3400*/  ISETP.NE.AND P3, PT, R37, 0x3, PT ;  /* 0x000000032500780c */ /* 0x004fda0003f65270 */
[----:B------:R-:W-:Y:S05]  /*3410*/  @!P3 BRA `(.L_x_426) ;  /* 0x000000000004b947 */ /* 0x000fea0003800000 */
[----:B------:R-:W-:Y:S01]  /*3420*/  BPT.TRAP 0x1 ;  /* 0x000000040000795c */ /* 0x000fe20000300000 */
.L_x_426:
[----:B------:R-:W-:Y:S01]  /*3430*/  IMAD R21, R17, 0x8, R16 ;  /* 0x0000000811157824 */ /* 0x000fe200078e0210 */
[----:B------:R-:W-:Y:S01]  /*3440*/  SHF.L.U32 R91, R155, 0x1f, RZ ;  /* 0x0000001f9b5b7819 */ /* 0x000fe200000006ff */
[----:B------:R-:W-:Y:S03]  /*3450*/  BSSY B1, `(.L_x_427) ;  /* 0x0000003000017945 */ /* 0x000fe60003800000 */
[----:B------:R-:W0:Y:S02]  /*3460*/  SYNCS.PHASECHK.TRANS64.TRYWAIT P5, [R21+URZ+0x31c90], R91 ;  /* 0x031c905b150075a7 */ /* 0x000e2400080a017f */
[----:B0-----:R-:W-:Y:S05]  /*3470*/  @!P5 BRA `(.L_x_428) ;  /* 0x000001d800d0d947 */ /* 0x001fea0003800000 */
.L_x_721:
[----:B------:R-:W-:Y:S05]  /*3480*/  BSYNC B1 ;  /* 0x0000000000017941 */ /* 0x000fea0003800000 */
.L_x_427:
[----:B------:R-:W-:Y:S05]  /*3490*/  @P4 BRA `(.L_x_429) ;  /* 0x0000003400b44947 */ /* 0x000fea0003800000 */
[----:B------:R-:W-:Y:S01]  /*34a0*/  ISETP.NE.AND P4, PT, R10, RZ, PT ;  /* 0x000000ff0a00720c */ /* 0x000fe20003f85270 */
[----:B------:R-:W-:-:S12]  /*34b0*/  BSSY B1, `(.L_x_430) ;  /* 0x0000036000017945 */ /* 0x000fd80003800000 */
[----:B------:R-:W-:Y:S05]  /*34c0*/  @!P4 BRA `(.L_x_431) ;  /* 0x0000000000d0c947 */ /* 0x000fea0003800000 */
[----:B------:R-:W2:Y:S01]  /*34d0*/  LDL.64 R60, [R1+0x40] ;  /* 0x00004000013c7983 */ /* 0x000ea20000100a00 */
[----:B------:R-:W-:Y:S03]  /*34e0*/  BSSY B2, `(.L_x_432) ;  /* 0x0000031000027945 */ /* 0x000fe60003800000 */
[----:B------:R1:W3:Y:S01]  /*34f0*/  LDS.128 R36, [R83+0x16800] ;  /* 0x0168000053247984 */ /* 0x0002e20000000c00 */
[----:B--2---:R-:W-:-:S13]  /*3500*/  ISETP.GE.AND P4, PT, R60, R108, PT ;  /* 0x0000006c3c00720c */ /* 0x004fda0003f86270 */
[----:B-1-3--:R-:W-:Y:S05]  /*3510*/  @P4 BRA `(.L_x_433) ;  /* 0x0000000000b44947 */ /* 0x00afea0003800000 */
[----:B------:R-:W-:Y:S01]  /*3520*/  SHF.R.U64 R63, R94, 0x10, R95 ;  /* 0x000000105e3f7819 */ /* 0x000fe2000000125f */
[----:B------:R-:W-:Y:S01]  /*3530*/  IMAD.U32 R94, R37, 0x10000, RZ ;  /* 0x00010000255e7824 */ /* 0x000fe200078e00ff */
[--C-:B------:R-:W-:Y:S02]  /*3540*/  SHF.R.U64 R60, R66, 0x10, R67.reuse ;  /* 0x00000010423c7819 */ /* 0x100fe40000001243 */
[----:B------:R-:W-:Y:S02]  /*3550*/  SHF.R.U32.HI R66, RZ, 0x10, R67 ;  /* 0x00000010ff427819 */ /* 0x000fe40000011643 */
[----:B------:R-:W-:Y:S02]  /*3560*/  SHF.R.U32.HI R61, RZ, 0x10, R95 ;  /* 0x00000010ff3d7819 */ /* 0x000fe4000001165f */
[C---:B------:R-:W-:Y:S02]  /*3570*/  PRMT R63, R62.reuse, 0x5410, R63 ;  /* 0x000054103e3f7816 */ /* 0x040fe4000000003f */
[----:B------:R-:W-:-:S02]  /*3580*/  PRMT R60, R62, 0x5432, R60 ;  /* 0x000054323e3c7816 */ /* 0x000fc4000000003c */
[C---:B------:R-:W-:Y:S02]  /*3590*/  PRMT R66, R96.reuse, 0x5432, R66 ;  /* 0x0000543260427816 */ /* 0x040fe40000000042 */
[----:B------:R-:W-:Y:S02]  /*35a0*/  PRMT R61, R96, 0x5410, R61 ;  /* 0x00005410603d7816 */ /* 0x000fe4000000003d */
[----:B------:R-:W-:Y:S02]  /*35b0*/  LOP3.LUT R96, R37, 0xffff0000, RZ, 0xc0, !PT ;  /* 0xffff000025607812 */ /* 0x000fe400078ec0ff */
[----:B------:R-:W-:Y:S02]  /*35c0*/  LOP3.LUT R67, R63, 0xffff0000, RZ, 0xc0, !PT ;  /* 0xffff00003f437812 */ /* 0x000fe400078ec0ff */
[C---:B------:R-:W-:Y:S01]  /*35d0*/  LOP3.LUT R37, R60.reuse, 0xffff0000, RZ, 0xc0, !PT ;  /* 0xffff00003c257812 */ /* 0x040fe200078ec0ff */
[----:B------:R-:W-:Y:S02]  /*35e0*/  IMAD.U32 R60, R60, 0x10000, RZ ;  /* 0x000100003c3c7824 */ /* 0x000fe400078e00ff */
[----:B------:R-:W-:-:S02]  /*35f0*/  FMUL.FTZ R95, R96, R67 ;  /* 0x00000043605f7220 */ /* 0x000fc40000410000 */
[-C--:B------:R-:W-:Y:S02]  /*3600*/  FMUL.FTZ R96, R96, R37.reuse ;  /* 0x0000002560607220 */ /* 0x080fe40000410000 */
[----:B------:R-:W-:Y:S01]  /*3610*/  FFMA.FTZ R62, R94, R37, -R95 ;  /* 0x000000255e3e7223 */ /* 0x000fe2000001085f */
[----:B------:R-:W-:Y:S02]  /*3620*/  IMAD.U32 R95, R66, 0x10000, RZ ;  /* 0x00010000425f7824 */ /* 0x000fe400078e00ff */
[----:B------:R-:W-:Y:S01]  /*3630*/  FFMA.FTZ R37, R94, R67, R96 ;  /* 0x000000435e257223 */ /* 0x000fe20000010060 */
[C---:B------:R-:W-:Y:S01]  /*3640*/  LOP3.LUT R94, R38.reuse, 0xffff0000, RZ, 0xc0, !PT ;  /* 0xffff0000265e7812 */ /* 0x040fe200078ec0ff */
[C---:B------:R-:W-:Y:S01]  /*3650*/  IMAD.U32 R67, R61.reuse, 0x10000, RZ ;  /* 0x000100003d437824 */ /* 0x040fe200078e00ff */
[----:B------:R-:W-:Y:S01]  /*3660*/  LOP3.LUT R61, R61, 0xffff0000, RZ, 0xc0, !PT ;  /* 0xffff00003d3d7812 */ /* 0x000fe200078ec0ff */
[----:B------:R-:W-:Y:S01]  /*3670*/  IMAD.U32 R38, R38, 0x10000, RZ ;  /* 0x0001000026267824 */ /* 0x000fe200078e00ff */
[----:B------:R-:W-:Y:S01]  /*3680*/  F2FP.BF16.F32.PACK_AB R37, R37, R62 ;  /* 0x0000003e2525723e */ /* 0x000fe200000010ff */
[C---:B------:R-:W-:Y:S01]  /*3690*/  FMUL.FTZ R96, R94.reuse, R67 ;  /* 0x000000435e607220 */ /* 0x040fe20000410000 */
[----:B------:R-:W-:-:S03]  /*36a0*/  FMUL.FTZ R94, R94, R95 ;  /* 0x0000005f5e5e7220 */ /* 0x000fc60000410000 */
[C---:B------:R-:W-:Y:S01]  /*36b0*/  FFMA.FTZ R96, R38.reuse, R95, -R96 ;  /* 0x0000005f26607223 */ /* 0x040fe20000010860 */
[----:B------:R-:W-:Y:S01]  /*36c0*/  FFMA.FTZ R67, R38, R67, R94 ;  /* 0x0000004326437223 */ /* 0x000fe2000001005e */
[C---:B------:R-:W-:Y:S01]  /*36d0*/  LOP3.LUT R38, R39.reuse, 0xffff0000, RZ, 0xc0, !PT ;  /* 0xffff000027267812 */ /* 0x040fe200078ec0ff */
[----:B------:R-:W-:Y:S01]  /*36e0*/  IMAD.U32 R94, R39, 0x10000, RZ ;  /* 0x00010000275e7824 */ /* 0x000fe200078e00ff */
[----:B------:R-:W-:-:S03]  /*36f0*/  LOP3.LUT R39, R66, 0xffff0000, RZ, 0xc0, !PT ;  /* 0xffff000042277812 */ /* 0x000fc600078ec0ff */
[C---:B------:R-:W-:Y:S02]  /*3700*/  FMUL.FTZ R95, R38.reuse, R61 ;  /* 0x0000003d265f7220 */ /* 0x040fe40000410000 */
[-C--:B------:R-:W-:Y:S02]  /*3710*/  FMUL.FTZ R38, R38, R39.reuse ;  /* 0x0000002726267220 */ /* 0x080fe40000410000 */
[----:B------:R-:W-:Y:S01]  /*3720*/  FFMA.FTZ R66, R94, R39, -R95 ;  /* 0x000000275e427223 */ /* 0x000fe2000001085f */
[----:B------:R-:W-:Y:S01]  /*3730*/  LOP3.LUT R39, R36, 0xffff0000, RZ, 0xc0, !PT ;  /* 0xffff000024277812 */ /* 0x000fe200078ec0ff */
[----:B------:R-:W-:Y:S01]  /*3740*/  FFMA.FTZ R61, R94, R61, R38 ;  /* 0x0000003d5e3d7223 */ /* 0x000fe20000010026 */
[----:B------:R-:W-:Y:S02]  /*3750*/  IMAD.U32 R38, R63, 0x10000, RZ ;  /* 0x000100003f267824 */ /* 0x000fe400078e00ff */
[----:B------:R-:W-:Y:S02]  /*3760*/  IMAD.U32 R63, R36, 0x10000, RZ ;  /* 0x00010000243f7824 */ /* 0x000fe400078e00ff */
[C---:B------:R-:W-:Y:S01]  /*3770*/  FMUL.FTZ R36, R39.reuse, R38 ;  /* 0x0000002627247220 */ /* 0x040fe20000410000 */
[----:B------:R-:W-:Y:S01]  /*3780*/  FMUL.FTZ R39, R39, R60 ;  /* 0x0000003c27277220 */ /* 0x000fe20000410000 */
[----:B------:R-:W-:-:S02]  /*3790*/  F2FP.BF16.F32.PACK_AB R61, R61, R66 ;  /* 0x000000423d3d723e */ /* 0x000fc400000010ff */
[C---:B------:R-:W-:Y:S01]  /*37a0*/  FFMA.FTZ R36, R63.reuse, R60, -R36 ;  /* 0x0000003c3f247223 */ /* 0x040fe20000010824 */
[----:B------:R-:W-:Y:S01]  /*37b0*/  FFMA.FTZ R39, R63, R38, R39 ;  /* 0x000000263f277223 */ /* 0x000fe20000010027 */
[----:B------:R-:W-:-:S04]  /*37c0*/  F2FP.BF16.F32.PACK_AB R38, R67, R96 ;  /* 0x000000604326723e */ /* 0x000fc800000010ff */
[----:B------:R-:W-:Y:S01]  /*37d0*/  F2FP.BF16.F32.PACK_AB R36, R39, R36 ;  /* 0x000000242724723e */ /* 0x000fe200000010ff */
[----:B------:R-:W-:-:S07]  /*37e0*/  IMAD.MOV.U32 R39, RZ, RZ, R61 ;  /* 0x000000ffff277224 */ /* 0x000fce00078e003d */
.L_x_433:
[----:B------:R-:W-:Y:S05]  /*37f0*/  BSYNC B2 ;  /* 0x0000000000027941 */ /* 0x000fea0003800000 */
.L_x_432:
[----:B------:R1:W-:Y:S02]  /*3800*/  STG.E.128 desc[UR60][R40.64], R36 ;  /* 0x0000002428007986 */ /* 0x0003e4000c101d3c */
.L_x_431:
[----:B------:R-:W-:Y:S05]  /*3810*/  BSYNC B1 ;  /* 0x0000000000017941 */ /* 0x000fea0003800000 */
.L_x_430:
[----:B------:R-:W-:Y:S01]  /*3820*/  ISETP.NE.AND P4, PT, R11, RZ, PT ;  /* 0x000000ff0b00720c */ /* 0x000fe20003f85270 */
[----:B------:R-:W-:-:S12]  /*3830*/  BSSY B1, `(.L_x_434) ;  /* 0x0000036000017945 */ /* 0x000fd80003800000 */
[----:B------:R-:W-:Y:S05]  /*3840*/  @!P4 BRA `(.L_x_435) ;  /* 0x0000000000d0c947 */ /* 0x000fea0003800000 */
[----:B------:R-:W2:Y:S01]  /*3850*/  LDL R60, [R1+0x6c] ;  /* 0x00006c00013c7983 */ /* 0x000ea20000100800 */
[----:B------:R-:W-:Y:S03]  /*3860*/  BSSY B2, `(.L_x_436) ;  /* 0x0000031000027945 */ /* 0x000fe60003800000 */
[----:B-1----:R1:W3:Y:S01]  /*3870*/  LDS.128 R36, [R26+0x16800] ;  /* 0x016800001a247984 */ /* 0x0022e20000000c00 */
[----:B--2---:R-:W-:-:S13]  /*3880*/  ISETP.GE.AND P4, PT, R60, R108, PT ;  /* 0x0000006c3c00720c */ /* 0x004fda0003f86270 */
[----:B-1-3--:R-:W-:Y:S05]  /*3890*/  @P4 BRA `(.L_x_437) ;  /* 0x0000000000b44947 */ /* 0x00afea0003800000 */
[----:B------:R-:W-:Y:S01]  /*38a0*/  SHF.R.U64 R61, R64, 0x10, R65 ;  /* 0x00000010403d7819 */ /* 0x000fe20000001241 */
[C---:B------:R-:W-:Y:S01]  /*38b0*/  IMAD.U32 R64, R37.reuse, 0x10000, RZ ;  /* 0x0001000025407824 */ /* 0x040fe200078e00ff */
[----:B------:R-:W-:Y:S02]  /*38c0*/  SHF.R.U64 R58, R58, 0x10, R59 ;  /* 0x000000103a3a7819 */ /* 0x000fe4000000123b */
[----:B------:R-:W-:Y:S02]  /*38d0*/  PRMT R61, R128, 0x5410, R61 ;  /* 0x00005410803d7816 */ /* 0x000fe4000000003d */
[----:B------:R-:W-:Y:S02]  /*38e0*/  PRMT R58, R114, 0x5432, R58 ;  /* 0x00005432723a7816 */ /* 0x000fe4000000003a */
[----:B------:R-:W-:Y:S02]  /*38f0*/  LOP3.LUT R66, R37, 0xffff0000, RZ, 0xc0, !PT ;  /* 0xffff000025427812 */ /* 0x000fe400078ec0ff */
[----:B------:R-:W-:-:S02]  /*3900*/  LOP3.LUT R63, R61, 0xffff0000, RZ, 0xc0, !PT ;  /* 0xffff00003d3f7812 */ /* 0x000fc400078ec0ff */
[C---:B------:R-:W-:Y:S01]  /*3910*/  LOP3.LUT R37, R58.reuse, 0xffff0000, RZ, 0xc0, !PT ;  /* 0xffff00003a257812 */ /* 0x040fe200078ec0ff */
[----:B------:R-:W-:Y:S01]  /*3920*/  IMAD.U32 R58, R58, 0x10000, RZ ;  /* 0x000100003a3a7824 */ /* 0x000fe200078e00ff */
[----:B------:R-:W-:Y:S02]  /*3930*/  SHF.R.U32.HI R62, RZ, 0x10, R59 ;  /* 0x00000010ff3e7819 */ /* 0x000fe4000001163b */
[----:B------:R-:W-:Y:S01]  /*3940*/  SHF.R.U32.HI R59, RZ, 0x10, R65 ;  /* 0x00000010ff3b7819 */ /* 0x000fe20000011641 */
[C---:B------:R-:W-:Y:S01]  /*3950*/  FMUL.FTZ R65, R66.reuse, R63 ;  /* 0x0000003f42417220 */ /* 0x040fe20000410000 */
[-C--:B------:R-:W-:Y:S01]  /*3960*/  FMUL.FTZ R66, R66, R37.reuse ;  /* 0x0000002542427220 */ /* 0x080fe20000410000 */
[----:B------:R-:W-:Y:S02]  /*3970*/  PRMT R62, R117, 0x5432, R62 ;  /* 0x00005432753e7816 */ /* 0x000fe4000000003e */
[----:B------:R-:W-:Y:S01]  /*3980*/  PRMT R59, R129, 0x5410, R59 ;  /* 0x00005410813b7816 */ /* 0x000fe2000000003b */
[C---:B------:R-:W-:Y:S01]  /*3990*/  FFMA.FTZ R60, R64.reuse, R37, -R65 ;  /* 0x00000025403c7223 */ /* 0x040fe20000010841 */
[----:B------:R-:W-:Y:S01]  /*39a0*/  FFMA.FTZ R37, R64, R63, R66 ;  /* 0x0000003f40257223 */ /* 0x000fe20000010042 */
[----:B------:R-:W-:Y:S01]  /*39b0*/  LOP3.LUT R64, R38, 0xffff0000, RZ, 0xc0, !PT ;  /* 0xffff000026407812 */ /* 0x000fe200078ec0ff */
[----:B------:R-:W-:-:S02]  /*39c0*/  IMAD.U32 R65, R62, 0x10000, RZ ;  /* 0x000100003e417824 */ /* 0x000fc400078e00ff */
[C---:B------:R-:W-:Y:S01]  /*39d0*/  IMAD.U32 R63, R59.reuse, 0x10000, RZ ;  /* 0x000100003b3f7824 */ /* 0x040fe200078e00ff */
[----:B------:R-:W-:Y:S01]  /*39e0*/  LOP3.LUT R59, R59, 0xffff0000, RZ, 0xc0, !PT ;  /* 0xffff00003b3b7812 */ /* 0x000fe200078ec0ff */
[----:B------:R-:W-:Y:S01]  /*39f0*/  IMAD.U32 R38, R38, 0x10000, RZ ;  /* 0x0001000026267824 */ /* 0x000fe200078e00ff */
[----:B------:R-:W-:Y:S01]  /*3a00*/  F2FP.BF16.F32.PACK_AB R37, R37, R60 ;  /* 0x0000003c2525723e */ /* 0x000fe200000010ff */
[C---:B------:R-:W-:Y:S01]  /*3a10*/  FMUL.FTZ R67, R64.reuse, R63 ;  /* 0x0000003f40437220 */ /* 0x040fe20000410000 */
[-C--:B------:R-:W-:Y:S01]  /*3a20*/  FMUL.FTZ R64, R64, R65.reuse ;  /* 0x0000004140407220 */ /* 0x080fe20000410000 */
[C---:B------:R-:W-:Y:S02]  /*3a30*/  IMAD.U32 R66, R39.reuse, 0x10000, RZ ;  /* 0x0001000027427824 */ /* 0x040fe400078e00ff */
[C---:B------:R-:W-:Y:S01]  /*3a40*/  FFMA.FTZ R67, R38.reuse, R65, -R67 ;  /* 0x0000004126437223 */ /* 0x040fe20000010843 */
[----:B------:R-:W-:Y:S01]  /*3a50*/  FFMA.FTZ R64, R38, R63, R64 ;  /* 0x0000003f26407223 */ /* 0x000fe20000010040 */
[----:B------:R-:W-:-:S02]  /*3a60*/  LOP3.LUT R38, R39, 0xffff0000, RZ, 0xc0, !PT ;  /* 0xffff000027267812 */ /* 0x000fc400078ec0ff */
[----:B------:R-:W-:Y:S01]  /*3a70*/  LOP3.LUT R39, R62, 0xffff0000, RZ, 0xc0, !PT ;  /* 0xffff00003e277812 */ /* 0x000fe200078ec0ff */
[----:B------:R-:W-:Y:S02]  /*3a80*/  IMAD.U32 R62, R61, 0x10000, RZ ;  /* 0x000100003d3e7824 */ /* 0x000fe400078e00ff */
[C---:B------:R-:W-:Y:S02]  /*3a90*/  FMUL.FTZ R63, R38.reuse, R59 ;  /* 0x0000003b263f7220 */ /* 0x040fe40000410000 */
[-C--:B------:R-:W-:Y:S02]  /*3aa0*/  FMUL.FTZ R38, R38, R39.reuse ;  /* 0x0000002726267220 */ /* 0x080fe40000410000 */
[----:B------:R-:W-:Y:S01]  /*3ab0*/  FFMA.FTZ R63, R66, R39, -R63 ;  /* 0x00000027423f7223 */ /* 0x000fe2000001083f */
[----:B------:R-:W-:Y:S01]  /*3ac0*/  LOP3.LUT R39, R36, 0xffff0000, RZ, 0xc0, !PT ;  /* 0xffff000024277812 */ /* 0x000fe200078ec0ff */
[----:B------:R-:W-:Y:S01]  /*3ad0*/  FFMA.FTZ R38, R66, R59, R38 ;  /* 0x0000003b42267223 */ /* 0x000fe20000010026 */
[----:B------:R-:W-:-:S03]  /*3ae0*/  IMAD.U32 R59, R36, 0x10000, RZ ;  /* 0x00010000243b7824 */ /* 0x000fc600078e00ff */
[C---:B------:R-:W-:Y:S01]  /*3af0*/  FMUL.FTZ R36, R39.reuse, R62 ;  /* 0x0000003e27247220 */ /* 0x040fe20000410000 */
[-C--:B------:R-:W-:Y:S01]  /*3b00*/  FMUL.FTZ R39, R39, R58.reuse ;  /* 0x0000003a27277220 */ /* 0x080fe20000410000 */
[----:B------:R-:W-:Y:S02]  /*3b10*/  F2FP.BF16.F32.PACK_AB R63, R38, R63 ;  /* 0x0000003f263f723e */ /* 0x000fe400000010ff */
[C---:B------:R-:W-:Y:S01]  /*3b20*/  FFMA.FTZ R36, R59.reuse, R58, -R36 ;  /* 0x0000003a3b247223 */ /* 0x040fe20000010824 */
[----:B------:R-:W-:Y:S01]  /*3b30*/  FFMA.FTZ R39, R59, R62, R39 ;  /* 0x0000003e3b277223 */ /* 0x000fe20000010027 */
[----:B------:R-:W-:-:S04]  /*3b40*/  F2FP.BF16.F32.PACK_AB R38, R64, R67 ;  /* 0x000000434026723e */ /* 0x000fc800000010ff */
[----:B------:R-:W-:Y:S01]  /*3b50*/  F2FP.BF16.F32.PACK_AB R36, R39, R36 ;  /* 0x000000242724723e */ /* 0x000fe200000010ff */
[----:B------:R-:W-:-:S07]  /*3b60*/  IMAD.MOV.U32 R39, RZ, RZ, R63 ;  /* 0x000000ffff277224 */ /* 0x000fce00078e003f */
.L_x_437:
[----:B------:R-:W-:Y:S05]  /*3b70*/  BSYNC B2 ;  /* 0x0000000000027941 */ /* 0x000fea0003800000 */
.L_x_436:
[----:B------:R2:W-:Y:S02]  /*3b80*/  STG.E.128 desc[UR60][R40.64+0x20], R36 ;  /* 0x0000202428007986 */ /* 0x0005e4000c101d3c */
.L_x_435:
[----:B------:R-:W-:Y:S05]  /*3b90*/  BSYNC B1 ;  /* 0x0000000000017941 */ /* 0x000fea0003800000 */
.L_x_434:
[----:B------:R-:W-:Y:S01]  /*3ba0*/  ISETP.NE.AND P4, PT, R12, RZ, PT ;  /* 0x000000ff0c00720c */ /* 0x000fe20003f85270 */
[----:B------:R-:W-:-:S12]  /*3bb0*/  BSSY B1, `(.L_x_438) ;  /* 0x0000035000017945 */ /* 0x000fd80003800000 */
[----:B------:R-:W-:Y:S05]  /*3bc0*/  @!P4 BRA `(.L_x_439) ;  /* 0x0000000000ccc947 */ /* 0x000fea0003800000 */
[----:B------:R-:W3:Y:S01]  /*3bd0*/  LDL R58, [R1+0x68] ;  /* 0x00006800013a7983 */ /* 0x000ee20000100800 */
[----:B------:R-:W-:Y:S03]  /*3be0*/  BSSY B2, `(.L_x_440) ;  /* 0x0000030000027945 */ /* 0x000fe60003800000 */
[----:B-12---:R1:W2:Y:S01]  /*3bf0*/  LDS.128 R36, [R83+0x18c00] ;  /* 0x018c000053247984 */ /* 0x0062a20000000c00 */
[----:B---3--:R-:W-:-:S13]  /*3c00*/  ISETP.GE.AND P4, PT, R58, R108, PT ;  /* 0x0000006c3a00720c */ /* 0x008fda0003f86270 */
[----:B-12---:R-:W-:Y:S05]  /*3c10*/  @P4 BRA `(.L_x_441) ;  /* 0x0000000000b04947 */ /* 0x006fea0003800000 */
[--C-:B------:R-:W-:Y:S02]  /*3c20*/  SHF.R.U64 R54, R54, 0x10, R55.reuse ;  /* 0x0000001036367819 */ /* 0x100fe40000001237 */
[----:B------:R-:W-:Y:S02]  /*3c30*/  SHF.R.U32.HI R58, RZ, 0x10, R55 ;  /* 0x00000010ff3a7819 */ /* 0x000fe40000011637 */
[--C-:B------:R-:W-:Y:S02]  /*3c40*/  SHF.R.U64 R55, R56, 0x10, R57.reuse ;  /* 0x0000001038377819 */ /* 0x100fe40000001239 */
[----:B------:R-:W-:Y:S02]  /*3c50*/  SHF.R.U32.HI R59, RZ, 0x10, R57 ;  /* 0x00000010ff3b7819 */ /* 0x000fe40000011639 */
[----:B------:R-:W-:Y:S01]  /*3c60*/  PRMT R57, R126, 0x5410, R55 ;  /* 0x000054107e397816 */ /* 0x000fe20000000037 */
[----:B------:R-:W-:Y:S01]  /*3c70*/  IMAD.U32 R55, R37, 0x10000, RZ ;  /* 0x0001000025377824 */ /* 0x000fe200078e00ff */
[----:B------:R-:W-:-:S02]  /*3c80*/  PRMT R54, R97, 0x5432, R54 ;  /* 0x0000543261367816 */ /* 0x000fc40000000036 */
[----:B------:R-:W-:Y:S02]  /*3c90*/  LOP3.LUT R61, R37, 0xffff0000, RZ, 0xc0, !PT ;  /* 0xffff0000253d7812 */ /* 0x000fe400078ec0ff */
[----:B------:R-:W-:Y:S02]  /*3ca0*/  LOP3.LUT R60, R57, 0xffff0000, RZ, 0xc0, !PT ;  /* 0xffff0000393c7812 */ /* 0x000fe400078ec0ff */
[C---:B------:R-:W-:Y:S01]  /*3cb0*/  LOP3.LUT R56, R54.reuse, 0xffff0000, RZ, 0xc0, !PT ;  /* 0xffff000036387812 */ /* 0x040fe200078ec0ff */
[----:B------:R-:W-:Y:S02]  /*3cc0*/  IMAD.U32 R54, R54, 0x10000, RZ ;  /* 0x0001000036367824 */ /* 0x000fe400078e00ff */
[C---:B------:R-:W-:Y:S02]  /*3cd0*/  FMUL.FTZ R62, R61.reuse, R60 ;  /* 0x0000003c3d3e7220 */ /* 0x040fe40000410000 */
[-C--:B------:R-:W-:Y:S02]  /*3ce0*/  FMUL.FTZ R37, R61, R56.reuse ;  /* 0x000000383d257220 */ /* 0x080fe40000410000 */
[----:B------:R-:W-:-:S02]  /*3cf0*/  FFMA.FTZ R56, R55, R56, -R62 ;  /* 0x0000003837387223 */ /* 0x000fc4000001083e */
[----:B------:R-:W-:Y:S01]  /*3d00*/  FFMA.FTZ R55, R55, R60, R37 ;  /* 0x0000003c37377223 */ /* 0x000fe20000010025 */
[----:B------:R-:W-:Y:S02]  /*3d10*/  PRMT R37, R113, 0x5432, R58 ;  /* 0x0000543271257816 */ /* 0x000fe4000000003a */
[----:B------:R-:W-:Y:S02]  /*3d20*/  PRMT R58, R127, 0x5410, R59 ;  /* 0x000054107f3a7816 */ /* 0x000fe4000000003b */
[----:B------:R-:W-:Y:S01]  /*3d30*/  LOP3.LUT R60, R38, 0xffff0000, RZ, 0xc0, !PT ;  /* 0xffff0000263c7812 */ /* 0x000fe200078ec0ff */
[C---:B------:R-:W-:Y:S01]  /*3d40*/  IMAD.U32 R61, R37.reuse, 0x10000, RZ ;  /* 0x00010000253d7824 */ /* 0x040fe200078e00ff */
[----:B------:R-:W-:Y:S01]  /*3d50*/  LOP3.LUT R37, R37, 0xffff0000, RZ, 0xc0, !PT ;  /* 0xffff000025257812 */ /* 0x000fe200078ec0ff */
[----:B------:R-:W-:Y:S02]  /*3d60*/  IMAD.U32 R59, R58, 0x10000, RZ ;  /* 0x000100003a3b7824 */ /* 0x000fe400078e00ff */
[----:B------:R-:W-:-:S02]  /*3d70*/  IMAD.U32 R38, R38, 0x10000, RZ ;  /* 0x0001000026267824 */ /* 0x000fc400078e00ff */
[C---:B------:R-:W-:Y:S01]  /*3d80*/  FMUL.FTZ R63, R60.reuse, R59 ;  /* 0x0000003b3c3f7220 */ /* 0x040fe20000410000 */
[----:B------:R-:W-:-:S03]  /*3d90*/  FMUL.FTZ R60, R60, R61 ;  /* 0x0000003d3c3c7220 */ /* 0x000fc60000410000 */
[C---:B------:R-:W-:Y:S01]  /*3da0*/  FFMA.FTZ R63, R38.reuse, R61, -R63 ;  /* 0x0000003d263f7223 */ /* 0x040fe2000001083f */
[----:B------:R-:W-:Y:S01]  /*3db0*/  FFMA.FTZ R60, R38, R59, R60 ;  /* 0x0000003b263c7223 */ /* 0x000fe2000001003c */
[----:B------:R-:W-:Y:S01]  /*3dc0*/  LOP3.LUT R59, R58, 0xffff0000, RZ, 0xc0, !PT ;  /* 0xffff00003a3b7812 */ /* 0x000fe200078ec0ff */
[C---:B------:R-:W-:Y:S01]  /*3dd0*/  IMAD.U32 R58, R39.reuse, 0x10000, RZ ;  /* 0x00010000273a7824 */ /* 0x040fe200078e00ff */
[----:B------:R-:W-:-:S05]  /*3de0*/  LOP3.LUT R38, R39, 0xffff0000, RZ, 0xc0, !PT ;  /* 0xffff000027267812 */ /* 0x000fca00078ec0ff */
[C---:B------:R-:W-:Y:S01]  /*3df0*/  FMUL.FTZ R39, R38.reuse, R59 ;  /* 0x0000003b26277220 */ /* 0x040fe20000410000 */
[----:B------:R-:W-:-:S03]  /*3e00*/  FMUL.FTZ R38, R38, R37 ;  /* 0x0000002526267220 */ /* 0x000fc60000410000 */
[C---:B------:R-:W-:Y:S01]  /*3e10*/  FFMA.FTZ R39, R58.reuse, R37, -R39 ;  /* 0x000000253a277223 */ /* 0x040fe20000010827 */
[----:B------:R-:W-:Y:S01]  /*3e20*/  FFMA.FTZ R38, R58, R59, R38 ;  /* 0x0000003b3a267223 */ /* 0x000fe20000010026 */
[C---:B------:R-:W-:Y:S01]  /*3e30*/  LOP3.LUT R37, R36.reuse, 0xffff0000, RZ, 0xc0, !PT ;  /* 0xffff000024257812 */ /* 0x040fe200078ec0ff */
[----:B------:R-:W-:Y:S02]  /*3e40*/  IMAD.U32 R58, R57, 0x10000, RZ ;  /* 0x00010000393a7824 */ /* 0x000fe400078e00ff */
[----:B------:R-:W-:Y:S01]  /*3e50*/  IMAD.U32 R57, R36, 0x10000, RZ ;  /* 0x0001000024397824 */ /* 0x000fe200078e00ff */
[----:B------:R-:W-:Y:S01]  /*3e60*/  F2FP.BF16.F32.PACK_AB R39, R38, R39 ;  /* 0x000000272627723e */ /* 0x000fe200000010ff */
[C---:B------:R-:W-:Y:S01]  /*3e70*/  FMUL.FTZ R36, R37.reuse, R58 ;  /* 0x0000003a25247220 */ /* 0x040fe20000410000 */
[-C--:B------:R-:W-:Y:S01]  /*3e80*/  FMUL.FTZ R37, R37, R54.reuse ;  /* 0x0000003625257220 */ /* 0x080fe20000410000 */
[----:B------:R-:W-:Y:S02]  /*3e90*/  F2FP.BF16.F32.PACK_AB R38, R60, R63 ;  /* 0x0000003f3c26723e */ /* 0x000fe400000010ff */
[C---:B------:R-:W-:Y:S01]  /*3ea0*/  FFMA.FTZ R36, R57.reuse, R54, -R36 ;  /* 0x0000003639247223 */ /* 0x040fe20000010824 */
[----:B------:R-:W-:Y:S01]  /*3eb0*/  FFMA.FTZ R57, R57, R58, R37 ;  /* 0x0000003a39397223 */ /* 0x000fe20000010025 */
[----:B------:R-:W-:-:S04]  /*3ec0*/  F2FP.BF16.F32.PACK_AB R37, R55, R56 ;  /* 0x000000383725723e */ /* 0x000fc800000010ff */
[----:B------:R-:W-:-:S07]  /*3ed0*/  F2FP.BF16.F32.PACK_AB R36, R57, R36 ;  /* 0x000000243924723e */ /* 0x000fce00000010ff */
.L_x_441:
[----:B------:R-:W-:Y:S05]  /*3ee0*/  BSYNC B2 ;  /* 0x0000000000027941 */ /* 0x000fea0003800000 */
.L_x_440:
[----:B------:R3:W-:Y:S02]  /*3ef0*/  STG.E.128 desc[UR60][R40.64+0x40], R36 ;  /* 0x0000402428007986 */ /* 0x0007e4000c101d3c */
.L_x_439:
[----:B------:R-:W-:Y:S05]  /*3f00*/  BSYNC B1 ;  /* 0x0000000000017941 */ /* 0x000fea0003800000 */
.L_x_438:
[----:B------:R-:W-:Y:S01]  /*3f10*/  ISETP.NE.AND P4, PT, R13, RZ, PT ;  /* 0x000000ff0d00720c */ /* 0x000fe20003f85270 */
[----:B------:R-:W-:-:S12]  /*3f20*/  BSSY B1, `(.L_x_442) ;  /* 0x0000035000017945 */ /* 0x000fd80003800000 */
[----:B------:R-:W-:Y:S05]  /*3f30*/  @!P4 BRA `(.L_x_443) ;  /* 0x0000000000ccc947 */ /* 0x000fea0003800000 */
[----:B------:R-:W4:Y:S01]  /*3f40*/  LDL R54, [R1+0x70] ;  /* 0x0000700001367983 */ /* 0x000f220000100800 */
[----:B------:R-:W-:Y:S03]  /*3f50*/  BSSY B2, `(.L_x_444) ;  /* 0x0000030000027945 */ /* 0x000fe60003800000 */
[----:B-123--:R1:W2:Y:S01]  /*3f60*/  LDS.128 R36, [R26+0x18c00] ;  /* 0x018c00001a247984 */ /* 0x00e2a20000000c00 */
[----:B----4-:R-:W-:-:S13]  /*3f70*/  ISETP.GE.AND P4, PT, R54, R108, PT ;  /* 0x0000006c3600720c */ /* 0x010fda0003f86270 */
[----:B-12---:R-:W-:Y:S05]  /*3f80*/  @P4 BRA `(.L_x_445) ;  /* 0x0000000000b04947 */ /* 0x006fea0003800000 */
[----:B------:R-:W-:Y:S02]  /*3f90*/  SHF.R.U64 R57, R52, 0x10, R53 ;  /* 0x0000001034397819 */ /* 0x000fe40000001235 */
[----:B------:R-:W-:Y:S02]  /*3fa0*/  SHF.R.U64 R50, R50, 0x10, R51 ;  /* 0x0000001032327819 */ /* 0x000fe40000001233 */
[----:B------:R-:W-:Y:S02]  /*3fb0*/  PRMT R124, R124, 0x5410, R57 ;  /* 0x000054107c7c7816 */ /* 0x000fe40000000039 */
[----:B------:R-:W-:Y:S02]  /*3fc0*/  PRMT R123, R123, 0x5410, R50 ;  /* 0x000054107b7b7816 */ /* 0x000fe40000000032 */
[----:B------:R-:W-:Y:S02]  /*3fd0*/  SHF.R.U32.HI R52, RZ, 0x10, R53 ;  /* 0x00000010ff347819 */ /* 0x000fe40000011635 */
[----:B------:R-:W-:-:S02]  /*3fe0*/  SHF.R.U32.HI R55, RZ, 0x10, R51 ;  /* 0x00000010ff377819 */ /* 0x000fc40000011633 */
[----:B------:R-:W-:Y:S02]  /*3ff0*/  LOP3.LUT R53, R37, 0xffff0000, RZ, 0xc0, !PT ;  /* 0xffff000025357812 */ /* 0x000fe400078ec0ff */
[C---:B------:R-:W-:Y:S01]  /*4000*/  LOP3.LUT R50, R124.reuse, 0xffff0000, RZ, 0xc0, !PT ;  /* 0xffff00007c327812 */ /* 0x040fe200078ec0ff */
[----:B------:R-:W-:Y:S01]  /*4010*/  IMAD.U32 R124, R124, 0x10000, RZ ;  /* 0x000100007c7c7824 */ /* 0x000fe200078e00ff */
[C---:B------:R-:W-:Y:S01]  /*4020*/  LOP3.LUT R51, R123.reuse, 0xffff0000, RZ, 0xc0, !PT ;  /* 0xffff00007b337812 */ /* 0x040fe200078ec0ff */
[----:B------:R-:W-:Y:S01]  /*4030*/  IMAD.U32 R123, R123, 0x10000, RZ ;  /* 0x000100007b7b7824 */ /* 0x000fe200078e00ff */
[----:B------:R-:W-:Y:S01]  /*4040*/  PRMT R125, R125, 0x5410, R52 ;  /* 0x000054107d7d7816 */ /* 0x000fe20000000034 */
[----:B------:R-:W-:Y:S02]  /*4050*/  IMAD.U32 R52, R37, 0x10000, RZ ;  /* 0x0001000025347824 */ /* 0x000fe400078e00ff */
[C---:B------:R-:W-:Y:S01]  /*4060*/  FMUL.FTZ R37, R53.reuse, R50 ;  /* 0x0000003235257220 */ /* 0x040fe20000410000 */
[----:B------:R-:W-:Y:S01]  /*4070*/  FMUL.FTZ R53, R53, R51 ;  /* 0x0000003335357220 */ /* 0x000fe20000410000 */
[----:B------:R-:W-:-:S02]  /*4080*/  PRMT R122, R122, 0x5410, R55 ;  /* 0x000054107a7a7816 */ /* 0x000fc40000000037 */
[C---:B------:R-:W-:Y:S01]  /*4090*/  FFMA.FTZ R37, R52.reuse, R51, -R37 ;  /* 0x0000003334257223 */ /* 0x040fe20000010825 */
[----:B------:R-:W-:Y:S01]  /*40a0*/  FFMA.FTZ R50, R52, R50, R53 ;  /* 0x0000003234327223 */ /* 0x000fe20000010035 */
[----:B------:R-:W-:Y:S01]  /*40b0*/  LOP3.LUT R51, R38, 0xffff0000, RZ, 0xc0, !PT ;  /* 0xffff000026337812 */ /* 0x000fe200078ec0ff */
[C---:B------:R-:W-:Y:S01]  /*40c0*/  IMAD.U32 R53, R125.reuse, 0x10000, RZ ;  /* 0x000100007d357824 */ /* 0x040fe200078e00ff */
[----:B------:R-:W-:Y:S01]  /*40d0*/  LOP3.LUT R125, R125, 0xffff0000, RZ, 0xc0, !PT ;  /* 0xffff00007d7d7812 */ /* 0x000fe200078ec0ff */
[C---:B------:R-:W-:Y:S01]  /*40e0*/  IMAD.U32 R52, R122.reuse, 0x10000, RZ ;  /* 0x000100007a347824 */ /* 0x040fe200078e00ff */
[----:B------:R-:W-:Y:S01]  /*40f0*/  LOP3.LUT R122, R122, 0xffff0000, RZ, 0xc0, !PT ;  /* 0xffff00007a7a7812 */ /* 0x000fe200078ec0ff */
[----:B------:R-:W-:Y:S02]  /*4100*/  IMAD.U32 R38, R38, 0x10000, RZ ;  /* 0x0001000026267824 */ /* 0x000fe400078e00ff */
[C---:B------:R-:W-:Y:S01]  /*4110*/  FMUL.FTZ R55, R51.reuse, R53 ;  /* 0x0000003533377220 */ /* 0x040fe20000410000 */
[----:B------:R-:W-:Y:S01]  /*4120*/  FMUL.FTZ R54, R51, R52 ;  /* 0x0000003433367220 */ /* 0x000fe20000410000 */
[----:B------:R-:W-:-:S02]  /*4130*/  F2FP.BF16.F32.PACK_AB R37, R50, R37 ;  /* 0x000000253225723e */ /* 0x000fc400000010ff */
[C---:B------:R-:W-:Y:S01]  /*4140*/  FFMA.FTZ R51, R38.reuse, R52, -R55 ;  /* 0x0000003426337223 */ /* 0x040fe20000010837 */
[C---:B------:R-:W-:Y:S01]  /*4150*/  LOP3.LUT R52, R39.reuse, 0xffff0000, RZ, 0xc0, !PT ;  /* 0xffff000027347812 */ /* 0x040fe200078ec0ff */
[----:B------:R-:W-:Y:S01]  /*4160*/  FFMA.FTZ R38, R38, R53, R54 ;  /* 0x0000003526267223 */ /* 0x000fe20000010036 */
[C---:B------:R-:W-:Y:S01]  /*4170*/  IMAD.U32 R53, R36.reuse, 0x10000, RZ ;  /* 0x0001000024357824 */ /* 0x040fe200078e00ff */
[----:B------:R-:W-:Y:S01]  /*4180*/  LOP3.LUT R36, R36, 0xffff0000, RZ, 0xc0, !PT ;  /* 0xffff000024247812 */ /* 0x000fe200078ec0ff */
[----:B------:R-:W-:Y:S02]  /*4190*/  IMAD.U32 R39, R39, 0x10000, RZ ;  /* 0x0001000027277824 */ /* 0x000fe400078e00ff */
[C---:B------:R-:W-:Y:S01]  /*41a0*/  FMUL.FTZ R54, R52.reuse, R125 ;  /* 0x0000007d34367220 */ /* 0x040fe20000410000 */
[-C--:B------:R-:W-:Y:S01]  /*41b0*/  FMUL.FTZ R56, R52, R122.reuse ;  /* 0x0000007a34387220 */ /* 0x080fe20000410000 */
[----:B------:R-:W-:Y:S01]  /*41c0*/  F2FP.BF16.F32.PACK_AB R38, R38, R51 ;  /* 0x000000332626723e */ /* 0x000fe200000010ff */
[C---:B------:R-:W-:Y:S01]  /*41d0*/  FMUL.FTZ R55, R36.reuse, R123 ;  /* 0x0000007b24377220 */ /* 0x040fe20000410000 */
[C---:B------:R-:W-:Y:S01]  /*41e0*/  FFMA.FTZ R52, R39.reuse, R122, -R54 ;  /* 0x0000007a27347223 */ /* 0x040fe20000010836 */
[-C--:B------:R-:W-:Y:S01]  /*41f0*/  FMUL.FTZ R54, R36, R124.reuse ;  /* 0x0000007c24367220 */ /* 0x080fe20000410000 */
[----:B------:R-:W-:Y:S01]  /*4200*/  FFMA.FTZ R39, R39, R125, R56 ;  /* 0x0000007d27277223 */ /* 0x000fe20000010038 */
[----:B------:R-:W-:-:S02]  /*4210*/  FFMA.FTZ R55, R53, R124, R55 ;  /* 0x0000007c35377223 */ /* 0x000fc40000010037 */
[----:B------:R-:W-:Y:S02]  /*4220*/  FFMA.FTZ R54, R53, R123, -R54 ;  /* 0x0000007b35367223 */ /* 0x000fe40000010836 */
[----:B------:R-:W-:-:S03]  /*4230*/  F2FP.BF16.F32.PACK_AB R39, R39, R52 ;  /* 0x000000342727723e */ /* 0x000fc600000010ff */
[----:B------:R-:W-:-:S07]  /*4240*/  F2FP.BF16.F32.PACK_AB R36, R55, R54 ;  /* 0x000000363724723e */ /* 0x000fce00000010ff */
.L_x_445:
[----:B------:R-:W-:Y:S05]  /*4250*/  BSYNC B2 ;  /* 0x0000000000027941 */ /* 0x000fea0003800000 */
.L_x_444:
[----:B------:R4:W-:Y:S02]  /*4260*/  STG.E.128 desc[UR60][R40.64+0x60], R36 ;  /* 0x0000602428007986 */ /* 0x0009e4000c101d3c */
.L_x_443:
[----:B------:R-:W-:Y:S05]  /*4270*/  BSYNC B1 ;  /* 0x0000000000017941 */ /* 0x000fea0003800000 */
.L_x_442:
[----:B------:R-:W-:Y:S01]  /*4280*/  ISETP.NE.AND P4, PT, R14, RZ, PT ;  /* 0x000000ff0e00720c */ /* 0x000fe20003f85270 */
[----:B------:R-:W-:-:S12]  /*4290*/  BSSY B1, `(.L_x_446) ;  /* 0x0000036000017945 */ /* 0x000fd80003800000 */
[----:B------:R-:W-:Y:S05]  /*42a0*/  @!P4 BRA `(.L_x_447) ;  /* 0x0000000000d0c947 */ /* 0x000fea0003800000 */
[----:B------:R-:W5:Y:S01]  /*42b0*/  LDL R50, [R1+0x64] ;  /* 0x0000640001327983 */ /* 0x000f620000100800 */
[----:B------:R-:W-:Y:S03]  /*42c0*/  BSSY B2, `(.L_x_448) ;  /* 0x0000031000027945 */ /* 0x000fe60003800000 */
[----:B-1234-:R1:W2:Y:S01]  /*42d0*/  LDS.128 R36, [R83+0x1b000] ;  /* 0x01b0000053247984 */ /* 0x01e2a20000000c00 */
[----:B-----5:R-:W-:-:S13]  /*42e0*/  ISETP.GE.AND P4, PT, R50, R108, PT ;  /* 0x0000006c3200720c */ /* 0x020fda0003f86270 */
[----:B-12---:R-:W-:Y:S05]  /*42f0*/  @P4 BRA `(.L_x_449) ;  /* 0x0000000000b44947 */ /* 0x006fea0003800000 */
[----:B------:R-:W-:Y:S02]  /*4300*/  SHF.R.U64 R51, R48, 0x10, R49 ;  /* 0x0000001030337819 */ /* 0x000fe40000001231 */
[----:B------:R-:W-:Y:S01]  /*4310*/  SHF.R.U64 R50, R46, 0x10, R47 ;  /* 0x000000102e327819 */ /* 0x000fe2000000122f */
[----:B------:R-:W-:Y:S01]  /*4320*/  IMAD.U32 R46, R38, 0x10000, RZ ;  /* 0x00010000262e7824 */ /* 0x000fe200078e00ff */
[----:B------:R-:W-:Y:S01]  /*4330*/  PRMT R120, R120, 0x5410, R51 ;  /* 0x0000541078787816 */ /* 0x000fe20000000033 */
[----:B------:R-:W-:Y:S01]  /*4340*/  IMAD.U32 R51, R37, 0x10000, RZ ;  /* 0x0001000025337824 */ /* 0x000fe200078e00ff */
[----:B------:R-:W-:Y:S02]  /*4350*/  SHF.R.U32.HI R48, RZ, 0x10, R49 ;  /* 0x00000010ff307819 */ /* 0x000fe40000011631 */
[----:B------:R-:W-:Y:S02]  /*4360*/  PRMT R119, R119, 0x5410, R50 ;  /* 0x0000541077777816 */ /* 0x000fe40000000032 */
[----:B------:R-:W-:-:S02]  /*4370*/  SHF.R.U32.HI R53, RZ, 0x10, R47 ;  /* 0x00000010ff357819 */ /* 0x000fc4000001162f */
[----:B------:R-:W-:Y:S01]  /*4380*/  LOP3.LUT R49, R37, 0xffff0000, RZ, 0xc0, !PT ;  /* 0xffff000025317812 */ /* 0x000fe200078ec0ff */
[----:B------:R-:W-:Y:S01]  /*4390*/  IMAD.U32 R37, R36, 0x10000, RZ ;  /* 0x0001000024257824 */ /* 0x000fe200078e00ff */
[C---:B------:R-:W-:Y:S01]  /*43a0*/  LOP3.LUT R54, R120.reuse, 0xffff0000, RZ, 0xc0, !PT ;  /* 0xffff000078367812 */ /* 0x040fe200078ec0ff */
[----:B------:R-:W-:Y:S01]  /*43b0*/  IMAD.U32 R120, R120, 0x10000, RZ ;  /* 0x0001000078787824 */ /* 0x000fe200078e00ff */
[----:B------:R-:W-:Y:S02]  /*43c0*/  PRMT R121, R121, 0x5410, R48 ;  /* 0x0000541079797816 */ /* 0x000fe40000000030 */
[----:B------:R-:W-:Y:S01]  /*43d0*/  LOP3.LUT R50, R119, 0xffff0000, RZ, 0xc0, !PT ;  /* 0xffff000077327812 */ /* 0x000fe200078ec0ff */
[----:B------:R-:W-:Y:S01]  /*43e0*/  FMUL.FTZ R56, R49, R54 ;  /* 0x0000003631387220 */ /* 0x000fe20000410000 */
[----:B------:R-:W-:Y:S01]  /*43f0*/  PRMT R118, R118, 0x5410, R53 ;  /* 0x0000541076767816 */ /* 0x000fe20000000035 */
[----:B------:R-:W-:Y:S01]  /*4400*/  IMAD.U32 R48, R121, 0x10000, RZ ;  /* 0x0001000079307824 */ /* 0x000fe200078e00ff */
[----:B------:R-:W-:Y:S01]  /*4410*/  LOP3.LUT R47, R38, 0xffff0000, RZ, 0xc0, !PT ;  /* 0xffff0000262f7812 */ /* 0x000fe200078ec0ff */
[----:B------:R-:W-:Y:S01]  /*4420*/  FMUL.FTZ R53, R49, R50 ;  /* 0x0000003231357220 */ /* 0x000fe20000410000 */
[----:B------:R-:W-:Y:S01]  /*4430*/  LOP3.LUT R49, R36, 0xffff0000, RZ, 0xc0, !PT ;  /* 0xffff000024317812 */ /* 0x000fe200078ec0ff */
[----:B------:R-:W-:-:S02]  /*4440*/  IMAD.U32 R52, R118, 0x10000, RZ ;  /* 0x0001000076347824 */ /* 0x000fc400078e00ff */
[----:B------:R-:W-:Y:S01]  /*4450*/  FFMA.FTZ R36, R51, R50, -R56 ;  /* 0x0000003233247223 */ /* 0x000fe20000010838 */
[----:B------:R-:W-:Y:S01]  /*4460*/  FMUL.FTZ R55, R47, R48 ;  /* 0x000000302f377220 */ /* 0x000fe20000410000 */
[----:B------:R-:W-:Y:S01]  /*4470*/  FFMA.FTZ R51, R51, R54, R53 ;  /* 0x0000003633337223 */ /* 0x000fe20000010035 */
[----:B------:R-:W-:Y:S01]  /*4480*/  LOP3.LUT R38, R39, 0xffff0000, RZ, 0xc0, !PT ;  /* 0xffff000027267812 */ /* 0x000fe200078ec0ff */
[-C--:B------:R-:W-:Y:S01]  /*4490*/  FMUL.FTZ R53, R47, R52.reuse ;  /* 0x000000342f357220 */ /* 0x080fe20000410000 */
[----:B------:R-:W-:Y:S01]  /*44a0*/  LOP3.LUT R121, R121, 0xffff0000, RZ, 0xc0, !PT ;  /* 0xffff000079797812 */ /* 0x000fe200078ec0ff */
[----:B------:R-:W-:Y:S01]  /*44b0*/  FFMA.FTZ R47, R46, R52, -R55 ;  /* 0x000000342e2f7223 */ /* 0x000fe20000010837 */
[----:B------:R-:W-:Y:S01]  /*44c0*/  LOP3.LUT R118, R118, 0xffff0000, RZ, 0xc0, !PT ;  /* 0xffff000076767812 */ /* 0x000fe200078ec0ff */
[----:B------:R-:W-:Y:S02]  /*44d0*/  IMAD.U32 R50, R119, 0x10000, RZ ;  /* 0x0001000077327824 */ /* 0x000fe400078e00ff */
[----:B------:R-:W-:Y:S01]  /*44e0*/  FFMA.FTZ R46, R46, R48, R53 ;  /* 0x000000302e2e7223 */ /* 0x000fe20000010035 */
[----:B------:R-:W-:Y:S01]  /*44f0*/  FMUL.FTZ R48, R38, R121 ;  /* 0x0000007926307220 */ /* 0x000fe20000410000 */
[----:B------:R-:W-:-:S02]  /*4500*/  IMAD.U32 R39, R39, 0x10000, RZ ;  /* 0x0001000027277824 */ /* 0x000fc400078e00ff */
[----:B------:R-:W-:Y:S01]  /*4510*/  FMUL.FTZ R52, R38, R118 ;  /* 0x0000007626347220 */ /* 0x000fe20000410000 */
[C---:B------:R-:W-:Y:S01]  /*4520*/  FMUL.FTZ R38, R49.reuse, R120 ;  /* 0x0000007831267220 */ /* 0x040fe20000410000 */
[----:B------:R-:W-:Y:S01]  /*4530*/  FMUL.FTZ R49, R49, R50 ;  /* 0x0000003231317220 */ /* 0x000fe20000410000 */
[C---:B------:R-:W-:Y:S01]  /*4540*/  FFMA.FTZ R48, R39.reuse, R118, -R48 ;  /* 0x0000007627307223 */ /* 0x040fe20000010830 */
[----:B------:R-:W-:Y:S01]  /*4550*/  FFMA.FTZ R39, R39, R121, R52 ;  /* 0x0000007927277223 */ /* 0x000fe20000010034 */
[C---:B------:R-:W-:Y:S01]  /*4560*/  FFMA.FTZ R38, R37.reuse, R50, -R38 ;  /* 0x0000003225267223 */ /* 0x040fe20000010826 */
[----:B------:R-:W-:Y:S01]  /*4570*/  FFMA.FTZ R49, R37, R120, R49 ;  /* 0x0000007825317223 */ /* 0x000fe20000010031 */
[----:B------:R-:W-:Y:S02]  /*4580*/  F2FP.BF16.F32.PACK_AB R46, R46, R47 ;  /* 0x0000002f2e2e723e */ /* 0x000fe400000010ff */
[----:B------:R-:W-:Y:S02]  /*4590*/  F2FP.BF16.F32.PACK_AB R37, R51, R36 ;  /* 0x000000243325723e */ /* 0x000fe400000010ff */
[----:B------:R-:W-:Y:S01]  /*45a0*/  F2FP.BF16.F32.PACK_AB R36, R49, R38 ;  /* 0x000000263124723e */ /* 0x000fe200000010ff */
[----:B------:R-:W-:Y:S01]  /*45b0*/  IMAD.MOV.U32 R38, RZ, RZ, R46 ;  /* 0x000000ffff267224 */ /* 0x000fe200078e002e */
[----:B------:R-:W-:-:S07]  /*45c0*/  F2FP.BF16.F32.PACK_AB R39, R39, R48 ;  /* 0x000000302727723e */ /* 0x000fce00000010ff */
.L_x_449:
[----:B------:R-:W-:Y:S05]  /*45d0*/  BSYNC B2 ;  /* 0x0000000000027941 */ /* 0x000fea0003800000 */
.L_x_448:
[----:B------:R1:W-:Y:S02]  /*45e0*/  STG.E.128 desc[UR60][R40.64+0x80], R36 ;  /* 0x0000802428007986 */ /* 0x0003e4000c101d3c */
.L_x_447:
[----:B------:R-:W-:Y:S05]  /*45f0*/  BSYNC B1 ;  /* 0x0000000000017941 */ /* 0x000fea0003800000 */
.L_x_446:
[----:B------:R-:W-:-:S13]  /*4600*/  ISETP.NE.AND P4, PT, R15, RZ, PT ;  /* 0x000000ff0f00720c */ /* 0x000fda0003f85270 */
[----:B------:R-:W-:Y:S05]  /*4610*/  @!P4 BRA `(.L_x_429) ;  /* 0x000000240054c947 */ /* 0x000fea0003800000 */
[----:B------:R-:W5:Y:S01]  /*4620*/  LDL R46, [R1+0x74] ;  /* 0x00007400012e7983 */ /* 0x000f620000100800 */
[----:B------:R-:W-:Y:S03]  /*4630*/  BSSY B1, `(.L_x_450) ;  /* 0x0000031000017945 */ /* 0x000fe60003800000 */
[----:B-1234-:R1:W2:Y:S01]  /*4640*/  LDS.128 R36, [R26+0x1b000] ;  /* 0x01b000001a247984 */ /* 0x01e2a20000000c00 */
[----:B-----5:R-:W-:-:S13]  /*4650*/  ISETP.GE.AND P4, PT, R46, R108, PT ;  /* 0x0000006c2e00720c */ /* 0x020fda0003f86270 */
[----:B-12---:R-:W-:Y:S05]  /*4660*/  @P4 BRA `(.L_x_451) ;  /* 0x0000000000b44947 */ /* 0x006fea0003800000 */
[--C-:B------:R-:W-:Y:S01]  /*4670*/  SHF.R.U64 R48, R42, 0x10, R43.reuse ;  /* 0x000000102a307819 */ /* 0x100fe2000000122b */
[----:B------:R-:W-:Y:S01]  /*4680*/  IMAD.U32 R42, R38, 0x10000, RZ ;  /* 0x00010000262a7824 */ /* 0x000fe200078e00ff */
[----:B------:R-:W-:Y:S02]  /*4690*/  SHF.R.U32.HI R46, RZ, 0x10, R43 ;  /* 0x00000010ff2e7819 */ /* 0x000fe4000001162b */
[--C-:B------:R-:W-:Y:S02]  /*46a0*/  SHF.R.U64 R43, R44, 0x10, R45.reuse ;  /* 0x000000102c2b7819 */ /* 0x100fe4000000122d */
[----:B------:R-:W-:Y:S02]  /*46b0*/  SHF.R.U32.HI R44, RZ, 0x10, R45 ;  /* 0x00000010ff2c7819 */ /* 0x000fe4000001162d */
[----:B------:R-:W-:Y:S01]  /*46c0*/  PRMT R114, R114, 0x5410, R43 ;  /* 0x0000541072727816 */ /* 0x000fe2000000002b */
[----:B------:R-:W-:Y:S01]  /*46d0*/  IMAD.U32 R43, R37, 0x10000, RZ ;  /* 0x00010000252b7824 */ /* 0x000fe200078e00ff */
[----:B------:R-:W-:-:S02]  /*46e0*/  PRMT R97, R97, 0x5410, R48 ;  /* 0x0000541061617816 */ /* 0x000fc40000000030 */
[----:B------:R-:W-:Y:S02]  /*46f0*/  PRMT R117, R117, 0x5410, R44 ;  /* 0x0000541075757816 */ /* 0x000fe4000000002c */
[----:B------:R-:W-:Y:S02]  /*4700*/  PRMT R113, R113, 0x5410, R46 ;  /* 0x0000541071717816 */ /* 0x000fe4000000002e */
[----:B------:R-:W-:Y:S01]  /*4710*/  LOP3.LUT R44, R37, 0xffff0000, RZ, 0xc0, !PT ;  /* 0xffff0000252c7812 */ /* 0x000fe200078ec0ff */
[----:B------:R-:W-:Y:S01]  /*4720*/  IMAD.U32 R49, R117, 0x10000, RZ ;  /* 0x0001000075317824 */ /* 0x000fe200078e00ff */
[----:B------:R-:W-:Y:S01]  /*4730*/  LOP3.LUT R48, R114, 0xffff0000, RZ, 0xc0, !PT ;  /* 0xffff000072307812 */ /* 0x000fe200078ec0ff */
[----:B------:R-:W-:Y:S01]  /*4740*/  IMAD.U32 R47, R113, 0x10000, RZ ;  /* 0x00010000712f7824 */ /* 0x000fe200078e00ff */
[----:B------:R-:W-:Y:S01]  /*4750*/  LOP3.LUT R45, R38, 0xffff0000, RZ, 0xc0, !PT ;  /* 0xffff0000262d7812 */ /* 0x000fe200078ec0ff */
[----:B------:R-:W-:Y:S01]  /*4760*/  IMAD.U32 R37, R36, 0x10000, RZ ;  /* 0x0001000024257824 */ /* 0x000fe200078e00ff */
[----:B------:R-:W-:Y:S01]  /*4770*/  LOP3.LUT R46, R97, 0xffff0000, RZ, 0xc0, !PT ;  /* 0xffff0000612e7812 */ /* 0x000fe200078ec0ff */
[C---:B------:R-:W-:Y:S01]  /*4780*/  FMUL.FTZ R50, R44.reuse, R48 ;  /* 0x000000302c327220 */ /* 0x040fe20000410000 */
[----:B------:R-:W-:Y:S01]  /*4790*/  LOP3.LUT R38, R39, 0xffff0000, RZ, 0xc0, !PT ;  /* 0xffff000027267812 */ /* 0x000fe200078ec0ff */
[----:B------:R-:W-:Y:S01]  /*47a0*/  FMUL.FTZ R53, R45, R49 ;  /* 0x000000312d357220 */ /* 0x000fe20000410000 */
[----:B------:R-:W-:Y:S01]  /*47b0*/  LOP3.LUT R117, R117, 0xffff0000, RZ, 0xc0, !PT ;  /* 0xffff000075757812 */ /* 0x000fe200078ec0ff */
[----:B------:R-:W-:Y:S01]  /*47c0*/  FMUL.FTZ R51, R44, R46 ;  /* 0x0000002e2c337220 */ /* 0x000fe20000410000 */
[----:B------:R-:W-:Y:S01]  /*47d0*/  LOP3.LUT R113, R113, 0xffff0000, RZ, 0xc0, !PT ;  /* 0xffff000071717812 */ /* 0x000fe200078ec0ff */
[----:B------:R-:W-:Y:S01]  /*47e0*/  FMUL.FTZ R45, R45, R47 ;  /* 0x0000002f2d2d7220 */ /* 0x000fe20000410000 */
[----:B------:R-:W-:Y:S01]  /*47f0*/  LOP3.LUT R36, R36, 0xffff0000, RZ, 0xc0, !PT ;  /* 0xffff000024247812 */ /* 0x000fe200078ec0ff */
[----:B------:R-:W-:-:S02]  /*4800*/  IMAD.U32 R114, R114, 0x10000, RZ ;  /* 0x0001000072727824 */ /* 0x000fc400078e00ff */
[----:B------:R-:W-:Y:S01]  /*4810*/  FFMA.FTZ R50, R43, R46, -R50 ;  /* 0x0000002e2b327223 */ /* 0x000fe20000010832 */
[----:B------:R-:W-:Y:S02]  /*4820*/  IMAD.U32 R97, R97, 0x10000, RZ ;  /* 0x0001000061617824 */ /* 0x000fe400078e00ff */
[----:B------:R-:W-:Y:S01]  /*4830*/  FFMA.FTZ R51, R43, R48, R51 ;  /* 0x000000302b337223 */ /* 0x000fe20000010033 */
[----:B------:R-:W-:Y:S01]  /*4840*/  FFMA.FTZ R53, R42, R47, -R53 ;  /* 0x0000002f2a357223 */ /* 0x000fe20000010835 */
[C---:B------:R-:W-:Y:S01]  /*4850*/  FMUL.FTZ R44, R38.reuse, R117 ;  /* 0x00000075262c7220 */ /* 0x040fe20000410000 */
[----:B------:R-:W-:Y:S01]  /*4860*/  FMUL.FTZ R46, R38, R113 ;  /* 0x00000071262e7220 */ /* 0x000fe20000410000 */
[----:B------:R-:W-:Y:S02]  /*4870*/  IMAD.U32 R39, R39, 0x10000, RZ ;  /* 0x0001000027277824 */ /* 0x000fe400078e00ff */
[----:B------:R-:W-:Y:S01]  /*4880*/  FFMA.FTZ R42, R42, R49, R45 ;  /* 0x000000312a2a7223 */ /* 0x000fe2000001002d */
[CC--:B------:R-:W-:Y:S01]  /*4890*/  FMUL.FTZ R38, R36.reuse, R114.reuse ;  /* 0x0000007224267220 */ /* 0x0c0fe20000410000 */
[----:B------:R-:W-:Y:S01]  /*48a0*/  FMUL.FTZ R43, R36, R97 ;  /* 0x00000061242b7220 */ /* 0x000fe20000410000 */
[C---:B------:R-:W-:Y:S01]  /*48b0*/  FFMA.FTZ R44, R39.reuse, R113, -R44 ;  /* 0x00000071272c7223 */ /* 0x040fe2000001082c */
[----:B------:R-:W-:Y:S01]  /*48c0*/  FFMA.FTZ R39, R39, R117, R46 ;  /* 0x0000007527277223 */ /* 0x000fe2000001002e */
[C---:B------:R-:W-:Y:S01]  /*48d0*/  FFMA.FTZ R38, R37.reuse, R97, -R38 ;  /* 0x0000006125267223 */ /* 0x040fe20000010826 */
[----:B------:R-:W-:Y:S01]  /*48e0*/  FFMA.FTZ R43, R37, R114, R43 ;  /* 0x00000072252b7223 */ /* 0x000fe2000001002b */
[----:B------:R-:W-:-:S02]  /*48f0*/  F2FP.BF16.F32.PACK_AB R42, R42, R53 ;  /* 0x000000352a2a723e */ /* 0x000fc400000010ff */
[----:B------:R-:W-:Y:S02]  /*4900*/  F2FP.BF16.F32.PACK_AB R37, R51, R50 ;  /* 0x000000323325723e */ /* 0x000fe400000010ff */
[----:B------:R-:W-:Y:S01]  /*4910*/  F2FP.BF16.F32.PACK_AB R36, R43, R38 ;  /* 0x000000262b24723e */ /* 0x000fe200000010ff */
[----:B------:R-:W-:Y:S01]  /*4920*/  IMAD.MOV.U32 R38, RZ, RZ, R42 ;  /* 0x000000ffff267224 */ /* 0x000fe200078e002a */
[----:B------:R-:W-:-:S07]  /*4930*/  F2FP.BF16.F32.PACK_AB R39, R39, R44 ;  /* 0x0000002c2727723e */ /* 0x000fce00000010ff */
.L_x_451:
[----:B------:R-:W-:Y:S05]  /*4940*/  BSYNC B1 ;  /* 0x0000000000017941 */ /* 0x000fea0003800000 */
.L_x_450:
[----:B------:R1:W-:Y:S01]  /*4950*/  STG.E.128 desc[UR60][R40.64+0xa0], R36 ;  /* 0x0000a02428007986 */ /* 0x0003e2000c101d3c */
[----:B------:R-:W-:Y:S05]  /*4960*/  BRA `(.L_x_429) ;  /* 0x0000002000807947 */ /* 0x000fea0003800000 */
.L_x_423:
        /* <DEDUP_REMOVED lines=15> */
[----:B------:R-:W-:Y:S01]  /*4a60*/  IADD3 R62, P3, R74, R62, RZ ;  /* 0x0000003e4a3e7210 */ /* 0x000fe20007f7e0ff */
[----:B------:R-:W-:Y:S01]  /*4a70*/  ULDC.64 UR4, c[0x0][0x3e8] ;  /* 0x0000fa0000047ab9 */ /* 0x000fe20000000a00 */
[----:B------:R-:W-:Y:S02]  /*4a80*/  CS2R R46, SRZ ;  /* 0x00000000002e7805 */ /* 0x000fe4000001ff00 */
[----:B------:R-:W-:Y:S02]  /*4a90*/  CS2R R44, SRZ ;  /* 0x00000000002c7805 */ /* 0x000fe4000001ff00 */
[----:B------:R-:W-:Y:S01]  /*4aa0*/  CS2R R58, SRZ ;  /* 0x00000000003a7805 */ /* 0x000fe2000001ff00 */
[----:B------:R-:W-:Y:S01]  /*4ab0*/  IMAD.X R21, R21, 0x1, R87, P3 ;  /* 0x0000000115157824 */ /* 0x000fe200018e0657 */
[----:B------:R-:W-:Y:S02]  /*4ac0*/  IADD3 R61, P3, R34, R60, RZ ;  /* 0x0000003c223d7210 */ /* 0x000fe40007f7e0ff */
[----:B------:R-:W-:-:S03]  /*4ad0*/  CS2R R56, SRZ ;  /* 0x0000000000387805 */ /* 0x000fc6000001ff00 */
[----:B------:R-:W-:Y:S01]  /*4ae0*/  IMAD.X R36, R91, 0x1, R88, P3 ;  /* 0x000000015b247824 */ /* 0x000fe200018e0658 */
[----:B------:R-:W-:-:S04]  /*4af0*/  LEA R48, P3, R62, UR4, 0x1 ;  /* 0x000000043e307c11 */ /* 0x000fc8000f8608ff */
[----:B------:R-:W-:Y:S01]  /*4b00*/  LEA.HI.X R49, R62, UR5, R21, 0x1, P3 ;  /* 0x000000053e317c11 */ /* 0x000fe200098f0c15 */
[----:B------:R-:W-:Y:S02]  /*4b10*/  ULDC.64 UR4, c[0x0][0x400] ;  /* 0x0001000000047ab9 */ /* 0x000fe40000000a00 */
[----:B------:R-:W-:-:S04]  /*4b20*/  LEA R60, P3, R61, UR4, 0x1 ;  /* 0x000000043d3c7c11 */ /* 0x000fc8000f8608ff */
[----:B------:R-:W-:Y:S02]  /*4b30*/  LEA.HI.X R61, R61, UR5, R36, 0x1, P3 ;  /* 0x000000053d3d7c11 */ /* 0x000fe400098f0c24 */
[----:B------:R-:W-:Y:S02]  /*4b40*/  ISETP.GE.AND P3, PT, R22, R108, PT ;  /* 0x0000006c1600720c */ /* 0x000fe40003f66270 */
[----:B------:R-:W-:Y:S02]  /*4b50*/  CS2R R42, SRZ ;  /* 0x00000000002a7805 */ /* 0x000fe4000001ff00 */
[----:B------:R-:W-:Y:S02]  /*4b60*/  CS2R R40, SRZ ;  /* 0x0000000000287805 */ /* 0x000fe4000001ff00 */
[----:B------:R-:W-:Y:S02]  /*4b70*/  CS2R R54, SRZ ;  /* 0x0000000000367805 */ /* 0x000fe4000001ff00 */
[----:B------:R-:W-:-:S05]  /*4b80*/  CS2R R52, SRZ ;  /* 0x0000000000347805 */ /* 0x000fca000001ff00 */
[----:B------:R-:W5:Y:S04]  /*4b90*/  @!P3 LDG.E.128 R44, desc[UR60][R48.64] ;  /* 0x0000003c302cb981 */ /* 0x000f68000c1e1d00 */
[----:B------:R-:W5:Y:S01]  /*4ba0*/  @!P3 LDG.E.128 R56, desc[UR60][R60.64] ;  /* 0x0000003c3c38b981 */ /* 0x000f62000c1e1d00 */
[----:B------:R-:W-:Y:S02]  /*4bb0*/  ISETP.GE.AND P3, PT, R0, R108, PT ;  /* 0x0000006c0000720c */ /* 0x000fe40003f66270 */
[----:B------:R-:W-:Y:S02]  /*4bc0*/  CS2R R38, SRZ ;  /* 0x0000000000267805 */ /* 0x000fe4000001ff00 */
[----:B------:R-:W-:-:S09]  /*4bd0*/  CS2R R36, SRZ ;  /* 0x0000000000247805 */ /* 0x000fd2000001ff00 */
[----:B------:R-:W5:Y:S04]  /*4be0*/  @!P3 LDG.E.128 R40, desc[UR60][R48.64+0x20] ;  /* 0x0000203c3028b981 */ /* 0x000f68000c1e1d00 */
[----:B------:R-:W5:Y:S01]  /*4bf0*/  @!P3 LDG.E.128 R52, desc[UR60][R60.64+0x20] ;  /* 0x0000203c3c34b981 */ /* 0x000f62000c1e1d00 */
[----:B------:R-:W-:Y:S02]  /*4c00*/  ISETP.GE.AND P3, PT, R4, R108, PT ;  /* 0x0000006c0400720c */ /* 0x000fe40003f66270 */
[----:B------:R-:W-:-:S11]  /*4c10*/  CS2R R50, SRZ ;  /* 0x0000000000327805 */ /* 0x000fd6000001ff00 */
[----:B------:R0:W5:Y:S02]  /*4c20*/  @!P3 LDG.E.128 R36, desc[UR60][R48.64+0x40] ;  /* 0x0000403c3024b981 */ /* 0x000164000c1e1d00 */
[----:B0-----:R-:W-:-:S06]  /*4c30*/  CS2R R48, SRZ ;  /* 0x0000000000307805 */ /* 0x001fcc000001ff00 */
[----:B------:R0:W5:Y:S02]  /*4c40*/  @!P3 LDG.E.128 R48, desc[UR60][R60.64+0x40] ;  /* 0x0000403c3c30b981 */ /* 0x000164000c1e1d00 */
.L_x_453:
[----:B------:R-:W-:Y:S05]  /*4c50*/  BSYNC B1 ;  /* 0x0000000000017941 */ /* 0x000fea0003800000 */
.L_x_452:
[----:B0-----:R-:W2:Y:S01]  /*4c60*/  LDL R61, [R1+0x4c] ;  /* 0x00004c00013d7983 */ /* 0x001ea20000100800 */
[----:B-----5:R-:W-:Y:S02]  /*4c70*/  IMAD.MOV.U32 R21, RZ, RZ, R38 ;  /* 0x000000ffff157224 */ /* 0x020fe400078e0026 */
[----:B------:R-:W-:-:S05]  /*4c80*/  IMAD.MOV.U32 R60, RZ, RZ, R39 ;  /* 0x000000ffff3c7224 */ /* 0x000fca00078e0027 */
[----:B------:R-:W-:Y:S01]  /*4c90*/  PRMT R124, R21, 0x5410, R60 ;  /* 0x00005410157c7816 */ /* 0x000fe2000000003c */
[----:B------:R-:W-:Y:S02]  /*4ca0*/  IMAD.MOV.U32 R21, RZ, RZ, R36 ;  /* 0x000000ffff157224 */ /* 0x000fe400078e0024 */
        /* <DEDUP_REMOVED lines=34> */
[----:B------:R-:W-:Y:S02]  /*4ed0*/  PRMT R123, R123, 0x5410, R21 ;  /* 0x000054107b7b7816 */ /* 0x000fe40000000015 */
[----:B--2---:R-:W-:-:S13]  /*4ee0*/  ISETP.NE.AND P3, PT, R61, 0x3, PT ;  /* 0x000000033d00780c */ /* 0x004fda0003f65270 */
[----:B------:R-:W-:Y:S05]  /*4ef0*/  @!P3 BRA `(.L_x_454) ;  /* 0x000000000004b947 */ /* 0x000fea0003800000 */
[----:B------:R-:W-:Y:S01]  /*4f00*/  BPT.TRAP 0x1 ;  /* 0x000000040000795c */ /* 0x000fe20000300000 */
.L_x_454:
[----:B------:R-:W-:Y:S01]  /*4f10*/  IMAD R21, R17, 0x8, R16 ;  /* 0x0000000811157824 */ /* 0x000fe200078e0210 */
[----:B------:R-:W-:Y:S01]  /*4f20*/  SHF.L.U32 R91, R155, 0x1f, RZ ;  /* 0x0000001f9b5b7819 */ /* 0x000fe200000006ff */
[----:B------:R-:W-:Y:S03]  /*4f30*/  BSSY B1, `(.L_x_455) ;  /* 0x0000003000017945 */ /* 0x000fe60003800000 */
[----:B------:R-:W0:Y:S02]  /*4f40*/  SYNCS.PHASECHK.TRANS64.TRYWAIT P5, [R21+URZ+0x31c90], R91 ;  /* 0x031c905b150075a7 */ /* 0x000e2400080a017f */
[----:B0-----:R-:W-:Y:S05]  /*4f50*/  @!P5 BRA `(.L_x_456) ;  /* 0x000001c0002cd947 */ /* 0x001fea0003800000 */
.L_x_722:
[----:B------:R-:W-:Y:S05]  /*4f60*/  BSYNC B1 ;  /* 0x0000000000017941 */ /* 0x000fea0003800000 */
.L_x_455:
[----:B------:R-:W-:Y:S05]  /*4f70*/  @P4 BRA `(.L_x_429) ;  /* 0x0000001800fc4947 */ /* 0x000fea0003800000 */
[----:B------:R-:W1:Y:S01]  /*4f80*/  LDC R113, c[0x0][0x2f4] ;  /* 0x0000bd00ff717b82 */ /* 0x000e620000000800 */
[----:B------:R-:W-:Y:S01]  /*4f90*/  ISETP.NE.AND P4, PT, R10, RZ, PT ;  /* 0x000000ff0a00720c */ /* 0x000fe20003f85270 */
[----:B------:R-:W-:Y:S01]  /*4fa0*/  ULDC.64 UR4, c[0x0][0x300] ;  /* 0x0000c00000047ab9 */ /* 0x000fe20000000a00 */
[----:B------:R-:W-:Y:S01]  /*4fb0*/  SHF.R.S32.HI R60, RZ, 0x1f, R19 ;  /* 0x0000001fff3c7819 */ /* 0x000fe20000011413 */
[----:B------:R-:W-:Y:S01]  /*4fc0*/  IMAD.MOV.U32 R97, RZ, RZ, R96 ;  /* 0x000000ffff617224 */ /* 0x000fe200078e0060 */
[----:B------:R-:W-:Y:S01]  /*4fd0*/  BSSY B1, `(.L_x_457) ;  /* 0x000008a000017945 */ /* 0x000fe20003800000 */
[----:B------:R-:W-:Y:S02]  /*4fe0*/  IMAD.MOV.U32 R96, RZ, RZ, R64 ;  /* 0x000000ffff607224 */ /* 0x000fe400078e0040 */
[----:B------:R-:W-:Y:S02]  /*4ff0*/  IMAD R60, R60, UR4, RZ ;  /* 0x000000043c3c7c24 */ /* 0x000fe4000f8e02ff */
[----:B------:R-:W-:-:S04]  /*5000*/  IMAD.WIDE.U32 R96, R19, UR4, R96 ;  /* 0x0000000413607c25 */ /* 0x000fc8000f8e0060 */
[----:B------:R-:W-:-:S04]  /*5010*/  IMAD R60, R19, UR5, R60 ;  /* 0x00000005133c7c24 */ /* 0x000fc8000f8e023c */
[----:B------:R-:W-:Y:S02]  /*5020*/  IMAD.IADD R114, R60, 0x1, R97 ;  /* 0x000000013c727824 */ /* 0x000fe400078e0261 */
[----:B-1----:R-:W-:Y:S01]  /*5030*/  IMAD.IADD R117, R113, 0x1, -R110 ;  /* 0x0000000171757824 */ /* 0x002fe200078e0a6e */
[----:B------:R-:W-:Y:S06]  /*5040*/  @!P4 BRA `(.L_x_458) ;  /* 0x000000080008c947 */ /* 0x000fec0003800000 */
[----:B------:R-:W2:Y:S04]  /*5050*/  LDL R66, [R1+0x54] ;  /* 0x0000540001427983 */ /* 0x000ea80000100800 */
[----:B------:R-:W3:Y:S04]  /*5060*/  LDL R62, [R1+0x58] ;  /* 0x00005800013e7983 */ /* 0x000ee80000100800 */
[----:B------:R-:W4:Y:S01]  /*5070*/  LDL R63, [R1+0x5c] ;  /* 0x00005c00013f7983 */ /* 0x000f220000100800 */
[----:B------:R-:W-:-:S04]  /*5080*/  SEL R60, R110, R117, !P0 ;  /* 0x000000756e3c7207 */ /* 0x000fc80004000000 */
[----:B------:R-:W-:-:S04]  /*5090*/  SHF.R.S32.HI R61, RZ, 0x1f, R60 ;  /* 0x0000001fff3d7819 */ /* 0x000fc8000001143c */
[----:B------:R-:W-:-:S04]  /*50a0*/  LEA.HI R61, R61, R60, RZ, 0x4 ;  /* 0x0000003c3d3d7211 */ /* 0x000fc800078f20ff */
[----:B------:R-:W-:-:S04]  /*50b0*/  SHF.R.S32.HI R61, RZ, 0x4, R61 ;  /* 0x00000004ff3d7819 */ /* 0x000fc8000001143d */
[----:B------:R-:W-:-:S04]  /*50c0*/  LEA.HI.SX32 R118, R7, R61, 0x1d ;  /* 0x0000003d07767211 */ /* 0x000fc800078feaff */
[----:B------:R-:W-:-:S04]  /*50d0*/  SHF.R.S32.HI R61, RZ, 0x1f, R118 ;  /* 0x0000001fff3d7819 */ /* 0x000fc80000011476 */
[----:B------:R-:W-:Y:S01]  /*50e0*/  LEA.HI R61, R61, R118, RZ, 0x2 ;  /* 0x000000763d3d7211 */ /* 0x000fe200078f10ff */
[----:B------:R-:W-:-:S03]  /*50f0*/  IMAD.SHL.U32 R118, R118, 0x8, RZ ;  /* 0x0000000876767824 */ /* 0x000fc600078e00ff */
[----:B------:R-:W-:Y:S02]  /*5100*/  SHF.R.S32.HI R61, RZ, 0x2, R61 ;  /* 0x00000002ff3d7819 */ /* 0x000fe4000001143d */
[----:B------:R-:W-:Y:S01]  /*5110*/  ISETP.GE.AND P4, PT, R22, R108, PT ;  /* 0x0000006c1600720c */ /* 0x000fe20003f86270 */
[----:B------:R-:W-:Y:S01]  /*5120*/  BSSY B2, `(.L_x_459) ;  /* 0x0000068000027945 */ /* 0x000fe20003800000 */
[----:B--2---:R-:W-:-:S04]  /*5130*/  LOP3.LUT R60, R66, 0x18, R118, 0xf8, !PT ;  /* 0x00000018423c7812 */ /* 0x004fc800078ef876 */
[----:B---3--:R-:W-:Y:S01]  /*5140*/  LOP3.LUT R60, R60, R62, RZ, 0x3c, !PT ;  /* 0x0000003e3c3c7212 */ /* 0x008fe200078e3cff */
[----:B----4-:R-:W-:-:S04]  /*5150*/  IMAD R61, R61, 0x1200, R63 ;  /* 0x000012003d3d7824 */ /* 0x010fc800078e023f */
[----:B------:R-:W-:-:S04]  /*5160*/  IMAD.IADD R60, R61, 0x1, R60 ;  /* 0x000000013d3c7824 */ /* 0x000fc800078e023c */
[C---:B------:R-:W-:Y:S02]  /*5170*/  IMAD R64, R17.reuse, 0x3600, R60 ;  /* 0x0000360011407824 */ /* 0x040fe400078e023c */
[----:B------:R-:W-:Y:S02]  /*5180*/  IMAD R60, R17, 0x3600, R106 ;  /* 0x00003600113c7824 */ /* 0x000fe400078e026a */
[--C-:B------:R-:W-:Y:S02]  /*5190*/  IMAD R64, R64, 0x2, R16.reuse ;  /* 0x0000000240407824 */ /* 0x100fe400078e0210 */
[----:B------:R-:W-:-:S04]  /*51a0*/  IMAD R60, R60, 0x2, R16 ;  /* 0x000000023c3c7824 */ /* 0x000fc800078e0210 */
[----:B------:R-:W1:Y:S04]  /*51b0*/  LDS.128 R64, [R64+0x16a00] ;  /* 0x016a000040407984 */ /* 0x000e680000000c00 */
[----:B------:R-:W2:Y:S01]  /*51c0*/  LDS.128 R60, [R60+0x16a00] ;  /* 0x016a00003c3c7984 */ /* 0x000ea20000000c00 */
[----:B------:R-:W-:Y:S05]  /*51d0*/  @P4 BRA `(.L_x_460) ;  /* 0x0000000400704947 */ /* 0x000fea0003800000 */
[--C-:B------:R-:W-:Y:S02]  /*51e0*/  SHF.R.U64 R44, R44, 0x10, R45.reuse ;  /* 0x000000102c2c7819 */ /* 0x100fe4000000122d */
[----:B------:R-:W-:Y:S02]  /*51f0*/  SHF.R.U32.HI R119, RZ, 0x10, R45 ;  /* 0x00000010ff777819 */ /* 0x000fe4000001162d */
[C---:B------:R-:W-:Y:S02]  /*5200*/  PRMT R44, R120.reuse, 0x5432, R44 ;  /* 0x00005432782c7816 */ /* 0x040fe4000000002c */
[----:B------:R-:W-:Y:S02]  /*5210*/  PRMT R119, R120, 0x5410, R119 ;  /* 0x0000541078777816 */ /* 0x000fe40000000077 */
[----:B------:R-:W-:Y:S02]  /*5220*/  SHF.R.U32.HI R120, RZ, 0x10, R57 ;  /* 0x00000010ff787819 */ /* 0x000fe40000011639 */
[----:B------:R-:W-:-:S02]  /*5230*/  SHF.R.U64 R45, R46, 0x10, R47 ;  /* 0x000000102e2d7819 */ /* 0x000fc4000000122f */
[----:B------:R-:W-:Y:S02]  /*5240*/  SHF.R.U32.HI R46, RZ, 0x10, R47 ;  /* 0x00000010ff2e7819 */ /* 0x000fe4000001162f */
[----:B------:R-:W-:Y:S02]  /*5250*/  SHF.R.U64 R47, R56, 0x10, R57 ;  /* 0x00000010382f7819 */ /* 0x000fe40000001239 */
[--C-:B------:R-:W-:Y:S02]  /*5260*/  SHF.R.U64 R56, R58, 0x10, R59.reuse ;  /* 0x000000103a387819 */ /* 0x100fe4000000123b */
[----:B------:R-:W-:Y:S01]  /*5270*/  SHF.R.U32.HI R57, RZ, 0x10, R59 ;  /* 0x00000010ff397819 */ /* 0x000fe2000001163b */
[----:B------:R-:W-:Y:S01]  /*5280*/  IMAD.U32 R59, R119, 0x10000, RZ ;  /* 0x00010000773b7824 */ /* 0x000fe200078e00ff */
[C---:B------:R-:W-:Y:S02]  /*5290*/  PRMT R120, R123.reuse, 0x5432, R120 ;  /* 0x000054327b787816 */ /* 0x040fe40000000078 */
[----:B------:R-:W-:Y:S01]  /*52a0*/  PRMT R47, R123, 0x5410, R47 ;  /* 0x000054107b2f7816 */ /* 0x000fe2000000002f */
[----:B-1----:R-:W-:Y:S01]  /*52b0*/  IMAD.U32 R123, R65, 0x10000, RZ ;  /* 0x00010000417b7824 */ /* 0x002fe200078e00ff */
[----:B------:R-:W-:-:S02]  /*52c0*/  PRMT R56, R122, 0x5432, R56 ;  /* 0x000054327a387816 */ /* 0x000fc40000000038 */
[----:B------:R-:W-:Y:S01]  /*52d0*/  PRMT R57, R122, 0x5410, R57 ;  /* 0x000054107a397816 */ /* 0x000fe20000000039 */
[C---:B------:R-:W-:Y:S01]  /*52e0*/  IMAD.U32 R122, R120.reuse, 0x10000, RZ ;  /* 0x00010000787a7824 */ /* 0x040fe200078e00ff */
[C---:B------:R-:W-:Y:S02]  /*52f0*/  PRMT R45, R121.reuse, 0x5410, R45 ;  /* 0x00005410792d7816 */ /* 0x040fe4000000002d */
[----:B------:R-:W-:Y:S01]  /*5300*/  PRMT R46, R121, 0x5432, R46 ;  /* 0x00005432792e7816 */ /* 0x000fe2000000002e */
[----:B--2---:R-:W-:Y:S02]  /*5310*/  IMAD.U32 R121, R61, 0x10000, RZ ;  /* 0x000100003d797824 */ /* 0x004fe400078e00ff */
[----:B------:R-:W-:Y:S01]  /*5320*/  FMUL.FTZ R58, R123, R122 ;  /* 0x0000007a7b3a7220 */ /* 0x000fe20000410000 */
[----:B------:R-:W-:Y:S02]  /*5330*/  LOP3.LUT R120, R120, 0xffff0000, RZ, 0xc0, !PT ;  /* 0xffff000078787812 */ /* 0x000fe400078ec0ff */
[----:B------:R-:W-:Y:S01]  /*5340*/  LOP3.LUT R65, R65, 0xffff0000, RZ, 0xc0, !PT ;  /* 0xffff000041417812 */ /* 0x000fe200078ec0ff */
[-C--:B------:R-:W-:Y:S01]  /*5350*/  FFMA.FTZ R58, R121, R59.reuse, -R58 ;  /* 0x0000003b793a7223 */ /* 0x080fe2000001083a */
[----:B------:R-:W-:Y:S01]  /*5360*/  FMUL.FTZ R59, R123, R59 ;  /* 0x0000003b7b3b7220 */ /* 0x000fe20000410000 */
[----:B------:R-:W-:-:S03]  /*5370*/  LOP3.LUT R119, R119, 0xffff0000, RZ, 0xc0, !PT ;  /* 0xffff000077777812 */ /* 0x000fc600078ec0ff */
[----:B------:R-:W-:Y:S01]  /*5380*/  FFMA.FTZ R59, R121, R122, R59 ;  /* 0x0000007a793b7223 */ /* 0x000fe2000001003b */
[----:B------:R-:W-:Y:S01]  /*5390*/  LOP3.LUT R121, R61, 0xffff0000, RZ, 0xc0, !PT ;  /* 0xffff00003d797812 */ /* 0x000fe200078ec0ff */
[CC--:B------:R-:W-:Y:S01]  /*53a0*/  FMUL.FTZ R61, R65.reuse, R120.reuse ;  /* 0x00000078413d7220 */ /* 0x0c0fe20000410000 */
[-C--:B------:R-:W-:Y:S01]  /*53b0*/  FMUL.FTZ R65, R65, R119.reuse ;  /* 0x0000007741417220 */ /* 0x080fe20000410000 */
[C---:B------:R-:W-:Y:S01]  /*53c0*/  IMAD.U32 R122, R67.reuse, 0x10000, RZ ;  /* 0x00010000437a7824 */ /* 0x040fe200078e00ff */
[----:B------:R-:W-:Y:S01]  /*53d0*/  LOP3.LUT R67, R67, 0xffff0000, RZ, 0xc0, !PT ;  /* 0xffff000043437812 */ /* 0x000fe200078ec0ff */
[C---:B------:R-:W-:Y:S01]  /*53e0*/  FFMA.FTZ R61, R121.reuse, R119, -R61 ;  /* 0x00000077793d7223 */ /* 0x040fe2000001083d */
[----:B------:R-:W-:Y:S01]  /*53f0*/  FFMA.FTZ R65, R121, R120, R65 ;  /* 0x0000007879417223 */ /* 0x000fe20000010041 */
[C---:B------:R-:W-:Y:S01]  /*5400*/  IMAD.U32 R121, R57.reuse, 0x10000, RZ ;  /* 0x0001000039797824 */ /* 0x040fe200078e00ff */
[----:B------:R-:W-:Y:S01]  /*5410*/  LOP3.LUT R57, R57, 0xffff0000, RZ, 0xc0, !PT ;  /* 0xffff000039397812 */ /* 0x000fe200078ec0ff */
[----:B------:R-:W-:Y:S01]  /*5420*/  IMAD.U32 R120, R63, 0x10000, RZ ;  /* 0x000100003f787824 */ /* 0x000fe200078e00ff */
[----:B------:R-:W-:Y:S01]  /*5430*/  F2FP.BF16.F32.PACK_AB R61, R61, R58 ;  /* 0x0000003a3d3d723e */ /* 0x000fe200000010ff */
[----:B------:R-:W-:-:S02]  /*5440*/  IMAD.U32 R119, R46, 0x10000, RZ ;  /* 0x000100002e777824 */ /* 0x000fc400078e00ff */
[----:B------:R-:W-:Y:S01]  /*5450*/  FMUL.FTZ R123, R122, R121 ;  /* 0x000000797a7b7220 */ /* 0x000fe20000410000 */
[----:B------:R-:W-:Y:S01]  /*5460*/  F2FP.BF16.F32.PACK_AB R65, R65, R59 ;  /* 0x0000003b4141723e */ /* 0x000fe200000010ff */
[----:B------:R-:W-:Y:S02]  /*5470*/  IMAD.U32 R58, R64, 0x10000, RZ ;  /* 0x00010000403a7824 */ /* 0x000fe400078e00ff */
[-C--:B------:R-:W-:Y:S01]  /*5480*/  FFMA.FTZ R123, R120, R119.reuse, -R123 ;  /* 0x00000077787b7223 */ /* 0x080fe2000001087b */
[----:B------:R-:W-:Y:S01]  /*5490*/  FMUL.FTZ R119, R122, R119 ;  /* 0x000000777a777220 */ /* 0x000fe20000410000 */
[C---:B------:R-:W-:Y:S01]  /*54a0*/  IMAD.U32 R59, R44.reuse, 0x10000, RZ ;  /* 0x000100002c3b7824 */ /* 0x040fe200078e00ff */
[----:B------:R-:W-:Y:S02]  /*54b0*/  LOP3.LUT R44, R44, 0xffff0000, RZ, 0xc0, !PT ;  /* 0xffff00002c2c7812 */ /* 0x000fe400078ec0ff */
[----:B------:R-:W-:Y:S01]  /*54c0*/  FFMA.FTZ R120, R120, R121, R119 ;  /* 0x0000007978787223 */ /* 0x000fe20000010077 */
[----:B------:R-:W-:-:S02]  /*54d0*/  LOP3.LUT R119, R46, 0xffff0000, RZ, 0xc0, !PT ;  /* 0xffff00002e777812 */ /* 0x000fc400078ec0ff */
[----:B------:R-:W-:Y:S01]  /*54e0*/  LOP3.LUT R46, R63, 0xffff0000, RZ, 0xc0, !PT ;  /* 0xffff00003f2e7812 */ /* 0x000fe200078ec0ff */
[C---:B------:R-:W-:Y:S02]  /*54f0*/  FMUL.FTZ R63, R67.reuse, R57 ;  /* 0x00000039433f7220 */ /* 0x040fe40000410000 */
[-C--:B------:R-:W-:Y:S02]  /*5500*/  FMUL.FTZ R67, R67, R119.reuse ;  /* 0x0000007743437220 */ /* 0x080fe40000410000 */
[C---:B------:R-:W-:Y:S02]  /*5510*/  FFMA.FTZ R63, R46.reuse, R119, -R63 ;  /* 0x000000772e3f7223 */ /* 0x040fe4000001083f */
[----:B------:R-:W-:Y:S01]  /*5520*/  FFMA.FTZ R67, R46, R57, R67 ;  /* 0x000000392e437223 */ /* 0x000fe20000010043 */
[C---:B------:R-:W-:Y:S01]  /*5530*/  IMAD.U32 R57, R47.reuse, 0x10000, RZ ;  /* 0x000100002f397824 */ /* 0x040fe200078e00ff */
[----:B------:R-:W-:Y:S01]  /*5540*/  LOP3.LUT R47, R47, 0xffff0000, RZ, 0xc0, !PT ;  /* 0xffff00002f2f7812 */ /* 0x000fe200078ec0ff */
[----:B------:R-:W-:Y:S01]  /*5550*/  IMAD.U32 R46, R60, 0x10000, RZ ;  /* 0x000100003c2e7824 */ /* 0x000fe200078e00ff */
[----:B------:R-:W-:Y:S01]  /*5560*/  F2FP.BF16.F32.PACK_AB R63, R63, R123 ;  /* 0x0000007b3f3f723e */ /* 0x000fe200000010ff */
[C---:B------:R-:W-:Y:S01]  /*5570*/  FMUL.FTZ R119, R58.reuse, R57 ;  /* 0x000000393a777220 */ /* 0x040fe20000410000 */
[----:B------:R-:W-:Y:S01]  /*5580*/  FMUL.FTZ R58, R58, R59 ;  /* 0x0000003b3a3a7220 */ /* 0x000fe20000410000 */
[----:B------:R-:W-:-:S02]  /*5590*/  F2FP.BF16.F32.PACK_AB R67, R67, R120 ;  /* 0x000000784343723e */ /* 0x000fc400000010ff */
[C---:B------:R-:W-:Y:S01]  /*55a0*/  FFMA.FTZ R119, R46.reuse, R59, -R119 ;  /* 0x0000003b2e777223 */ /* 0x040fe20000010877 */
[----:B------:R-:W-:Y:S01]  /*55b0*/  FFMA.FTZ R58, R46, R57, R58 ;  /* 0x000000392e3a7223 */ /* 0x000fe2000001003a */
[----:B------:R-:W-:Y:S01]  /*55c0*/  LOP3.LUT R46, R64, 0xffff0000, RZ, 0xc0, !PT ;  /* 0xffff0000402e7812 */ /* 0x000fe200078ec0ff */
[----:B------:R-:W-:Y:S01]  /*55d0*/  IMAD.U32 R64, R66, 0x10000, RZ ;  /* 0x0001000042407824 */ /* 0x000fe200078e00ff */
[----:B------:R-:W-:-:S03]  /*55e0*/  LOP3.LUT R57, R60, 0xffff0000, RZ, 0xc0, !PT ;  /* 0xffff00003c397812 */ /* 0x000fc600078ec0ff */
[C---:B------:R-:W-:Y:S01]  /*55f0*/  FMUL.FTZ R59, R46.reuse, R47 ;  /* 0x0000002f2e3b7220 */ /* 0x040fe20000410000 */
[----:B------:R-:W-:-:S03]  /*5600*/  FMUL.FTZ R46, R46, R44 ;  /* 0x0000002c2e2e7220 */ /* 0x000fc60000410000 */
[C---:B------:R-:W-:Y:S01]  /*5610*/  FFMA.FTZ R44, R57.reuse, R44, -R59 ;  /* 0x0000002c392c7223 */ /* 0x040fe2000001083b */
[----:B------:R-:W-:Y:S01]  /*5620*/  FFMA.FTZ R46, R57, R47, R46 ;  /* 0x0000002f392e7223 */ /* 0x000fe2000001002e */
[C---:B------:R-:W-:Y:S01]  /*5630*/  IMAD.U32 R57, R56.reuse, 0x10000, RZ ;  /* 0x0001000038397824 */ /* 0x040fe200078e00ff */
[----:B------:R-:W-:Y:S01]  /*5640*/  LOP3.LUT R56, R56, 0xffff0000, RZ, 0xc0, !PT ;  /* 0xffff000038387812 */ /* 0x000fe200078ec0ff */
[C---:B------:R-:W-:Y:S01]  /*5650*/  IMAD.U32 R59, R45.reuse, 0x10000, RZ ;  /* 0x000100002d3b7824 */ /* 0x040fe200078e00ff */
[----:B------:R-:W-:Y:S01]  /*5660*/  LOP3.LUT R45, R45, 0xffff0000, RZ, 0xc0, !PT ;  /* 0xffff00002d2d7812 */ /* 0x000fe200078ec0ff */
[----:B------:R-:W-:Y:S01]  /*5670*/  FMUL.FTZ R60, R64, R57 ;  /* 0x00000039403c7220 */ /* 0x000fe20000410000 */
[----:B------:R-:W-:Y:S02]  /*5680*/  IMAD.U32 R47, R62, 0x10000, RZ ;  /* 0x000100003e2f7824 */ /* 0x000fe400078e00ff */
[----:B------:R-:W-:Y:S01]  /*5690*/  FMUL.FTZ R64, R64, R59 ;  /* 0x0000003b40407220 */ /* 0x000fe20000410000 */
[----:B------:R-:W-:Y:S01]  /*56a0*/  F2FP.BF16.F32.PACK_AB R44, R44, R119 ;  /* 0x000000772c2c723e */ /* 0x000fe200000010ff */
[----:B------:R-:W-:-:S02]  /*56b0*/  FFMA.FTZ R60, R47, R59, -R60 ;  /* 0x0000003b2f3c7223 */ /* 0x000fc4000001083c */
[----:B------:R-:W-:Y:S01]  /*56c0*/  FFMA.FTZ R64, R47, R57, R64 ;  /* 0x000000392f407223 */ /* 0x000fe20000010040 */
[----:B------:R-:W-:Y:S02]  /*56d0*/  LOP3.LUT R47, R66, 0xffff0000, RZ, 0xc0, !PT ;  /* 0xffff0000422f7812 */ /* 0x000fe400078ec0ff */
[----:B------:R-:W-:Y:S02]  /*56e0*/  LOP3.LUT R57, R62, 0xffff0000, RZ, 0xc0, !PT ;  /* 0xffff00003e397812 */ /* 0x000fe400078ec0ff */
[----:B------:R-:W-:Y:S01]  /*56f0*/  F2FP.BF16.F32.PACK_AB R46, R46, R58 ;  /* 0x0000003a2e2e723e */ /* 0x000fe200000010ff */
[C---:B------:R-:W-:Y:S01]  /*5700*/  FMUL.FTZ R59, R47.reuse, R56 ;  /* 0x000000382f3b7220 */ /* 0x040fe20000410000 */
[----:B------:R-:W-:-:S03]  /*5710*/  FMUL.FTZ R47, R47, R45 ;  /* 0x0000002d2f2f7220 */ /* 0x000fc60000410000 */
[C---:B------:R-:W-:Y:S01]  /*5720*/  FFMA.FTZ R59, R57.reuse, R45, -R59 ;  /* 0x0000002d393b7223 */ /* 0x040fe2000001083b */
[----:B------:R-:W-:-:S04]  /*5730*/  FFMA.FTZ R47, R57, R56, R47 ;  /* 0x00000038392f7223 */ /* 0x000fc8000001002f */
[----:B------:R-:W-:Y:S01]  /*5740*/  F2FP.BF16.F32.PACK_AB R59, R59, R60 ;  /* 0x0000003c3b3b723e */ /* 0x000fe200000010ff */
[----:B------:R-:W-:Y:S01]  /*5750*/  IMAD.MOV.U32 R60, RZ, RZ, R44 ;  /* 0x000000ffff3c7224 */ /* 0x000fe200078e002c */
[----:B------:R-:W-:Y:S01]  /*5760*/  F2FP.BF16.F32.PACK_AB R47, R47, R64 ;  /* 0x000000402f2f723e */ /* 0x000fe200000010ff */
[----:B------:R-:W-:Y:S02]  /*5770*/  IMAD.MOV.U32 R64, RZ, RZ, R46 ;  /* 0x000000ffff407224 */ /* 0x000fe400078e002e */
[----:B------:R-:W-:Y:S02]  /*5780*/  IMAD.MOV.U32 R62, RZ, RZ, R59 ;  /* 0x000000ffff3e7224 */ /* 0x000fe400078e003b */
[----:B------:R-:W-:-:S07]  /*5790*/  IMAD.MOV.U32 R66, RZ, RZ, R47 ;  /* 0x000000ffff427224 */ /* 0x000fce00078e002f */
.L_x_460:
[----:B------:R-:W-:Y:S05]  /*57a0*/  BSYNC B2 ;  /* 0x0000000000027941 */ /* 0x000fea0003800000 */
.L_x_459:
[----:B------:R-:W-:-:S13]  /*57b0*/  ISETP.GE.AND P4, PT, R118, R113, PT ;  /* 0x000000717600720c */ /* 0x000fda0003f86270 */
[--C-:B------:R-:W-:Y:S02]  /*57c0*/  @!P4 SHF.R.S32.HI R47, RZ, 0x1f, R118.reuse ;  /* 0x0000001fff2fc819 */ /* 0x100fe40000011476 */
[----:B------:R-:W-:-:S04]  /*57d0*/  @!P4 IADD3 R118, P5, P6, R28, R96, R118 ;  /* 0x000000601c76c210 */ /* 0x000fc80007ebe076 */
[----:B------:R-:W-:Y:S02]  /*57e0*/  @!P4 IADD3.X R47, R3, R114, R47, P5, P6 ;  /* 0x00000072032fc210 */ /* 0x000fe40002fec42f */
[----:B------:R-:W-:-:S04]  /*57f0*/  IADD3 R45, P5, P6, R28, R96, R81 ;  /* 0x000000601c2d7210 */ /* 0x000fc80007ebe051 */
[----:B------:R-:W-:Y:S02]  /*5800*/  IADD3.X R46, R3, R114, R103, P5, P6 ;  /* 0x00000072032e7210 */ /* 0x000fe40002fec467 */
[----:B------:R-:W-:-:S04]  /*5810*/  LEA R44, P5, R45, R94, 0x1 ;  /* 0x0000005e2d2c7211 */ /* 0x000fc800078a08ff */
[----:B------:R-:W-:Y:S02]  /*5820*/  LEA.HI.X R45, R45, R95, R46, 0x1, P5 ;  /* 0x0000005f2d2d7211 */ /* 0x000fe400028f0c2e */
[----:B------:R-:W-:-:S03]  /*5830*/  @!P4 LEA R46, P5, R118, R94, 0x1 ;  /* 0x0000005e762ec211 */ /* 0x000fc600078a08ff */
[----:B--2---:R2:W-:Y:S01]  /*5840*/  STG.E.128 desc[UR60][R44.64], R60 ;  /* 0x0000003c2c007986 */ /* 0x0045e2000c101d3c */
[----:B------:R-:W-:-:S05]  /*5850*/  @!P4 LEA.HI.X R47, R118, R95, R47, 0x1, P5 ;  /* 0x0000005f762fc211 */ /* 0x000fca00028f0c2f */
[----:B-1----:R2:W-:Y:S04]  /*5860*/  @!P4 STG.E.128 desc[UR60][R46.64], R64 ;  /* 0x000000402e00c986 */ /* 0x0025e8000c101d3c */
.L_x_458:
[----:B------:R-:W-:Y:S05]  /*5870*/  BSYNC B1 ;  /* 0x0000000000017941 */ /* 0x000fea0003800000 */
.L_x_457:
[----:B------:R-:W-:Y:S01]  /*5880*/  ISETP.NE.AND P4, PT, R11, RZ, PT ;  /* 0x000000ff0b00720c */ /* 0x000fe20003f85270 */
[----:B------:R-:W-:-:S12]  /*5890*/  BSSY B1, `(.L_x_461) ;  /* 0x0000084000017945 */ /* 0x000fd80003800000 */
[----:B------:R-:W-:Y:S05]  /*58a0*/  @!P4 BRA `(.L_x_462) ;  /* 0x000000080008c947 */ /* 0x000fea0003800000 */
[----:B------:R-:W3:Y:S04]  /*58b0*/  LDL R56, [R1+0x54] ;  /* 0x0000540001387983 */ /* 0x000ee80000100800 */
[----:B--2---:R-:W2:Y:S04]  /*58c0*/  LDL R46, [R1+0x58] ;  /* 0x00005800012e7983 */ /* 0x004ea80000100800 */
        /* <DEDUP_REMOVED lines=12> */
[----:B---3--:R-:W-:-:S04]  /*5990*/  LOP3.LUT R44, R56, 0x18, R60, 0xf8, !PT ;  /* 0x00000018382c7812 */ /* 0x008fc800078ef83c */
[----:B--2---:R-:W-:Y:S01]  /*59a0*/  LOP3.LUT R44, R44, R46, RZ, 0x3c, !PT ;  /* 0x0000002e2c2c7212 */ /* 0x004fe200078e3cff */
        /* <DEDUP_REMOVED lines=9> */
[----:B------:R-:W-:Y:S01]  /*5a40*/  SHF.R.U64 R42, R42, 0x10, R43 ;  /* 0x000000102a2a7819 */ /* 0x000fe2000000122b */
[----:B-1----:R-:W-:Y:S01]  /*5a50*/  IMAD.U32 R65, R57, 0x10000, RZ ;  /* 0x0001000039417824 */ /* 0x002fe200078e00ff */
[--C-:B------:R-:W-:Y:S01]  /*5a60*/  SHF.R.U32.HI R61, RZ, 0x10, R53.reuse ;  /* 0x00000010ff3d7819 */ /* 0x100fe20000011635 */
[----:B--2---:R-:W-:Y:S01]  /*5a70*/  IMAD.U32 R63, R45, 0x10000, RZ ;  /* 0x000100002d3f7824 */ /* 0x004fe200078e00ff */
[----:B------:R-:W-:Y:S02]  /*5a80*/  SHF.R.U64 R52, R52, 0x10, R53 ;  /* 0x0000001034347819 */ /* 0x000fe40000001235 */
[----:B------:R-:W-:Y:S02]  /*5a90*/  SHF.R.U64 R53, R54, 0x10, R55 ;  /* 0x0000001036357819 */ /* 0x000fe40000001237 */
[----:B------:R-:W-:Y:S02]  /*5aa0*/  SHF.R.U64 R40, R40, 0x10, R41 ;  /* 0x0000001028287819 */ /* 0x000fe40000001229 */
[----:B------:R-:W-:-:S02]  /*5ab0*/  PRMT R54, R130, 0x5432, R42 ;  /* 0x0000543282367816 */ /* 0x000fc4000000002a */
[----:B------:R-:W-:Y:S02]  /*5ac0*/  SHF.R.U32.HI R41, RZ, 0x10, R41 ;  /* 0x00000010ff297819 */ /* 0x000fe40000011629 */
[----:B------:R-:W-:Y:S02]  /*5ad0*/  PRMT R42, R129, 0x5410, R61 ;  /* 0x00005410812a7816 */ /* 0x000fe4000000003d */
[----:B------:R-:W-:Y:S02]  /*5ae0*/  PRMT R41, R131, 0x5410, R41 ;  /* 0x0000541083297816 */ /* 0x000fe40000000029 */
[----:B------:R-:W-:Y:S01]  /*5af0*/  SHF.R.U32.HI R55, RZ, 0x10, R55 ;  /* 0x00000010ff377819 */ /* 0x000fe20000011637 */
[C---:B------:R-:W-:Y:S01]  /*5b00*/  IMAD.U32 R64, R42.reuse, 0x10000, RZ ;  /* 0x000100002a407824 */ /* 0x040fe200078e00ff */
[----:B------:R-:W-:Y:S01]  /*5b10*/  LOP3.LUT R42, R42, 0xffff0000, RZ, 0xc0, !PT ;  /* 0xffff00002a2a7812 */ /* 0x000fe200078ec0ff */
[----:B------:R-:W-:Y:S01]  /*5b20*/  IMAD.U32 R61, R41, 0x10000, RZ ;  /* 0x00010000293d7824 */ /* 0x000fe200078e00ff */
[----:B------:R-:W-:Y:S01]  /*5b30*/  LOP3.LUT R57, R57, 0xffff0000, RZ, 0xc0, !PT ;  /* 0xffff000039397812 */ /* 0x000fe200078ec0ff */
[----:B------:R-:W-:Y:S01]  /*5b40*/  FMUL.FTZ R62, R65, R64 ;  /* 0x00000040413e7220 */ /* 0x000fe20000410000 */
[----:B------:R-:W-:-:S02]  /*5b50*/  SHF.R.U32.HI R43, RZ, 0x10, R43 ;  /* 0x00000010ff2b7819 */ /* 0x000fc4000001162b */
[----:B------:R-:W-:Y:S01]  /*5b60*/  PRMT R55, R128, 0x5410, R55 ;  /* 0x0000541080377816 */ /* 0x000fe20000000037 */
[-C--:B------:R-:W-:Y:S01]  /*5b70*/  FFMA.FTZ R62, R63, R61.reuse, -R62 ;  /* 0x0000003d3f3e7223 */ /* 0x080fe2000001083e */
[----:B------:R-:W-:Y:S01]  /*5b80*/  FMUL.FTZ R61, R65, R61 ;  /* 0x0000003d413d7220 */ /* 0x000fe20000410000 */
[----:B------:R-:W-:Y:S01]  /*5b90*/  LOP3.LUT R45, R45, 0xffff0000, RZ, 0xc0, !PT ;  /* 0xffff00002d2d7812 */ /* 0x000fe200078ec0ff */
[----:B------:R-:W-:Y:S01]  /*5ba0*/  IMAD.U32 R65, R59, 0x10000, RZ ;  /* 0x000100003b417824 */ /* 0x000fe200078e00ff */
[----:B------:R-:W-:Y:S01]  /*5bb0*/  PRMT R43, R130, 0x5410, R43 ;  /* 0x00005410822b7816 */ /* 0x000fe2000000002b */
[----:B------:R-:W-:Y:S01]  /*5bc0*/  FFMA.FTZ R61, R63, R64, R61 ;  /* 0x000000403f3d7223 */ /* 0x000fe2000001003d */
[----:B------:R-:W-:Y:S01]  /*5bd0*/  LOP3.LUT R63, R41, 0xffff0000, RZ, 0xc0, !PT ;  /* 0xffff0000293f7812 */ /* 0x000fe200078ec0ff */
[----:B------:R-:W-:Y:S01]  /*5be0*/  FMUL.FTZ R41, R57, R42 ;  /* 0x0000002a39297220 */ /* 0x000fe20000410000 */
[C---:B------:R-:W-:Y:S01]  /*5bf0*/  IMAD.U32 R64, R55.reuse, 0x10000, RZ ;  /* 0x0001000037407824 */ /* 0x040fe200078e00ff */
[----:B------:R-:W-:-:S02]  /*5c00*/  LOP3.LUT R55, R55, 0xffff0000, RZ, 0xc0, !PT ;  /* 0xffff000037377812 */ /* 0x000fc400078ec0ff */
[-C--:B------:R-:W-:Y:S01]  /*5c10*/  FMUL.FTZ R57, R57, R63.reuse ;  /* 0x0000003f39397220 */ /* 0x080fe20000410000 */
[----:B------:R-:W-:Y:S01]  /*5c20*/  FFMA.FTZ R41, R45, R63, -R41 ;  /* 0x0000003f2d297223 */ /* 0x000fe20000010829 */
[----:B------:R-:W-:Y:S01]  /*5c30*/  IMAD.U32 R63, R47, 0x10000, RZ ;  /* 0x000100002f3f7824 */ /* 0x000fe200078e00ff */
[----:B------:R-:W-:Y:S01]  /*5c40*/  LOP3.LUT R59, R59, 0xffff0000, RZ, 0xc0, !PT ;  /* 0xffff00003b3b7812 */ /* 0x000fe200078ec0ff */
[----:B------:R-:W-:Y:S01]  /*5c50*/  FFMA.FTZ R42, R45, R42, R57 ;  /* 0x0000002a2d2a7223 */ /* 0x000fe20000010039 */
[----:B------:R-:W-:Y:S02]  /*5c60*/  IMAD.U32 R57, R43, 0x10000, RZ ;  /* 0x000100002b397824 */ /* 0x000fe400078e00ff */
[----:B------:R-:W-:Y:S01]  /*5c70*/  FMUL.FTZ R45, R65, R64 ;  /* 0x00000040412d7220 */ /* 0x000fe20000410000 */
[----:B------:R-:W-:Y:S02]  /*5c80*/  PRMT R52, R129, 0x5432, R52 ;  /* 0x0000543281347816 */ /* 0x000fe40000000034 */
[----:B------:R-:W-:Y:S01]  /*5c90*/  PRMT R40, R131, 0x5432, R40 ;  /* 0x0000543283287816 */ /* 0x000fe20000000028 */
[-C--:B------:R-:W-:Y:S01]  /*5ca0*/  FFMA.FTZ R45, R63, R57.reuse, -R45 ;  /* 0x000000393f2d7223 */ /* 0x080fe2000001082d */
[----:B------:R-:W-:Y:S01]  /*5cb0*/  FMUL.FTZ R57, R65, R57 ;  /* 0x0000003941397220 */ /* 0x000fe20000410000 */
[----:B------:R-:W-:-:S02]  /*5cc0*/  F2FP.BF16.F32.PACK_AB R42, R42, R61 ;  /* 0x0000003d2a2a723e */ /* 0x000fc400000010ff */
[----:B------:R-:W-:Y:S01]  /*5cd0*/  PRMT R53, R128, 0x5432, R53 ;  /* 0x0000543280357816 */ /* 0x000fe20000000035 */
[----:B------:R-:W-:Y:S01]  /*5ce0*/  FFMA.FTZ R57, R63, R64, R57 ;  /* 0x000000403f397223 */ /* 0x000fe20000010039 */
[----:B------:R-:W-:Y:S02]  /*5cf0*/  LOP3.LUT R63, R43, 0xffff0000, RZ, 0xc0, !PT ;  /* 0xffff00002b3f7812 */ /* 0x000fe400078ec0ff */
[----:B------:R-:W-:Y:S01]  /*5d00*/  LOP3.LUT R43, R47, 0xffff0000, RZ, 0xc0, !PT ;  /* 0xffff00002f2b7812 */ /* 0x000fe200078ec0ff */
[----:B------:R-:W-:Y:S01]  /*5d10*/  FMUL.FTZ R47, R59, R55 ;  /* 0x000000373b2f7220 */ /* 0x000fe20000410000 */
[----:B------:R-:W-:Y:S01]  /*5d20*/  F2FP.BF16.F32.PACK_AB R41, R41, R62 ;  /* 0x0000003e2929723e */ /* 0x000fe200000010ff */
[-C--:B------:R-:W-:Y:S02]  /*5d30*/  FMUL.FTZ R59, R59, R63.reuse ;  /* 0x0000003f3b3b7220 */ /* 0x080fe40000410000 */
[C---:B------:R-:W-:Y:S02]  /*5d40*/  FFMA.FTZ R47, R43.reuse, R63, -R47 ;  /* 0x0000003f2b2f7223 */ /* 0x040fe4000001082f */
[----:B------:R-:W-:Y:S01]  /*5d50*/  FFMA.FTZ R59, R43, R55, R59 ;  /* 0x000000372b3b7223 */ /* 0x000fe2000001003b */
[----:B------:R-:W-:-:S02]  /*5d60*/  IMAD.U32 R55, R56, 0x10000, RZ ;  /* 0x0001000038377824 */ /* 0x000fc400078e00ff */
[----:B------:R-:W-:Y:S01]  /*5d70*/  F2FP.BF16.F32.PACK_AB R47, R47, R45 ;  /* 0x0000002d2f2f723e */ /* 0x000fe200000010ff */
[----:B------:R-:W-:Y:S01]  /*5d80*/  IMAD.U32 R45, R52, 0x10000, RZ ;  /* 0x00010000342d7824 */ /* 0x000fe200078e00ff */
[----:B------:R-:W-:Y:S01]  /*5d90*/  F2FP.BF16.F32.PACK_AB R59, R59, R57 ;  /* 0x000000393b3b723e */ /* 0x000fe200000010ff */
[----:B------:R-:W-:Y:S01]  /*5da0*/  IMAD.U32 R57, R40, 0x10000, RZ ;  /* 0x0001000028397824 */ /* 0x000fe200078e00ff */
[----:B------:R-:W-:Y:S01]  /*5db0*/  LOP3.LUT R52, R52, 0xffff0000, RZ, 0xc0, !PT ;  /* 0xffff000034347812 */ /* 0x000fe200078ec0ff */
[C---:B------:R-:W-:Y:S01]  /*5dc0*/  FMUL.FTZ R61, R55.reuse, R45 ;  /* 0x0000002d373d7220 */ /* 0x040fe20000410000 */
[----:B------:R-:W-:Y:S02]  /*5dd0*/  IMAD.U32 R43, R44, 0x10000, RZ ;  /* 0x000100002c2b7824 */ /* 0x000fe400078e00ff */
[-C--:B------:R-:W-:Y:S01]  /*5de0*/  FMUL.FTZ R55, R55, R57.reuse ;  /* 0x0000003937377220 */ /* 0x080fe20000410000 */
[----:B------:R-:W-:Y:S01]  /*5df0*/  LOP3.LUT R40, R40, 0xffff0000, RZ, 0xc0, !PT ;  /* 0xffff000028287812 */ /* 0x000fe200078ec0ff */
[----:B------:R-:W-:-:S02]  /*5e00*/  FFMA.FTZ R61, R43, R57, -R61 ;  /* 0x000000392b3d7223 */ /* 0x000fc4000001083d */
        /* <DEDUP_REMOVED lines=12> */
[C---:B------:R-:W-:Y:S01]  /*5ed0*/  FMUL.FTZ R56, R57.reuse, R45 ;  /* 0x0000002d39387220 */ /* 0x040fe20000410000 */
[----:B------:R-:W-:Y:S02]  /*5ee0*/  IMAD.U32 R44, R46, 0x10000, RZ ;  /* 0x000100002e2c7824 */ /* 0x000fe400078e00ff */
[-C--:B------:R-:W-:Y:S01]  /*5ef0*/  FMUL.FTZ R57, R57, R52.reuse ;  /* 0x0000003439397220 */ /* 0x080fe20000410000 */
        /* <DEDUP_REMOVED lines=9> */
[----:B------:R-:W-:Y:S01]  /*5f90*/  FFMA.FTZ R44, R45, R53, R44 ;  /* 0x000000352d2c7223 */ /* 0x000fe2000001002c */
[----:B------:R-:W-:-:S03]  /*5fa0*/  IMAD.MOV.U32 R45, RZ, RZ, R41 ;  /* 0x000000ffff2d7224 */ /* 0x000fc600078e0029 */
[----:B------:R-:W-:Y:S01]  /*5fb0*/  F2FP.BF16.F32.PACK_AB R46, R46, R56 ;  /* 0x000000382e2e723e */ /* 0x000fe200000010ff */
[----:B------:R-:W-:Y:S01]  /*5fc0*/  IMAD.MOV.U32 R56, RZ, RZ, R43 ;  /* 0x000000ffff387224 */ /* 0x000fe200078e002b */
[----:B------:R-:W-:Y:S01]  /*5fd0*/  F2FP.BF16.F32.PACK_AB R58, R44, R57 ;  /* 0x000000392c3a723e */ /* 0x000fe200000010ff */
[----:B------:R-:W-:Y:S02]  /*5fe0*/  IMAD.MOV.U32 R44, RZ, RZ, R40 ;  /* 0x000000ffff2c7224 */ /* 0x000fe400078e0028 */
[----:B------:R-:W-:-:S07]  /*5ff0*/  IMAD.MOV.U32 R57, RZ, RZ, R42 ;  /* 0x000000ffff397224 */ /* 0x000fce00078e002a */
.L_x_464:
[----:B------:R-:W-:Y:S05]  /*6000*/  BSYNC B2 ;  /* 0x0000000000027941 */ /* 0x000fea0003800000 */
.L_x_463:
        /* <DEDUP_REMOVED lines=12> */
.L_x_462:
[----:B------:R-:W-:Y:S05]  /*60d0*/  BSYNC B1 ;  /* 0x0000000000017941 */ /* 0x000fea0003800000 */
.L_x_461:
[----:B------:R-:W-:-:S13]  /*60e0*/  ISETP.NE.AND P4, PT, R12, RZ, PT ;  /* 0x000000ff0c00720c */ /* 0x000fda0003f85270 */
[----:B------:R-:W-:Y:S05]  /*60f0*/  @!P4 BRA `(.L_x_429) ;  /* 0x00000008009cc947 */ /* 0x000fea0003800000 */
[----:B---3--:R-:W3:Y:S04]  /*6100*/  LDL R40, [R1+0x50] ;  /* 0x0000500001287983 */ /* 0x008ee80000100800 */
[----:B------:R-:W2:Y:S04]  /*6110*/  LDL R43, [R1+0x54] ;  /* 0x00005400012b7983 */ /* 0x000ea80000100800 */
[----:B------:R-:W4:Y:S04]  /*6120*/  LDL R42, [R1+0x5c] ;  /* 0x00005c00012a7983 */ /* 0x000f280000100800 */
[----:B------:R-:W5:Y:S01]  /*6130*/  LDL R41, [R1+0x58] ;  /* 0x0000580001297983 */ /* 0x000f620000100800 */
[----:B------:R-:W-:Y:S01]  /*6140*/  BSSY B1, `(.L_x_465) ;  /* 0x0000078000017945 */ /* 0x000fe20003800000 */
[----:B---3--:R-:W-:-:S02]  /*6150*/  LOP3.LUT P6, RZ, R40, 0x1, RZ, 0xc0, !PT ;  /* 0x0000000128ff7812 */ /* 0x008fc400078cc0ff */
[----:B------:R-:W-:Y:S01]  /*6160*/  IADD3 R40, P4, P5, R28, R96, R27 ;  /* 0x000000601c287210 */ /* 0x000fe20007d9e01b */
[----:B--2---:R-:W-:Y:S02]  /*6170*/  IMAD.MOV.U32 R44, RZ, RZ, R43 ;  /* 0x000000ffff2c7224 */ /* 0x004fe400078e002b */
[----:B----4-:R-:W-:Y:S01]  /*6180*/  IMAD.MOV.U32 R43, RZ, RZ, R42 ;  /* 0x000000ffff2b7224 */ /* 0x010fe200078e002a */
[----:B------:R-:W-:Y:S01]  /*6190*/  SEL R117, R110, R117, !P6 ;  /* 0x000000756e757207 */ /* 0x000fe20007000000 */
[----:B-----5:R-:W-:Y:S01]  /*61a0*/  IMAD.MOV.U32 R42, RZ, RZ, R41 ;  /* 0x000000ffff2a7224 */ /* 0x020fe200078e0029 */
[----:B------:R-:W-:Y:S02]  /*61b0*/  IADD3.X R41, R3, R114, R101, P4, P5 ;  /* 0x0000007203297210 */ /* 0x000fe400027ea465 */
[----:B------:R-:W-:-:S04]  /*61c0*/  LEA R52, P4, R40, R94, 0x1 ;  /* 0x0000005e28347211 */ /* 0x000fc800078808ff */
[----:B------:R-:W-:Y:S02]  /*61d0*/  LEA.HI.X R53, R40, R95, R41, 0x1, P4 ;  /* 0x0000005f28357211 */ /* 0x000fe400020f0c29 */
[----:B------:R-:W-:-:S04]  /*61e0*/  SHF.R.S32.HI R40, RZ, 0x1f, R117 ;  /* 0x0000001fff287819 */ /* 0x000fc80000011475 */
[----:B------:R-:W-:-:S04]  /*61f0*/  LEA.HI R40, R40, R117, RZ, 0x4 ;  /* 0x0000007528287211 */ /* 0x000fc800078f20ff */
[----:B------:R-:W-:-:S04]  /*6200*/  SHF.R.S32.HI R40, RZ, 0x4, R40 ;  /* 0x00000004ff287819 */ /* 0x000fc80000011428 */
[----:B------:R-:W-:-:S04]  /*6210*/  LEA.HI.SX32 R40, R9, R40, 0x1d ;  /* 0x0000002809287211 */ /* 0x000fc800078feaff */
[----:B------:R-:W-:Y:S01]  /*6220*/  SHF.R.S32.HI R41, RZ, 0x1f, R40 ;  /* 0x0000001fff297819 */ /* 0x000fe20000011428 */
[----:B------:R-:W-:-:S03]  /*6230*/  IMAD.SHL.U32 R54, R40, 0x8, RZ ;  /* 0x0000000828367824 */ /* 0x000fc600078e00ff */
[----:B------:R-:W-:Y:S02]  /*6240*/  LEA.HI R41, R41, R40, RZ, 0x2 ;  /* 0x0000002829297211 */ /* 0x000fe400078f10ff */
[----:B------:R-:W-:Y:S02]  /*6250*/  LOP3.LUT R40, R44, 0x18, R54, 0xf8, !PT ;  /* 0x000000182c287812 */ /* 0x000fe400078ef836 */
[----:B------:R-:W-:Y:S02]  /*6260*/  SHF.R.S32.HI R41, RZ, 0x2, R41 ;  /* 0x00000002ff297819 */ /* 0x000fe40000011429 */
[----:B------:R-:W-:-:S03]  /*6270*/  LOP3.LUT R40, R40, R42, RZ, 0x3c, !PT ;  /* 0x0000002a28287212 */ /* 0x000fc600078e3cff */
[----:B------:R-:W-:-:S04]  /*6280*/  IMAD R41, R41, 0x1200, R43 ;  /* 0x0000120029297824 */ /* 0x000fc800078e022b */
[----:B------:R-:W-:Y:S02]  /*6290*/  IMAD.IADD R40, R41, 0x1, R40 ;  /* 0x0000000129287824 */ /* 0x000fe400078e0228 */
[C---:B------:R-:W-:Y:S02]  /*62a0*/  IMAD R41, R17.reuse, 0x3600, R104 ;  /* 0x0000360011297824 */ /* 0x040fe400078e0268 */
[----:B------:R-:W-:Y:S02]  /*62b0*/  IMAD R43, R17, 0x3600, R40 ;  /* 0x00003600112b7824 */ /* 0x000fe400078e0228 */
[--C-:B------:R-:W-:Y:S02]  /*62c0*/  IMAD R41, R41, 0x2, R16.reuse ;  /* 0x0000000229297824 */ /* 0x100fe400078e0210 */
[----:B------:R-:W-:-:S04]  /*62d0*/  IMAD R44, R43, 0x2, R16 ;  /* 0x000000022b2c7824 */ /* 0x000fc800078e0210 */
[----:B------:R-:W1:Y:S04]  /*62e0*/  LDS.128 R40, [R41+0x16a00] ;  /* 0x016a000029287984 */ /* 0x000e680000000c00 */
[----:B------:R-:W2:Y:S01]  /*62f0*/  LDS.128 R44, [R44+0x16a00] ;  /* 0x016a00002c2c7984 */ /* 0x000ea20000000c00 */
[----:B------:R-:W-:-:S13]  /*6300*/  ISETP.GE.AND P4, PT, R4, R108, PT ;  /* 0x0000006c0400720c */ /* 0x000fda0003f86270 */
[----:B------:R-:W-:Y:S05]  /*6310*/  @P4 BRA `(.L_x_466) ;  /* 0x0000000400684947 */ /* 0x000fea0003800000 */
[----:B------:R-:W-:Y:S01]  /*6320*/  SHF.R.U32.HI R56, RZ, 0x10, R49 ;  /* 0x00000010ff387819 */ /* 0x000fe20000011631 */
[----:B--2---:R-:W-:Y:S01]  /*6330*/  IMAD.U32 R60, R45, 0x10000, RZ ;  /* 0x000100002d3c7824 */ /* 0x004fe200078e00ff */
[--C-:B------:R-:W-:Y:S01]  /*6340*/  SHF.R.U32.HI R58, RZ, 0x10, R37.reuse ;  /* 0x00000010ff3a7819 */ /* 0x100fe20000011625 */
[----:B-1----:R-:W-:Y:S01]  /*6350*/  IMAD.U32 R55, R41, 0x10000, RZ ;  /* 0x0001000029377824 */ /* 0x002fe200078e00ff */
[----:B------:R-:W-:Y:S01]  /*6360*/  PRMT R57, R127, 0x5432, R56 ;  /* 0x000054327f397816 */ /* 0x000fe20000000038 */
[----:B------:R-:W-:Y:S01]  /*6370*/  IMAD.U32 R62, R47, 0x10000, RZ ;  /* 0x000100002f3e7824 */ /* 0x000fe200078e00ff */
[----:B------:R-:W-:Y:S02]  /*6380*/  PRMT R59, R125, 0x5432, R58 ;  /* 0x000054327d3b7816 */ /* 0x000fe4000000003a */
[----:B------:R-:W-:Y:S01]  /*6390*/  LOP3.LUT R41, R41, 0xffff0000, RZ, 0xc0, !PT ;  /* 0xffff000029297812 */ /* 0x000fe200078ec0ff */
[C---:B------:R-:W-:Y:S01]  /*63a0*/  IMAD.U32 R58, R57.reuse, 0x10000, RZ ;  /* 0x00010000393a7824 */ /* 0x040fe200078e00ff */
[----:B------:R-:W-:Y:S01]  /*63b0*/  LOP3.LUT R57, R57, 0xffff0000, RZ, 0xc0, !PT ;  /* 0xffff000039397812 */ /* 0x000fe200078ec0ff */
[C---:B------:R-:W-:Y:S01]  /*63c0*/  IMAD.U32 R56, R59.reuse, 0x10000, RZ ;  /* 0x000100003b387824 */ /* 0x040fe200078e00ff */
[----:B------:R-:W-:Y:S01]  /*63d0*/  LOP3.LUT R59, R59, 0xffff0000, RZ, 0xc0, !PT ;  /* 0xffff00003b3b7812 */ /* 0x000fe200078ec0ff */
[----:B------:R-:W-:Y:S01]  /*63e0*/  FMUL.FTZ R61, R60, R58 ;  /* 0x0000003a3c3d7220 */ /* 0x000fe20000410000 */
[----:B------:R-:W-:Y:S01]  /*63f0*/  SHF.R.U64 R36, R36, 0x10, R37 ;  /* 0x0000001024247819 */ /* 0x000fe20000001225 */
[-C--:B------:R-:W-:Y:S01]  /*6400*/  FMUL.FTZ R60, R60, R56.reuse ;  /* 0x000000383c3c7220 */ /* 0x080fe20000410000 */
[----:B------:R-:W-:Y:S01]  /*6410*/  SHF.R.U32.HI R37, RZ, 0x10, R39 ;  /* 0x00000010ff257819 */ /* 0x000fe20000011627 */
[C---:B------:R-:W-:Y:S01]  /*6420*/  FFMA.FTZ R56, R55.reuse, R56, -R61 ;  /* 0x0000003837387223 */ /* 0x040fe2000001083d */
[----:B------:R-:W-:Y:S01]  /*6430*/  SHF.R.U64 R48, R48, 0x10, R49 ;  /* 0x0000001030307819 */ /* 0x000fe20000001231 */
[----:B------:R-:W-:Y:S01]  /*6440*/  FFMA.FTZ R55, R55, R58, R60 ;  /* 0x0000003a37377223 */ /* 0x000fe2000001003c */
[----:B------:R-:W-:-:S02]  /*6450*/  LOP3.LUT R58, R45, 0xffff0000, RZ, 0xc0, !PT ;  /* 0xffff00002d3a7812 */ /* 0x000fc400078ec0ff */
[----:B------:R-:W-:Y:S02]  /*6460*/  PRMT R37, R124, 0x5432, R37 ;  /* 0x000054327c257816 */ /* 0x000fe40000000025 */
[----:B------:R-:W-:Y:S01]  /*6470*/  LOP3.LUT R49, R47, 0xffff0000, RZ, 0xc0, !PT ;  /* 0xffff00002f317812 */ /* 0x000fe200078ec0ff */
[C---:B------:R-:W-:Y:S01]  /*6480*/  FMUL.FTZ R45, R58.reuse, R57 ;  /* 0x000000393a2d7220 */ /* 0x040fe20000410000 */
[-C--:B------:R-:W-:Y:S01]  /*6490*/  FMUL.FTZ R58, R58, R59.reuse ;  /* 0x0000003b3a3a7220 */ /* 0x080fe20000410000 */
[C---:B------:R-:W-:Y:S01]  /*64a0*/  IMAD.U32 R60, R37.reuse, 0x10000, RZ ;  /* 0x00010000253c7824 */ /* 0x040fe200078e00ff */
[----:B------:R-:W-:Y:S01]  /*64b0*/  LOP3.LUT R37, R37, 0xffff0000, RZ, 0xc0, !PT ;  /* 0xffff000025257812 */ /* 0x000fe200078ec0ff */
[C---:B------:R-:W-:Y:S01]  /*64c0*/  FFMA.FTZ R45, R41.reuse, R59, -R45 ;  /* 0x0000003b292d7223 */ /* 0x040fe2000001082d */
[----:B------:R-:W-:Y:S01]  /*64d0*/  FFMA.FTZ R41, R41, R57, R58 ;  /* 0x0000003929297223 */ /* 0x000fe2000001003a */
[----:B------:R-:W-:Y:S01]  /*64e0*/  SHF.R.U32.HI R57, RZ, 0x10, R51 ;  /* 0x00000010ff397819 */ /* 0x000fe20000011633 */
[C---:B------:R-:W-:Y:S01]  /*64f0*/  IMAD.U32 R58, R43.reuse, 0x10000, RZ ;  /* 0x000100002b3a7824 */ /* 0x040fe200078e00ff */
[----:B------:R-:W-:-:S02]  /*6500*/  LOP3.LUT R43, R43, 0xffff0000, RZ, 0xc0, !PT ;  /* 0xffff00002b2b7812 */ /* 0x000fc400078ec0ff */
[----:B------:R-:W-:Y:S02]  /*6510*/  PRMT R57, R126, 0x5432, R57 ;  /* 0x000054327e397816 */ /* 0x000fe40000000039 */
[----:B------:R-:W-:Y:S02]  /*6520*/  PRMT R48, R127, 0x5410, R48 ;  /* 0x000054107f307816 */ /* 0x000fe40000000030 */
[----:B------:R-:W-:Y:S01]  /*6530*/  PRMT R36, R125, 0x5410, R36 ;  /* 0x000054107d247816 */ /* 0x000fe20000000024 */
[C---:B------:R-:W-:Y:S01]  /*6540*/  IMAD.U32 R59, R57.reuse, 0x10000, RZ ;  /* 0x00010000393b7824 */ /* 0x040fe200078e00ff */
[----:B------:R-:W-:Y:S02]  /*6550*/  LOP3.LUT R57, R57, 0xffff0000, RZ, 0xc0, !PT ;  /* 0xffff000039397812 */ /* 0x000fe400078ec0ff */
[----:B------:R-:W-:Y:S01]  /*6560*/  SHF.R.U64 R51, R50, 0x10, R51 ;  /* 0x0000001032337819 */ /* 0x000fe20000001233 */
[C---:B------:R-:W-:Y:S01]  /*6570*/  FMUL.FTZ R61, R62.reuse, R59 ;  /* 0x0000003b3e3d7220 */ /* 0x040fe20000410000 */
[-C--:B------:R-:W-:Y:S01]  /*6580*/  FMUL.FTZ R62, R62, R60.reuse ;  /* 0x0000003c3e3e7220 */ /* 0x080fe20000410000 */
[C---:B------:R-:W-:Y:S01]  /*6590*/  FMUL.FTZ R47, R49.reuse, R57 ;  /* 0x00000039312f7220 */ /* 0x040fe20000410000 */
[----:B------:R-:W-:Y:S01]  /*65a0*/  FMUL.FTZ R49, R49, R37 ;  /* 0x0000002531317220 */ /* 0x000fe20000410000 */
[C---:B------:R-:W-:Y:S01]  /*65b0*/  FFMA.FTZ R61, R58.reuse, R60, -R61 ;  /* 0x0000003c3a3d7223 */ /* 0x040fe2000001083d */
[----:B------:R-:W-:Y:S01]  /*65c0*/  FFMA.FTZ R62, R58, R59, R62 ;  /* 0x0000003b3a3e7223 */ /* 0x000fe2000001003e */
[C---:B------:R-:W-:Y:S01]  /*65d0*/  FFMA.FTZ R47, R43.reuse, R37, -R47 ;  /* 0x000000252b2f7223 */ /* 0x040fe2000001082f */
[----:B------:R-:W-:Y:S01]  /*65e0*/  FFMA.FTZ R49, R43, R57, R49 ;  /* 0x000000392b317223 */ /* 0x000fe20000010031 */
[----:B------:R-:W-:Y:S01]  /*65f0*/  IMAD.U32 R59, R44, 0x10000, RZ ;  /* 0x000100002c3b7824 */ /* 0x000fe200078e00ff */
[----:B------:R-:W-:Y:S01]  /*6600*/  SHF.R.U64 R39, R38, 0x10, R39 ;  /* 0x0000001026277819 */ /* 0x000fe20000001227 */
[C---:B------:R-:W-:Y:S01]  /*6610*/  IMAD.U32 R43, R48.reuse, 0x10000, RZ ;  /* 0x00010000302b7824 */ /* 0x040fe200078e00ff */
[----:B------:R-:W-:Y:S01]  /*6620*/  LOP3.LUT R48, R48, 0xffff0000, RZ, 0xc0, !PT ;  /* 0xffff000030307812 */ /* 0x000fe200078ec0ff */
[C---:B------:R-:W-:Y:S01]  /*6630*/  IMAD.U32 R57, R36.reuse, 0x10000, RZ ;  /* 0x0001000024397824 */ /* 0x040fe200078e00ff */
[----:B------:R-:W-:Y:S01]  /*6640*/  LOP3.LUT R36, R36, 0xffff0000, RZ, 0xc0, !PT ;  /* 0xffff000024247812 */ /* 0x000fe200078ec0ff */
[----:B------:R-:W-:Y:S01]  /*6650*/  FMUL.FTZ R58, R59, R43 ;  /* 0x0000002b3b3a7220 */ /* 0x000fe20000410000 */
[----:B------:R-:W-:-:S02]  /*6660*/  IMAD.U32 R37, R40, 0x10000, RZ ;  /* 0x0001000028257824 */ /* 0x000fc400078e00ff */
[-C--:B------:R-:W-:Y:S01]  /*6670*/  FMUL.FTZ R59, R59, R57.reuse ;  /* 0x000000393b3b7220 */ /* 0x080fe20000410000 */
[----:B------:R-:W-:Y:S01]  /*6680*/  PRMT R126, R126, 0x5410, R51 ;  /* 0x000054107e7e7816 */ /* 0x000fe20000000033 */
[C---:B------:R-:W-:Y:S02]  /*6690*/  FFMA.FTZ R58, R37.reuse, R57, -R58 ;  /* 0x00000039253a7223 */ /* 0x040fe4000001083a */
[----:B------:R-:W-:Y:S01]  /*66a0*/  FFMA.FTZ R59, R37, R43, R59 ;  /* 0x0000002b253b7223 */ /* 0x000fe2000001003b */
[----:B------:R-:W-:Y:S02]  /*66b0*/  LOP3.LUT R37, R44, 0xffff0000, RZ, 0xc0, !PT ;  /* 0xffff00002c257812 */ /* 0x000fe400078ec0ff */
[----:B------:R-:W-:Y:S02]  /*66c0*/  LOP3.LUT R43, R40, 0xffff0000, RZ, 0xc0, !PT ;  /* 0xffff0000282b7812 */ /* 0x000fe400078ec0ff */
[----:B------:R-:W-:Y:S01]  /*66d0*/  PRMT R124, R124, 0x5410, R39 ;  /* 0x000054107c7c7816 */ /* 0x000fe20000000027 */
[C---:B------:R-:W-:Y:S01]  /*66e0*/  FMUL.FTZ R38, R37.reuse, R48 ;  /* 0x0000003025267220 */ /* 0x040fe20000410000 */
[-C--:B------:R-:W-:Y:S01]  /*66f0*/  FMUL.FTZ R57, R37, R36.reuse ;  /* 0x0000002425397220 */ /* 0x080fe20000410000 */
[----:B------:R-:W-:Y:S01]  /*6700*/  IMAD.U32 R39, R42, 0x10000, RZ ;  /* 0x000100002a277824 */ /* 0x000fe200078e00ff */
[----:B------:R-:W-:Y:S01]  /*6710*/  LOP3.LUT R51, R126, 0xffff0000, RZ, 0xc0, !PT ;  /* 0xffff00007e337812 */ /* 0x000fe200078ec0ff */
[C---:B------:R-:W-:Y:S01]  /*6720*/  FFMA.FTZ R37, R43.reuse, R36, -R38 ;  /* 0x000000242b257223 */ /* 0x040fe20000010826 */
[----:B------:R-:W-:Y:S01]  /*6730*/  FFMA.FTZ R36, R43, R48, R57 ;  /* 0x000000302b247223 */ /* 0x000fe20000010039 */
[C---:B------:R-:W-:Y:S01]  /*6740*/  IMAD.U32 R38, R46.reuse, 0x10000, RZ ;  /* 0x000100002e267824 */ /* 0x040fe200078e00ff */
[----:B------:R-:W-:Y:S01]  /*6750*/  LOP3.LUT R46, R46, 0xffff0000, RZ, 0xc0, !PT ;  /* 0xffff00002e2e7812 */ /* 0x000fe200078ec0ff */
[----:B------:R-:W-:Y:S01]  /*6760*/  IMAD.U32 R43, R126, 0x10000, RZ ;  /* 0x000100007e2b7824 */ /* 0x000fe200078e00ff */
[----:B------:R-:W-:Y:S01]  /*6770*/  LOP3.LUT R42, R42, 0xffff0000, RZ, 0xc0, !PT ;  /* 0xffff00002a2a7812 */ /* 0x000fe200078ec0ff */
[----:B------:R-:W-:Y:S01]  /*6780*/  IMAD.U32 R40, R124, 0x10000, RZ ;  /* 0x000100007c287824 */ /* 0x000fe200078e00ff */
[----:B------:R-:W-:Y:S01]  /*6790*/  F2FP.BF16.F32.PACK_AB R45, R45, R56 ;  /* 0x000000382d2d723e */ /* 0x000fe200000010ff */
[----:B------:R-:W-:Y:S01]  /*67a0*/  FMUL.FTZ R44, R38, R43 ;  /* 0x0000002b262c7220 */ /* 0x000fe20000410000 */
[----:B------:R-:W-:Y:S01]  /*67b0*/  FMUL.FTZ R57, R46, R51 ;  /* 0x000000332e397220 */ /* 0x000fe20000410000 */
[-C--:B------:R-:W-:Y:S01]  /*67c0*/  FMUL.FTZ R48, R38, R40.reuse ;  /* 0x0000002826307220 */ /* 0x080fe20000410000 */
[----:B------:R-:W-:Y:S01]  /*67d0*/  F2FP.BF16.F32.PACK_AB R55, R41, R55 ;  /* 0x000000372937723e */ /* 0x000fe200000010ff */
[----:B------:R-:W-:Y:S01]  /*67e0*/  FFMA.FTZ R38, R39, R40, -R44 ;  /* 0x0000002827267223 */ /* 0x000fe2000001082c */
[----:B------:R-:W-:-:S02]  /*67f0*/  IMAD.MOV.U32 R41, RZ, RZ, R45 ;  /* 0x000000ffff297224 */ /* 0x000fc400078e002d */
[----:B------:R-:W-:Y:S01]  /*6800*/  FFMA.FTZ R39, R39, R43, R48 ;  /* 0x0000002b27277223 */ /* 0x000fe20000010030 */
[----:B------:R-:W-:Y:S01]  /*6810*/  LOP3.LUT R43, R124, 0xffff0000, RZ, 0xc0, !PT ;  /* 0xffff00007c2b7812 */ /* 0x000fe200078ec0ff */
[----:B------:R-:W-:Y:S01]  /*6820*/  IMAD.MOV.U32 R45, RZ, RZ, R55 ;  /* 0x000000ffff2d7224 */ /* 0x000fe200078e0037 */
[----:B------:R-:W-:Y:S02]  /*6830*/  F2FP.BF16.F32.PACK_AB R40, R37, R58 ;  /* 0x0000003a2528723e */ /* 0x000fe400000010ff */
[----:B------:R-:W-:Y:S01]  /*6840*/  F2FP.BF16.F32.PACK_AB R44, R36, R59 ;  /* 0x0000003b242c723e */ /* 0x000fe200000010ff */
[-C--:B------:R-:W-:Y:S01]  /*6850*/  FMUL.FTZ R46, R46, R43.reuse ;  /* 0x0000002b2e2e7220 */ /* 0x080fe20000410000 */
[C---:B------:R-:W-:Y:S01]  /*6860*/  FFMA.FTZ R57, R42.reuse, R43, -R57 ;  /* 0x0000002b2a397223 */ /* 0x040fe20000010839 */
[----:B------:R-:W-:Y:S02]  /*6870*/  F2FP.BF16.F32.PACK_AB R43, R47, R61 ;  /* 0x0000003d2f2b723e */ /* 0x000fe400000010ff */
[----:B------:R-:W-:Y:S01]  /*6880*/  FFMA.FTZ R46, R42, R51, R46 ;  /* 0x000000332a2e7223 */ /* 0x000fe2000001002e */
[----:B------:R-:W-:-:S02]  /*6890*/  F2FP.BF16.F32.PACK_AB R47, R49, R62 ;  /* 0x0000003e312f723e */ /* 0x000fc400000010ff */
[----:B------:R-:W-:Y:S02]  /*68a0*/  F2FP.BF16.F32.PACK_AB R42, R57, R38 ;  /* 0x00000026392a723e */ /* 0x000fe400000010ff */
[----:B------:R-:W-:-:S07]  /*68b0*/  F2FP.BF16.F32.PACK_AB R46, R46, R39 ;  /* 0x000000272e2e723e */ /* 0x000fce00000010ff */
.L_x_466:
[----:B------:R-:W-:Y:S05]  /*68c0*/  BSYNC B1 ;  /* 0x0000000000017941 */ /* 0x000fea0003800000 */
.L_x_465:
[----:B-1----:R1:W-:Y:S01]  /*68d0*/  STG.E.128 desc[UR60][R52.64], R40 ;  /* 0x0000002834007986 */ /* 0x0023e2000c101d3c */
[----:B------:R-:W-:-:S13]  /*68e0*/  ISETP.GE.AND P4, PT, R54, R113, PT ;  /* 0x000000713600720c */ /* 0x000fda0003f86270 */
[----:B------:R-:W-:Y:S05]  /*68f0*/  @P4 BRA `(.L_x_429) ;  /* 0x00000000009c4947 */ /* 0x000fea0003800000 */
[--C-:B------:R-:W-:Y:S02]  /*6900*/  SHF.R.S32.HI R36, RZ, 0x1f, R54.reuse ;  /* 0x0000001fff247819 */ /* 0x100fe40000011436 */
[----:B------:R-:W-:-:S04]  /*6910*/  IADD3 R54, P4, P5, R28, R96, R54 ;  /* 0x000000601c367210 */ /* 0x000fc80007d9e036 */
[----:B------:R-:W-:Y:S02]  /*6920*/  IADD3.X R36, R3, R114, R36, P4, P5 ;  /* 0x0000007203247210 */ /* 0x000fe400027ea424 */
[----:B------:R-:W-:-:S04]  /*6930*/  LEA R94, P4, R54, R94, 0x1 ;  /* 0x0000005e365e7211 */ /* 0x000fc800078808ff */
[----:B------:R-:W-:-:S05]  /*6940*/  LEA.HI.X R95, R54, R95, R36, 0x1, P4 ;  /* 0x0000005f365f7211 */ /* 0x000fca00020f0c24 */
[----:B--2---:R2:W-:Y:S01]  /*6950*/  STG.E.128 desc[UR60][R94.64], R44 ;  /* 0x0000002c5e007986 */ /* 0x0045e2000c101d3c */
[----:B------:R-:W-:Y:S05]  /*6960*/  BRA `(.L_x_429) ;  /* 0x0000000000807947 */ /* 0x000fea0003800000 */
.L_x_422:
[----:B------:R-:W2:Y:S02]  /*6970*/  LDL R36, [R1+0x4c] ;  /* 0x00004c0001247983 */ /* 0x000ea40000100800 */
[----:B--2---:R-:W-:-:S13]  /*6980*/  ISETP.NE.AND P3, PT, R36, 0x3, PT ;  /* 0x000000032400780c */ /* 0x004fda0003f65270 */
[----:B------:R-:W-:Y:S05]  /*6990*/  @!P3 BRA `(.L_x_467) ;  /* 0x000000000004b947 */ /* 0x000fea0003800000 */
[----:B------:R-:W-:Y:S01]  /*69a0*/  BPT.TRAP 0x1 ;  /* 0x000000040000795c */ /* 0x000fe20000300000 */
.L_x_467:
[----:B------:R-:W-:Y:S01]  /*69b0*/  IMAD R21, R17, 0x8, R16 ;  /* 0x0000000811157824 */ /* 0x000fe200078e0210 */
[----:B------:R-:W-:Y:S01]  /*69c0*/  SHF.L.U32 R91, R155, 0x1f, RZ ;  /* 0x0000001f9b5b7819 */ /* 0x000fe200000006ff */
[----:B------:R-:W-:Y:S01]  /*69d0*/  IMAD R90, R24, -0x90, R2 ;  /* 0xffffff70185a7824 */ /* 0x000fe200078e0202 */
[----:B------:R-:W-:Y:S02]  /*69e0*/  BSSY B1, `(.L_x_468) ;  /* 0x0000004000017945 */ /* 0x000fe40003800000 */
[----:B------:R-:W0:Y:S02]  /*69f0*/  SYNCS.PHASECHK.TRANS64.TRYWAIT P4, [R21+URZ+0x31c90], R91 ;  /* 0x031c905b150075a7 */ /* 0x000e24000808017f */
[----:B------:R-:W-:Y:S01]  /*6a00*/  VIMNMX R90, R90, 0x90, PT ;  /* 0x000000905a5a7848 */ /* 0x000fe20003fe0100 */
[----:B0-----:R-:W-:Y:S06]  /*6a10*/  @!P4 BRA `(.L_x_469) ;  /* 0x000001a40090c947 */ /* 0x001fec0003800000 */
.L_x_723:
[----:B------:R-:W-:Y:S05]  /*6a20*/  BSYNC B1 ;  /* 0x0000000000017941 */ /* 0x000fea0003800000 */
.L_x_468:
[----:B------:R-:W-:-:S13]  /*6a30*/  ISETP.GE.AND P4, PT, R19, R90, PT ;  /* 0x0000005a1300720c */ /* 0x000fda0003f86270 */
[----:B------:R-:W-:Y:S05]  /*6a40*/  @P4 BRA `(.L_x_429) ;  /* 0x0000000000484947 */ /* 0x000fea0003800000 */
[----:B------:R-:W-:-:S13]  /*6a50*/  ISETP.NE.AND P4, PT, R10, RZ, PT ;  /* 0x000000ff0a00720c */ /* 0x000fda0003f85270 */
[----:B------:R-:W1:Y:S04]  /*6a60*/  @P4 LDS.128 R36, [R83+0x16800] ;  /* 0x0168000053244984 */ /* 0x000e680000000c00 */
[----:B-1----:R-:W-:Y:S01]  /*6a70*/  @P4 STG.E.128 desc[UR60][R40.64], R36 ;  /* 0x0000002428004986 */ /* 0x002fe2000c101d3c */
        /* <DEDUP_REMOVED lines=14> */
[----:B-1----:R1:W-:Y:S02]  /*6b60*/  @P4 STG.E.128 desc[UR60][R40.64+0xa0], R36 ;  /* 0x0000a02428004986 */ /* 0x0023e4000c101d3c */
.L_x_429:
[----:B------:R-:W-:Y:S05]  /*6b70*/  BSYNC B0 ;  /* 0x0000000000007941 */ /* 0x000fea0003800000 */
.L_x_421:
[----:B-1234-:R-:W1:Y:S01]  /*6b80*/  S2R R36, SR_TID.X ;  /* 0x0000000000247919 */ /* 0x01ee620000002100 */
[----:B------:R-:W-:Y:S01]  /*6b90*/  @!PT LDS RZ, [RZ] ;  /* 0x00000000fffff984 */ /* 0x000fe20000000800 */
[----:B------:R-:W-:Y:S01]  /*6ba0*/  @!PT LDS RZ, [RZ] ;  /* 0x00000000fffff984 */ /* 0x000fe20000000800 */
[----:B------:R-:W-:Y:S01]  /*6bb0*/  @!PT LDS RZ, [RZ] ;  /* 0x00000000fffff984 */ /* 0x000fe20000000800 */
[----:B------:R-:W-:Y:S01]  /*6bc0*/  @!PT LDS RZ, [RZ] ;  /* 0x00000000fffff984 */ /* 0x000fe20000000800 */
[----:B------:R2:W-:Y:S06]  /*6bd0*/  MEMBAR.ALL.CTA ;  /* 0x0000000000007992 */ /* 0x0005ec0000008000 */
[----:B--2---:R-:W2:Y:S01]  /*6be0*/  FENCE.VIEW.ASYNC.S ;  /* 0x00000000000073c6 */ /* 0x004ea20000000000 */
[----:B------:R-:W-:Y:S05]  /*6bf0*/  WARPSYNC.ALL ;  /* 0x0000000000007948 */ /* 0x000fea0003800000 */
[----:B------:R-:W-:Y:S01]  /*6c00*/  BSSY B0, `(.L_x_470) ;  /* 0x0000009000007945 */ /* 0x000fe20003800000 */
[----:B-1----:R-:W-:Y:S01]  /*6c10*/  LOP3.LUT R36, R36, 0x7f, RZ, 0xc0, !PT ;  /* 0x0000007f24247812 */ /* 0x002fe200078ec0ff */
[----:B--2---:R1:W-:Y:S03]  /*6c20*/  BAR.SYNC.DEFER_BLOCKING R115, 0x80 ;  /* 0x000200730000751d */ /* 0x0043e60000010000 */
[----:B------:R-:W-:-:S13]  /*6c30*/  ISETP.NE.AND P4, PT, R36, RZ, PT ;  /* 0x000000ff2400720c */ /* 0x000fda0003f85270 */
[----:B------:R-:W-:-:S05]  /*6c40*/  @!P4 VIADD R36, R21, 0x31ca0 ;  /* 0x00031ca01524c836 */ /* 0x000fca0000000000 */
[----:B------:R-:W-:-:S04]  /*6c50*/  @!P4 PRMT R36, RZ, 0x654, R36 ;  /* 0x00000654ff24c816 */ /* 0x000fc80000000024 */
[----:B------:R1:W-:Y:S01]  /*6c60*/  @!P4 SYNCS.ARRIVE.TRANS64.RED.A1T0 RZ, [R36+URZ], RZ ;  /* 0x000000ff24ffc9a7 */ /* 0x0003e2000810043f */
[----:B------:R-:W-:Y:S05]  /*6c70*/  @!P3 BRA `(.L_x_471) ;  /* 0x000000000004b947 */ /* 0x000fea0003800000 */
[----:B------:R-:W-:Y:S01]  /*6c80*/  BPT.TRAP 0x1 ;  /* 0x000000040000795c */ /* 0x000fe20000300000 */
.L_x_471:
[----:B------:R-:W-:Y:S05]  /*6c90*/  BSYNC B0 ;  /* 0x0000000000007941 */ /* 0x000fea0003800000 */
.L_x_470:
[----:B------:R-:W2:Y:S01]  /*6ca0*/  SYNCS.PHASECHK.TRANS64.TRYWAIT P3, [R21+URZ+0x31cb0], R91 ;  /* 0x031cb05b150075a7 */ /* 0x000ea2000806017f */
[----:B------:R-:W-:Y:S04]  /*6cb0*/  BSSY B0, `(.L_x_472) ;  /* 0x0000002000007945 */ /* 0x000fe80003800000 */
[----:B--2---:R-:W-:Y:S05]  /*6cc0*/  @!P3 BRA `(.L_x_473) ;  /* 0x000001a000f8b947 */ /* 0x004fea0003800000 */
.L_x_724:
[----:B------:R-:W-:Y:S05]  /*6cd0*/  BSYNC B0 ;  /* 0x0000000000007941 */ /* 0x000fea0003800000 */
.L_x_472:
[----:B------:R-:W-:Y:S01]  /*6ce0*/  ISETP.GE.AND P3, PT, R19, R90, PT ;  /* 0x0000005a1300720c */ /* 0x000fe20003f66270 */
[----:B------:R-:W-:-:S12]  /*6cf0*/  BSSY B0, `(.L_x_474) ;  /* 0x0000020000007945 */ /* 0x000fd80003800000 */
[----:B------:R-:W-:Y:S05]  /*6d00*/  @P3 BRA `(.L_x_475) ;  /* 0x0000000000783947 */ /* 0x000fea0003800000 */
[----:B------:R-:W-:Y:S01]  /*6d10*/  IMAD.WIDE R38, R24, 0x90, R72 ;  /* 0x0000009018267825 */ /* 0x000fe200078e0248 */
[----:B------:R-:W-:-:S03]  /*6d20*/  ULDC.64 UR4, c[0x0][0x328] ;  /* 0x0000ca0000047ab9 */ /* 0x000fc60000000a00 */
[----:B------:R-:W-:Y:S02]  /*6d30*/  IMAD R39, R39, UR4, RZ ;  /* 0x0000000427277c24 */ /* 0x000fe4000f8e02ff */
[----:B-1----:R-:W-:Y:S02]  /*6d40*/  IMAD.MOV.U32 R36, RZ, RZ, R30 ;  /* 0x000000ffff247224 */ /* 0x002fe400078e001e */
[----:B------:R-:W-:Y:S02]  /*6d50*/  IMAD.MOV.U32 R37, RZ, RZ, R89 ;  /* 0x000000ffff257224 */ /* 0x000fe400078e0059 */
[C---:B------:R-:W-:Y:S02]  /*6d60*/  IMAD R39, R38.reuse, UR5, R39 ;  /* 0x0000000526277c24 */ /* 0x040fe4000f8e0227 */
[----:B------:R-:W-:Y:S01]  /*6d70*/  IMAD.WIDE.U32 R36, R38, UR4, R36 ;  /* 0x0000000426247c25 */ /* 0x000fe2000f8e0024 */
[----:B------:R-:W-:-:S03]  /*6d80*/  ULDC.64 UR4, c[0x0][0x318] ;  /* 0x0000c60000047ab9 */ /* 0x000fc60000000a00 */
[----:B------:R-:W-:Y:S01]  /*6d90*/  IMAD.IADD R37, R37, 0x1, R39 ;  /* 0x0000000125257824 */ /* 0x000fe200078e0227 */
[----:B------:R-:W-:Y:S01]  /*6da0*/  LEA R40, P3, R36, UR4, 0x1 ;  /* 0x0000000424287c11 */ /* 0x000fe2000f8608ff */
[----:B------:R-:W-:-:S03]  /*6db0*/  ULDC UR4, c[0x0][0x2f4] ;  /* 0x0000bd0000047ab9 */ /* 0x000fc60000000800 */
[----:B------:R-:W-:Y:S02]  /*6dc0*/  LEA.HI.X R41, R36, UR5, R37, 0x1, P3 ;  /* 0x0000000524297c11 */ /* 0x000fe400098f0c25 */
[----:B------:R-:W-:-:S13]  /*6dd0*/  ISETP.GE.AND P3, PT, R22, UR4, PT ;  /* 0x0000000416007c0c */ /* 0x000fda000bf66270 */
[----:B------:R-:W1:Y:S04]  /*6de0*/  @!P3 LDS.128 R36, [R83] ;  /* 0x000000005324b984 */ /* 0x000e680000000c00 */
[----:B-1----:R-:W-:Y:S01]  /*6df0*/  @!P3 STG.E.128 desc[UR60][R40.64], R36 ;  /* 0x000000242800b986 */ /* 0x002fe2000c101d3c */
[----:B------:R-:W-:-:S13]  /*6e00*/  ISETP.GE.AND P3, PT, R4, UR4, PT ;  /* 0x0000000404007c0c */ /* 0x000fda000bf66270 */
[----:B------:R-:W1:Y:S04]  /*6e10*/  @!P3 LDS.128 R36, [R83+0x2400] ;  /* 0x002400005324b984 */ /* 0x000e680000000c00 */
[----:B-1----:R-:W-:Y:S01]  /*6e20*/  @!P3 STG.E.128 desc[UR60][R40.64+0x40], R36 ;  /* 0x000040242800b986 */ /* 0x002fe2000c101d3c */
[----:B------:R-:W-:-:S13]  /*6e30*/  ISETP.GE.AND P3, PT, R6, UR4, PT ;  /* 0x0000000406007c0c */ /* 0x000fda000bf66270 */
[----:B------:R-:W1:Y:S04]  /*6e40*/  @!P3 LDS.128 R36, [R83+0x4800] ;  /* 0x004800005324b984 */ /* 0x000e680000000c00 */
[----:B-1----:R-:W-:Y:S01]  /*6e50*/  @!P3 STG.E.128 desc[UR60][R40.64+0x80], R36 ;  /* 0x000080242800b986 */ /* 0x002fe2000c101d3c */
        /* <DEDUP_REMOVED lines=8> */
[----:B-1----:R3:W-:Y:S02]  /*6ee0*/  @!P3 STG.E.128 desc[UR60][R40.64+0xa0], R36 ;  /* 0x0000a0242800b986 */ /* 0x0027e4000c101d3c */
.L_x_475:
[----:B------:R-:W-:Y:S05]  /*6ef0*/  BSYNC B0 ;  /* 0x0000000000007941 */ /* 0x000fea0003800000 */
.L_x_474:
[----:B------:R-:W-:Y:S01]  /*6f00*/  @!PT LDS RZ, [RZ] ;  /* 0x00000000fffff984 */ /* 0x000fe20000000800 */
[----:B------:R-:W-:Y:S01]  /*6f10*/  @!PT LDS RZ, [RZ] ;  /* 0x00000000fffff984 */ /* 0x000fe20000000800 */
[----:B------:R-:W-:Y:S01]  /*6f20*/  @!PT LDS RZ, [RZ] ;  /* 0x00000000fffff984 */ /* 0x000fe20000000800 */
[----:B------:R-:W-:Y:S01]  /*6f30*/  @!PT LDS RZ, [RZ] ;  /* 0x00000000fffff984 */ /* 0x000fe20000000800 */
[----:B------:R4:W-:Y:S06]  /*6f40*/  MEMBAR.ALL.CTA ;  /* 0x0000000000007992 */ /* 0x0009ec0000008000 */
[----:B----4-:R-:W4:Y:S01]  /*6f50*/  FENCE.VIEW.ASYNC.S ;  /* 0x00000000000073c6 */ /* 0x010f220000000000 */
[----:B------:R-:W-:Y:S02]  /*6f60*/  VIADD R17, R17, 0x1 ;  /* 0x0000000111117836 */ /* 0x000fe40000000000 */
[----:B0-2---:R-:W-:Y:S01]  /*6f70*/  @!P4 VIADD R21, R21, 0x31cc0 ;  /* 0x00031cc01515c836 */ /* 0x005fe20000000000 */
[----:B----4-:R0:W-:Y:S02]  /*6f80*/  BAR.SYNC.DEFER_BLOCKING R115, 0x80 ;  /* 0x000200730000751d */ /* 0x0101e40000010000 */
[----:B------:R-:W-:-:S02]  /*6f90*/  ISETP.NE.AND P3, PT, R17, 0x2, PT ;  /* 0x000000021100780c */ /* 0x000fc40003f65270 */
[----:B------:R-:W-:Y:S02]  /*6fa0*/  @!P4 PRMT R21, RZ, 0x654, R21 ;  /* 0x00000654ff15c816 */ /* 0x000fe40000000015 */
[----:B------:R-:W-:Y:S02]  /*6fb0*/  SEL R26, RZ, 0x1, P3 ;  /* 0x00000001ff1a7807 */ /* 0x000fe40001800000 */
[----:B------:R-:W-:Y:S02]  /*6fc0*/  SEL R17, R17, RZ, P3 ;  /* 0x000000ff11117207 */ /* 0x000fe40001800000 */
[----:B------:R-:W-:Y:S01]  /*6fd0*/  LOP3.LUT R155, R155, R26, RZ, 0x3c, !PT ;  /* 0x0000001a9b9b7212 */ /* 0x000fe200078e3cff */
[----:B------:R0:W-:Y:S01]  /*6fe0*/  @!P4 SYNCS.ARRIVE.TRANS64.RED.A1T0 RZ, [R21+URZ], RZ ;  /* 0x000000ff15ffc9a7 */ /* 0x0001e2000810043f */
[----:B------:R-:W-:Y:S05]  /*6ff0*/  @P2 BRA `(.L_x_476) ;  /* 0xffffffb800ac2947 */ /* 0x000fea000383ffff */
[----:B-1-3--:R-:W1:Y:S01]  /*7000*/  S2R R36, SR_TID.X ;  /* 0x0000000000247919 */ /* 0x00ae620000002100 */
[----:B------:R-:W-:Y:S02]  /*7010*/  PLOP3.LUT P0, PT, PT, PT, PT, 0x8, 0x0 ;  /* 0x000000000000781c */ /* 0x000fe40003f0e170 */
[----:B-1----:R-:W-:-:S04]  /*7020*/  SHF.R.U32.HI R36, RZ, 0x7, R36 ;  /* 0x00000007ff247819 */ /* 0x002fc80000011624 */
[----:B------:R-:W-:-:S13]  /*7030*/  ISETP.NE.AND P5, PT, R36, 0x1, PT ;  /* 0x000000012400780c */ /* 0x000fda0003fa5270 */
[----:B------:R-:W-:Y:S06]  /*7040*/  @!P5 BAR.ARV 0x9, 0x100 ;  /* 0x024400000000db1d */ /* 0x000fec0000002000 */
.L_x_416:
[----:B------:R-:W-:Y:S01]  /*7050*/  IMAD.MOV.U32 R2, RZ, RZ, RZ ;  /* 0x000000ffff027224 */ /* 0x000fe200078e00ff */
[----:B------:R-:W-:Y:S06]  /*7060*/  @P0 BRA `(.L_x_477) ;  /* 0x00000000000c0947 */ /* 0x000fec0003800000 */
[----:B------:R-:W1:Y:S01]  /*7070*/  FENCE.VIEW.ASYNC.G ;  /* 0x00000000000073c6 */ /* 0x000e620000000100 */
[----:B------:R-:W-:Y:S05]  /*7080*/  WARPSYNC.ALL ;  /* 0x0000000000007948 */ /* 0x000fea0003800000 */
[----:B-1----:R-:W-:Y:S06]  /*7090*/  BAR.ARV 0xc, 0x200 ;  /* 0x0308000000007b1d */ /* 0x002fec0000002000 */
.L_x_477:
[----:B------:R-:W2:Y:S01]  /*70a0*/  LDL R0, [R1+0x50] ;  /* 0x0000500001007983 */ /* 0x000ea20000100800 */
[----:B------:R-:W-:Y:S01]  /*70b0*/  BSSY B0, `(.L_x_478) ;  /* 0x0000022000007945 */ /* 0x000fe20003800000 */
[----:B--2---:R-:W-:-:S13]  /*70c0*/  LOP3.LUT P0, RZ, R0, 0x4, RZ, 0xc0, !PT ;  /* 0x0000000400ff7812 */ /* 0x004fda000780c0ff */
[----:B------:R-:W-:Y:S05]  /*70d0*/  @!P0 BRA `(.L_x_479) ;  /* 0x00000000007c8947 */ /* 0x000fea0003800000 */
[----:B------:R-:W2:Y:S01]  /*70e0*/  LDL R0, [R1+0x94] ;  /* 0x0000940001007983 */ /* 0x000ea20000100800 */
[----:B------:R-:W-:Y:S01]  /*70f0*/  ULDC UR4, c[0x0][0x9f0] ;  /* 0x00027c0000047ab9 */ /* 0x000fe20000000800 */
[----:B--2---:R-:W-:-:S04]  /*7100*/  ISETP.NE.AND P0, PT, R0, RZ, PT ;  /* 0x000000ff0000720c */ /* 0x004fc80003f05270 */
[----:B0-----:R-:W-:-:S04]  /*7110*/  SEL R6, R0, UR4, P0 ;  /* 0x0000000400067c07 */ /* 0x001fc80008000000 */
[-C--:B------:R-:W-:Y:S02]  /*7120*/  IABS R5, R6.reuse ;  /* 0x0000000600057213 */ /* 0x080fe40000000000 */
        /* <DEDUP_REMOVED lines=26> */
.L_x_479:
[----:B------:R-:W-:Y:S05]  /*72d0*/  BSYNC B0 ;  /* 0x0000000000007941 */ /* 0x000fea0003800000 */
.L_x_478:
[----:B------:R-:W2:Y:S01]  /*72e0*/  LDL R0, [R1+0xb0] ;  /* 0x0000b00001007983 */ /* 0x000ea20000100800 */
[----:B------:R-:W-:Y:S02]  /*72f0*/  PLOP3.LUT P0, PT, PT, PT, PT, 0x80, 0x0 ;  /* 0x000000000000781c */ /* 0x000fe40003f0f070 */
        /* <DEDUP_REMOVED lines=17> */
[----:B0-----:R-:W-:Y:S02]  /*7410*/  CS2R R20, SRZ ;  /* 0x0000000000147805 */ /* 0x001fe4000001ff00 */
[----:B------:R-:W-:Y:S02]  /*7420*/  CS2R R74, SRZ ;  /* 0x00000000004a7805 */ /* 0x000fe4000001ff00 */
[----:B------:R-:W-:Y:S02]  /*7430*/  CS2R R8, SRZ ;  /* 0x0000000000087805 */ /* 0x000fe4000001ff00 */
[----:B------:R-:W-:Y:S02]  /*7440*/  CS2R R72, SRZ ;  /* 0x0000000000487805 */ /* 0x000fe4000001ff00 */
[----:B------:R-:W-:Y:S02]  /*7450*/  CS2R R6, SRZ ;  /* 0x0000000000067805 */ /* 0x000fe4000001ff00 */
[----:B------:R-:W-:-:S02]  /*7460*/  CS2R R68, SRZ ;  /* 0x0000000000447805 */ /* 0x000fc4000001ff00 */
[----:B------:R-:W-:Y:S01]  /*7470*/  CS2R R4, SRZ ;  /* 0x0000000000047805 */ /* 0x000fe2000001ff00 */
[----:B--2---:R-:W-:Y:S02]  /*7480*/  IMAD R3, R0, R2, RZ ;  /* 0x0000000200037224 */ /* 0x004fe400078e02ff */
[----:B------:R-:W-:-:S03]  /*7490*/  IMAD.MOV.U32 R0, RZ, RZ, RZ ;  /* 0x000000ffff007224 */ /* 0x000fc600078e00ff */
[----:B------:R0:W-:Y:S01]  /*74a0*/  STL [R1+0x78], R3 ;  /* 0x0000780301007387 */ /* 0x0001e20000100800 */
[----:B------:R-:W-:Y:S01]  /*74b0*/  VIADDMNMX R111, R3, R2, R111, PT ;  /* 0x00000002036f7246 */ /* 0x000fe2000380016f */
[----:B------:R-:W-:-:S03]  /*74c0*/  IMAD.MOV.U32 R2, RZ, RZ, RZ ;  /* 0x000000ffff027224 */ /* 0x000fc600078e00ff */
[----:B------:R-:W-:-:S13]  /*74d0*/  ISETP.GT.AND P1, PT, R111, R3, PT ;  /* 0x000000036f00720c */ /* 0x000fda0003f24270 */
[----:B0-----:R-:W-:Y:S05]  /*74e0*/  @!P1 BRA `(.L_x_480) ;  /* 0x000000ec00d89947 */ /* 0x001fea0003800000 */
[----:B------:R-:W0:Y:S01]  /*74f0*/  S2R R3, SR_TID.X ;  /* 0x0000000000037919 */ /* 0x000e220000002100 */
[----:B------:R-:W-:Y:S01]  /*7500*/  UMOV UR4, 0xffffffff ;  /* 0xffffffff00047882 */ /* 0x000fe20000000000 */
[----:B0-----:R-:W-:-:S05]  /*7510*/  VIADD R38, R3, 0xffffff80 ;  /* 0xffffff8003267836 */ /* 0x001fca0000000000 */
[----:B------:R-:W-:-:S04]  /*7520*/  SHF.R.S32.HI R39, RZ, 0x1f, R38 ;  /* 0x0000001fff277819 */ /* 0x000fc80000011426 */
[----:B------:R-:W-:-:S04]  /*7530*/  LEA.HI R13, R39, R38, RZ, 0x7 ;  /* 0x00000026270d7211 */ /* 0x000fc800078f38ff */
[----:B------:R-:W-:Y:S01]  /*7540*/  SHF.R.S32.HI R13, RZ, 0x7, R13 ;  /* 0x00000007ff0d7819 */ /* 0x000fe2000001140d */
[----:B------:R-:W-:Y:S06]  /*7550*/  BRA.DIV UR4, `(.L_x_481) ;  /* 0x0000019a04e87947 */ /* 0x000fec000b800000 */
[----:B------:R-:W0:Y:S04]  /*7560*/  SHFL.IDX PT, R0, R13, RZ, 0x1f ;  /* 0x00001fff0d007589 */ /* 0x000e2800000e0000 */
[----:B0-----:R1:W-:Y:S02]  /*7570*/  STL [R1+0x7c], R0 ;  /* 0x00007c0001007387 */ /* 0x0013e40000100800 */
.L_x_727:
[----:B------:R-:W1:Y:S01]  /*7580*/  LDL R3, [R1+0x7c] ;  /* 0x00007c0001037983 */ /* 0x000e620000100800 */
[----:B------:R-:W-:Y:S01]  /*7590*/  BSSY B6, `(.L_x_482) ;  /* 0x000001b000067945 */ /* 0x000fe20003800000 */
[----:B-1----:R-:W-:-:S05]  /*75a0*/  IMAD.HI R0, R3, 0x55555556, RZ ;  /* 0x5555555603007827 */ /* 0x002fca00078e02ff */
[----:B------:R-:W-:-:S05]  /*75b0*/  LEA.HI R2, R0, R0, RZ, 0x1 ;  /* 0x0000000000027211 */ /* 0x000fca00078f08ff */
[----:B------:R-:W-:Y:S02]  /*75c0*/  IMAD R2, R2, -0x3, R3 ;  /* 0xfffffffd02027824 */ /* 0x000fe400078e0203 */
[----:B------:R-:W-:-:S04]  /*75d0*/  VIADD R3, R16, 0x24300 ;  /* 0x0002430010037836 */ /* 0x000fc80000000000 */
[----:B------:R-:W-:Y:S01]  /*75e0*/  IMAD R0, R2, 0x800, R3 ;  /* 0x0000080002007824 */ /* 0x000fe200078e0203 */
[----:B------:R-:W-:-:S04]  /*75f0*/  LOP3.LUT P0, RZ, R3, 0x9f, RZ, 0xc0, !PT ;  /* 0x0000009f03ff7812 */ /* 0x000fc8000780c0ff */
[----:B------:R-:W-:-:S04]  /*7600*/  SHF.R.U32.HI R0, RZ, 0x4, R0 ;  /* 0x00000004ff007819 */ /* 0x000fc80000011600 */
[----:B------:R-:W-:-:S05]  /*7610*/  LOP3.LUT R0, R0, 0x3fff, RZ, 0xc0, !PT ;  /* 0x00003fff00007812 */ /* 0x000fca00078ec0ff */
[----:B------:R1:W-:Y:S01]  /*7620*/  STL [R1+0x84], R0 ;  /* 0x0000840001007387 */ /* 0x0003e20000100800 */
[----:B------:R-:W-:Y:S05]  /*7630*/  @!P0 BRA `(.L_x_483) ;  /* 0x0000000000408947 */ /* 0x000fea0003800000 */
[----:B-1----:R-:W-:Y:S01]  /*7640*/  MOV R0, 0x0 ;  /* 0x0000000000007802 */ /* 0x002fe20000000f00 */
[----:B------:R-:W-:Y:S01]  /*7650*/  ULDC.64 UR4, c[0x4][0xa8] ;  /* 0x01002a0000047ab9 */ /* 0x000fe20000000a00 */
[----:B------:R-:W-:Y:S01]  /*7660*/  ULDC.64 UR6, c[0x4][0xb0] ;  /* 0x01002c0000067ab9 */ /* 0x000fe20000000a00 */
[----:B------:R-:W-:Y:S01]  /*7670*/  IMAD.U32 R4, RZ, RZ, UR4 ;  /* 0x00000004ff047e24 */ /* 0x000fe2000f8e00ff */
[----:B0-----:R0:W1:Y:S01]  /*7680*/  LDC.64 R14, c[0x4][R0] ;  /* 0x01000000000e7b82 */ /* 0x0010620000000a00 */
        /* <DEDUP_REMOVED lines=10> */
[----:B-1---5:R-:W-:Y:S05]  /*7730*/  CALL.ABS.NOINC R14 ;  /* 0x000000000e007343 */ /* 0x022fea0003c00000 */
.L_x_483:
[----:B------:R-:W-:Y:S05]  /*7740*/  BSYNC B6 ;  /* 0x0000000000067941 */ /* 0x000fea0003800000 */
.L_x_482:
[----:B------:R-:W-:Y:S02]  /*7750*/  ULDC UR4, c[0x0][0x3f4] ;  /* 0x0000fd0000047ab9 */ /* 0x000fe40000000800 */
[----:B------:R-:W-:-:S13]  /*7760*/  ISETP.LT.AND P0, PT, RZ, UR4, PT ;  /* 0x00000004ff007c0c */ /* 0x000fda000bf01270 */
[----:B------:R-:W-:Y:S05]  /*7770*/  @P0 BRA `(.L_x_484) ;  /* 0x0000000000400947 */ /* 0x000fea0003800000 */
[----:B------:R-:W1:Y:S02]  /*7780*/  LDL R20, [R1+0xa4] ;  /* 0x0000a40001147983 */ /* 0x000e640000100800 */
[----:B-1----:R-:W-:-:S04]  /*7790*/  LEA.HI R0, R20, R20, RZ, 0x1 ;  /* 0x0000001414007211 */ /* 0x002fc800078f08ff */
[----:B------:R-:W-:-:S05]  /*77a0*/  LOP3.LUT R0, R0, 0xfffffffe, RZ, 0xc0, !PT ;  /* 0xfffffffe00007812 */ /* 0x000fca00078ec0ff */
[----:B------:R-:W-:-:S05]  /*77b0*/  IMAD.IADD R0, R20, 0x1, -R0 ;  /* 0x0000000114007824 */ /* 0x000fca00078e0a00 */
[----:B------:R-:W-:-:S04]  /*77c0*/  SHF.L.U32 R3, R0, 0x1f, RZ ;  /* 0x0000001f00037819 */ /* 0x000fc800000006ff */
[----:B------:R1:W2:Y:S03]  /*77d0*/  SYNCS.PHASECHK.TRANS64.TRYWAIT P0, [R16+URZ+0x31c00], R3 ;  /* 0x031c0003100075a7 */ /* 0x0002a6000800017f */
[----:B--2---:R-:W-:Y:S05]  /*77e0*/  @!P0 NANOSLEEP.SYNCS 0x989680 ;  /* 0x009896800000895d */ /* 0x004fea0003900000 */
[----:B------:R-:W2:Y:S01]  /*77f0*/  @!P0 SYNCS.PHASECHK.TRANS64 P0, [R16+URZ+0x31c00], R3 ;  /* 0x031c0003100085a7 */ /* 0x000ea2000800007f */
[----:B------:R-:W-:Y:S04]  /*7800*/  BSSY B0, `(.L_x_485) ;  /* 0x0000006000007945 */ /* 0x000fe80003800000 */
[----:B--2---:R-:W-:Y:S05]  /*7810*/  @P0 BRA `(.L_x_486) ;  /* 0x0000000000100947 */ /* 0x004fea0003800000 */
.L_x_487:
[----:B--2---:R2:W3:Y:S02]  /*7820*/  SYNCS.PHASECHK.TRANS64.TRYWAIT P0, [R16+URZ+0x31c00], R3 ;  /* 0x031c0003100075a7 */ /* 0x0044e4000800017f */
[----:B---3--:R-:W-:Y:S05]  /*7830*/  @!P0 NANOSLEEP.SYNCS 0x989680 ;  /* 0x009896800000895d */ /* 0x008fea0003900000 */
[----:B------:R-:W3:Y:S02]  /*7840*/  @!P0 SYNCS.PHASECHK.TRANS64 P0, [R16+URZ+0x31c00], R3 ;  /* 0x031c0003100085a7 */ /* 0x000ee4000800007f */
[----:B---3--:R-:W-:Y:S05]  /*7850*/  @!P0 BRA `(.L_x_487) ;  /* 0xfffffffc00f08947 */ /* 0x008fea000383ffff */
.L_x_486:
[----:B------:R-:W-:Y:S05]  /*7860*/  BSYNC B0 ;  /* 0x0000000000007941 */ /* 0x000fea0003800000 */
.L_x_485:
[----:B------:R-:W-:Y:S05]  /*7870*/  BRA `(.L_x_488) ;  /* 0x0000003c00dc7947 */ /* 0x000fea0003800000 */
.L_x_484:
[----:B------:R-:W2:Y:S01]  /*7880*/  LDL R3, [R1+0xc8] ;  /* 0x0000c80001037983 */ /* 0x000ea20000100800 */
[----:B-1---5:R-:W-:Y:S01]  /*7890*/  SHF.R.S32.HI R0, RZ, 0x1f, R107 ;  /* 0x0000001fff007819 */ /* 0x022fe2000001146b */
[----:B------:R-:W-:Y:S01]  /*78a0*/  ULDC.64 UR4, c[0x0][0x3f8] ;  /* 0x0000fe0000047ab9 */ /* 0x000fe20000000a00 */
[----:B------:R-:W-:Y:S01]  /*78b0*/  ULDC.64 UR6, c[0x0][0x408] ;  /* 0x0001020000067ab9 */ /* 0x000fe20000000a00 */
[----:B------:R-:W-:-:S04]  /*78c0*/  IMAD.WIDE.U32 R4, R107, UR4, RZ ;  /* 0x000000046b047c25 */ /* 0x000fc8000f8e00ff */
[C---:B------:R-:W-:Y:S02]  /*78d0*/  IMAD R6, R0.reuse, UR4, RZ ;  /* 0x0000000400067c24 */ /* 0x040fe4000f8e02ff */
[----:B------:R-:W-:Y:S02]  /*78e0*/  IMAD R0, R0, UR6, RZ ;  /* 0x0000000600007c24 */ /* 0x000fe4000f8e02ff */
[C---:B------:R-:W-:Y:S01]  /*78f0*/  IMAD R25, R107.reuse, UR5, R6 ;  /* 0x000000056b197c24 */ /* 0x040fe2000f8e0206 */
[----:B------:R-:W-:Y:S01]  /*7900*/  ULDC.64 UR4, c[0x0][0x3e8] ;  /* 0x0000fa0000047ab9 */ /* 0x000fe20000000a00 */
[C---:B------:R-:W-:Y:S01]  /*7910*/  IMAD R27, R107.reuse, UR7, R0 ;  /* 0x000000076b1b7c24 */ /* 0x040fe2000f8e0200 */
[----:B------:R-:W-:Y:S01]  /*7920*/  LEA R24, P1, R4, UR4, 0x1 ;  /* 0x0000000404187c11 */ /* 0x000fe2000f8208ff */
[----:B------:R-:W-:Y:S01]  /*7930*/  IMAD.WIDE.U32 R6, R107, UR6, RZ ;  /* 0x000000066b067c25 */ /* 0x000fe2000f8e00ff */
[----:B------:R-:W-:-:S03]  /*7940*/  ULDC.64 UR6, c[0x0][0x400] ;  /* 0x0001000000067ab9 */ /* 0x000fc60000000a00 */
[----:B------:R-:W-:Y:S01]  /*7950*/  IMAD.IADD R25, R25, 0x1, R5 ;  /* 0x0000000119197824 */ /* 0x000fe200078e0205 */
[----:B------:R-:W-:Y:S01]  /*7960*/  LEA R26, P2, R6, UR6, 0x1 ;  /* 0x00000006061a7c11 */ /* 0x000fe2000f8408ff */
[----:B------:R-:W-:-:S03]  /*7970*/  IMAD.IADD R27, R27, 0x1, R7 ;  /* 0x000000011b1b7824 */ /* 0x000fc600078e0207 */
[----:B------:R-:W-:Y:S02]  /*7980*/  LEA.HI.X R25, R4, UR5, R25, 0x1, P1 ;  /* 0x0000000504197c11 */ /* 0x000fe400088f0c19 */
[----:B------:R-:W-:Y:S02]  /*7990*/  LEA.HI.X R27, R6, UR7, R27, 0x1, P2 ;  /* 0x00000007061b7c11 */ /* 0x000fe400090f0c1b */
[----:B--2---:R-:W-:-:S13]  /*79a0*/  LOP3.LUT P0, RZ, R3, 0x1bf, RZ, 0xc0, !PT ;  /* 0x000001bf03ff7812 */ /* 0x004fda000780c0ff */
[----:B------:R-:W-:Y:S05]  /*79b0*/  @!P0 BRA `(.L_x_489) ;  /* 0x0000000000408947 */ /* 0x000fea0003800000 */
[----:B------:R-:W-:Y:S01]  /*79c0*/  MOV R0, 0x0 ;  /* 0x0000000000007802 */ /* 0x000fe20000000f00 */
        /* <DEDUP_REMOVED lines=15> */
.L_x_489:
[----:B------:R-:W-:Y:S01]  /*7ac0*/  ULDC.U8 UR4, c[0x0][0x410] ;  /* 0x0001040000047ab9 */ /* 0x000fe20000000000 */
[----:B------:R-:W-:Y:S01]  /*7ad0*/  BSSY B0, `(.L_x_490) ;  /* 0x00003c9000007945 */ /* 0x000fe20003800000 */
[----:B------:R-:W-:Y:S01]  /*7ae0*/  ISETP.NE.AND P0, PT, RZ, UR4, PT ;  /* 0x00000004ff007c0c */ /* 0x000fe2000bf05270 */
[----:B------:R-:W-:-:S12]  /*7af0*/  IMAD R7, R109, 0xc0, R19 ;  /* 0x000000c06d077824 */ /* 0x000fd800078e0213 */
[----:B------:R-:W-:Y:S05]  /*7b00*/  @!P0 BRA `(.L_x_491) ;  /* 0x0000001c00788947 */ /* 0x000fea0003800000 */
[----:B------:R-:W-:-:S03]  /*7b10*/  UMOV UR4, 0xffffffff ;  /* 0xffffffff00047882 */ /* 0x000fc60000000000 */
[----:B------:R-:W-:Y:S05]  /*7b20*/  BRA.DIV UR4, `(.L_x_492) ;  /* 0x00000196049c7947 */ /* 0x000fea000b800000 */
[----:B------:R1:W2:Y:S04]  /*7b30*/  SHFL.IDX PT, R3, R25, RZ, 0x1e1f ;  /* 0x001e1fff19037589 */ /* 0x0002a800000e0000 */
[----:B------:R1:W3:Y:S04]  /*7b40*/  SHFL.IDX PT, R0, R24, RZ, 0x1e1f ;  /* 0x001e1fff18007589 */ /* 0x0002e800000e0000 */
[----:B------:R1:W4:Y:S04]  /*7b50*/  SHFL.IDX PT, R5, R27, RZ, 0x1e1f ;  /* 0x001e1fff1b057589 */ /* 0x00032800000e0000 */
[----:B------:R1:W0:Y:S02]  /*7b60*/  SHFL.IDX PT, R4, R26, RZ, 0x1e1f ;  /* 0x001e1fff1a047589 */ /* 0x00022400000e0000 */
.L_x_733:
[----:B------:R-:W5:Y:S01]  /*7b70*/  LDL R57, [R1+0xa4] ;  /* 0x0000a40001397983 */ /* 0x000f620000100800 */
[----:B------:R-:W-:Y:S01]  /*7b80*/  ULDC UR4, c[0x0][0x448] ;  /* 0x0001120000047ab9 */ /* 0x000fe20000000800 */
[----:B------:R-:W-:Y:S01]  /*7b90*/  BSSY B1, `(.L_x_493) ;  /* 0x0000060000017945 */ /* 0x000fe20003800000 */
[----:B------:R-:W-:Y:S01]  /*7ba0*/  IMAD R112, R112, UR4, RZ ;  /* 0x0000000470707c24 */ /* 0x000fe2000f8e02ff */
[----:B------:R-:W-:Y:S02]  /*7bb0*/  CS2R R34, SRZ ;  /* 0x0000000000227805 */ /* 0x000fe4000001ff00 */
[----:B------:R-:W-:Y:S02]  /*7bc0*/  CS2R R30, SRZ ;  /* 0x00000000001e7805 */ /* 0x000fe4000001ff00 */
[----:B-1----:R-:W-:Y:S01]  /*7bd0*/  CS2R R26, SRZ ;  /* 0x00000000001a7805 */ /* 0x002fe2000001ff00 */
[----:B------:R-:W-:Y:S01]  /*7be0*/  IMAD R6, R109, -0xc0, R112 ;  /* 0xffffff406d067824 */ /* 0x000fe200078e0270 */
[----:B------:R-:W-:-:S02]  /*7bf0*/  ISETP.GE.AND P1, PT, R7, R112, PT ;  /* 0x000000700700720c */ /* 0x000fc40003f26270 */
[----:B------:R-:W-:Y:S02]  /*7c00*/  CS2R R20, SRZ ;  /* 0x0000000000147805 */ /* 0x000fe4000001ff00 */
[----:B------:R-:W-:Y:S02]  /*7c10*/  CS2R R12, SRZ ;  /* 0x00000000000c7805 */ /* 0x000fe4000001ff00 */
[----:B------:R-:W-:Y:S02]  /*7c20*/  CS2R R8, SRZ ;  /* 0x0000000000087805 */ /* 0x000fe4000001ff00 */
[----:B------:R-:W-:Y:S02]  /*7c30*/  VIMNMX R6, R6, 0xc0, PT ;  /* 0x000000c006067848 */ /* 0x000fe40003fe0100 */
[----:B------:R-:W-:Y:S02]  /*7c40*/  CS2R R36, SRZ ;  /* 0x0000000000247805 */ /* 0x000fe4000001ff00 */
[----:B------:R-:W-:-:S02]  /*7c50*/  CS2R R32, SRZ ;  /* 0x0000000000207805 */ /* 0x000fc4000001ff00 */
[----:B------:R-:W-:Y:S02]  /*7c60*/  CS2R R28, SRZ ;  /* 0x00000000001c7805 */ /* 0x000fe4000001ff00 */
[----:B------:R-:W-:Y:S02]  /*7c70*/  ISETP.GE.AND P0, PT, R19, R6, PT ;  /* 0x000000061300720c */ /* 0x000fe40003f06270 */
[----:B------:R-:W-:Y:S02]  /*7c80*/  CS2R R24, SRZ ;  /* 0x0000000000187805 */ /* 0x000fe4000001ff00 */
[----:B0-----:R-:W-:Y:S02]  /*7c90*/  CS2R R14, SRZ ;  /* 0x00000000000e7805 */ /* 0x001fe4000001ff00 */
[----:B------:R-:W-:Y:S02]  /*7ca0*/  CS2R R10, SRZ ;  /* 0x00000000000a7805 */ /* 0x000fe4000001ff00 */
[----:B-----5:R-:W-:Y:S01]  /*7cb0*/  LEA.HI R52, R57, R57, RZ, 0x1 ;  /* 0x0000003939347211 */ /* 0x020fe200078f08ff */
[----:B------:R-:W-:Y:S06]  /*7cc0*/  @P1 BRA `(.L_x_494) ;  /* 0x0000000400301947 */ /* 0x000fec0003800000 */
[----:B------:R-:W2:Y:S01]  /*7cd0*/  LDL R45, [R1+0x6c] ;  /* 0x00006c00012d7983 */ /* 0x000ea20000100800 */
[----:B------:R-:W-:-:S03]  /*7ce0*/  ULDC UR4, c[0x0][0x3f4] ;  /* 0x0000fd0000047ab9 */ /* 0x000fc60000000800 */
[----:B------:R-:W3:Y:S04]  /*7cf0*/  LDL R44, [R1+0x68] ;  /* 0x00006800012c7983 */ /* 0x000ee80000100800 */
[----:B------:R-:W4:Y:S04]  /*7d00*/  LDL R43, [R1+0x70] ;  /* 0x00007000012b7983 */ /* 0x000f280000100800 */
[----:B------:R-:W4:Y:S04]  /*7d10*/  LDL R42, [R1+0x64] ;  /* 0x00006400012a7983 */ /* 0x000f280000100800 */
[----:B------:R-:W4:Y:S04]  /*7d20*/  LDL.64 R40, [R1+0x40] ;  /* 0x0000400001287983 */ /* 0x000f280000100a00 */
[----:B------:R-:W4:Y:S01]  /*7d30*/  LDL R14, [R1+0x74] ;  /* 0x00007400010e7983 */ /* 0x000f220000100800 */
        /* <DEDUP_REMOVED lines=8> */
[C---:B--2---:R-:W-:Y:S01]  /*7dc0*/  ISETP.GE.AND P4, PT, R45.reuse, UR4, PT ;  /* 0x000000042d007c0c */ /* 0x044fe2000bf86270 */
[C---:B------:R-:W-:Y:S01]  /*7dd0*/  IMAD.SHL.U32 R9, R45.reuse, 0x2, RZ ;  /* 0x000000022d097824 */ /* 0x040fe200078e00ff */
[----:B------:R-:W-:Y:S02]  /*7de0*/  SHF.R.S32.HI R6, RZ, 0x1f, R45 ;  /* 0x0000001fff067819 */ /* 0x000fe4000001142d */
[----:B---3--:R-:W-:Y:S02]  /*7df0*/  ISETP.GE.AND P3, PT, R44, UR4, PT ;  /* 0x000000042c007c0c */ /* 0x008fe4000bf66270 */
[----:B------:R-:W-:-:S07]  /*7e00*/  SHF.L.U64.HI R10, R45, 0x1, R6 ;  /* 0x000000012d0a7819 */ /* 0x000fce0000010206 */
[-C--:B------:R-:W-:Y:S02]  /*7e10*/  @!P4 IADD3 R8, P2, R4, R9.reuse, RZ ;  /* 0x000000090408c210 */ /* 0x080fe40007f5e0ff */
[----:B------:R-:W-:-:S03]  /*7e20*/  @!P4 IADD3 R6, P1, R0, R9, RZ ;  /* 0x000000090006c210 */ /* 0x000fc60007f3e0ff */
[--C-:B----4-:R-:W-:Y:S01]  /*7e30*/  @!P4 IMAD.X R9, R5, 0x1, R10.reuse, P2 ;  /* 0x000000010509c824 */ /* 0x110fe200010e060a */
[----:B------:R-:W-:Y:S01]  /*7e40*/  ISETP.GE.AND P2, PT, R43, UR4, PT ;  /* 0x000000042b007c0c */ /* 0x000fe2000bf46270 */
[----:B------:R-:W-:Y:S01]  /*7e50*/  @!P4 IMAD.X R7, R3, 0x1, R10, P1 ;  /* 0x000000010307c824 */ /* 0x000fe200008e060a */
[----:B------:R-:W-:Y:S01]  /*7e60*/  SHF.R.S32.HI R10, RZ, 0x1f, R44 ;  /* 0x0000001fff0a7819 */ /* 0x000fe2000001142c */
[----:B------:R-:W-:Y:S01]  /*7e70*/  IMAD.SHL.U32 R49, R44, 0x2, RZ ;  /* 0x000000022c317824 */ /* 0x000fe200078e00ff */
[----:B------:R-:W5:Y:S01]  /*7e80*/  @!P4 LD.E.64 R30, desc[UR60][R8.64] ;  /* 0x0000003c081ec980 */ /* 0x000f62000c101b00 */
[----:B------:R-:W-:Y:S01]  /*7e90*/  ISETP.GE.AND P1, PT, R42, UR4, PT ;  /* 0x000000042a007c0c */ /* 0x000fe2000bf26270 */
[----:B------:R-:W-:Y:S01]  /*7ea0*/  IMAD.SHL.U32 R45, R43, 0x2, RZ ;  /* 0x000000022b2d7824 */ /* 0x000fe200078e00ff */
[----:B------:R-:W-:Y:S01]  /*7eb0*/  SHF.L.U64.HI R10, R44, 0x1, R10 ;  /* 0x000000012c0a7819 */ /* 0x000fe2000001020a */
[----:B------:R0:W5:Y:S01]  /*7ec0*/  @!P4 LD.E.64 R32, desc[UR60][R6.64] ;  /* 0x0000003c0620c980 */ /* 0x000162000c101b00 */
[----:B------:R-:W-:-:S02]  /*7ed0*/  @!P3 IADD3 R48, P4, R4, R49, RZ ;  /* 0x000000310430b210 */ /* 0x000fc40007f9e0ff */
[----:B------:R-:W-:Y:S02]  /*7ee0*/  SHF.R.S32.HI R11, RZ, 0x1f, R43 ;  /* 0x0000001fff0b7819 */ /* 0x000fe4000001142b */
[----:B------:R-:W-:Y:S01]  /*7ef0*/  @!P3 IADD3 R50, P5, R0, R49, RZ ;  /* 0x000000310032b210 */ /* 0x000fe20007fbe0ff */
[----:B------:R-:W-:Y:S01]  /*7f00*/  @!P3 IMAD.X R49, R5, 0x1, R10, P4 ;  /* 0x000000010531b824 */ /* 0x000fe200020e060a */
[-C--:B------:R-:W-:Y:S02]  /*7f10*/  @!P2 IADD3 R44, P4, R4, R45.reuse, RZ ;  /* 0x0000002d042ca210 */ /* 0x080fe40007f9e0ff */
[----:B------:R-:W-:Y:S01]  /*7f20*/  SHF.R.S32.HI R12, RZ, 0x1f, R42 ;  /* 0x0000001fff0c7819 */ /* 0x000fe2000001142a */
[----:B0-----:R-:W-:Y:S01]  /*7f30*/  IMAD.SHL.U32 R7, R42, 0x2, RZ ;  /* 0x000000022a077824 */ /* 0x001fe200078e00ff */
[----:B------:R-:W-:Y:S01]  /*7f40*/  SHF.L.U64.HI R6, R43, 0x1, R11 ;  /* 0x000000012b067819 */ /* 0x000fe2000001020b */
[----:B------:R-:W-:Y:S01]  /*7f50*/  @!P3 IMAD.X R51, R3, 0x1, R10, P5 ;  /* 0x000000010333b824 */ /* 0x000fe200028e060a */
[----:B------:R-:W-:Y:S01]  /*7f60*/  @!P2 IADD3 R46, P5, R0, R45, RZ ;  /* 0x0000002d002ea210 */ /* 0x000fe20007fbe0ff */
[----:B------:R-:W-:Y:S01]  /*7f70*/  IMAD.SHL.U32 R13, R14, 0x2, RZ ;  /* 0x000000020e0d7824 */ /* 0x000fe200078e00ff */
[----:B------:R-:W-:Y:S01]  /*7f80*/  SHF.L.U64.HI R12, R42, 0x1, R12 ;  /* 0x000000012a0c7819 */ /* 0x000fe2000001020c */
[--C-:B------:R-:W-:Y:S01]  /*7f90*/  @!P2 IMAD.X R45, R5, 0x1, R6.reuse, P4 ;  /* 0x00000001052da824 */ /* 0x100fe200020e0606 */
[-C--:B------:R-:W-:Y:S01]  /*7fa0*/  @!P1 IADD3 R42, P4, R0, R7.reuse, RZ ;  /* 0x00000007002a9210 */ /* 0x080fe20007f9e0ff */
[C---:B------:R-:W-:Y:S01]  /*7fb0*/  @!P2 IMAD.X R47, R3.reuse, 0x1, R6, P5 ;  /* 0x00000001032fa824 */ /* 0x040fe200028e0606 */
[----:B------:R-:W-:Y:S01]  /*7fc0*/  ISETP.GE.AND P5, PT, R40, UR4, PT ;  /* 0x0000000428007c0c */ /* 0x000fe2000bfa6270 */
[----:B------:R-:W5:Y:S02]  /*7fd0*/  @!P3 LD.E.64 R28, desc[UR60][R50.64] ;  /* 0x0000003c321cb980 */ /* 0x000f64000c101b00 */
[--C-:B------:R-:W-:Y:S01]  /*7fe0*/  @!P1 IMAD.X R43, R3, 0x1, R12.reuse, P4 ;  /* 0x00000001032b9824 */ /* 0x100fe200020e060c */
[----:B------:R-:W-:Y:S01]  /*7ff0*/  @!P1 IADD3 R6, P4, R4, R7, RZ ;  /* 0x0000000704069210 */ /* 0x000fe20007f9e0ff */
[----:B------:R-:W5:Y:S04]  /*8000*/  @!P3 LD.E.64 R26, desc[UR60][R48.64] ;  /* 0x0000003c301ab980 */ /* 0x000f68000c101b00 */
[----:B------:R-:W-:Y:S01]  /*8010*/  @!P1 IMAD.X R7, R5, 0x1, R12, P4 ;  /* 0x0000000105079824 */ /* 0x000fe200020e060c */
[----:B------:R-:W-:Y:S01]  /*8020*/  ISETP.GE.AND P4, PT, R14, UR4, PT ;  /* 0x000000040e007c0c */ /* 0x000fe2000bf86270 */
[----:B------:R-:W5:Y:S02]  /*8030*/  @!P2 LD.E.64 R24, desc[UR60][R46.64] ;  /* 0x0000003c2e18a980 */ /* 0x000f64000c101b00 */
[----:B------:R-:W-:-:S02]  /*8040*/  @!P5 IMAD.MOV.U32 R8, RZ, RZ, R0 ;  /* 0x000000ffff08d224 */ /* 0x000fc400078e0000 */
[----:B------:R-:W-:Y:S01]  /*8050*/  @!P5 IMAD.MOV.U32 R9, RZ, RZ, R3 ;  /* 0x000000ffff09d224 */ /* 0x000fe200078e0003 */
[----:B------:R-:W5:Y:S01]  /*8060*/  @!P2 LD.E.64 R20, desc[UR60][R44.64] ;  /* 0x0000003c2c14a980 */ /* 0x000f62000c101b00 */
[----:B------:R-:W-:Y:S01]  /*8070*/  @!P5 IMAD.WIDE R10, R40, 0x2, R4 ;  /* 0x00000002280ad825 */ /* 0x000fe200078e0204 */
[----:B------:R-:W-:-:S03]  /*8080*/  SHF.R.S32.HI R12, RZ, 0x1f, R14 ;  /* 0x0000001fff0c7819 */ /* 0x000fc6000001140e */
[----:B------:R-:W-:Y:S01]  /*8090*/  @!P5 IMAD.WIDE R8, R40, 0x2, R8 ;  /* 0x000000022808d825 */ /* 0x000fe200078e0208 */
[----:B------:R0:W5:Y:S01]  /*80a0*/  @!P5 LD.E.64 R34, desc[UR60][R10.64] ;  /* 0x0000003c0a22d980 */ /* 0x000162000c101b00 */
[----:B------:R-:W-:-:S03]  /*80b0*/  SHF.L.U64.HI R12, R14, 0x1, R12 ;  /* 0x000000010e0c7819 */ /* 0x000fc6000001020c */
[----:B------:R1:W5:Y:S01]  /*80c0*/  @!P5 LD.E.64 R36, desc[UR60][R8.64] ;  /* 0x0000003c0824d980 */ /* 0x000362000c101b00 */
[----:B------:R-:W-:-:S05]  /*80d0*/  @!P4 IADD3 R40, P5, R0, R13, RZ ;  /* 0x0000000d0028c210 */ /* 0x000fca0007fbe0ff */
[--C-:B------:R-:W-:Y:S01]  /*80e0*/  @!P4 IMAD.X R41, R3, 0x1, R12.reuse, P5 ;  /* 0x000000010329c824 */ /* 0x100fe200028e060c */
[----:B------:R-:W-:Y:S02]  /*80f0*/  @!P4 IADD3 R4, P5, R4, R13, RZ ;  /* 0x0000000d0404c210 */ /* 0x000fe40007fbe0ff */
[----:B------:R-:W-:Y:S02]  /*8100*/  CS2R R14, SRZ ;  /* 0x00000000000e7805 */ /* 0x000fe4000001ff00 */
[----:B0-----:R-:W-:Y:S02]  /*8110*/  CS2R R10, SRZ ;  /* 0x00000000000a7805 */ /* 0x001fe4000001ff00 */
[----:B-1----:R-:W-:Y:S01]  /*8120*/  CS2R R8, SRZ ;  /* 0x0000000000087805 */ /* 0x002fe2000001ff00 */
[----:B------:R-:W-:Y:S01]  /*8130*/  @!P4 IMAD.X R5, R5, 0x1, R12, P5 ;  /* 0x000000010505c824 */ /* 0x000fe200028e060c */
[----:B------:R-:W-:Y:S01]  /*8140*/  CS2R R12, SRZ ;  /* 0x00000000000c7805 */ /* 0x000fe2000001ff00 */
[----:B------:R0:W5:Y:S04]  /*8150*/  @!P1 LD.E.64 R14, desc[UR60][R42.64] ;  /* 0x0000003c2a0e9980 */ /* 0x000168000c101b00 */
[----:B------:R0:W5:Y:S04]  /*8160*/  @!P4 LD.E.64 R10, desc[UR60][R40.64] ;  /* 0x0000003c280ac980 */ /* 0x000168000c101b00 */
[----:B------:R0:W5:Y:S04]  /*8170*/  @!P1 LD.E.64 R12, desc[UR60][R6.64] ;  /* 0x0000003c060c9980 */ /* 0x000168000c101b00 */
[----:B------:R0:W5:Y:S02]  /*8180*/  @!P4 LD.E.64 R8, desc[UR60][R4.64] ;  /* 0x0000003c0408c980 */ /* 0x000164000c101b00 */
.L_x_494:
[----:B------:R-:W-:Y:S05]  /*8190*/  BSYNC B1 ;  /* 0x0000000000017941 */ /* 0x000fea0003800000 */
.L_x_493:
[----:B--2--5:R-:W-:Y:S01]  /*81a0*/  IMAD.MOV.U32 R3, RZ, RZ, R35 ;  /* 0x000000ffff037224 */ /* 0x024fe200078e0023 */
[----:B------:R-:W-:Y:S01]  /*81b0*/  LOP3.LUT R52, R52, 0xfffffffe, RZ, 0xc0, !PT ;  /* 0xfffffffe34347812 */ /* 0x000fe200078ec0ff */
[----:B---3--:R-:W-:Y:S01]  /*81c0*/  IMAD.MOV.U32 R0, RZ, RZ, R34 ;  /* 0x000000ffff007224 */ /* 0x008fe200078e0022 */
[----:B------:R-:W-:Y:S01]  /*81d0*/  BSSY B1, `(.L_x_495) ;  /* 0x0000031000017945 */ /* 0x000fe20003800000 */
[----:B0-----:R-:W-:Y:S01]  /*81e0*/  IMAD.MOV.U32 R4, RZ, RZ, R30 ;  /* 0x000000ffff047224 */ /* 0x001fe200078e001e */
[----:B------:R-:W-:Y:S01]  /*81f0*/  PRMT R40, R40, 0x5410, R3 ;  /* 0x0000541028287816 */ /* 0x000fe20000000003 */
[----:B------:R-:W-:Y:S01]  /*8200*/  IMAD.IADD R3, R57, 0x1, -R52 ;  /* 0x0000000139037824 */ /* 0x000fe200078e0a34 */
[----:B------:R-:W-:Y:S01]  /*8210*/  PRMT R56, R0, 0x7610, R56 ;  /* 0x0000761000387816 */ /* 0x000fe20000000038 */
[----:B------:R-:W-:Y:S01]  /*8220*/  IMAD.MOV.U32 R0, RZ, RZ, R31 ;  /* 0x000000ffff007224 */ /* 0x000fe200078e001f */
[----:B------:R-:W-:Y:S01]  /*8230*/  PRMT R62, R4, 0x7610, R62 ;  /* 0x00007610043e7816 */ /* 0x000fe2000000003e */
[----:B------:R-:W-:Y:S01]  /*8240*/  IMAD.MOV.U32 R4, RZ, RZ, R26 ;  /* 0x000000ffff047224 */ /* 0x000fe200078e001a */
[----:B------:R-:W-:Y:S01]  /*8250*/  SHF.L.U32 R3, R3, 0x1f, RZ ;  /* 0x0000001f03037819 */ /* 0x000fe200000006ff */
[----:B----4-:R-:W-:Y:S01]  /*8260*/  IMAD.MOV.U32 R5, RZ, RZ, R27 ;  /* 0x000000ffff057224 */ /* 0x010fe200078e001b */
[----:B------:R-:W-:Y:S01]  /*8270*/  PRMT R41, R41, 0x5410, R0 ;  /* 0x0000541029297816 */ /* 0x000fe20000000000 */
[----:B------:R-:W-:Y:S01]  /*8280*/  IMAD.MOV.U32 R0, RZ, RZ, R20 ;  /* 0x000000ffff007224 */ /* 0x000fe200078e0014 */
[----:B------:R-:W0:Y:S01]  /*8290*/  SYNCS.PHASECHK.TRANS64.TRYWAIT P1, [R16+URZ+0x31c00], R3 ;  /* 0x031c0003100075a7 */ /* 0x000e22000802017f */
[----:B------:R-:W-:Y:S01]  /*82a0*/  PRMT R53, R4, 0x7610, R53 ;  /* 0x0000761004357816 */ /* 0x000fe20000000035 */
[----:B------:R-:W-:Y:S01]  /*82b0*/  IMAD.MOV.U32 R4, RZ, RZ, R21 ;  /* 0x000000ffff047224 */ /* 0x000fe200078e0015 */
        /* <DEDUP_REMOVED lines=33> */
[----:B0-----:R-:W-:Y:S06]  /*84d0*/  @!P1 BRA `(.L_x_496) ;  /* 0x0000018c00a49947 */ /* 0x001fec0003800000 */
.L_x_734:
[----:B------:R-:W-:Y:S05]  /*84e0*/  BSYNC B1 ;  /* 0x0000000000017941 */ /* 0x000fea0003800000 */
.L_x_495:
[----:B------:R-:W-:Y:S02]  /*84f0*/  PRMT R42, R0, 0x7610, R42 ;  /* 0x00007610002a7816 */ /* 0x000fe4000000002a */
[----:B------:R-:W-:Y:S01]  /*8500*/  PRMT R43, R4, 0x7610, R43 ;  /* 0x00007610042b7816 */ /* 0x000fe2000000002b */
[----:B------:R-:W-:Y:S06]  /*8510*/  @P0 BRA `(.L_x_497) ;  /* 0x0000003000900947 */ /* 0x000fec0003800000 */
[----:B------:R-:W2:Y:S01]  /*8520*/  LDL.64 R66, [R1+0x40] ;  /* 0x0000400001427983 */ /* 0x000ea20000100a00 */
[----:B------:R-:W2:Y:S03]  /*8530*/  LDC R4, c[0x0][0x3f4] ;  /* 0x0000fd00ff047b82 */ /* 0x000ea60000000800 */
[----:B------:R-:W3:Y:S04]  /*8540*/  LDL R61, [R1+0x88] ;  /* 0x00008800013d7983 */ /* 0x000ee80000100800 */
[----:B------:R-:W4:Y:S04]  /*8550*/  LDL R60, [R1+0x6c] ;  /* 0x00006c00013c7983 */ /* 0x000f280000100800 */
[----:B------:R-:W5:Y:S04]  /*8560*/  LDL R58, [R1+0x68] ;  /* 0x00006800013a7983 */ /* 0x000f680000100800 */
[----:B------:R-:W5:Y:S04]  /*8570*/  LDL R57, [R1+0x70] ;  /* 0x0000700001397983 */ /* 0x000f680000100800 */
[----:B------:R-:W5:Y:S04]  /*8580*/  LDL R7, [R1+0x64] ;  /* 0x0000640001077983 */ /* 0x000f680000100800 */
[----:B------:R-:W5:Y:S01]  /*8590*/  LDL R6, [R1+0x74] ;  /* 0x0000740001067983 */ /* 0x000f620000100800 */
[----:B------:R-:W-:-:S04]  /*85a0*/  LEA.HI R38, R39, R38, RZ, 0x2 ;  /* 0x0000002627267211 */ /* 0x000fc800078f10ff */
[--C-:B------:R-:W-:Y:S02]  /*85b0*/  SHF.R.S32.HI R0, RZ, 0x2, R38.reuse ;  /* 0x00000002ff007819 */ /* 0x100fe40000011426 */
[----:B0-----:R-:W-:-:S04]  /*85c0*/  SHF.R.S32.HI R3, RZ, 0x1f, R38 ;  /* 0x0000001fff037819 */ /* 0x001fc80000011426 */
[----:B------:R-:W-:-:S04]  /*85d0*/  LEA.HI R3, R3, R0, RZ, 0x2 ;  /* 0x0000000003037211 */ /* 0x000fc800078f10ff */
[----:B------:R-:W-:Y:S01]  /*85e0*/  LOP3.LUT R5, R3, 0xfffffffc, RZ, 0xc0, !PT ;  /* 0xfffffffc03057812 */ /* 0x000fe200078ec0ff */
[----:B------:R-:W-:Y:S04]  /*85f0*/  BSSY B1, `(.L_x_498) ;  /* 0x000003a000017945 */ /* 0x000fe80003800000 */
[----:B------:R-:W-:-:S05]  /*8600*/  IMAD.IADD R5, R0, 0x1, -R5 ;  /* 0x0000000100057824 */ /* 0x000fca00078e0a05 */
[----:B------:R-:W-:Y:S02]  /*8610*/  LOP3.LUT P0, RZ, R5, 0x2, RZ, 0xc0, !PT ;  /* 0x0000000205ff7812 */ /* 0x000fe4000780c0ff */
[----:B--2---:R-:W-:Y:S01]  /*8620*/  ISETP.GE.AND P6, PT, R66, R4, PT ;  /* 0x000000044200720c */ /* 0x004fe20003fc6270 */
[----:B---3--:R-:W-:-:S04]  /*8630*/  IMAD R3, R61, 0x2, R16 ;  /* 0x000000023d037824 */ /* 0x008fc800078e0210 */
[----:B------:R-:W-:Y:S01]  /*8640*/  VIADD R0, R3, 0x20 ;  /* 0x0000002003007836 */ /* 0x000fe20000000000 */
[-C--:B----4-:R-:W-:Y:S02]  /*8650*/  ISETP.GE.AND P1, PT, R60, R4.reuse, PT ;  /* 0x000000043c00720c */ /* 0x090fe40003f26270 */
[-C--:B-----5:R-:W-:Y:S02]  /*8660*/  ISETP.GE.AND P2, PT, R58, R4.reuse, PT ;  /* 0x000000043a00720c */ /* 0x0a0fe40003f46270 */
[-C--:B------:R-:W-:Y:S02]  /*8670*/  ISETP.GE.AND P3, PT, R57, R4.reuse, PT ;  /* 0x000000043900720c */ /* 0x080fe40003f66270 */
[-C--:B------:R-:W-:Y:S02]  /*8680*/  ISETP.GE.AND P4, PT, R7, R4.reuse, PT ;  /* 0x000000040700720c */ /* 0x080fe40003f86270 */
[----:B------:R-:W-:Y:S01]  /*8690*/  ISETP.GE.AND P5, PT, R6, R4, PT ;  /* 0x000000040600720c */ /* 0x000fe20003fa6270 */
[----:B------:R-:W-:-:S12]  /*86a0*/  @P6 BRA `(.L_x_499) ;  /* 0x0000000000b86947 */ /* 0x000fd80003800000 */
[----:B------:R-:W0:Y:S01]  /*86b0*/  LDS.128 R4, [R3+0xda00] ;  /* 0x00da000003047984 */ /* 0x000e220000000c00 */
[----:B------:R-:W-:Y:S02]  /*86c0*/  SHF.R.U32.HI R58, RZ, 0x10, R35 ;  /* 0x00000010ff3a7819 */ /* 0x000fe40000011623 */
[----:B------:R-:W-:Y:S02]  /*86d0*/  SHF.R.U32.HI R39, RZ, 0x10, R37 ;  /* 0x00000010ff277819 */ /* 0x000fe40000011625 */
[----:B------:R-:W-:Y:S02]  /*86e0*/  PRMT R58, R40, 0x5432, R58 ;  /* 0x00005432283a7816 */ /* 0x000fe4000000003a */
[----:B------:R-:W-:Y:S02]  /*86f0*/  SHF.R.U64 R57, R34, 0x10, R35 ;  /* 0x0000001022397819 */ /* 0x000fe40000001223 */
[----:B------:R-:W-:Y:S01]  /*8700*/  PRMT R39, R59, 0x5410, R39 ;  /* 0x000054103b277816 */ /* 0x000fe20000000027 */
[----:B------:R-:W-:Y:S01]  /*8710*/  IMAD.U32 R59, R58, 0x10000, RZ ;  /* 0x000100003a3b7824 */ /* 0x000fe200078e00ff */
[----:B------:R-:W-:-:S02]  /*8720*/  SHF.R.U64 R38, R36, 0x10, R37 ;  /* 0x0000001024267819 */ /* 0x000fc40000001225 */
[----:B------:R-:W-:Y:S01]  /*8730*/  PRMT R57, R56, 0x5410, R57 ;  /* 0x0000541038397816 */ /* 0x000fe20000000039 */
[C---:B------:R-:W-:Y:S01]  /*8740*/  IMAD.U32 R56, R39.reuse, 0x10000, RZ ;  /* 0x0001000027387824 */ /* 0x040fe200078e00ff */
[----:B------:R-:W-:Y:S02]  /*8750*/  LOP3.LUT R58, R58, 0xffff0000, RZ, 0xc0, !PT ;  /* 0xffff00003a3a7812 */ /* 0x000fe400078ec0ff */
[----:B------:R-:W-:Y:S02]  /*8760*/  LOP3.LUT R39, R39, 0xffff0000, RZ, 0xc0, !PT ;  /* 0xffff000027277812 */ /* 0x000fe400078ec0ff */
[----:B------:R-:W-:Y:S02]  /*8770*/  PRMT R38, R42, 0x5432, R38 ;  /* 0x000054322a267816 */ /* 0x000fe40000000026 */
[C---:B0-----:R-:W-:Y:S01]  /*8780*/  LOP3.LUT R35, R6.reuse, 0xffff0000, RZ, 0xc0, !PT ;  /* 0xffff000006237812 */ /* 0x041fe200078ec0ff */
[----:B------:R-:W-:Y:S01]  /*8790*/  IMAD.U32 R34, R6, 0x10000, RZ ;  /* 0x0001000006227824 */ /* 0x000fe200078e00ff */
[C---:B------:R-:W-:Y:S01]  /*87a0*/  LOP3.LUT R37, R7.reuse, 0xffff0000, RZ, 0xc0, !PT ;  /* 0xffff000007257812 */ /* 0x040fe200078ec0ff */
[----:B------:R-:W-:-:S02]  /*87b0*/  IMAD.U32 R36, R7, 0x10000, RZ ;  /* 0x0001000007247824 */ /* 0x000fc400078e00ff */
[CC--:B------:R-:W-:Y:S01]  /*87c0*/  FMUL.FTZ R61, R35.reuse, R59.reuse ;  /* 0x0000003b233d7220 */ /* 0x0c0fe20000410000 */
[----:B------:R-:W-:Y:S01]  /*87d0*/  FMUL.FTZ R60, R35, R56 ;  /* 0x00000038233c7220 */ /* 0x000fe20000410000 */
[----:B------:R-:W-:Y:S01]  /*87e0*/  FMUL.FTZ R35, R37, R58 ;  /* 0x0000003a25237220 */ /* 0x000fe20000410000 */
[----:B------:R-:W-:Y:S02]  /*87f0*/  IMAD.U32 R6, R4, 0x10000, RZ ;  /* 0x0001000004067824 */ /* 0x000fe400078e00ff */
[C---:B------:R-:W-:Y:S01]  /*8800*/  FFMA.FTZ R61, R34.reuse, R56, -R61 ;  /* 0x00000038223d7223 */ /* 0x040fe2000001083d */
[----:B------:R-:W-:Y:S01]  /*8810*/  FFMA.FTZ R60, R34, R59, R60 ;  /* 0x0000003b223c7223 */ /* 0x000fe2000001003c */
[-C--:B------:R-:W-:Y:S01]  /*8820*/  FFMA.FTZ R59, R36, R39.reuse, -R35 ;  /* 0x00000027243b7223 */ /* 0x080fe20000010823 */
[C---:B------:R-:W-:Y:S01]  /*8830*/  IMAD.U32 R7, R5.reuse, 0x10000, RZ ;  /* 0x0001000005077824 */ /* 0x040fe200078e00ff */
[----:B------:R-:W-:Y:S01]  /*8840*/  LOP3.LUT R4, R4, 0xffff0000, RZ, 0xc0, !PT ;  /* 0xffff000004047812 */ /* 0x000fe200078ec0ff */
[C---:B------:R-:W-:Y:S01]  /*8850*/  IMAD.U32 R35, R38.reuse, 0x10000, RZ ;  /* 0x0001000026237824 */ /* 0x040fe200078e00ff */
[----:B------:R-:W-:Y:S01]  /*8860*/  LOP3.LUT R5, R5, 0xffff0000, RZ, 0xc0, !PT ;  /* 0xffff000005057812 */ /* 0x000fe200078ec0ff */
[----:B------:R-:W-:Y:S01]  /*8870*/  FMUL.FTZ R63, R37, R39 ;  /* 0x00000027253f7220 */ /* 0x000fe20000410000 */
[C---:B------:R-:W-:Y:S01]  /*8880*/  LOP3.LUT R34, R57.reuse, 0xffff0000, RZ, 0xc0, !PT ;  /* 0xffff000039227812 */ /* 0x040fe200078ec0ff */
[----:B------:R-:W-:Y:S01]  /*8890*/  IMAD.U32 R37, R57, 0x10000, RZ ;  /* 0x0001000039257824 */ /* 0x000fe200078e00ff */
[----:B------:R-:W-:Y:S01]  /*88a0*/  LOP3.LUT R38, R38, 0xffff0000, RZ, 0xc0, !PT ;  /* 0xffff000026267812 */ /* 0x000fe200078ec0ff */
[----:B------:R-:W-:Y:S01]  /*88b0*/  FFMA.FTZ R58, R36, R58, R63 ;  /* 0x0000003a243a7223 */ /* 0x000fe2000001003f */
[C---:B------:R-:W-:Y:S01]  /*88c0*/  FMUL.FTZ R36, R4.reuse, R35 ;  /* 0x0000002304247220 */ /* 0x040fe20000410000 */
[-C--:B------:R-:W-:Y:S01]  /*88d0*/  FMUL.FTZ R39, R4, R37.reuse ;  /* 0x0000002504277220 */ /* 0x080fe20000410000 */
[C---:B------:R-:W-:Y:S01]  /*88e0*/  FMUL.FTZ R56, R5.reuse, R34 ;  /* 0x0000002205387220 */ /* 0x040fe20000410000 */
[-C--:B------:R-:W-:Y:S01]  /*88f0*/  FMUL.FTZ R57, R5, R38.reuse ;  /* 0x0000002605397220 */ /* 0x080fe20000410000 */
[C---:B------:R-:W-:Y:S01]  /*8900*/  FFMA.FTZ R37, R6.reuse, R37, R36 ;  /* 0x0000002506257223 */ /* 0x040fe20000010024 */
[----:B------:R-:W-:Y:S01]  /*8910*/  FFMA.FTZ R4, R6, R35, -R39 ;  /* 0x0000002306047223 */ /* 0x000fe20000010827 */
[C---:B------:R-:W-:Y:S01]  /*8920*/  FFMA.FTZ R5, R7.reuse, R38, -R56 ;  /* 0x0000002607057223 */ /* 0x040fe20000010838 */
[----:B------:R-:W-:Y:S01]  /*8930*/  FFMA.FTZ R34, R7, R34, R57 ;  /* 0x0000002207227223 */ /* 0x000fe20000010039 */
[----:B------:R-:W-:-:S02]  /*8940*/  F2FP.BF16.F32.PACK_AB R6, R60, R61 ;  /* 0x0000003d3c06723e */ /* 0x000fc400000010ff */
[----:B------:R-:W-:Y:S02]  /*8950*/  F2FP.BF16.F32.PACK_AB R7, R58, R59 ;  /* 0x0000003b3a07723e */ /* 0x000fe400000010ff */
[----:B------:R-:W-:Y:S02]  /*8960*/  F2FP.BF16.F32.PACK_AB R4, R37, R4 ;  /* 0x000000042504723e */ /* 0x000fe400000010ff */
[----:B------:R-:W-:-:S05]  /*8970*/  F2FP.BF16.F32.PACK_AB R5, R34, R5 ;  /* 0x000000052205723e */ /* 0x000fca00000010ff */
[----:B------:R0:W-:Y:S02]  /*8980*/  STS.128 [R3+0xda00], R4 ;  /* 0x00da000403007388 */ /* 0x0001e40000000c00 */
.L_x_499:
[----:B------:R-:W-:Y:S05]  /*8990*/  BSYNC B1 ;  /* 0x0000000000017941 */ /* 0x000fea0003800000 */
.L_x_498:
[----:B------:R-:W-:Y:S01]  /*89a0*/  BSSY B1, `(.L_x_500) ;  /* 0x0000031000017945 */ /* 0x000fe20003800000 */
[----:B------:R-:W-:-:S03]  /*89b0*/  @P0 VIADD R0, R3, 0xffffffe0 ;  /* 0xffffffe003000836 */ /* 0x000fc60000000000 */
[----:B------:R-:W-:Y:S05]  /*89c0*/  @P1 BRA `(.L_x_501) ;  /* 0x0000000000b81947 */ /* 0x000fea0003800000 */
[----:B0-----:R-:W0:Y:S01]  /*89d0*/  LDS.128 R4, [R0+0xda00] ;  /* 0x00da000000047984 */ /* 0x001e220000000c00 */
[----:B------:R-:W-:Y:S02]  /*89e0*/  SHF.R.U32.HI R38, RZ, 0x10, R31 ;  /* 0x00000010ff267819 */ /* 0x000fe4000001161f */
[----:B------:R-:W-:Y:S02]  /*89f0*/  SHF.R.U32.HI R35, RZ, 0x10, R33 ;  /* 0x00000010ff237819 */ /* 0x000fe40000011621 */
[----:B------:R-:W-:Y:S02]  /*8a00*/  PRMT R38, R41, 0x5432, R38 ;  /* 0x0000543229267816 */ /* 0x000fe40000000026 */
[----:B------:R-:W-:Y:S02]  /*8a10*/  PRMT R35, R64, 0x5410, R35 ;  /* 0x0000541040237816 */ /* 0x000fe40000000023 */
[----:B------:R-:W-:Y:S01]  /*8a20*/  SHF.R.U64 R37, R30, 0x10, R31 ;  /* 0x000000101e257819 */ /* 0x000fe2000000121f */
[----:B------:R-:W-:Y:S01]  /*8a30*/  IMAD.U32 R39, R38, 0x10000, RZ ;  /* 0x0001000026277824 */ /* 0x000fe200078e00ff */
[----:B------:R-:W-:Y:S01]  /*8a40*/  SHF.R.U64 R34, R32, 0x10, R33 ;  /* 0x0000001020227819 */ /* 0x000fe20000001221 */
[----:B------:R-:W-:Y:S01]  /*8a50*/  IMAD.U32 R36, R35, 0x10000, RZ ;  /* 0x0001000023247824 */ /* 0x000fe200078e00ff */
[----:B------:R-:W-:-:S02]  /*8a60*/  LOP3.LUT R38, R38, 0xffff0000, RZ, 0xc0, !PT ;  /* 0xffff000026267812 */ /* 0x000fc400078ec0ff */
[----:B------:R-:W-:Y:S02]  /*8a70*/  LOP3.LUT R35, R35, 0xffff0000, RZ, 0xc0, !PT ;  /* 0xffff000023237812 */ /* 0x000fe400078ec0ff */
[----:B------:R-:W-:Y:S02]  /*8a80*/  PRMT R34, R43, 0x5432, R34 ;  /* 0x000054322b227816 */ /* 0x000fe40000000022 */
[----:B------:R-:W-:Y:S02]  /*8a90*/  PRMT R37, R62, 0x5410, R37 ;  /* 0x000054103e257816 */ /* 0x000fe40000000025 */
[C---:B0-----:R-:W-:Y:S01]  /*8aa0*/  LOP3.LUT R31, R6.reuse, 0xffff0000, RZ, 0xc0, !PT ;  /* 0xffff0000061f7812 */ /* 0x041fe200078ec0ff */
[----:B------:R-:W-:Y:S01]  /*8ab0*/  IMAD.U32 R30, R6, 0x10000, RZ ;  /* 0x00010000061e7824 */ /* 0x000fe200078e00ff */
[C---:B------:R-:W-:Y:S01]  /*8ac0*/  LOP3.LUT R33, R7.reuse, 0xffff0000, RZ, 0xc0, !PT ;  /* 0xffff000007217812 */ /* 0x040fe200078ec0ff */
[----:B------:R-:W-:Y:S02]  /*8ad0*/  IMAD.U32 R32, R7, 0x10000, RZ ;  /* 0x0001000007207824 */ /* 0x000fe400078e00ff */
[C---:B------:R-:W-:Y:S01]  /*8ae0*/  FMUL.FTZ R57, R31.reuse, R39 ;  /* 0x000000271f397220 */ /* 0x040fe20000410000 */
[----:B------:R-:W-:Y:S01]  /*8af0*/  FMUL.FTZ R56, R31, R36 ;  /* 0x000000241f387220 */ /* 0x000fe20000410000 */
[----:B------:R-:W-:Y:S01]  /*8b00*/  FMUL.FTZ R31, R33, R38 ;  /* 0x00000026211f7220 */ /* 0x000fe20000410000 */
[----:B------:R-:W-:-:S02]  /*8b10*/  IMAD.U32 R6, R4, 0x10000, RZ ;  /* 0x0001000004067824 */ /* 0x000fc400078e00ff */
        /* <DEDUP_REMOVED lines=25> */
.L_x_501:
[----:B------:R-:W-:Y:S05]  /*8cb0*/  BSYNC B1 ;  /* 0x0000000000017941 */ /* 0x000fea0003800000 */
.L_x_500:
[----:B------:R-:W-:Y:S04]  /*8cc0*/  BSSY B1, `(.L_x_502) ;  /* 0x0000030000017945 */ /* 0x000fe80003800000 */
[----:B------:R-:W-:Y:S05]  /*8cd0*/  @P2 BRA `(.L_x_503) ;  /* 0x0000000000b82947 */ /* 0x000fea0003800000 */
[----:B01----:R-:W0:Y:S01]  /*8ce0*/  LDS.128 R4, [R3+0x10a00] ;  /* 0x010a000003047984 */ /* 0x003e220000000c00 */
[----:B------:R-:W-:Y:S02]  /*8cf0*/  SHF.R.U64 R28, R28, 0x10, R29 ;  /* 0x000000101c1c7819 */ /* 0x000fe4000000121d */
[----:B------:R-:W-:Y:S02]  /*8d00*/  SHF.R.U64 R26, R26, 0x10, R27 ;  /* 0x000000101a1a7819 */ /* 0x000fe4000000121b */
[----:B------:R-:W-:Y:S02]  /*8d10*/  SHF.R.U32.HI R29, RZ, 0x10, R29 ;  /* 0x00000010ff1d7819 */ /* 0x000fe4000001161d */
[----:B------:R-:W-:Y:S02]  /*8d20*/  SHF.R.U32.HI R27, RZ, 0x10, R27 ;  /* 0x00000010ff1b7819 */ /* 0x000fe4000001161b */
[----:B------:R-:W-:Y:S02]  /*8d30*/  PRMT R54, R54, 0x5410, R29 ;  /* 0x0000541036367816 */ /* 0x000fe4000000001d */
[----:B------:R-:W-:-:S02]  /*8d40*/  PRMT R52, R52, 0x5410, R27 ;  /* 0x0000541034347816 */ /* 0x000fc4000000001b */
[----:B------:R-:W-:Y:S01]  /*8d50*/  PRMT R53, R53, 0x5410, R26 ;  /* 0x0000541035357816 */ /* 0x000fe2000000001a */
[C---:B------:R-:W-:Y:S01]  /*8d60*/  IMAD.U32 R30, R54.reuse, 0x10000, RZ ;  /* 0x00010000361e7824 */ /* 0x040fe200078e00ff */
[----:B------:R-:W-:Y:S01]  /*8d70*/  LOP3.LUT R54, R54, 0xffff0000, RZ, 0xc0, !PT ;  /* 0xffff000036367812 */ /* 0x000fe200078ec0ff */
[C---:B------:R-:W-:Y:S01]  /*8d80*/  IMAD.U32 R31, R52.reuse, 0x10000, RZ ;  /* 0x00010000341f7824 */ /* 0x040fe200078e00ff */
[----:B------:R-:W-:Y:S02]  /*8d90*/  LOP3.LUT R52, R52, 0xffff0000, RZ, 0xc0, !PT ;  /* 0xffff000034347812 */ /* 0x000fe400078ec0ff */
[----:B------:R-:W-:Y:S02]  /*8da0*/  PRMT R55, R55, 0x5410, R28 ;  /* 0x0000541037377816 */ /* 0x000fe4000000001c */
[C---:B0-----:R-:W-:Y:S01]  /*8db0*/  LOP3.LUT R27, R6.reuse, 0xffff0000, RZ, 0xc0, !PT ;  /* 0xffff0000061b7812 */ /* 0x041fe200078ec0ff */
[----:B------:R-:W-:Y:S01]  /*8dc0*/  IMAD.U32 R26, R6, 0x10000, RZ ;  /* 0x00010000061a7824 */ /* 0x000fe200078e00ff */
[C---:B------:R-:W-:Y:S01]  /*8dd0*/  LOP3.LUT R29, R7.reuse, 0xffff0000, RZ, 0xc0, !PT ;  /* 0xffff0000071d7812 */ /* 0x040fe200078ec0ff */
[----:B------:R-:W-:-:S02]  /*8de0*/  IMAD.U32 R28, R7, 0x10000, RZ ;  /* 0x00010000071c7824 */ /* 0x000fc400078e00ff */
[C---:B------:R-:W-:Y:S01]  /*8df0*/  FMUL.FTZ R32, R27.reuse, R30 ;  /* 0x0000001e1b207220 */ /* 0x040fe20000410000 */
[-C--:B------:R-:W-:Y:S01]  /*8e00*/  FMUL.FTZ R33, R27, R31.reuse ;  /* 0x0000001f1b217220 */ /* 0x080fe20000410000 */
[----:B------:R-:W-:Y:S01]  /*8e10*/  FMUL.FTZ R27, R29, R52 ;  /* 0x000000341d1b7220 */ /* 0x000fe20000410000 */
[----:B------:R-:W-:Y:S02]  /*8e20*/  IMAD.U32 R6, R4, 0x10000, RZ ;  /* 0x0001000004067824 */ /* 0x000fe400078e00ff */
[C---:B------:R-:W-:Y:S01]  /*8e30*/  FFMA.FTZ R35, R26.reuse, R31, R32 ;  /* 0x0000001f1a237223 */ /* 0x040fe20000010020 */
[----:B------:R-:W-:Y:S02]  /*8e40*/  IMAD.U32 R7, R5, 0x10000, RZ ;  /* 0x0001000005077824 */ /* 0x000fe400078e00ff */
[----:B------:R-:W-:Y:S01]  /*8e50*/  FFMA.FTZ R34, R26, R30, -R33 ;  /* 0x0000001e1a227223 */ /* 0x000fe20000010821 */
[-C--:B------:R-:W-:Y:S01]  /*8e60*/  FMUL.FTZ R31, R29, R54.reuse ;  /* 0x000000361d1f7220 */ /* 0x080fe20000410000 */
[----:B------:R-:W-:Y:S01]  /*8e70*/  LOP3.LUT R4, R4, 0xffff0000, RZ, 0xc0, !PT ;  /* 0xffff000004047812 */ /* 0x000fe200078ec0ff */
[C---:B------:R-:W-:Y:S01]  /*8e80*/  FFMA.FTZ R54, R28.reuse, R54, -R27 ;  /* 0x000000361c367223 */ /* 0x040fe2000001081b */
[----:B------:R-:W-:Y:S01]  /*8e90*/  LOP3.LUT R5, R5, 0xffff0000, RZ, 0xc0, !PT ;  /* 0xffff000005057812 */ /* 0x000fe200078ec0ff */
[C---:B------:R-:W-:Y:S01]  /*8ea0*/  IMAD.U32 R29, R53.reuse, 0x10000, RZ ;  /* 0x00010000351d7824 */ /* 0x040fe200078e00ff */
[----:B------:R-:W-:Y:S01]  /*8eb0*/  LOP3.LUT R30, R53, 0xffff0000, RZ, 0xc0, !PT ;  /* 0xffff0000351e7812 */ /* 0x000fe200078ec0ff */
[C---:B------:R-:W-:Y:S01]  /*8ec0*/  IMAD.U32 R27, R55.reuse, 0x10000, RZ ;  /* 0x00010000371b7824 */ /* 0x040fe200078e00ff */
[----:B------:R-:W-:Y:S01]  /*8ed0*/  LOP3.LUT R26, R55, 0xffff0000, RZ, 0xc0, !PT ;  /* 0xffff0000371a7812 */ /* 0x000fe200078ec0ff */
[----:B------:R-:W-:Y:S01]  /*8ee0*/  FFMA.FTZ R37, R28, R52, R31 ;  /* 0x000000341c257223 */ /* 0x000fe2000001001f */
[C---:B------:R-:W-:Y:S01]  /*8ef0*/  FMUL.FTZ R31, R4.reuse, R29 ;  /* 0x0000001d041f7220 */ /* 0x040fe20000410000 */
[-C--:B------:R-:W-:Y:S01]  /*8f00*/  FMUL.FTZ R28, R4, R27.reuse ;  /* 0x0000001b041c7220 */ /* 0x080fe20000410000 */
[C---:B------:R-:W-:Y:S01]  /*8f10*/  FMUL.FTZ R32, R5.reuse, R30 ;  /* 0x0000001e05207220 */ /* 0x040fe20000410000 */
[-C--:B------:R-:W-:Y:S01]  /*8f20*/  FMUL.FTZ R33, R5, R26.reuse ;  /* 0x0000001a05217220 */ /* 0x080fe20000410000 */
[C---:B------:R-:W-:Y:S01]  /*8f30*/  FFMA.FTZ R4, R6.reuse, R27, -R31 ;  /* 0x0000001b06047223 */ /* 0x040fe2000001081f */
[----:B------:R-:W-:Y:S01]  /*8f40*/  FFMA.FTZ R29, R6, R29, R28 ;  /* 0x0000001d061d7223 */ /* 0x000fe2000001001c */
[C---:B------:R-:W-:Y:S01]  /*8f50*/  FFMA.FTZ R5, R7.reuse, R26, -R32 ;  /* 0x0000001a07057223 */ /* 0x040fe20000010820 */
[----:B------:R-:W-:Y:S01]  /*8f60*/  FFMA.FTZ R30, R7, R30, R33 ;  /* 0x0000001e071e7223 */ /* 0x000fe20000010021 */
[----:B------:R-:W-:-:S02]  /*8f70*/  F2FP.BF16.F32.PACK_AB R6, R35, R34 ;  /* 0x000000222306723e */ /* 0x000fc400000010ff */
[----:B------:R-:W-:Y:S02]  /*8f80*/  F2FP.BF16.F32.PACK_AB R7, R37, R54 ;  /* 0x000000362507723e */ /* 0x000fe400000010ff */
[----:B------:R-:W-:Y:S02]  /*8f90*/  F2FP.BF16.F32.PACK_AB R4, R29, R4 ;  /* 0x000000041d04723e */ /* 0x000fe400000010ff */
[----:B------:R-:W-:-:S05]  /*8fa0*/  F2FP.BF16.F32.PACK_AB R5, R30, R5 ;  /* 0x000000051e05723e */ /* 0x000fca00000010ff */
[----:B------:R2:W-:Y:S02]  /*8fb0*/  STS.128 [R3+0x10a00], R4 ;  /* 0x010a000403007388 */ /* 0x0005e40000000c00 */
.L_x_503:
[----:B------:R-:W-:Y:S05]  /*8fc0*/  BSYNC B1 ;  /* 0x0000000000017941 */ /* 0x000fea0003800000 */
.L_x_502:
[----:B------:R-:W-:Y:S04]  /*8fd0*/  BSSY B1, `(.L_x_504) ;  /* 0x0000030000017945 */ /* 0x000fe80003800000 */
[----:B------:R-:W-:Y:S05]  /*8fe0*/  @P3 BRA `(.L_x_505) ;  /* 0x0000000000b83947 */ /* 0x000fea0003800000 */
[----:B012---:R-:W0:Y:S01]  /*8ff0*/  LDS.128 R4, [R0+0x10a00] ;  /* 0x010a000000047984 */ /* 0x007e220000000c00 */
[--C-:B------:R-:W-:Y:S02]  /*9000*/  SHF.R.U64 R27, R24, 0x10, R25.reuse ;  /* 0x00000010181b7819 */ /* 0x100fe40000001219 */
[----:B------:R-:W-:Y:S02]  /*9010*/  SHF.R.U32.HI R24, RZ, 0x10, R25 ;  /* 0x00000010ff187819 */ /* 0x000fe40000011619 */
[--C-:B------:R-:W-:Y:S02]  /*9020*/  SHF.R.U64 R25, R20, 0x10, R21.reuse ;  /* 0x0000001014197819 */ /* 0x100fe40000001215 */
[----:B------:R-:W-:Y:S02]  /*9030*/  SHF.R.U32.HI R20, RZ, 0x10, R21 ;  /* 0x00000010ff147819 */ /* 0x000fe40000011615 */
[----:B------:R-:W-:Y:S02]  /*9040*/  PRMT R51, R51, 0x5410, R24 ;  /* 0x0000541033337816 */ /* 0x000fe40000000018 */
[----:B------:R-:W-:-:S02]  /*9050*/  PRMT R49, R49, 0x5410, R20 ;  /* 0x0000541031317816 */ /* 0x000fc40000000014 */
[----:B------:R-:W-:Y:S01]  /*9060*/  PRMT R50, R50, 0x5410, R27 ;  /* 0x0000541032327816 */ /* 0x000fe2000000001b */
[----:B------:R-:W-:Y:S01]  /*9070*/  IMAD.U32 R26, R51, 0x10000, RZ ;  /* 0x00010000331a7824 */ /* 0x000fe200078e00ff */
[----:B------:R-:W-:Y:S01]  /*9080*/  PRMT R48, R48, 0x5410, R25 ;  /* 0x0000541030307816 */ /* 0x000fe20000000019 */
[C---:B------:R-:W-:Y:S01]  /*9090*/  IMAD.U32 R27, R49.reuse, 0x10000, RZ ;  /* 0x00010000311b7824 */ /* 0x040fe200078e00ff */
[----:B------:R-:W-:Y:S02]  /*90a0*/  LOP3.LUT R49, R49, 0xffff0000, RZ, 0xc0, !PT ;  /* 0xffff000031317812 */ /* 0x000fe400078ec0ff */
[----:B------:R-:W-:Y:S02]  /*90b0*/  LOP3.LUT R51, R51, 0xffff0000, RZ, 0xc0, !PT ;  /* 0xffff000033337812 */ /* 0x000fe400078ec0ff */
[C---:B0-----:R-:W-:Y:S01]  /*90c0*/  LOP3.LUT R21, R6.reuse, 0xffff0000, RZ, 0xc0, !PT ;  /* 0xffff000006157812 */ /* 0x041fe200078ec0ff */
[----:B------:R-:W-:Y:S01]  /*90d0*/  IMAD.U32 R20, R6, 0x10000, RZ ;  /* 0x0001000006147824 */ /* 0x000fe200078e00ff */
[C---:B------:R-:W-:Y:S01]  /*90e0*/  LOP3.LUT R25, R7.reuse, 0xffff0000, RZ, 0xc0, !PT ;  /* 0xffff000007197812 */ /* 0x040fe200078ec0ff */
[----:B------:R-:W-:-:S02]  /*90f0*/  IMAD.U32 R24, R7, 0x10000, RZ ;  /* 0x0001000007187824 */ /* 0x000fc400078e00ff */
[CC--:B------:R-:W-:Y:S01]  /*9100*/  FMUL.FTZ R28, R21.reuse, R26.reuse ;  /* 0x0000001a151c7220 */ /* 0x0c0fe20000410000 */
[----:B------:R-:W-:Y:S01]  /*9110*/  FMUL.FTZ R29, R21, R27 ;  /* 0x0000001b151d7220 */ /* 0x000fe20000410000 */
[C---:B------:R-:W-:Y:S01]  /*9120*/  FMUL.FTZ R21, R25.reuse, R49 ;  /* 0x0000003119157220 */ /* 0x040fe20000410000 */
[----:B------:R-:W-:Y:S02]  /*9130*/  IMAD.U32 R6, R4, 0x10000, RZ ;  /* 0x0001000004067824 */ /* 0x000fe400078e00ff */
[----:B------:R-:W-:Y:S01]  /*9140*/  FFMA.FTZ R31, R20, R27, R28 ;  /* 0x0000001b141f7223 */ /* 0x000fe2000001001c */
[-C--:B------:R-:W-:Y:S01]  /*9150*/  FMUL.FTZ R27, R25, R51.reuse ;  /* 0x00000033191b7220 */ /* 0x080fe20000410000 */
[----:B------:R-:W-:Y:S01]  /*9160*/  FFMA.FTZ R51, R24, R51, -R21 ;  /* 0x0000003318337223 */ /* 0x000fe20000010815 */
[C---:B------:R-:W-:Y:S01]  /*9170*/  IMAD.U32 R7, R5.reuse, 0x10000, RZ ;  /* 0x0001000005077824 */ /* 0x040fe200078e00ff */
[----:B------:R-:W-:Y:S01]  /*9180*/  LOP3.LUT R4, R4, 0xffff0000, RZ, 0xc0, !PT ;  /* 0xffff000004047812 */ /* 0x000fe200078ec0ff */
[----:B------:R-:W-:Y:S01]  /*9190*/  IMAD.U32 R25, R48, 0x10000, RZ ;  /* 0x0001000030197824 */ /* 0x000fe200078e00ff */
[----:B------:R-:W-:Y:S01]  /*91a0*/  LOP3.LUT R5, R5, 0xffff0000, RZ, 0xc0, !PT ;  /* 0xffff000005057812 */ /* 0x000fe200078ec0ff */
[----:B------:R-:W-:Y:S01]  /*91b0*/  IMAD.U32 R21, R50, 0x10000, RZ ;  /* 0x0001000032157824 */ /* 0x000fe200078e00ff */
[----:B------:R-:W-:Y:S01]  /*91c0*/  LOP3.LUT R48, R48, 0xffff0000, RZ, 0xc0, !PT ;  /* 0xffff000030307812 */ /* 0x000fe200078ec0ff */
[----:B------:R-:W-:Y:S01]  /*91d0*/  FFMA.FTZ R26, R20, R26, -R29 ;  /* 0x0000001a141a7223 */ /* 0x000fe2000001081d */
        /* <DEDUP_REMOVED lines=15> */
.L_x_505:
[----:B------:R-:W-:Y:S05]  /*92d0*/  BSYNC B1 ;  /* 0x0000000000017941 */ /* 0x000fea0003800000 */
.L_x_504:
[----:B------:R-:W-:Y:S04]  /*92e0*/  BSSY B1, `(.L_x_506) ;  /* 0x0000030000017945 */ /* 0x000fe80003800000 */
[----:B------:R-:W-:Y:S05]  /*92f0*/  @P4 BRA `(.L_x_507) ;  /* 0x0000000000b84947 */ /* 0x000fea0003800000 */
[----:B0123--:R-:W0:Y:S01]  /*9300*/  LDS.128 R4, [R3+0x13a00] ;  /* 0x013a000003047984 */ /* 0x00fe220000000c00 */
        /* <DEDUP_REMOVED lines=45> */
.L_x_507:
[----:B------:R-:W-:Y:S05]  /*95e0*/  BSYNC B1 ;  /* 0x0000000000017941 */ /* 0x000fea0003800000 */
.L_x_506:
[----:B------:R-:W-:Y:S05]  /*95f0*/  @P5 BRA `(.L_x_497) ;  /* 0x0000002000585947 */ /* 0x000fea0003800000 */
[----:B01234-:R-:W0:Y:S01]  /*9600*/  LDS.128 R4, [R0+0x13a00] ;  /* 0x013a000000047984 */ /* 0x01fe220000000c00 */
        /* <DEDUP_REMOVED lines=13> */
[C---:B------:R-:W-:Y:S01]  /*96e0*/  IMAD.U32 R10, R7.reuse, 0x10000, RZ ;  /* 0x00010000070a7824 */ /* 0x040fe200078e00ff */
[----:B------:R-:W-:Y:S01]  /*96f0*/  LOP3.LUT R7, R7, 0xffff0000, RZ, 0xc0, !PT ;  /* 0xffff000007077812 */ /* 0x000fe200078ec0ff */
[----:B------:R-:W-:-:S02]  /*9700*/  IMAD.U32 R8, R6, 0x10000, RZ ;  /* 0x0001000006087824 */ /* 0x000fc400078e00ff */
[CC--:B------:R-:W-:Y:S01]  /*9710*/  FMUL.FTZ R13, R9.reuse, R12.reuse ;  /* 0x0000000c090d7220 */ /* 0x0c0fe20000410000 */
[----:B------:R-:W-:Y:S01]  /*9720*/  FMUL.FTZ R9, R9, R11 ;  /* 0x0000000b09097220 */ /* 0x000fe20000410000 */
[C---:B------:R-:W-:Y:S01]  /*9730*/  FMUL.FTZ R21, R7.reuse, R41 ;  /* 0x0000002907157220 */ /* 0x040fe20000410000 */
[----:B------:R-:W-:Y:S02]  /*9740*/  IMAD.U32 R3, R4, 0x10000, RZ ;  /* 0x0001000004037824 */ /* 0x000fe400078e00ff */
[C---:B------:R-:W-:Y:S01]  /*9750*/  FFMA.FTZ R14, R8.reuse, R11, -R13 ;  /* 0x0000000b080e7223 */ /* 0x040fe2000001080d */
[----:B------:R-:W-:Y:S01]  /*9760*/  FFMA.FTZ R15, R8, R12, R9 ;  /* 0x0000000c080f7223 */ /* 0x000fe20000010009 */
[-C--:B------:R-:W-:Y:S01]  /*9770*/  FMUL.FTZ R9, R7, R43.reuse ;  /* 0x0000002b07097220 */ /* 0x080fe20000410000 */
        /* <DEDUP_REMOVED lines=21> */
[----:B------:R0:W-:Y:S01]  /*98d0*/  STS.128 [R0+0x13a00], R4 ;  /* 0x013a000400007388 */ /* 0x0001e20000000c00 */
[----:B------:R-:W-:Y:S05]  /*98e0*/  BRA `(.L_x_497) ;  /* 0x0000001c009c7947 */ /* 0x000fea0003800000 */
.L_x_491:
[----:B------:R-:W-:-:S03]  /*98f0*/  UMOV UR4, 0xffffffff ;  /* 0xffffffff00047882 */ /* 0x000fc60000000000 */
[----:B------:R-:W-:Y:S05]  /*9900*/  BRA.DIV UR4, `(.L_x_508) ;  /* 0x0000017a04ac7947 */ /* 0x000fea000b800000 */
[----:B------:R-:W1:Y:S04]  /*9910*/  SHFL.IDX PT, R3, R25, RZ, 0x1e1f ;  /* 0x001e1fff19037589 */ /* 0x000e6800000e0000 */
[----:B------:R-:W2:Y:S04]  /*9920*/  SHFL.IDX PT, R0, R24, RZ, 0x1e1f ;  /* 0x001e1fff18007589 */ /* 0x000ea800000e0000 */
[----:B------:R3:W4:Y:S04]  /*9930*/  SHFL.IDX PT, R5, R27, RZ, 0x1e1f ;  /* 0x001e1fff1b057589 */ /* 0x00072800000e0000 */
[----:B0-----:R3:W0:Y:S01]  /*9940*/  SHFL.IDX PT, R14, R26, RZ, 0x1e1f ;  /* 0x001e1fff1a0e7589 */ /* 0x00162200000e0000 */
[----:B-1----:R-:W-:-:S02]  /*9950*/  IMAD.MOV.U32 R21, RZ, RZ, R3 ;  /* 0x000000ffff157224 */ /* 0x002fc400078e0003 */
[----:B--23--:R-:W-:-:S07]  /*9960*/  IMAD.MOV.U32 R20, RZ, RZ, R0 ;  /* 0x000000ffff147224 */ /* 0x00cfce00078e0000 */
.L_x_740:
[----:B------:R-:W2:Y:S01]  /*9970*/  LDL R39, [R1+0xa4] ;  /* 0x0000a40001277983 */ /* 0x000ea20000100800 */
[----:B------:R-:W-:Y:S01]  /*9980*/  ULDC UR4, c[0x0][0x448] ;  /* 0x0001120000047ab9 */ /* 0x000fe20000000800 */
[----:B------:R-:W-:Y:S01]  /*9990*/  BSSY B1, `(.L_x_509) ;  /* 0x0000041000017945 */ /* 0x000fe20003800000 */
[----:B------:R-:W-:Y:S01]  /*99a0*/  IMAD R112, R112, UR4, RZ ;  /* 0x0000000470707c24 */ /* 0x000fe2000f8e02ff */
[----:B------:R-:W-:Y:S01]  /*99b0*/  CS2R R8, SRZ ;  /* 0x0000000000087805 */ /* 0x000fe2000001ff00 */
[----:B0-----:R-:W-:Y:S01]  /*99c0*/  IMAD.MOV.U32 R36, RZ, RZ, R14 ;  /* 0x000000ffff247224 */ /* 0x001fe200078e000e */
[----:B------:R-:W-:Y:S01]  /*99d0*/  CS2R R10, SRZ ;  /* 0x00000000000a7805 */ /* 0x000fe2000001ff00 */
[----:B------:R-:W-:Y:S01]  /*99e0*/  IMAD R0, R109, -0xc0, R112 ;  /* 0xffffff406d007824 */ /* 0x000fe200078e0270 */
[----:B------:R-:W-:Y:S01]  /*99f0*/  ISETP.GE.AND P1, PT, R7, R112, PT ;  /* 0x000000700700720c */ /* 0x000fe20003f26270 */
[----:B----4-:R-:W-:Y:S01]  /*9a00*/  IMAD.MOV.U32 R37, RZ, RZ, R5 ;  /* 0x000000ffff257224 */ /* 0x010fe200078e0005 */
[----:B------:R-:W-:-:S02]  /*9a10*/  CS2R R4, SRZ ;  /* 0x0000000000047805 */ /* 0x000fc4000001ff00 */
[----:B------:R-:W-:Y:S02]  /*9a20*/  CS2R R6, SRZ ;  /* 0x0000000000067805 */ /* 0x000fe4000001ff00 */
[----:B------:R-:W-:Y:S02]  /*9a30*/  VIMNMX R0, R0, 0xc0, PT ;  /* 0x000000c000007848 */ /* 0x000fe40003fe0100 */
[----:B------:R-:W-:Y:S02]  /*9a40*/  CS2R R12, SRZ ;  /* 0x00000000000c7805 */ /* 0x000fe4000001ff00 */
[----:B------:R-:W-:Y:S02]  /*9a50*/  CS2R R14, SRZ ;  /* 0x00000000000e7805 */ /* 0x000fe4000001ff00 */
[----:B------:R-:W-:Y:S02]  /*9a60*/  CS2R R24, SRZ ;  /* 0x0000000000187805 */ /* 0x000fe4000001ff00 */
[----:B------:R-:W-:-:S02]  /*9a70*/  ISETP.GE.AND P0, PT, R19, R0, PT ;  /* 0x000000001300720c */ /* 0x000fc40003f06270 */
[----:B------:R-:W-:Y:S02]  /*9a80*/  CS2R R26, SRZ ;  /* 0x00000000001a7805 */ /* 0x000fe4000001ff00 */
[----:B------:R-:W-:Y:S02]  /*9a90*/  CS2R R28, SRZ ;  /* 0x00000000001c7805 */ /* 0x000fe4000001ff00 */
[----:B------:R-:W-:Y:S02]  /*9aa0*/  CS2R R30, SRZ ;  /* 0x00000000001e7805 */ /* 0x000fe4000001ff00 */
[----:B------:R-:W-:Y:S02]  /*9ab0*/  CS2R R32, SRZ ;  /* 0x0000000000207805 */ /* 0x000fe4000001ff00 */
[----:B------:R-:W-:Y:S02]  /*9ac0*/  CS2R R34, SRZ ;  /* 0x0000000000227805 */ /* 0x000fe4000001ff00 */
[----:B--2---:R-:W-:Y:S01]  /*9ad0*/  LEA.HI R0, R39, R39, RZ, 0x1 ;  /* 0x0000002727007211 */ /* 0x004fe200078f08ff */
[----:B------:R-:W-:Y:S06]  /*9ae0*/  @P1 BRA `(.L_x_510) ;  /* 0x0000000000ac1947 */ /* 0x000fec0003800000 */
[----:B------:R-:W2:Y:S04]  /*9af0*/  LDL R43, [R1+0x68] ;  /* 0x00006800012b7983 */ /* 0x000ea80000100800 */
[----:B------:R-:W3:Y:S04]  /*9b00*/  LDL R42, [R1+0x64] ;  /* 0x00006400012a7983 */ /* 0x000ee80000100800 */
[----:B------:R-:W2:Y:S01]  /*9b10*/  LDL.64 R40, [R1+0x40] ;  /* 0x0000400001287983 */ /* 0x000ea20000100a00 */
[C---:B------:R-:W-:Y:S01]  /*9b20*/  VIADD R3, R22.reuse, 0x10 ;  /* 0x0000001016037836 */ /* 0x040fe20000000000 */
[----:B------:R-:W-:Y:S01]  /*9b30*/  ULDC UR4, c[0x0][0x3f4] ;  /* 0x0000fd0000047ab9 */ /* 0x000fe20000000800 */
[C---:B------:R-:W-:Y:S01]  /*9b40*/  VIADD R4, R22.reuse, 0x20 ;  /* 0x0000002016047836 */ /* 0x040fe20000000000 */
[----:B------:R-:W-:-:S02]  /*9b50*/  ISETP.GE.AND P1, PT, R22, UR4, PT ;  /* 0x0000000416007c0c */ /* 0x000fc4000bf26270 */
[----:B------:R-:W-:Y:S02]  /*9b60*/  CS2R R24, SRZ ;  /* 0x0000000000187805 */ /* 0x000fe4000001ff00 */
[----:B------:R-:W-:Y:S02]  /*9b70*/  ISETP.GE.AND P2, PT, R3, UR4, PT ;  /* 0x0000000403007c0c */ /* 0x000fe4000bf46270 */
[----:B------:R-:W-:Y:S02]  /*9b80*/  CS2R R26, SRZ ;  /* 0x00000000001a7805 */ /* 0x000fe4000001ff00 */
[----:B------:R-:W-:Y:S02]  /*9b90*/  ISETP.GE.AND P3, PT, R4, UR4, PT ;  /* 0x0000000404007c0c */ /* 0x000fe4000bf66270 */
[----:B------:R-:W-:Y:S02]  /*9ba0*/  CS2R R28, SRZ ;  /* 0x00000000001c7805 */ /* 0x000fe4000001ff00 */
[----:B------:R-:W-:-:S02]  /*9bb0*/  CS2R R30, SRZ ;  /* 0x00000000001e7805 */ /* 0x000fc4000001ff00 */
[----:B------:R-:W-:Y:S01]  /*9bc0*/  CS2R R8, SRZ ;  /* 0x0000000000087805 */ /* 0x000fe2000001ff00 */
[----:B------:R-:W-:Y:S01]  /*9bd0*/  @!P1 IMAD.WIDE R12, R22, 0x2, R20 ;  /* 0x00000002160c9825 */ /* 0x000fe200078e0214 */
[----:B------:R-:W-:Y:S02]  /*9be0*/  CS2R R10, SRZ ;  /* 0x00000000000a7805 */ /* 0x000fe4000001ff00 */
[----:B------:R-:W-:Y:S02]  /*9bf0*/  CS2R R32, SRZ ;  /* 0x0000000000207805 */ /* 0x000fe4000001ff00 */
[----:B------:R-:W-:Y:S02]  /*9c00*/  CS2R R34, SRZ ;  /* 0x0000000000227805 */ /* 0x000fe4000001ff00 */
[----:B------:R-:W-:Y:S01]  /*9c10*/  CS2R R14, SRZ ;  /* 0x00000000000e7805 */ /* 0x000fe2000001ff00 */
[----:B------:R0:W5:Y:S02]  /*9c20*/  @!P1 LD.E.128 R24, desc[UR60][R12.64] ;  /* 0x0000003c0c189980 */ /* 0x000164000c101d00 */
[----:B0-----:R-:W-:Y:S01]  /*9c30*/  CS2R R12, SRZ ;  /* 0x00000000000c7805 */ /* 0x001fe2000001ff00 */
[----:B--2---:R-:W-:-:S02]  /*9c40*/  IMAD.IADD R3, R40, 0x1, R43 ;  /* 0x0000000128037824 */ /* 0x004fc400078e022b */
[----:B---3--:R-:W-:-:S03]  /*9c50*/  IMAD.IADD R5, R40, 0x1, R42 ;  /* 0x0000000128057824 */ /* 0x008fc600078e022a */
[----:B------:R-:W-:Y:S02]  /*9c60*/  SHF.R.S32.HI R4, RZ, 0x1f, R3 ;  /* 0x0000001fff047819 */ /* 0x000fe40000011403 */
[----:B------:R-:W-:Y:S02]  /*9c70*/  SHF.R.S32.HI R6, RZ, 0x1f, R5 ;  /* 0x0000001fff067819 */ /* 0x000fe40000011405 */
[----:B------:R-:W-:Y:S02]  /*9c80*/  LEA.HI R3, R4, R3, RZ, 0x3 ;  /* 0x0000000304037211 */ /* 0x000fe400078f18ff */
[----:B------:R-:W-:Y:S02]  /*9c90*/  LEA.HI R6, R6, R5, RZ, 0x3 ;  /* 0x0000000506067211 */ /* 0x000fe400078f18ff */
[----:B------:R-:W-:Y:S02]  /*9ca0*/  SHF.R.S32.HI R3, RZ, 0x3, R3 ;  /* 0x00000003ff037819 */ /* 0x000fe40000011403 */
[----:B------:R-:W-:-:S03]  /*9cb0*/  SHF.R.S32.HI R45, RZ, 0x3, R6 ;  /* 0x00000003ff2d7819 */ /* 0x000fc60000011406 */
[----:B------:R-:W-:Y:S02]  /*9cc0*/  @!P2 IMAD.SHL.U32 R3, R3, 0x8, RZ ;  /* 0x000000080303a824 */ /* 0x000fe400078e00ff */
[----:B------:R-:W-:Y:S01]  /*9cd0*/  @!P3 IMAD.SHL.U32 R45, R45, 0x8, RZ ;  /* 0x000000082d2db824 */ /* 0x000fe200078e00ff */
[----:B------:R-:W-:Y:S01]  /*9ce0*/  CS2R R4, SRZ ;  /* 0x0000000000047805 */ /* 0x000fe2000001ff00 */
[----:B------:R-:W-:Y:S01]  /*9cf0*/  @!P2 IMAD.WIDE R40, R3, 0x2, R20 ;  /* 0x000000020328a825 */ /* 0x000fe200078e0214 */
[----:B------:R-:W-:-:S03]  /*9d00*/  CS2R R6, SRZ ;  /* 0x0000000000067805 */ /* 0x000fc6000001ff00 */
[----:B------:R-:W-:Y:S01]  /*9d10*/  @!P3 IMAD.WIDE R42, R45, 0x2, R20 ;  /* 0x000000022d2ab825 */ /* 0x000fe200078e0214 */
[----:B------:R0:W5:Y:S03]  /*9d20*/  @!P2 LD.E.128 R28, desc[UR60][R40.64] ;  /* 0x0000003c281ca980 */ /* 0x000166000c101d00 */
[--C-:B------:R-:W-:Y:S01]  /*9d30*/  @!P2 IMAD.WIDE R20, R3, 0x2, R36.reuse ;  /* 0x000000020314a825 */ /* 0x100fe200078e0224 */
[----:B------:R0:W5:Y:S03]  /*9d40*/  @!P3 LD.E.128 R32, desc[UR60][R42.64] ;  /* 0x0000003c2a20b980 */ /* 0x000166000c101d00 */
[--C-:B------:R-:W-:Y:S01]  /*9d50*/  @!P3 IMAD.WIDE R44, R45, 0x2, R36.reuse ;  /* 0x000000022d2cb825 */ /* 0x100fe200078e0224 */
[----:B------:R0:W5:Y:S03]  /*9d60*/  @!P2 LD.E.128 R8, desc[UR60][R20.64] ;  /* 0x0000003c1408a980 */ /* 0x000166000c101d00 */
[----:B------:R-:W-:Y:S01]  /*9d70*/  @!P1 IMAD.WIDE R36, R22, 0x2, R36 ;  /* 0x0000000216249825 */ /* 0x000fe200078e0224 */
[----:B------:R0:W5:Y:S04]  /*9d80*/  @!P3 LD.E.128 R12, desc[UR60][R44.64] ;  /* 0x0000003c2c0cb980 */ /* 0x000168000c101d00 */
[----:B------:R0:W5:Y:S02]  /*9d90*/  @!P1 LD.E.128 R4, desc[UR60][R36.64] ;  /* 0x0000003c24049980 */ /* 0x000164000c101d00 */
.L_x_510:
[----:B------:R-:W-:Y:S05]  /*9da0*/  BSYNC B1 ;  /* 0x0000000000017941 */ /* 0x000fea0003800000 */
.L_x_509:
[----:B------:R-:W-:Y:S01]  /*9db0*/  LOP3.LUT R0, R0, 0xfffffffe, RZ, 0xc0, !PT ;  /* 0xfffffffe00007812 */ /* 0x000fe200078ec0ff */
[----:B-----5:R-:W-:Y:S01]  /*9dc0*/  IMAD.MOV.U32 R3, RZ, RZ, R4 ;  /* 0x000000ffff037224 */ /* 0x020fe200078e0004 */
[----:B------:R-:W-:Y:S01]  /*9dd0*/  BSSY B1, `(.L_x_511) ;  /* 0x0000031000017945 */ /* 0x000fe20003800000 */
[----:B0-----:R-:W-:Y:S02]  /*9de0*/  IMAD.MOV.U32 R20, RZ, RZ, R5 ;  /* 0x000000ffff147224 */ /* 0x001fe400078e0005 */
[----:B------:R-:W-:Y:S01]  /*9df0*/  IMAD.IADD R0, R39, 0x1, -R0 ;  /* 0x0000000127007824 */ /* 0x000fe200078e0a00 */
[----:B------:R-:W-:Y:S01]  /*9e00*/  PRMT R59, R3, 0x7610, R59 ;  /* 0x00007610033b7816 */ /* 0x000fe2000000003b */
[----:B------:R-:W-:Y:S01]  /*9e10*/  IMAD.MOV.U32 R37, RZ, RZ, R9 ;  /* 0x000000ffff257224 */ /* 0x000fe200078e0009 */
[----:B------:R-:W-:Y:S01]  /*9e20*/  PRMT R60, R20, 0x7610, R60 ;  /* 0x00007610143c7816 */ /* 0x000fe2000000003c */
[----:B------:R-:W-:Y:S01]  /*9e30*/  IMAD.MOV.U32 R20, RZ, RZ, R7 ;  /* 0x000000ffff147224 */ /* 0x000fe200078e0007 */
[----:B------:R-:W-:Y:S01]  /*9e40*/  SHF.L.U32 R3, R0, 0x1f, RZ ;  /* 0x0000001f00037819 */ /* 0x000fe200000006ff */
[----:B------:R-:W-:Y:S01]  /*9e50*/  IMAD.MOV.U32 R36, RZ, RZ, R8 ;  /* 0x000000ffff247224 */ /* 0x000fe200078e0008 */
        /* <DEDUP_REMOVED lines=16> */
[----:B------:R-:W-:-:S02]  /*9f60*/  IMAD.MOV.U32 R37, RZ, RZ, R25 ;  /* 0x000000ffff257224 */ /* 0x000fc400078e0019 */
        /* <DEDUP_REMOVED lines=23> */
.L_x_741:
[----:B------:R-:W-:Y:S05]  /*a0e0*/  BSYNC B1 ;  /* 0x0000000000017941 */ /* 0x000fea0003800000 */
.L_x_511:
[----:B------:R-:W-:Y:S02]  /*a0f0*/  PRMT R49, R0, 0x7610, R49 ;  /* 0x0000761000317816 */ /* 0x000fe40000000031 */
[----:B------:R-:W-:Y:S01]  /*a100*/  PRMT R50, R20, 0x7610, R50 ;  /* 0x0000761014327816 */ /* 0x000fe20000000032 */
[----:B------:R-:W-:Y:S06]  /*a110*/  @P0 BRA `(.L_x_497) ;  /* 0x0000001400900947 */ /* 0x000fec0003800000 */
[----:B------:R1:W5:Y:S01]  /*a120*/  LDL R78, [R1+0x54] ;  /* 0x00005400014e7983 */ /* 0x0003620000100800 */
[----:B0-----:R-:W0:Y:S03]  /*a130*/  LDC R3, c[0x0][0x3f4] ;  /* 0x0000fd00ff037b82 */ /* 0x001e260000000800 */
[----:B------:R1:W5:Y:S04]  /*a140*/  LDL R77, [R1+0xc8] ;  /* 0x0000c800014d7983 */ /* 0x0003680000100800 */
[----:B------:R1:W5:Y:S04]  /*a150*/  LDL R75, [R1+0x5c] ;  /* 0x00005c00014b7983 */ /* 0x0003680000100800 */
[----:B------:R1:W5:Y:S01]  /*a160*/  LDL R73, [R1+0x58] ;  /* 0x0000580001497983 */ /* 0x0003620000100800 */
[C---:B------:R-:W-:Y:S01]  /*a170*/  VIADD R0, R22.reuse, 0x10 ;  /* 0x0000001016007836 */ /* 0x040fe20000000000 */
[----:B------:R-:W-:Y:S01]  /*a180*/  BSSY B1, `(.L_x_513) ;  /* 0x0000073000017945 */ /* 0x000fe20003800000 */
[C---:B------:R-:W-:Y:S01]  /*a190*/  VIADD R20, R22.reuse, 0x20 ;  /* 0x0000002016147836 */ /* 0x040fe20000000000 */
[----:B0-----:R-:W-:-:S02]  /*a1a0*/  ISETP.GE.AND P0, PT, R22, R3, PT ;  /* 0x000000031600720c */ /* 0x001fc40003f06270 */
[-C--:B------:R-:W-:Y:S02]  /*a1b0*/  ISETP.GE.AND P1, PT, R0, R3.reuse, PT ;  /* 0x000000030000720c */ /* 0x080fe40003f26270 */
[----:B------:R-:W-:-:S09]  /*a1c0*/  ISETP.GE.AND P2, PT, R20, R3, PT ;  /* 0x000000031400720c */ /* 0x000fd20003f46270 */
[----:B-1----:R-:W-:Y:S05]  /*a1d0*/  @P0 BRA `(.L_x_514) ;  /* 0x0000000400b40947 */ /* 0x002fea0003800000 */
[----:B------:R-:W-:Y:S02]  /*a1e0*/  LEA.HI R0, R38, R38, RZ, 0x1 ;  /* 0x0000002626007211 */ /* 0x000fe400078f08ff */
[----:B-----5:R-:W-:Y:S02]  /*a1f0*/  LOP3.LUT R20, R78, 0x18, R22, 0xf8, !PT ;  /* 0x000000184e147812 */ /* 0x020fe400078ef816 */
[----:B------:R-:W-:Y:S02]  /*a200*/  LOP3.LUT R37, R0, 0xfffffffe, RZ, 0xc0, !PT ;  /* 0xfffffffe00257812 */ /* 0x000fe400078ec0ff */
[----:B------:R-:W-:Y:S02]  /*a210*/  LOP3.LUT R20, R20, R73, RZ, 0x3c, !PT ;  /* 0x0000004914147212 */ /* 0x000fe400078e3cff */
[----:B------:R-:W-:Y:S01]  /*a220*/  SHF.R.U64 R67, R4, 0x10, R5 ;  /* 0x0000001004437819 */ /* 0x000fe20000001205 */
[----:B------:R-:W-:Y:S01]  /*a230*/  IMAD.IADD R0, R38, 0x1, -R37 ;  /* 0x0000000126007824 */ /* 0x000fe200078e0a25 */
[----:B------:R-:W-:Y:S01]  /*a240*/  SHF.R.U64 R65, R24, 0x10, R25 ;  /* 0x0000001018417819 */ /* 0x000fe20000001219 */
[----:B------:R-:W-:Y:S01]  /*a250*/  IMAD.IADD R36, R75, 0x1, R20 ;  /* 0x000000014b247824 */ /* 0x000fe200078e0214 */
[----:B------:R-:W-:-:S02]  /*a260*/  SHF.R.U64 R24, R26, 0x10, R27 ;  /* 0x000000101a187819 */ /* 0x000fc4000000121b */
[----:B------:R-:W-:Y:S02]  /*a270*/  LEA.HI R0, R3, R0, RZ, 0x1d ;  /* 0x0000000003007211 */ /* 0x000fe400078fe8ff */
[----:B------:R-:W-:Y:S02]  /*a280*/  SHF.R.U32.HI R27, RZ, 0x10, R27 ;  /* 0x00000010ff1b7819 */ /* 0x000fe4000001161b */
[----:B------:R-:W-:Y:S02]  /*a290*/  SHF.R.S32.HI R37, RZ, 0x1f, R0 ;  /* 0x0000001fff257819 */ /* 0x000fe40000011400 */
[----:B------:R-:W-:Y:S02]  /*a2a0*/  PRMT R67, R59, 0x5410, R67 ;  /* 0x000054103b437816 */ /* 0x000fe40000000043 */
[----:B------:R-:W-:Y:S01]  /*a2b0*/  LEA.HI R37, R37, R0, RZ, 0x2 ;  /* 0x0000000025257211 */ /* 0x000fe200078f10ff */
[----:B------:R-:W-:Y:S01]  /*a2c0*/  IMAD.SHL.U32 R0, R0, 0x8, RZ ;  /* 0x0000000800007824 */ /* 0x000fe200078e00ff */
[----:B------:R-:W-:Y:S01]  /*a2d0*/  SHF.R.U32.HI R69, RZ, 0x10, R5 ;  /* 0x00000010ff457819 */ /* 0x000fe20000011605 */
[----:B------:R-:W-:Y:S01]  /*a2e0*/  IMAD.U32 R70, R67, 0x10000, RZ ;  /* 0x0001000043467824 */ /* 0x000fe200078e00ff */
[----:B------:R-:W-:-:S02]  /*a2f0*/  SHF.R.S32.HI R37, RZ, 0x2, R37 ;  /* 0x00000002ff257819 */ /* 0x000fc40000011425 */
[----:B------:R-:W-:Y:S01]  /*a300*/  LOP3.LUT R20, R78, 0x18, R0, 0xf8, !PT ;  /* 0x000000184e147812 */ /* 0x000fe200078ef800 */
[----:B------:R-:W-:Y:S01]  /*a310*/  IMAD R0, R36, 0x2, R77 ;  /* 0x0000000224007824 */ /* 0x000fe200078e024d */
[----:B------:R-:W-:Y:S01]  /*a320*/  PRMT R65, R61, 0x5410, R65 ;  /* 0x000054103d417816 */ /* 0x000fe20000000041 */
[----:B------:R-:W-:Y:S01]  /*a330*/  IMAD R37, R37, 0x1800, R75 ;  /* 0x0000180025257824 */ /* 0x000fe200078e024b */
[----:B------:R-:W-:Y:S02]  /*a340*/  LOP3.LUT R20, R20, R73, RZ, 0x3c, !PT ;  /* 0x0000004914147212 */ /* 0x000fe400078e3cff */
[----:B------:R-:W-:Y:S02]  /*a350*/  SHF.R.U64 R26, R6, 0x10, R7 ;  /* 0x00000010061a7819 */ /* 0x000fe40000001207 */
[----:B------:R-:W-:Y:S01]  /*a360*/  PRMT R5, R62, 0x5410, R27 ;  /* 0x000054103e057816 */ /* 0x000fe2000000001b */
[----:B------:R-:W-:Y:S01]  /*a370*/  IMAD.IADD R41, R37, 0x1, R20 ;  /* 0x0000000125297824 */ /* 0x000fe200078e0214 */
[----:B------:R-:W-:Y:S01]  /*a380*/  SHF.R.U32.HI R66, RZ, 0x10, R25 ;  /* 0x00000010ff427819 */ /* 0x000fe20000011619 */
[----:B------:R-:W0:Y:S01]  /*a390*/  LDS.128 R36, [R0] ;  /* 0x0000000000247984 */ /* 0x000e220000000c00 */
[----:B------:R-:W-:Y:S01]  /*a3a0*/  SHF.R.U32.HI R6, RZ, 0x10, R7 ;  /* 0x00000010ff067819 */ /* 0x000fe20000011607 */
[----:B------:R-:W-:Y:S01]  /*a3b0*/  IMAD R20, R41, 0x2, R16 ;  /* 0x0000000229147824 */ /* 0x000fe200078e0210 */
[----:B------:R-:W-:-:S02]  /*a3c0*/  PRMT R69, R60, 0x5410, R69 ;  /* 0x000054103c457816 */ /* 0x000fc40000000045 */
[----:B------:R-:W-:Y:S02]  /*a3d0*/  PRMT R66, R45, 0x5432, R66 ;  /* 0x000054322d427816 */ /* 0x000fe40000000042 */
[----:B------:R-:W1:Y:S01]  /*a3e0*/  LDS.128 R40, [R20+0xda00] ;  /* 0x00da000014287984 */ /* 0x000e620000000c00 */
[----:B------:R-:W-:Y:S01]  /*a3f0*/  PRMT R6, R44, 0x5432, R6 ;  /* 0x000054322c067816 */ /* 0x000fe20000000006 */
[----:B------:R-:W-:Y:S01]  /*a400*/  IMAD.U32 R72, R69, 0x10000, RZ ;  /* 0x0001000045487824 */ /* 0x000fe200078e00ff */
[----:B------:R-:W-:Y:S02]  /*a410*/  LOP3.LUT R67, R67, 0xffff0000, RZ, 0xc0, !PT ;  /* 0xffff000043437812 */ /* 0x000fe400078ec0ff */
[----:B------:R-:W-:Y:S01]  /*a420*/  LOP3.LUT R69, R69, 0xffff0000, RZ, 0xc0, !PT ;  /* 0xffff000045457812 */ /* 0x000fe200078ec0ff */
[----:B------:R-:W-:Y:S01]  /*a430*/  IMAD.U32 R71, R6, 0x10000, RZ ;  /* 0x0001000006477824 */ /* 0x000fe200078e00ff */
[----:B------:R-:W-:Y:S02]  /*a440*/  PRMT R24, R46, 0x5432, R24 ;  /* 0x000054322e187816 */ /* 0x000fe40000000018 */
[----:B------:R-:W-:Y:S01]  /*a450*/  PRMT R26, R21, 0x5432, R26 ;  /* 0x00005432151a7816 */ /* 0x000fe2000000001a */
[C---:B0-----:R-:W-:Y:S01]  /*a460*/  IMAD.U32 R59, R36.reuse, 0x10000, RZ ;  /* 0x00010000243b7824 */ /* 0x041fe200078e00ff */
[----:B------:R-:W-:Y:S01]  /*a470*/  LOP3.LUT R60, R36, 0xffff0000, RZ, 0xc0, !PT ;  /* 0xffff0000243c7812 */ /* 0x000fe200078ec0ff */
[----:B------:R-:W-:Y:S01]  /*a480*/  IMAD.U32 R36, R65, 0x10000, RZ ;  /* 0x0001000041247824 */ /* 0x000fe200078e00ff */
[C---:B------:R-:W-:Y:S01]  /*a490*/  LOP3.LUT R4, R38.reuse, 0xffff0000, RZ, 0xc0, !PT ;  /* 0xffff000026047812 */ /* 0x040fe200078ec0ff */
[----:B------:R-:W-:Y:S01]  /*a4a0*/  IMAD.U32 R7, R38, 0x10000, RZ ;  /* 0x0001000026077824 */ /* 0x000fe200078e00ff */
[C---:B------:R-:W-:Y:S01]  /*a4b0*/  LOP3.LUT R38, R39.reuse, 0xffff0000, RZ, 0xc0, !PT ;  /* 0xffff000027267812 */ /* 0x040fe200078ec0ff */
[----:B------:R-:W-:Y:S01]  /*a4c0*/  IMAD.U32 R62, R39, 0x10000, RZ ;  /* 0x00010000273e7824 */ /* 0x000fe200078e00ff */
[C---:B-1----:R-:W-:Y:S01]  /*a4d0*/  LOP3.LUT R39, R40.reuse, 0xffff0000, RZ, 0xc0, !PT ;  /* 0xffff000028277812 */ /* 0x042fe200078ec0ff */
[----:B------:R-:W-:Y:S01]  /*a4e0*/  IMAD.U32 R27, R40, 0x10000, RZ ;  /* 0x00010000281b7824 */ /* 0x000fe200078e00ff */
[C---:B------:R-:W-:Y:S01]  /*a4f0*/  LOP3.LUT R40, R41.reuse, 0xffff0000, RZ, 0xc0, !PT ;  /* 0xffff000029287812 */ /* 0x040fe200078ec0ff */
[----:B------:R-:W-:Y:S01]  /*a500*/  IMAD.U32 R63, R41, 0x10000, RZ ;  /* 0x00010000293f7824 */ /* 0x000fe200078e00ff */
[C---:B------:R-:W-:Y:S01]  /*a510*/  LOP3.LUT R25, R42.reuse, 0xffff0000, RZ, 0xc0, !PT ;  /* 0xffff00002a197812 */ /* 0x040fe200078ec0ff */
[C---:B------:R-:W-:Y:S01]  /*a520*/  FMUL.FTZ R68, R27.reuse, R70 ;  /* 0x000000461b447220 */ /* 0x040fe20000410000 */
[-C--:B------:R-:W-:Y:S01]  /*a530*/  FMUL.FTZ R74, R27, R36.reuse ;  /* 0x000000241b4a7220 */ /* 0x080fe20000410000 */
[----:B------:R-:W-:Y:S01]  /*a540*/  IMAD.U32 R64, R43, 0x10000, RZ ;  /* 0x000100002b407824 */ /* 0x000fe200078e00ff */
[----:B------:R-:W-:Y:S01]  /*a550*/  LOP3.LUT R65, R65, 0xffff0000, RZ, 0xc0, !PT ;  /* 0xffff000041417812 */ /* 0x000fe200078ec0ff */
[----:B------:R-:W-:Y:S01]  /*a560*/  FFMA.FTZ R27, R59, R36, -R68 ;  /* 0x000000243b1b7223 */ /* 0x000fe20000010844 */
[----:B------:R-:W-:Y:S01]  /*a570*/  IMAD.U32 R41, R42, 0x10000, RZ ;  /* 0x000100002a297824 */ /* 0x000fe200078e00ff */
[----:B------:R-:W-:Y:S01]  /*a580*/  LOP3.LUT R42, R43, 0xffff0000, RZ, 0xc0, !PT ;  /* 0xffff00002b2a7812 */ /* 0x000fe200078ec0ff */
[----:B------:R-:W-:-:S02]  /*a590*/  IMAD.U32 R68, R66, 0x10000, RZ ;  /* 0x0001000042447824 */ /* 0x000fc400078e00ff */
[----:B------:R-:W-:Y:S01]  /*a5a0*/  FFMA.FTZ R36, R59, R70, R74 ;  /* 0x000000463b247223 */ /* 0x000fe2000001004a */
[----:B------:R-:W-:Y:S02]  /*a5b0*/  IMAD.U32 R43, R5, 0x10000, RZ ;  /* 0x00010000052b7824 */ /* 0x000fe400078e00ff */
[----:B------:R-:W-:Y:S01]  /*a5c0*/  FMUL.FTZ R59, R64, R71 ;  /* 0x00000047403b7220 */ /* 0x000fe20000410000 */
[----:B------:R-:W-:Y:S02]  /*a5d0*/  IMAD.U32 R61, R37, 0x10000, RZ ;  /* 0x00010000253d7824 */ /* 0x000fe400078e00ff */
[C---:B------:R-:W-:Y:S01]  /*a5e0*/  FMUL.FTZ R70, R63.reuse, R68 ;  /* 0x000000443f467220 */ /* 0x040fe20000410000 */
[----:B------:R-:W-:Y:S01]  /*a5f0*/  LOP3.LUT R66, R66, 0xffff0000, RZ, 0xc0, !PT ;  /* 0xffff000042427812 */ /* 0x000fe200078ec0ff */
[-C--:B------:R-:W-:Y:S01]  /*a600*/  FMUL.FTZ R64, R64, R43.reuse ;  /* 0x0000002b40407220 */ /* 0x080fe20000410000 */
[-C--:B------:R-:W-:Y:S01]  /*a610*/  FMUL.FTZ R76, R63, R72.reuse ;  /* 0x000000483f4c7220 */ /* 0x080fe20000410000 */
[----:B------:R-:W-:Y:S01]  /*a620*/  FFMA.FTZ R70, R61, R72, R70 ;  /* 0x000000483d467223 */ /* 0x000fe20000010046 */
[----:B------:R-:W-:Y:S01]  /*a630*/  FFMA.FTZ R59, R62, R43, -R59 ;  /* 0x0000002b3e3b7223 */ /* 0x000fe2000001083b */
[----:B------:R-:W-:Y:S01]  /*a640*/  LOP3.LUT R37, R37, 0xffff0000, RZ, 0xc0, !PT ;  /* 0xffff000025257812 */ /* 0x000fe200078ec0ff */
[C---:B------:R-:W-:Y:S01]  /*a650*/  FMUL.FTZ R43, R39.reuse, R67 ;  /* 0x00000043272b7220 */ /* 0x040fe20000410000 */
[----:B------:R-:W-:Y:S01]  /*a660*/  FMUL.FTZ R72, R40, R69 ;  /* 0x0000004528487220 */ /* 0x000fe20000410000 */
[----:B------:R-:W-:Y:S01]  /*a670*/  FFMA.FTZ R71, R62, R71, R64 ;  /* 0x000000473e477223 */ /* 0x000fe20000010040 */
[----:B------:R-:W-:Y:S01]  /*a680*/  FMUL.FTZ R39, R39, R65 ;  /* 0x0000004127277220 */ /* 0x000fe20000410000 */
[----:B------:R-:W-:Y:S01]  /*a690*/  FMUL.FTZ R40, R40, R66 ;  /* 0x0000004228287220 */ /* 0x000fe20000410000 */
[----:B------:R-:W-:-:S02]  /*a6a0*/  IMAD.U32 R64, R26, 0x10000, RZ ;  /* 0x000100001a407824 */ /* 0x000fc400078e00ff */
[----:B------:R-:W-:Y:S01]  /*a6b0*/  FFMA.FTZ R76, R61, R68, -R76 ;  /* 0x000000443d4c7223 */ /* 0x000fe2000001084c */
[----:B------:R-:W-:Y:S02]  /*a6c0*/  IMAD.U32 R62, R24, 0x10000, RZ ;  /* 0x00010000183e7824 */ /* 0x000fe400078e00ff */
[C---:B------:R-:W-:Y:S01]  /*a6d0*/  FFMA.FTZ R68, R60.reuse, R65, -R43 ;  /* 0x000000413c447223 */ /* 0x040fe2000001082b */
[----:B------:R-:W-:Y:S01]  /*a6e0*/  FFMA.FTZ R39, R60, R67, R39 ;  /* 0x000000433c277223 */ /* 0x000fe20000010027 */
[----:B------:R-:W-:Y:S01]  /*a6f0*/  FFMA.FTZ R69, R37, R69, R40 ;  /* 0x0000004525457223 */ /* 0x000fe20000010028 */
[----:B------:R-:W-:Y:S01]  /*a700*/  FMUL.FTZ R60, R41, R64 ;  /* 0x00000040293c7220 */ /* 0x000fe20000410000 */
[----:B------:R-:W-:Y:S01]  /*a710*/  FFMA.FTZ R43, R37, R66, -R72 ;  /* 0x00000042252b7223 */ /* 0x000fe20000010848 */
[-C--:B------:R-:W-:Y:S01]  /*a720*/  FMUL.FTZ R40, R41, R62.reuse ;  /* 0x0000003e29287220 */ /* 0x080fe20000410000 */
[----:B------:R-:W-:Y:S01]  /*a730*/  LOP3.LUT R26, R26, 0xffff0000, RZ, 0xc0, !PT ;  /* 0xffff00001a1a7812 */ /* 0x000fe200078ec0ff */
[C---:B------:R-:W-:Y:S01]  /*a740*/  FFMA.FTZ R60, R7.reuse, R62, -R60 ;  /* 0x0000003e073c7223 */ /* 0x040fe2000001083c */
[----:B------:R-:W-:Y:S01]  /*a750*/  LOP3.LUT R37, R6, 0xffff0000, RZ, 0xc0, !PT ;  /* 0xffff000006257812 */ /* 0x000fe200078ec0ff */
[----:B------:R-:W-:Y:S01]  /*a760*/  FFMA.FTZ R40, R7, R64, R40 ;  /* 0x0000004007287223 */ /* 0x000fe20000010028 */
[----:B------:R-:W-:Y:S01]  /*a770*/  LOP3.LUT R24, R24, 0xffff0000, RZ, 0xc0, !PT ;  /* 0xffff000018187812 */ /* 0x000fe200078ec0ff */
[----:B------:R-:W-:Y:S01]  /*a780*/  FMUL.FTZ R7, R25, R26 ;  /* 0x0000001a19077220 */ /* 0x000fe20000410000 */
[----:B------:R-:W-:Y:S01]  /*a790*/  LOP3.LUT R5, R5, 0xffff0000, RZ, 0xc0, !PT ;  /* 0xffff000005057812 */ /* 0x000fe200078ec0ff */
[----:B------:R-:W-:-:S02]  /*a7a0*/  FMUL.FTZ R61, R42, R37 ;  /* 0x000000252a3d7220 */ /* 0x000fc40000410000 */
[-C--:B------:R-:W-:Y:S01]  /*a7b0*/  FMUL.FTZ R25, R25, R24.reuse ;  /* 0x0000001819197220 */ /* 0x080fe20000410000 */
[----:B------:R-:W-:Y:S01]  /*a7c0*/  FFMA.FTZ R7, R4, R24, -R7 ;  /* 0x0000001804077223 */ /* 0x000fe20000010807 */
[-C--:B------:R-:W-:Y:S01]  /*a7d0*/  FMUL.FTZ R6, R42, R5.reuse ;  /* 0x000000052a067220 */ /* 0x080fe20000410000 */
[----:B------:R-:W-:Y:S01]  /*a7e0*/  FFMA.FTZ R42, R38, R5, -R61 ;  /* 0x00000005262a7223 */ /* 0x000fe2000001083d */
[----:B------:R-:W-:Y:S01]  /*a7f0*/  FFMA.FTZ R41, R4, R26, R25 ;  /* 0x0000001a04297223 */ /* 0x000fe20000010019 */
[----:B------:R-:W-:Y:S01]  /*a800*/  F2FP.BF16.F32.PACK_AB R4, R68, R27 ;  /* 0x0000001b4404723e */ /* 0x000fe200000010ff */
[----:B------:R-:W-:Y:S01]  /*a810*/  FFMA.FTZ R38, R38, R37, R6 ;  /* 0x0000002526267223 */ /* 0x000fe20000010006 */
[----:B------:R-:W-:Y:S02]  /*a820*/  F2FP.BF16.F32.PACK_AB R6, R7, R60 ;  /* 0x0000003c0706723e */ /* 0x000fe400000010ff */
[----:B------:R-:W-:Y:S02]  /*a830*/  F2FP.BF16.F32.PACK_AB R5, R43, R76 ;  /* 0x0000004c2b05723e */ /* 0x000fe400000010ff */
[----:B------:R-:W-:-:S02]  /*a840*/  F2FP.BF16.F32.PACK_AB R7, R42, R59 ;  /* 0x0000003b2a07723e */ /* 0x000fc400000010ff */
[----:B------:R-:W-:Y:S02]  /*a850*/  F2FP.BF16.F32.PACK_AB R24, R39, R36 ;  /* 0x000000242718723e */ /* 0x000fe400000010ff */
[----:B------:R-:W-:Y:S01]  /*a860*/  F2FP.BF16.F32.PACK_AB R25, R69, R70 ;  /* 0x000000464519723e */ /* 0x000fe200000010ff */
[----:B------:R0:W-:Y:S01]  /*a870*/  STS.128 [R0], R4 ;  /* 0x0000000400007388 */ /* 0x0001e20000000c00 */
[----:B------:R-:W-:Y:S02]  /*a880*/  F2FP.BF16.F32.PACK_AB R26, R41, R40 ;  /* 0x00000028291a723e */ /* 0x000fe400000010ff */
[----:B------:R-:W-:-:S05]  /*a890*/  F2FP.BF16.F32.PACK_AB R27, R38, R71 ;  /* 0x00000047261b723e */ /* 0x000fca00000010ff */
[----:B------:R0:W-:Y:S02]  /*a8a0*/  STS.128 [R20+0xda00], R24 ;  /* 0x00da001814007388 */ /* 0x0001e40000000c00 */
.L_x_514:
[----:B------:R-:W-:Y:S05]  /*a8b0*/  BSYNC B1 ;  /* 0x0000000000017941 */ /* 0x000fea0003800000 */
.L_x_513:
[----:B------:R-:W-:Y:S04]  /*a8c0*/  BSSY B1, `(.L_x_515) ;  /* 0x0000075000017945 */ /* 0x000fe80003800000 */
[----:B------:R-:W-:Y:S05]  /*a8d0*/  @P1 BRA `(.L_x_516) ;  /* 0x0000000400cc1947 */ /* 0x000fea0003800000 */
[----:B0-----:R-:W2:Y:S04]  /*a8e0*/  LDL R0, [R1+0x68] ;  /* 0x0000680001007983 */ /* 0x001ea80000100800 */
[----:B------:R-:W2:Y:S01]  /*a8f0*/  LDL.64 R4, [R1+0x40] ;  /* 0x0000400001047983 */ /* 0x000ea20000100a00 */
[--C-:B------:R-:W-:Y:S02]  /*a900*/  SHF.R.U64 R39, R28, 0x10, R29.reuse ;  /* 0x000000101c277819 */ /* 0x100fe4000000121d */
[----:B------:R-:W-:Y:S02]  /*a910*/  SHF.R.U32.HI R28, RZ, 0x10, R29 ;  /* 0x00000010ff1c7819 */ /* 0x000fe4000001161d */
[----:B------:R-:W-:Y:S02]  /*a920*/  SHF.R.U64 R29, R8, 0x10, R9 ;  /* 0x00000010081d7819 */ /* 0x000fe40000001209 */
[----:B------:R-:W-:-:S02]  /*a930*/  SHF.R.U64 R37, R30, 0x10, R31 ;  /* 0x000000101e257819 */ /* 0x000fc4000000121f */
[----:B------:R-:W-:Y:S02]  /*a940*/  PRMT R54, R54, 0x5410, R29 ;  /* 0x0000541036367816 */ /* 0x000fe4000000001d */
[----:B------:R-:W-:Y:S02]  /*a950*/  SHF.R.U32.HI R8, RZ, 0x10, R9 ;  /* 0x00000010ff087819 */ /* 0x000fe40000011609 */
[----:B------:R-:W-:Y:S01]  /*a960*/  PRMT R58, R58, 0x5410, R39 ;  /* 0x000054103a3a7816 */ /* 0x000fe20000000027 */
[----:B------:R-:W-:Y:S01]  /*a970*/  IMAD.U32 R39, R54, 0x10000, RZ ;  /* 0x0001000036277824 */ /* 0x000fe200078e00ff */
[----:B------:R-:W-:Y:S02]  /*a980*/  PRMT R57, R57, 0x5410, R28 ;  /* 0x0000541039397816 */ /* 0x000fe4000000001c */
[----:B------:R-:W-:Y:S01]  /*a990*/  PRMT R56, R56, 0x5410, R37 ;  /* 0x0000541038387816 */ /* 0x000fe20000000025 */
[----:B------:R-:W-:Y:S01]  /*a9a0*/  IMAD.U32 R37, R58, 0x10000, RZ ;  /* 0x000100003a257824 */ /* 0x000fe200078e00ff */
[----:B------:R-:W-:-:S02]  /*a9b0*/  PRMT R53, R53, 0x5410, R8 ;  /* 0x0000541035357816 */ /* 0x000fc40000000008 */
[----:B------:R-:W-:Y:S02]  /*a9c0*/  LOP3.LUT R41, R54, 0xffff0000, RZ, 0xc0, !PT ;  /* 0xffff000036297812 */ /* 0x000fe400078ec0ff */
[--C-:B------:R-:W-:Y:S02]  /*a9d0*/  SHF.R.U64 R9, R10, 0x10, R11.reuse ;  /* 0x000000100a097819 */ /* 0x100fe4000000120b */
[----:B------:R-:W-:Y:S02]  /*a9e0*/  SHF.R.U32.HI R10, RZ, 0x10, R11 ;  /* 0x00000010ff0a7819 */ /* 0x000fe4000001160b */
[----:B------:R-:W-:Y:S02]  /*a9f0*/  PRMT R52, R52, 0x5410, R9 ;  /* 0x0000541034347816 */ /* 0x000fe40000000009 */
[----:B------:R-:W-:Y:S02]  /*aa00*/  SHF.R.U32.HI R30, RZ, 0x10, R31 ;  /* 0x00000010ff1e7819 */ /* 0x000fe4000001161f */
[----:B------:R-:W-:-:S02]  /*aa10*/  PRMT R51, R51, 0x5410, R10 ;  /* 0x0000541033337816 */ /* 0x000fc4000000000a */
[----:B------:R-:W-:Y:S01]  /*aa20*/  PRMT R55, R55, 0x5410, R30 ;  /* 0x0000541037377816 */ /* 0x000fe2000000001e */
[----:B--2---:R-:W-:-:S05]  /*aa30*/  IMAD.IADD R0, R4, 0x1, R0 ;  /* 0x0000000104007824 */ /* 0x004fca00078e0200 */
[----:B------:R-:W-:-:S04]  /*aa40*/  SHF.R.S32.HI R5, RZ, 0x1f, R0 ;  /* 0x0000001fff057819 */ /* 0x000fc80000011400 */
[CC--:B------:R-:W-:Y:S02]  /*aa50*/  LEA.HI R4, R5.reuse, R0.reuse, RZ, 0x3 ;  /* 0x0000000005047211 */ /* 0x0c0fe400078f18ff */
[----:B------:R-:W-:Y:S02]  /*aa60*/  LEA.HI R5, R5, R0, RZ, 0x5 ;  /* 0x0000000005057211 */ /* 0x000fe400078f28ff */
[--C-:B------:R-:W-:Y:S02]  /*aa70*/  SHF.R.S32.HI R6, RZ, 0x3, R4.reuse ;  /* 0x00000003ff067819 */ /* 0x100fe40000011404 */
[----:B-----5:R-:W-:Y:S02]  /*aa80*/  LOP3.LUT R4, R78, 0x18, R4, 0xf8, !PT ;  /* 0x000000184e047812 */ /* 0x020fe400078ef804 */
[----:B------:R-:W-:Y:S02]  /*aa90*/  LEA.HI R0, R3, R6, RZ, 0x1d ;  /* 0x0000000603007211 */ /* 0x000fe400078fe8ff */
[----:B------:R-:W-:-:S02]  /*aaa0*/  SHF.R.S32.HI R6, RZ, 0x5, R5 ;  /* 0x00000005ff067819 */ /* 0x000fc40000011405 */
[----:B------:R-:W-:Y:S02]  /*aab0*/  SHF.R.S32.HI R5, RZ, 0x1f, R0 ;  /* 0x0000001fff057819 */ /* 0x000fe40000011400 */
[----:B------:R-:W-:Y:S01]  /*aac0*/  LOP3.LUT R7, R4, R73, RZ, 0x3c, !PT ;  /* 0x0000004904077212 */ /* 0x000fe200078e3cff */
[----:B------:R-:W-:Y:S01]  /*aad0*/  IMAD R6, R6, 0x1800, R75 ;  /* 0x0000180006067824 */ /* 0x000fe200078e024b */
[----:B------:R-:W-:Y:S01]  /*aae0*/  LEA.HI R5, R5, R0, RZ, 0x2 ;  /* 0x0000000005057211 */ /* 0x000fe200078f10ff */
[----:B------:R-:W-:Y:S02]  /*aaf0*/  IMAD.SHL.U32 R0, R0, 0x8, RZ ;  /* 0x0000000800007824 */ /* 0x000fe400078e00ff */
[----:B------:R-:W-:Y:S01]  /*ab00*/  IMAD.IADD R6, R6, 0x1, R7 ;  /* 0x0000000106067824 */ /* 0x000fe200078e0207 */
[----:B------:R-:W-:Y:S02]  /*ab10*/  SHF.R.S32.HI R5, RZ, 0x2, R5 ;  /* 0x00000002ff057819 */ /* 0x000fe40000011405 */
[----:B------:R-:W-:Y:S01]  /*ab20*/  LOP3.LUT R4, R78, 0x18, R0, 0xf8, !PT ;  /* 0x000000184e047812 */ /* 0x000fe200078ef800 */
[----:B------:R-:W-:-:S02]  /*ab30*/  IMAD R0, R6, 0x2, R77 ;  /* 0x0000000206007824 */ /* 0x000fc400078e024d */
[----:B------:R-:W-:Y:S01]  /*ab40*/  IMAD R5, R5, 0x1800, R75 ;  /* 0x0000180005057824 */ /* 0x000fe200078e024b */
[----:B------:R-:W-:-:S05]  /*ab50*/  LOP3.LUT R4, R4, R73, RZ, 0x3c, !PT ;  /* 0x0000004904047212 */ /* 0x000fca00078e3cff */
[----:B------:R-:W-:Y:S02]  /*ab60*/  IMAD.IADD R25, R5, 0x1, R4 ;  /* 0x0000000105197824 */ /* 0x000fe400078e0204 */
[----:B------:R-:W0:Y:S02]  /*ab70*/  LDS.128 R4, [R0] ;  /* 0x0000000000047984 */ /* 0x000e240000000c00 */
[----:B------:R-:W-:-:S05]  /*ab80*/  IMAD R20, R25, 0x2, R16 ;  /* 0x0000000219147824 */ /* 0x000fca00078e0210 */
[----:B------:R-:W1:Y:S01]  /*ab90*/  LDS.128 R24, [R20+0xda00] ;  /* 0x00da000014187984 */ /* 0x000e620000000c00 */
[C---:B0-----:R-:W-:Y:S01]  /*aba0*/  IMAD.U32 R8, R4.reuse, 0x10000, RZ ;  /* 0x0001000004087824 */ /* 0x041fe200078e00ff */
[----:B------:R-:W-:Y:S01]  /*abb0*/  LOP3.LUT R4, R4, 0xffff0000, RZ, 0xc0, !PT ;  /* 0xffff000004047812 */ /* 0x000fe200078ec0ff */
[C---:B------:R-:W-:Y:S01]  /*abc0*/  IMAD.U32 R9, R5.reuse, 0x10000, RZ ;  /* 0x0001000005097824 */ /* 0x040fe200078e00ff */
[----:B------:R-:W-:Y:S01]  /*abd0*/  LOP3.LUT R5, R5, 0xffff0000, RZ, 0xc0, !PT ;  /* 0xffff000005057812 */ /* 0x000fe200078ec0ff */
[C---:B------:R-:W-:Y:S01]  /*abe0*/  IMAD.U32 R10, R6.reuse, 0x10000, RZ ;  /* 0x00010000060a7824 */ /* 0x040fe200078e00ff */
[----:B------:R-:W-:Y:S01]  /*abf0*/  LOP3.LUT R6, R6, 0xffff0000, RZ, 0xc0, !PT ;  /* 0xffff000006067812 */ /* 0x000fe200078ec0ff */
[C---:B------:R-:W-:Y:S01]  /*ac00*/  IMAD.U32 R11, R7.reuse, 0x10000, RZ ;  /* 0x00010000070b7824 */ /* 0x040fe200078e00ff */
[----:B------:R-:W-:Y:S01]  /*ac10*/  LOP3.LUT R7, R7, 0xffff0000, RZ, 0xc0, !PT ;  /* 0xffff000007077812 */ /* 0x000fe200078ec0ff */
[C---:B-1----:R-:W-:Y:S01]  /*ac20*/  IMAD.U32 R28, R24.reuse, 0x10000, RZ ;  /* 0x00010000181c7824 */ /* 0x042fe200078e00ff */
[----:B------:R-:W-:Y:S01]  /*ac30*/  LOP3.LUT R24, R24, 0xffff0000, RZ, 0xc0, !PT ;  /* 0xffff000018187812 */ /* 0x000fe200078ec0ff */
[C---:B------:R-:W-:Y:S01]  /*ac40*/  IMAD.U32 R29, R25.reuse, 0x10000, RZ ;  /* 0x00010000191d7824 */ /* 0x040fe200078e00ff */
[----:B------:R-:W-:Y:S01]  /*ac50*/  LOP3.LUT R25, R25, 0xffff0000, RZ, 0xc0, !PT ;  /* 0xffff000019197812 */ /* 0x000fe200078ec0ff */
[C---:B------:R-:W-:Y:S01]  /*ac60*/  FMUL.FTZ R43, R28.reuse, R39 ;  /* 0x000000271c2b7220 */ /* 0x040fe20000410000 */
[----:B------:R-:W-:Y:S01]  /*ac70*/  FMUL.FTZ R59, R28, R37 ;  /* 0x000000251c3b7220 */ /* 0x000fe20000410000 */
[----:B------:R-:W-:-:S02]  /*ac80*/  IMAD.U32 R28, R53, 0x10000, RZ ;  /* 0x00010000351c7824 */ /* 0x000fc400078e00ff */
[----:B------:R-:W-:Y:S01]  /*ac90*/  FMUL.FTZ R61, R24, R41 ;  /* 0x00000029183d7220 */ /* 0x000fe20000410000 */
[----:B------:R-:W-:Y:S01]  /*aca0*/  FFMA.FTZ R43, R8, R37, -R43 ;  /* 0x00000025082b7223 */ /* 0x000fe2000001082b */
[----:B------:R-:W-:Y:S01]  /*acb0*/  LOP3.LUT R37, R58, 0xffff0000, RZ, 0xc0, !PT ;  /* 0xffff00003a257812 */ /* 0x000fe200078ec0ff */
[----:B------:R-:W-:Y:S01]  /*acc0*/  FFMA.FTZ R59, R8, R39, R59 ;  /* 0x00000027083b7223 */ /* 0x000fe2000001003b */
[----:B------:R-:W-:Y:S02]  /*acd0*/  IMAD.U32 R8, R57, 0x10000, RZ ;  /* 0x0001000039087824 */ /* 0x000fe400078e00ff */
[----:B------:R-:W-:Y:S01]  /*ace0*/  FMUL.FTZ R40, R29, R28 ;  /* 0x0000001c1d287220 */ /* 0x000fe20000410000 */
[----:B------:R-:W-:Y:S02]  /*acf0*/  IMAD.U32 R30, R26, 0x10000, RZ ;  /* 0x000100001a1e7824 */ /* 0x000fe400078e00ff */
[-C--:B------:R-:W-:Y:S01]  /*ad00*/  FMUL.FTZ R39, R24, R37.reuse ;  /* 0x0000002518277220 */ /* 0x080fe20000410000 */
[----:B------:R-:W-:Y:S01]  /*ad10*/  LOP3.LUT R24, R53, 0xffff0000, RZ, 0xc0, !PT ;  /* 0xffff000035187812 */ /* 0x000fe200078ec0ff */
[C---:B------:R-:W-:Y:S01]  /*ad20*/  FFMA.FTZ R36, R4.reuse, R37, -R61 ;  /* 0x0000002504247223 */ /* 0x040fe2000001083d */
[-C--:B------:R-:W-:Y:S01]  /*ad30*/  FMUL.FTZ R29, R29, R8.reuse ;  /* 0x000000081d1d7220 */ /* 0x080fe20000410000 */
[----:B------:R-:W-:Y:S01]  /*ad40*/  FFMA.FTZ R38, R4, R41, R39 ;  /* 0x0000002904267223 */ /* 0x000fe20000010027 */
[----:B------:R-:W-:Y:S01]  /*ad50*/  LOP3.LUT R4, R57, 0xffff0000, RZ, 0xc0, !PT ;  /* 0xffff000039047812 */ /* 0x000fe200078ec0ff */
[----:B------:R-:W-:Y:S01]  /*ad60*/  FFMA.FTZ R40, R9, R8, -R40 ;  /* 0x0000000809287223 */ /* 0x000fe20000010828 */
[----:B------:R-:W-:Y:S01]  /*ad70*/  FMUL.FTZ R8, R25, R24 ;  /* 0x0000001819087220 */ /* 0x000fe20000410000 */
[----:B------:R-:W-:Y:S01]  /*ad80*/  FFMA.FTZ R28, R9, R28, R29 ;  /* 0x0000001c091c7223 */ /* 0x000fe2000001001d */
[----:B------:R-:W-:-:S02]  /*ad90*/  IMAD.U32 R29, R52, 0x10000, RZ ;  /* 0x00010000341d7824 */ /* 0x000fc400078e00ff */
[-C--:B------:R-:W-:Y:S01]  /*ada0*/  FMUL.FTZ R42, R25, R4.reuse ;  /* 0x00000004192a7220 */ /* 0x080fe20000410000 */
[----:B------:R-:W-:Y:S02]  /*adb0*/  IMAD.U32 R9, R56, 0x10000, RZ ;  /* 0x0001000038097824 */ /* 0x000fe400078e00ff */
[----:B------:R-:W-:Y:S01]  /*adc0*/  FFMA.FTZ R25, R5, R4, -R8 ;  /* 0x0000000405197223 */ /* 0x000fe20000010808 */
[----:B------:R-:W-:Y:S02]  /*add0*/  IMAD.U32 R31, R27, 0x10000, RZ ;  /* 0x000100001b1f7824 */ /* 0x000fe400078e00ff */
[C---:B------:R-:W-:Y:S01]  /*ade0*/  FMUL.FTZ R39, R30.reuse, R29 ;  /* 0x0000001d1e277220 */ /* 0x040fe20000410000 */
[----:B------:R-:W-:Y:S02]  /*adf0*/  IMAD.U32 R8, R51, 0x10000, RZ ;  /* 0x0001000033087824 */ /* 0x000fe400078e00ff */
[----:B------:R-:W-:Y:S01]  /*ae00*/  FMUL.FTZ R30, R30, R9 ;  /* 0x000000091e1e7220 */ /* 0x000fe20000410000 */
[----:B------:R-:W-:-:S02]  /*ae10*/  IMAD.U32 R4, R55, 0x10000, RZ ;  /* 0x0001000037047824 */ /* 0x000fc400078e00ff */
[----:B------:R-:W-:Y:S01]  /*ae20*/  FFMA.FTZ R37, R5, R24, R42 ;  /* 0x0000001805257223 */ /* 0x000fe2000001002a */
[C---:B------:R-:W-:Y:S01]  /*ae30*/  FMUL.FTZ R24, R31.reuse, R8 ;  /* 0x000000081f187220 */ /* 0x040fe20000410000 */
[----:B------:R-:W-:Y:S01]  /*ae40*/  FFMA.FTZ R39, R10, R9, -R39 ;  /* 0x000000090a277223 */ /* 0x000fe20000010827 */
[----:B------:R-:W-:Y:S01]  /*ae50*/  LOP3.LUT R26, R26, 0xffff0000, RZ, 0xc0, !PT ;  /* 0xffff00001a1a7812 */ /* 0x000fe200078ec0ff */
[-C--:B------:R-:W-:Y:S01]  /*ae60*/  FMUL.FTZ R42, R31, R4.reuse ;  /* 0x000000041f2a7220 */ /* 0x080fe20000410000 */
[----:B------:R-:W-:Y:S01]  /*ae70*/  LOP3.LUT R9, R52, 0xffff0000, RZ, 0xc0, !PT ;  /* 0xffff000034097812 */ /* 0x000fe200078ec0ff */
[----:B------:R-:W-:Y:S01]  /*ae80*/  FFMA.FTZ R30, R10, R29, R30 ;  /* 0x0000001d0a1e7223 */ /* 0x000fe2000001001e */
[----:B------:R-:W-:Y:S01]  /*ae90*/  LOP3.LUT R5, R56, 0xffff0000, RZ, 0xc0, !PT ;  /* 0xffff000038057812 */ /* 0x000fe200078ec0ff */
[----:B------:R-:W-:Y:S01]  /*aea0*/  FFMA.FTZ R29, R11, R4, -R24 ;  /* 0x000000040b1d7223 */ /* 0x000fe20000010818 */
[----:B------:R-:W-:Y:S01]  /*aeb0*/  LOP3.LUT R27, R27, 0xffff0000, RZ, 0xc0, !PT ;  /* 0xffff00001b1b7812 */ /* 0x000fe200078ec0ff */
[----:B------:R-:W-:Y:S01]  /*aec0*/  FFMA.FTZ R42, R11, R8, R42 ;  /* 0x000000080b2a7223 */ /* 0x000fe2000001002a */
[----:B------:R-:W-:Y:S01]  /*aed0*/  LOP3.LUT R10, R51, 0xffff0000, RZ, 0xc0, !PT ;  /* 0xffff0000330a7812 */ /* 0x000fe200078ec0ff */
[C---:B------:R-:W-:Y:S01]  /*aee0*/  FMUL.FTZ R11, R26.reuse, R9 ;  /* 0x000000091a0b7220 */ /* 0x040fe20000410000 */
[----:B------:R-:W-:Y:S01]  /*aef0*/  LOP3.LUT R4, R55, 0xffff0000, RZ, 0xc0, !PT ;  /* 0xffff000037047812 */ /* 0x000fe200078ec0ff */
[----:B------:R-:W-:-:S02]  /*af00*/  FMUL.FTZ R26, R26, R5 ;  /* 0x000000051a1a7220 */ /* 0x000fc40000410000 */
[C---:B------:R-:W-:Y:S01]  /*af10*/  FMUL.FTZ R8, R27.reuse, R10 ;  /* 0x0000000a1b087220 */ /* 0x040fe20000410000 */
[C---:B------:R-:W-:Y:S01]  /*af20*/  FFMA.FTZ R24, R6.reuse, R5, -R11 ;  /* 0x0000000506187223 */ /* 0x040fe2000001080b */
[-C--:B------:R-:W-:Y:S01]  /*af30*/  FMUL.FTZ R27, R27, R4.reuse ;  /* 0x000000041b1b7220 */ /* 0x080fe20000410000 */
[----:B------:R-:W-:Y:S01]  /*af40*/  FFMA.FTZ R11, R6, R9, R26 ;  /* 0x00000009060b7223 */ /* 0x000fe2000001001a */
[C---:B------:R-:W-:Y:S01]  /*af50*/  FFMA.FTZ R26, R7.reuse, R4, -R8 ;  /* 0x00000004071a7223 */ /* 0x040fe20000010808 */
[----:B------:R-:W-:Y:S01]  /*af60*/  F2FP.BF16.F32.PACK_AB R4, R36, R43 ;  /* 0x0000002b2404723e */ /* 0x000fe200000010ff */
[----:B------:R-:W-:Y:S01]  /*af70*/  FFMA.FTZ R27, R7, R10, R27 ;  /* 0x0000000a071b7223 */ /* 0x000fe2000001001b */
[----:B------:R-:W-:Y:S02]  /*af80*/  F2FP.BF16.F32.PACK_AB R5, R25, R40 ;  /* 0x000000281905723e */ /* 0x000fe400000010ff */
[----:B------:R-:W-:Y:S02]  /*af90*/  F2FP.BF16.F32.PACK_AB R6, R24, R39 ;  /* 0x000000271806723e */ /* 0x000fe400000010ff */
[----:B------:R-:W-:-:S02]  /*afa0*/  F2FP.BF16.F32.PACK_AB R10, R11, R30 ;  /* 0x0000001e0b0a723e */ /* 0x000fc400000010ff */
[----:B------:R-:W-:Y:S02]  /*afb0*/  F2FP.BF16.F32.PACK_AB R7, R26, R29 ;  /* 0x0000001d1a07723e */ /* 0x000fe400000010ff */
[----:B------:R-:W-:Y:S02]  /*afc0*/  F2FP.BF16.F32.PACK_AB R8, R38, R59 ;  /* 0x0000003b2608723e */ /* 0x000fe400000010ff */
[----:B------:R-:W-:Y:S01]  /*afd0*/  F2FP.BF16.F32.PACK_AB R9, R37, R28 ;  /* 0x0000001c2509723e */ /* 0x000fe200000010ff */
[----:B------:R1:W-:Y:S01]  /*afe0*/  STS.128 [R0], R4 ;  /* 0x0000000400007388 */ /* 0x0003e20000000c00 */
[----:B------:R-:W-:-:S05]  /*aff0*/  F2FP.BF16.F32.PACK_AB R11, R27, R42 ;  /* 0x0000002a1b0b723e */ /* 0x000fca00000010ff */
[----:B------:R1:W-:Y:S02]  /*b000*/  STS.128 [R20+0xda00], R8 ;  /* 0x00da000814007388 */ /* 0x0003e40000000c00 */
.L_x_516:
[----:B------:R-:W-:Y:S05]  /*b010*/  BSYNC B1 ;  /* 0x0000000000017941 */ /* 0x000fea0003800000 */
.L_x_515:
[----:B------:R-:W-:Y:S05]  /*b020*/  @P2 BRA `(.L_x_497) ;  /* 0x0000000400cc2947 */ /* 0x000fea0003800000 */
[----:B01----:R-:W2:Y:S04]  /*b030*/  LDL R0, [R1+0x64] ;  /* 0x0000640001007983 */ /* 0x003ea80000100800 */
[----:B------:R-:W2:Y:S01]  /*b040*/  LDL.64 R4, [R1+0x40] ;  /* 0x0000400001047983 */ /* 0x000ea20000100a00 */
[----:B------:R-:W-:Y:S02]  /*b050*/  SHF.R.U64 R24, R32, 0x10, R33 ;  /* 0x0000001020187819 */ /* 0x000fe40000001221 */
[----:B------:R-:W-:Y:S02]  /*b060*/  SHF.R.U64 R26, R12, 0x10, R13 ;  /* 0x000000100c1a7819 */ /* 0x000fe4000000120d */
[----:B------:R-:W-:Y:S02]  /*b070*/  SHF.R.U64 R20, R34, 0x10, R35 ;  /* 0x0000001022147819 */ /* 0x000fe40000001223 */
[----:B------:R-:W-:-:S02]  /*b080*/  PRMT R47, R47, 0x5410, R24 ;  /* 0x000054102f2f7816 */ /* 0x000fc40000000018 */
[----:B------:R-:W-:Y:S02]  /*b090*/  PRMT R26, R21, 0x5410, R26 ;  /* 0x00005410151a7816 */ /* 0x000fe4000000001a */
[----:B------:R-:W-:Y:S01]  /*b0a0*/  SHF.R.U32.HI R33, RZ, 0x10, R33 ;  /* 0x00000010ff217819 */ /* 0x000fe20000011621 */
[----:B------:R-:W-:Y:S01]  /*b0b0*/  IMAD.U32 R27, R47, 0x10000, RZ ;  /* 0x000100002f1b7824 */ /* 0x000fe200078e00ff */
[----:B------:R-:W-:Y:S01]  /*b0c0*/  SHF.R.U32.HI R35, RZ, 0x10, R35 ;  /* 0x00000010ff237819 */ /* 0x000fe20000011623 */
[----:B------:R-:W-:Y:S01]  /*b0d0*/  IMAD.U32 R29, R26, 0x10000, RZ ;  /* 0x000100001a1d7824 */ /* 0x000fe200078e00ff */
[----:B------:R-:W-:Y:S02]  /*b0e0*/  SHF.R.U32.HI R13, RZ, 0x10, R13 ;  /* 0x00000010ff0d7819 */ /* 0x000fe4000001160d */
[----:B------:R-:W-:Y:S02]  /*b0f0*/  SHF.R.U64 R12, R14, 0x10, R15 ;  /* 0x000000100e0c7819 */ /* 0x000fe4000000120f */
[----:B------:R-:W-:-:S02]  /*b100*/  PRMT R49, R49, 0x5410, R20 ;  /* 0x0000541031317816 */ /* 0x000fc40000000014 */
[----:B------:R-:W-:Y:S02]  /*b110*/  PRMT R48, R48, 0x5410, R33 ;  /* 0x0000541030307816 */ /* 0x000fe40000000021 */
[----:B------:R-:W-:Y:S02]  /*b120*/  PRMT R50, R50, 0x5410, R35 ;  /* 0x0000541032327816 */ /* 0x000fe40000000023 */
[----:B------:R-:W-:Y:S02]  /*b130*/  PRMT R44, R44, 0x5410, R13 ;  /* 0x000054102c2c7816 */ /* 0x000fe4000000000d */
[----:B------:R-:W-:Y:S02]  /*b140*/  PRMT R45, R45, 0x5410, R12 ;  /* 0x000054102d2d7816 */ /* 0x000fe4000000000c */
[----:B------:R-:W-:Y:S02]  /*b150*/  LOP3.LUT R31, R26, 0xffff0000, RZ, 0xc0, !PT ;  /* 0xffff00001a1f7812 */ /* 0x000fe400078ec0ff */
[----:B------:R-:W-:-:S02]  /*b160*/  LOP3.LUT R47, R47, 0xffff0000, RZ, 0xc0, !PT ;  /* 0xffff00002f2f7812 */ /* 0x000fc400078ec0ff */
[----:B------:R-:W-:-:S04]  /*b170*/  SHF.R.U32.HI R15, RZ, 0x10, R15 ;  /* 0x00000010ff0f7819 */ /* 0x000fc8000001160f */
[----:B------:R-:W-:Y:S01]  /*b180*/  PRMT R46, R46, 0x5410, R15 ;  /* 0x000054102e2e7816 */ /* 0x000fe2000000000f */
[----:B--2---:R-:W-:-:S05]  /*b190*/  IMAD.IADD R0, R4, 0x1, R0 ;  /* 0x0000000104007824 */ /* 0x004fca00078e0200 */
[----:B------:R-:W-:-:S04]  /*b1a0*/  SHF.R.S32.HI R5, RZ, 0x1f, R0 ;  /* 0x0000001fff057819 */ /* 0x000fc80000011400 */
[CC--:B------:R-:W-:Y:S02]  /*b1b0*/  LEA.HI R4, R5.reuse, R0.reuse, RZ, 0x3 ;  /* 0x0000000005047211 */ /* 0x0c0fe400078f18ff */
[----:B------:R-:W-:Y:S02]  /*b1c0*/  LEA.HI R0, R5, R0, RZ, 0x5 ;  /* 0x0000000005007211 */ /* 0x000fe400078f28ff */
[----:B------:R-:W-:Y:S02]  /*b1d0*/  SHF.R.S32.HI R6, RZ, 0x3, R4 ;  /* 0x00000003ff067819 */ /* 0x000fe40000011404 */
[----:B------:R-:W-:Y:S02]  /*b1e0*/  SHF.R.S32.HI R5, RZ, 0x5, R0 ;  /* 0x00000005ff057819 */ /* 0x000fe40000011400 */
[----:B------:R-:W-:Y:S02]  /*b1f0*/  LEA.HI R3, R3, R6, RZ, 0x1d ;  /* 0x0000000603037211 */ /* 0x000fe400078fe8ff */
[----:B-----5:R-:W-:Y:S01]  /*b200*/  LOP3.LUT R4, R78, 0x18, R4, 0xf8, !PT ;  /* 0x000000184e047812 */ /* 0x020fe200078ef804 */
[----:B------:R-:W-:Y:S01]  /*b210*/  IMAD R5, R5, 0x1800, R75 ;  /* 0x0000180005057824 */ /* 0x000fe200078e024b */
[----:B------:R-:W-:-:S02]  /*b220*/  SHF.R.S32.HI R0, RZ, 0x1f, R3 ;  /* 0x0000001fff007819 */ /* 0x000fc40000011403 */
[----:B------:R-:W-:Y:S02]  /*b230*/  LOP3.LUT R4, R4, R73, RZ, 0x3c, !PT ;  /* 0x0000004904047212 */ /* 0x000fe400078e3cff */
[----:B------:R-:W-:Y:S01]  /*b240*/  LEA.HI R0, R0, R3, RZ, 0x2 ;  /* 0x0000000300007211 */ /* 0x000fe200078f10ff */
[----:B------:R-:W-:Y:S02]  /*b250*/  IMAD.SHL.U32 R3, R3, 0x8, RZ ;  /* 0x0000000803037824 */ /* 0x000fe400078e00ff */
[----:B------:R-:W-:Y:S01]  /*b260*/  IMAD.IADD R5, R5, 0x1, R4 ;  /* 0x0000000105057824 */ /* 0x000fe200078e0204 */
[----:B------:R-:W-:Y:S02]  /*b270*/  SHF.R.S32.HI R4, RZ, 0x2, R0 ;  /* 0x00000002ff047819 */ /* 0x000fe40000011400 */
[----:B------:R-:W-:Y:S01]  /*b280*/  LOP3.LUT R3, R78, 0x18, R3, 0xf8, !PT ;  /* 0x000000184e037812 */ /* 0x000fe200078ef803 */
[----:B------:R-:W-:Y:S02]  /*b290*/  IMAD R0, R5, 0x2, R77 ;  /* 0x0000000205007824 */ /* 0x000fe400078e024d */
        /* <DEDUP_REMOVED lines=19> */
[-C--:B------:R-:W-:Y:S01]  /*b3d0*/  FMUL.FTZ R35, R20, R27.reuse ;  /* 0x0000001b14237220 */ /* 0x080fe20000410000 */
[C---:B------:R-:W-:Y:S01]  /*b3e0*/  IMAD.U32 R20, R44.reuse, 0x10000, RZ ;  /* 0x000100002c147824 */ /* 0x040fe200078e00ff */
[----:B------:R-:W-:Y:S01]  /*b3f0*/  LOP3.LUT R44, R44, 0xffff0000, RZ, 0xc0, !PT ;  /* 0xffff00002c2c7812 */ /* 0x000fe200078ec0ff */
[C---:B------:R-:W-:Y:S01]  /*b400*/  FFMA.FTZ R33, R12.reuse, R27, -R33 ;  /* 0x0000001b0c217223 */ /* 0x040fe20000010821 */
[----:B------:R-:W-:Y:S01]  /*b410*/  FFMA.FTZ R35, R12, R29, R35 ;  /* 0x0000001d0c237223 */ /* 0x000fe20000010023 */
[----:B------:R-:W-:-:S02]  /*b420*/  IMAD.U32 R12, R48, 0x10000, RZ ;  /* 0x00010000300c7824 */ /* 0x000fc400078e00ff */
[C---:B------:R-:W-:Y:S01]  /*b430*/  FMUL.FTZ R27, R8.reuse, R31 ;  /* 0x0000001f081b7220 */ /* 0x040fe20000410000 */
[-C--:B------:R-:W-:Y:S01]  /*b440*/  FMUL.FTZ R29, R8, R47.reuse ;  /* 0x0000002f081d7220 */ /* 0x080fe20000410000 */
[C---:B------:R-:W-:Y:S01]  /*b450*/  FMUL.FTZ R8, R21.reuse, R20 ;  /* 0x0000001415087220 */ /* 0x040fe20000410000 */
[----:B------:R-:W-:Y:S01]  /*b460*/  FMUL.FTZ R21, R21, R12 ;  /* 0x0000000c15157220 */ /* 0x000fe20000410000 */
[----:B------:R-:W-:Y:S01]  /*b470*/  LOP3.LUT R48, R48, 0xffff0000, RZ, 0xc0, !PT ;  /* 0xffff000030307812 */ /* 0x000fe200078ec0ff */
[----:B------:R-:W-:Y:S02]  /*b480*/  IMAD.U32 R24, R10, 0x10000, RZ ;  /* 0x000100000a187824 */ /* 0x000fe400078e00ff */
[C---:B------:R-:W-:Y:S01]  /*b490*/  FFMA.FTZ R26, R4.reuse, R47, -R27 ;  /* 0x0000002f041a7223 */ /* 0x040fe2000001081b */
[C---:B------:R-:W-:Y:S01]  /*b4a0*/  FFMA.FTZ R20, R13.reuse, R20, R21 ;  /* 0x000000140d147223 */ /* 0x040fe20000010015 */
[----:B------:R-:W-:Y:S01]  /*b4b0*/  FFMA.FTZ R28, R4, R31, R29 ;  /* 0x0000001f041c7223 */ /* 0x000fe2000001001d */
[----:B------:R-:W-:Y:S01]  /*b4c0*/  FFMA.FTZ R12, R13, R12, -R8 ;  /* 0x0000000c0d0c7223 */ /* 0x000fe20000010808 */
[----:B------:R-:W-:-:S02]  /*b4d0*/  IMAD.U32 R21, R45, 0x10000, RZ ;  /* 0x000100002d157824 */ /* 0x000fc400078e00ff */
[----:B------:R-:W-:Y:S01]  /*b4e0*/  FMUL.FTZ R4, R9, R44 ;  /* 0x0000002c09047220 */ /* 0x000fe20000410000 */
[----:B------:R-:W-:Y:S02]  /*b4f0*/  IMAD.U32 R13, R49, 0x10000, RZ ;  /* 0x00010000310d7824 */ /* 0x000fe400078e00ff */
[-C--:B------:R-:W-:Y:S01]  /*b500*/  FMUL.FTZ R30, R9, R48.reuse ;  /* 0x00000030091e7220 */ /* 0x080fe20000410000 */
[C---:B------:R-:W-:Y:S01]  /*b510*/  FMUL.FTZ R29, R24.reuse, R21 ;  /* 0x00000015181d7220 */ /* 0x040fe20000410000 */
[----:B------:R-:W-:Y:S01]  /*b520*/  FFMA.FTZ R9, R5, R48, -R4 ;  /* 0x0000003005097223 */ /* 0x000fe20000010804 */
[-C--:B------:R-:W-:Y:S01]  /*b530*/  FMUL.FTZ R24, R24, R13.reuse ;  /* 0x0000000d18187220 */ /* 0x080fe20000410000 */
[----:B------:R-:W-:Y:S02]  /*b540*/  IMAD.U32 R25, R11, 0x10000, RZ ;  /* 0x000100000b197824 */ /* 0x000fe400078e00ff */
[----:B------:R-:W-:Y:S01]  /*b550*/  FFMA.FTZ R29, R14, R13, -R29 ;  /* 0x0000000d0e1d7223 */ /* 0x000fe2000001081d */
[----:B------:R-:W-:-:S02]  /*b560*/  IMAD.U32 R4, R50, 0x10000, RZ ;  /* 0x0001000032047824 */ /* 0x000fc400078e00ff */
[----:B------:R-:W-:Y:S01]  /*b570*/  FFMA.FTZ R24, R14, R21, R24 ;  /* 0x000000150e187223 */ /* 0x000fe20000010018 */
[----:B------:R-:W-:Y:S01]  /*b580*/  IMAD.U32 R8, R46, 0x10000, RZ ;  /* 0x000100002e087824 */ /* 0x000fe200078e00ff */
[----:B------:R-:W-:Y:S01]  /*b590*/  LOP3.LUT R10, R10, 0xffff0000, RZ, 0xc0, !PT ;  /* 0xffff00000a0a7812 */ /* 0x000fe200078ec0ff */
[----:B------:R-:W-:Y:S01]  /*b5a0*/  FFMA.FTZ R27, R5, R44, R30 ;  /* 0x0000002c051b7223 */ /* 0x000fe2000001001e */
[----:B------:R-:W-:Y:S01]  /*b5b0*/  LOP3.LUT R11, R11, 0xffff0000, RZ, 0xc0, !PT ;  /* 0xffff00000b0b7812 */ /* 0x000fe200078ec0ff */
[----:B------:R-:W-:Y:S01]  /*b5c0*/  FMUL.FTZ R14, R25, R4 ;  /* 0x00000004190e7220 */ /* 0x000fe20000410000 */
[----:B------:R-:W-:Y:S01]  /*b5d0*/  LOP3.LUT R45, R45, 0xffff0000, RZ, 0xc0, !PT ;  /* 0xffff00002d2d7812 */ /* 0x000fe200078ec0ff */
[-C--:B------:R-:W-:Y:S01]  /*b5e0*/  FMUL.FTZ R30, R25, R8.reuse ;  /* 0x00000008191e7220 */ /* 0x080fe20000410000 */
[----:B------:R-:W-:Y:S01]  /*b5f0*/  LOP3.LUT R46, R46, 0xffff0000, RZ, 0xc0, !PT ;  /* 0xffff00002e2e7812 */ /* 0x000fe200078ec0ff */
[----:B------:R-:W-:Y:S01]  /*b600*/  FFMA.FTZ R14, R15, R8, R14 ;  /* 0x000000080f0e7223 */ /* 0x000fe2000001000e */
[----:B------:R-:W-:Y:S01]  /*b610*/  LOP3.LUT R49, R49, 0xffff0000, RZ, 0xc0, !PT ;  /* 0xffff000031317812 */ /* 0x000fe200078ec0ff */
[----:B------:R-:W-:Y:S01]  /*b620*/  FFMA.FTZ R30, R15, R4, -R30 ;  /* 0x000000040f1e7223 */ /* 0x000fe2000001081e */
[----:B------:R-:W-:Y:S01]  /*b630*/  LOP3.LUT R50, R50, 0xffff0000, RZ, 0xc0, !PT ;  /* 0xffff000032327812 */ /* 0x000fe200078ec0ff */
[C---:B------:R-:W-:Y:S01]  /*b640*/  FMUL.FTZ R5, R10.reuse, R45 ;  /* 0x0000002d0a057220 */ /* 0x040fe20000410000 */
[----:B------:R-:W-:Y:S01]  /*b650*/  FMUL.FTZ R8, R11, R46 ;  /* 0x0000002e0b087220 */ /* 0x000fe20000410000 */
[----:B------:R-:W-:-:S02]  /*b660*/  FMUL.FTZ R4, R10, R49 ;  /* 0x000000310a047220 */ /* 0x000fc40000410000 */
[-C--:B------:R-:W-:Y:S01]  /*b670*/  FMUL.FTZ R13, R11, R50.reuse ;  /* 0x000000320b0d7220 */ /* 0x080fe20000410000 */
[C---:B------:R-:W-:Y:S01]  /*b680*/  FFMA.FTZ R10, R6.reuse, R49, -R5 ;  /* 0x00000031060a7223 */ /* 0x040fe20000010805 */
[C---:B------:R-:W-:Y:S01]  /*b690*/  FFMA.FTZ R11, R7.reuse, R50, -R8 ;  /* 0x00000032070b7223 */ /* 0x040fe20000010808 */
[----:B------:R-:W-:Y:S01]  /*b6a0*/  FFMA.FTZ R45, R6, R45, R4 ;  /* 0x0000002d062d7223 */ /* 0x000fe20000010004 */
[----:B------:R-:W-:Y:S01]  /*b6b0*/  FFMA.FTZ R13, R7, R46, R13 ;  /* 0x0000002e070d7223 */ /* 0x000fe2000001000d */
[----:B------:R-:W-:Y:S02]  /*b6c0*/  F2FP.BF16.F32.PACK_AB R4, R26, R33 ;  /* 0x000000211a04723e */ /* 0x000fe400000010ff */
        /* <DEDUP_REMOVED lines=9> */
.L_x_497:
[----:B------:R-:W-:Y:S05]  /*b760*/  BSYNC B0 ;  /* 0x0000000000007941 */ /* 0x000fea0003800000 */
.L_x_490:
[----:B------:R-:W-:Y:S01]  /*b770*/  @!PT LDS RZ, [RZ] ;  /* 0x00000000fffff984 */ /* 0x000fe20000000800 */
[----:B------:R-:W-:Y:S01]  /*b780*/  @!PT LDS RZ, [RZ] ;  /* 0x00000000fffff984 */ /* 0x000fe20000000800 */
[----:B------:R-:W-:Y:S01]  /*b790*/  @!PT LDS RZ, [RZ] ;  /* 0x00000000fffff984 */ /* 0x000fe20000000800 */
[----:B------:R-:W-:Y:S01]  /*b7a0*/  @!PT LDS RZ, [RZ] ;  /* 0x00000000fffff984 */ /* 0x000fe20000000800 */
[----:B------:R1:W-:Y:S06]  /*b7b0*/  MEMBAR.ALL.CTA ;  /* 0x0000000000007992 */ /* 0x0003ec0000008000 */
[----:B-1----:R-:W1:Y:S01]  /*b7c0*/  FENCE.VIEW.ASYNC.S ;  /* 0x00000000000073c6 */ /* 0x002e620000000000 */
[----:B------:R-:W-:Y:S05]  /*b7d0*/  WARPSYNC.ALL ;  /* 0x0000000000007948 */ /* 0x000fea0003800000 */
[----:B-1----:R-:W-:Y:S06]  /*b7e0*/  BAR.SYNC.DEFER_BLOCKING 0xd, 0x180 ;  /* 0x0346000000007b1d */ /* 0x002fec0000010000 */
.L_x_488:
[----:B0--3--:R-:W3:Y:S02]  /*b7f0*/  LDL R0, [R1+0x4c] ;  /* 0x00004c0001007983 */ /* 0x009ee40000100800 */
[----:B---3--:R-:W-:-:S13]  /*b800*/  ISETP.NE.AND P0, PT, R0, 0x3, PT ;  /* 0x000000030000780c */ /* 0x008fda0003f05270 */
[----:B------:R-:W-:Y:S05]  /*b810*/  @!P0 BRA `(.L_x_517) ;  /* 0x0000000000048947 */ /* 0x000fea0003800000 */
[----:B------:R-:W-:Y:S01]  /*b820*/  BPT.TRAP 0x1 ;  /* 0x000000040000795c */ /* 0x000fe20000300000 */
.L_x_517:
[----:B-12-4-:R-:W2:Y:S01]  /*b830*/  LDL R3, [R1+0x60] ;  /* 0x0000600001037983 */ /* 0x016ea20000100800 */
[----:B------:R-:W-:Y:S01]  /*b840*/  IMAD R0, R154, 0x8, R16 ;  /* 0x000000089a007824 */ /* 0x000fe200078e0210 */
[----:B--2---:R-:W-:-:S04]  /*b850*/  SHF.L.U32 R5, R3, 0x1f, RZ ;  /* 0x0000001f03057819 */ /* 0x004fc800000006ff */
[----:B------:R0:W1:Y:S01]  /*b860*/  SYNCS.PHASECHK.TRANS64.TRYWAIT P1, [R0+URZ+0x31c30], R5 ;  /* 0x031c3005000075a7 */ /* 0x000062000802017f */
[----:B------:R-:W-:Y:S05]  /*b870*/  @!P0 BRA `(.L_x_518) ;  /* 0x0000000000048947 */ /* 0x000fea0003800000 */
[----:B------:R-:W-:Y:S01]  /*b880*/  BPT.TRAP 0x1 ;  /* 0x000000040000795c */ /* 0x000fe20000300000 */
.L_x_518:
[----:B------:R-:W-:Y:S02]  /*b890*/  IMAD R2, R2, 0x1000, R16 ;  /* 0x0000100002027824 */ /* 0x000fe400078e0210 */
[----:B------:R-:W-:Y:S02]  /*b8a0*/  VIADD R4, R16, 0x16a00 ;  /* 0x00016a0010047836 */ /* 0x000fe40000000000 */
[----:B------:R-:W-:-:S03]  /*b8b0*/  VIADD R3, R2, 0xda00 ;  /* 0x0000da0002037836 */ /* 0x000fc60000000000 */
[----:B------:R-:W-:Y:S02]  /*b8c0*/  SHF.R.U32.HI R2, RZ, 0x4, R4 ;  /* 0x00000004ff027819 */ /* 0x000fe40000011604 */
[----:B------:R-:W-:Y:S02]  /*b8d0*/  SHF.R.U32.HI R3, RZ, 0x4, R3 ;  /* 0x00000004ff037819 */ /* 0x000fe40000011603 */
[----:B------:R-:W-:Y:S02]  /*b8e0*/  LOP3.LUT R2, R2, 0x3fff, RZ, 0xc0, !PT ;  /* 0x00003fff02027812 */ /* 0x000fe400078ec0ff */
[----:B------:R-:W-:Y:S02]  /*b8f0*/  LOP3.LUT R3, R3, 0x3fff, RZ, 0xc0, !PT ;  /* 0x00003fff03037812 */ /* 0x000fe400078ec0ff */
[----:B------:R-:W-:-:S05]  /*b900*/  LOP3.LUT R2, R2, 0x10000, RZ, 0xfc, !PT ;  /* 0x0001000002027812 */ /* 0x000fca00078efcff */
[----:B------:R2:W-:Y:S01]  /*b910*/  STL [R1+0x80], R2 ;  /* 0x0000800201007387 */ /* 0x0005e20000100800 */
[----:B-1----:R-:W-:Y:S05]  /*b920*/  @P1 BRA `(.L_x_519) ;  /* 0x0000000000081947 */ /* 0x002fea0003800000 */
[----:B------:R-:W1:Y:S02]  /*b930*/  SYNCS.PHASECHK.TRANS64.TRYWAIT P1, [R0+URZ+0x31c30], R5 ;  /* 0x031c3005000075a7 */ /* 0x000e64000802017f */
[----:B-1----:R-:W-:Y:S05]  /*b940*/  @!P1 BRA `(.L_x_520) ;  /* 0x0000015c00289947 */ /* 0x002fea0003800000 */
.L_x_519:
[----:B------:R-:W3:Y:S01]  /*b950*/  LDL R4, [R1+0x80] ;  /* 0x0000800001047983 */ /* 0x000ee20000100800 */
[----:B--2---:R-:W-:Y:S01]  /*b960*/  LOP3.LUT R2, R3, 0x10000, RZ, 0xfc, !PT ;  /* 0x0001000003027812 */ /* 0x004fe200078efcff */
[----:B------:R-:W-:Y:S02]  /*b970*/  IMAD.MOV.U32 R15, RZ, RZ, -0x7fffffe0 ;  /* 0x80000020ff0f7424 */ /* 0x000fe400078e00ff */
[----:B------:R-:W-:Y:S01]  /*b980*/  IMAD.MOV.U32 R3, RZ, RZ, -0x7fffffe0 ;  /* 0x80000020ff037424 */ /* 0x000fe200078e00ff */
[----:B------:R-:W-:Y:S05]  /*b990*/  WARPSYNC.ALL ;  /* 0x0000000000007948 */ /* 0x000fea0003800000 */
[----:B------:R-:W-:Y:S01]  /*b9a0*/  R2UR UR7, R15 ;  /* 0x000000000f0772ca */ /* 0x000fe200000e0000 */
[----:B------:R-:W2:Y:S01]  /*b9b0*/  LDL R99, [R1+0x8c] ;  /* 0x00008c0001637983 */ /* 0x000ea20000100800 */
[----:B------:R-:W-:-:S02]  /*b9c0*/  R2UR UR4, R2 ;  /* 0x00000000020472ca */ /* 0x000fc400000e0000 */
[C---:B------:R-:W-:Y:S01]  /*b9d0*/  R2UR UR5, R3.reuse ;  /* 0x00000000030572ca */ /* 0x040fe200000e0000 */
[----:B------:R-:W-:Y:S01]  /*b9e0*/  WARPGROUP.ARRIVE ;  /* 0x00000000000079c5 */ /* 0x000fe20000000000 */
[----:B01----:R-:W-:Y:S02]  /*b9f0*/  IMAD.MOV.U32 R5, RZ, RZ, -0x7fffffe0 ;  /* 0x80000020ff057424 */ /* 0x003fe400078e00ff */
[----:B------:R-:W-:Y:S01]  /*ba00*/  IMAD.MOV.U32 R7, RZ, RZ, -0x7fffffe0 ;  /* 0x80000020ff077424 */ /* 0x000fe200078e00ff */
[C---:B------:R-:W-:Y:S02]  /*ba10*/  R2UR UR8, R2.reuse ;  /* 0x00000000020872ca */ /* 0x040fe400000e0000 */
[----:B------:R-:W-:Y:S02]  /*ba20*/  R2UR UR9, R3 ;  /* 0x00000000030972ca */ /* 0x000fe400000e0000 */
[----:B------:R-:W-:Y:S02]  /*ba30*/  R2UR UR11, R7 ;  /* 0x00000000070b72ca */ /* 0x000fe400000e0000 */
[----:B------:R-:W-:-:S02]  /*ba40*/  R2UR UR12, R2 ;  /* 0x00000000020c72ca */ /* 0x000fc400000e0000 */
[C---:B------:R-:W-:Y:S01]  /*ba50*/  R2UR UR13, R3.reuse ;  /* 0x00000000030d72ca */ /* 0x040fe200000e0000 */
[----:B------:R-:W-:Y:S01]  /*ba60*/  IMAD.MOV.U32 R9, RZ, RZ, -0x7fffffe0 ;  /* 0x80000020ff097424 */ /* 0x000fe200078e00ff */
[----:B------:R-:W-:Y:S02]  /*ba70*/  R2UR UR16, R2 ;  /* 0x00000000021072ca */ /* 0x000fe400000e0000 */
[----:B------:R-:W-:Y:S02]  /*ba80*/  R2UR UR17, R3 ;  /* 0x00000000031172ca */ /* 0x000fe400000e0000 */
[----:B------:R-:W-:Y:S01]  /*ba90*/  R2UR UR19, R9 ;  /* 0x00000000091372ca */ /* 0x000fe200000e0000 */
[----:B---3--:R-:W-:-:S05]  /*baa0*/  IMAD R14, R154, 0x6c0, R4 ;  /* 0x000006c09a0e7824 */ /* 0x008fca00078e0204 */
[----:B------:R-:W-:-:S13]  /*bab0*/  R2UR UR6, R14 ;  /* 0x000000000e0672ca */ /* 0x000fda00000e0000 */
[----:B------:R-:W-:Y:S01]  /*bac0*/  HGMMA.64x16x16.F32.BF16 R88, gdesc[UR4], RZ, !UPT, gsb0 ;  /* 0x00200000045879f0 */ /* 0x000fe2000c0018ff */
[----:B------:R-:W-:Y:S01]  /*bad0*/  VIADD R4, R14, 0x40 ;  /* 0x000000400e047836 */ /* 0x000fe20000000000 */
[----:B------:R-:W-:Y:S02]  /*bae0*/  R2UR UR7, R5 ;  /* 0x00000000050772ca */ /* 0x000fe400000e0000 */
[----:B------:R-:W-:Y:S02]  /*baf0*/  R2UR UR4, R2 ;  /* 0x00000000020472ca */ /* 0x000fe400000e0000 */
[----:B------:R-:W-:Y:S02]  /*bb00*/  R2UR UR6, R4 ;  /* 0x00000000040672ca */ /* 0x000fe400000e0000 */
[----:B------:R-:W-:Y:S01]  /*bb10*/  R2UR UR5, R3 ;  /* 0x00000000030572ca */ /* 0x000fe200000e0000 */
[----:B------:R-:W-:Y:S02]  /*bb20*/  WARPGROUP.DEPBAR.LE gsb0, 0x0 ;  /* 0x00008000000079c5 */ /* 0x000fe40000010000 */
[----:B------:R-:W-:-:S10]  /*bb30*/  WARPGROUP.ARRIVE ;  /* 0x00000000000079c5 */ /* 0x000fd40000000000 */
[----:B------:R-:W-:Y:S01]  /*bb40*/  HGMMA.64x16x16.F32.BF16 R80, gdesc[UR4], RZ, !UPT, gsb0 ;  /* 0x00200000045079f0 */ /* 0x000fe2000c0018ff */
[----:B------:R-:W-:-:S05]  /*bb50*/  VIADD R6, R14, 0x80 ;  /* 0x000000800e067836 */ /* 0x000fca0000000000 */
[----:B------:R-:W-:Y:S01]  /*bb60*/  R2UR UR10, R6 ;  /* 0x00000000060a72ca */ /* 0x000fe200000e0000 */
[----:B------:R-:W-:Y:S02]  /*bb70*/  WARPGROUP.DEPBAR.LE gsb0, 0x0 ;  /* 0x00008000000079c5 */ /* 0x000fe40000010000 */
[----:B-----5:R-:W-:-:S10]  /*bb80*/  WARPGROUP.ARRIVE ;  /* 0x00000000000079c5 */ /* 0x020fd40000000000 */
[----:B------:R-:W-:Y:S01]  /*bb90*/  HGMMA.64x16x16.F32.BF16 R72, gdesc[UR8], RZ, !UPT, gsb0 ;  /* 0x00200000084879f0 */ /* 0x000fe2000c0018ff */
[----:B------:R-:W-:Y:S02]  /*bba0*/  VIADD R4, R14, 0xc0 ;  /* 0x000000c00e047836 */ /* 0x000fe40000000000 */
[----:B------:R-:W-:-:S03]  /*bbb0*/  IMAD.MOV.U32 R5, RZ, RZ, -0x7fffffe0 ;  /* 0x80000020ff057424 */ /* 0x000fc600078e00ff */
        /* <DEDUP_REMOVED lines=8> */
[----:B------:R-:W-:-:S10]  /*bc40*/  WARPGROUP.ARRIVE ;  /* 0x00000000000079c5 */ /* 0x000fd40000000000 */
[----:B------:R-:W-:Y:S01]  /*bc50*/  HGMMA.64x16x16.F32.BF16 R56, gdesc[UR16], RZ, !UPT, gsb0 ;  /* 0x00200000103879f0 */ /* 0x000fe2000c0018ff */
[----:B------:R-:W-:Y:S02]  /*bc60*/  VIADD R6, R14, 0x140 ;  /* 0x000001400e067836 */ /* 0x000fe40000000000 */
[----:B------:R-:W-:Y:S01]  /*bc70*/  IMAD.MOV.U32 R7, RZ, RZ, -0x7fffffe0 ;  /* 0x80000020ff077424 */ /* 0x000fe200078e00ff */
[----:B------:R-:W-:Y:S02]  /*bc80*/  R2UR UR20, R2 ;  /* 0x00000000021472ca */ /* 0x000fe400000e0000 */
[----:B------:R-:W-:Y:S02]  /*bc90*/  R2UR UR22, R6 ;  /* 0x00000000061672ca */ /* 0x000fe400000e0000 */
[----:B------:R-:W-:Y:S02]  /*bca0*/  R2UR UR23, R7 ;  /* 0x00000000071772ca */ /* 0x000fe400000e0000 */
[----:B------:R-:W-:Y:S01]  /*bcb0*/  R2UR UR21, R3 ;  /* 0x00000000031572ca */ /* 0x000fe200000e0000 */
[----:B------:R-:W-:-:S02]  /*bcc0*/  WARPGROUP.DEPBAR.LE gsb0, 0x0 ;  /* 0x00008000000079c5 */ /* 0x000fc40000010000 */
        /* <DEDUP_REMOVED lines=30> */
[----:B------:R-:W-:Y:S02]  /*beb0*/  IMAD.MOV.U32 R5, RZ, RZ, -0x7fffffe0 ;  /* 0x80000020ff057424 */ /* 0x000fe400078e00ff */
[----:B------:R-:W-:Y:S02]  /*bec0*/  VIADD R8, R2, 0x2 ;  /* 0x0000000202087836 */ /* 0x000fe40000000000 */
[----:B------:R-:W-:Y:S01]  /*bed0*/  IMAD.MOV.U32 R9, RZ, RZ, -0x7fffffe0 ;  /* 0x80000020ff097424 */ /* 0x000fe200078e00ff */
[----:B------:R-:W-:Y:S02]  /*bee0*/  R2UR UR38, R4 ;  /* 0x00000000042672ca */ /* 0x000fe400000e0000 */
[----:B------:R-:W-:-:S02]  /*bef0*/  R2UR UR39, R5 ;  /* 0x00000000052772ca */ /* 0x000fc400000e0000 */
[----:B------:R-:W-:Y:S02]  /*bf00*/  R2UR UR36, R8 ;  /* 0x00000000082472ca */ /* 0x000fe400000e0000 */
[----:B------:R-:W-:Y:S01]  /*bf10*/  R2UR UR37, R9 ;  /* 0x00000000092572ca */ /* 0x000fe200000e0000 */
[----:B------:R-:W-:Y:S02]  /*bf20*/  WARPGROUP.DEPBAR.LE gsb0, 0x0 ;  /* 0x00008000000079c5 */ /* 0x000fe40000010000 */
[----:B------:R-:W-:-:S10]  /*bf30*/  WARPGROUP.ARRIVE ;  /* 0x00000000000079c5 */ /* 0x000fd40000000000 */
[----:B------:R-:W-:Y:S01]  /*bf40*/  HGMMA.64x16x16.F32.BF16 R88, gdesc[UR36], R88, gsb0 ;  /* 0x00200000245879f0 */ /* 0x000fe20008001858 */
        /* <DEDUP_REMOVED lines=239> */
[----:B------:R-:W-:-:S03]  /*ce40*/  IMAD.MOV.U32 R7, RZ, RZ, -0x7fffffe0 ;  /* 0x80000020ff077424 */ /* 0x000fc600078e00ff */
[----:B------:R-:W-:Y:S01]  /*ce50*/  R2UR UR38, R6 ;  /* 0x00000000062672ca */ /* 0x000fe200000e0000 */
[----:B------:R-:W-:Y:S01]  /*ce60*/  VIADD R6, R2, 0x600 ;  /* 0x0000060002067836 */ /* 0x000fe20000000000 */
[----:B------:R-:W-:Y:S01]  /*ce70*/  R2UR UR39, R7 ;  /* 0x00000000072772ca */ /* 0x000fe200000e0000 */
[----:B------:R-:W-:-:S03]  /*ce80*/  IMAD.MOV.U32 R7, RZ, RZ, -0x7fffffe0 ;  /* 0x80000020ff077424 */ /* 0x000fc600078e00ff */
        /* <DEDUP_REMOVED lines=78> */
[----:B------:R-:W-:Y:S02]  /*d370*/  VIADD R4, R2, 0x602 ;  /* 0x0000060202047836 */ /* 0x000fe40000000000 */
[----:B------:R-:W-:Y:S02]  /*d380*/  IMAD.MOV.U32 R97, RZ, RZ, -0x7fffffe0 ;  /* 0x80000020ff617424 */ /* 0x000fe400078e00ff */
        /* <DEDUP_REMOVED lines=17> */
[----:B------:R-:W-:Y:S01]  /*d4a0*/  VIADD R20, R14, 0x502 ;  /* 0x000005020e147836 */ /* 0x000fe20000000000 */
[----:B------:R-:W-:Y:S01]  /*d4b0*/  R2UR UR8, R4 ;  /* 0x00000000040872ca */ /* 0x000fe200000e0000 */
[----:B------:R-:W-:Y:S01]  /*d4c0*/  IMAD.MOV.U32 R21, RZ, RZ, -0x7fffffe0 ;  /* 0x80000020ff157424 */ /* 0x000fe200078e00ff */
[----:B------:R-:W-:Y:S01]  /*d4d0*/  R2UR UR9, R5 ;  /* 0x00000000050972ca */ /* 0x000fe200000e0000 */
[----:B------:R-:W-:Y:S01]  /*d4e0*/  ULDC UR4, c[0x0][0x9d8] ;  /* 0x0002760000047ab9 */ /* 0x000fe20000000800 */
[----:B------:R-:W-:Y:S01]  /*d4f0*/  R2UR UR10, R20 ;  /* 0x00000000140a72ca */ /* 0x000fe200000e0000 */
[----:B------:R-:W-:Y:S01]  /*d500*/  ULDC UR5, c[0x0][0x988] ;  /* 0x0002620000057ab9 */ /* 0x000fe20000000800 */
        /* <DEDUP_REMOVED lines=42> */
[----:B------:R-:W-:Y:S01]  /*d7b0*/  R2UR UR8, R4 ;  /* 0x00000000040872ca */ /* 0x000fe200000e0000 */
[----:B------:R-:W-:Y:S01]  /*d7c0*/  FMUL.FTZ R15, R88, UR4 ;  /* 0x00000004580f7c20 */ /* 0x000fe20008410000 */
[----:B------:R-:W-:Y:S02]  /*d7d0*/  R2UR UR10, R20 ;  /* 0x00000000140a72ca */ /* 0x000fe400000e0000 */
[----:B------:R-:W-:Y:S02]  /*d7e0*/  R2UR UR11, R21 ;  /* 0x00000000150b72ca */ /* 0x000fe400000e0000 */
[----:B------:R-:W-:Y:S01]  /*d7f0*/  R2UR UR9, R5 ;  /* 0x00000000050972ca */ /* 0x000fe200000e0000 */
[----:B------:R-:W-:Y:S01]  /*d800*/  FMUL.FTZ R88, R89, UR4 ;  /* 0x0000000459587c20 */ /* 0x000fe20008410000 */
[----:B------:R-:W-:Y:S01]  /*d810*/  FMUL.FTZ R89, R90, UR4 ;  /* 0x000000045a597c20 */ /* 0x000fe20008410000 */
[----:B------:R-:W-:Y:S01]  /*d820*/  FMUL.FTZ R90, R91, UR4 ;  /* 0x000000045b5a7c20 */ /* 0x000fe20008410000 */
[----:B------:R-:W-:Y:S01]  /*d830*/  FMUL.FTZ R91, R92, UR4 ;  /* 0x000000045c5b7c20 */ /* 0x000fe20008410000 */
[----:B------:R-:W-:Y:S01]  /*d840*/  FMUL.FTZ R92, R93, UR4 ;  /* 0x000000045d5c7c20 */ /* 0x000fe20008410000 */
[----:B------:R-:W-:Y:S01]  /*d850*/  FMUL.FTZ R93, R94, UR4 ;  /* 0x000000045e5d7c20 */ /* 0x000fe20008410000 */
[----:B------:R-:W-:Y:S01]  /*d860*/  FMUL.FTZ R94, R95, UR4 ;  /* 0x000000045f5e7c20 */ /* 0x000fe20008410000 */
[----:B------:R-:W-:Y:S01]  /*d870*/  FMUL.FTZ R74, R74, UR4 ;  /* 0x000000044a4a7c20 */ /* 0x000fe20008410000 */
[----:B------:R-:W-:Y:S01]  /*d880*/  MUFU.TANH R15, R15 ;  /* 0x0000000f000f7308 */ /* 0x000fe20000002400 */
[----:B--2---:R-:W-:Y:S01]  /*d890*/  IADD3 R116, R116, 0x90, -R99 ;  /* 0x0000009074747810 */ /* 0x004fe20007ffe863 */
[----:B------:R-:W-:-:S06]  /*d8a0*/  FMUL.FTZ R96, R54, UR4 ;  /* 0x0000000436607c20 */ /* 0x000fcc0008410000 */
[----:B------:R-:W-:Y:S08]  /*d8b0*/  MUFU.TANH R92, R92 ;  /* 0x0000005c005c7308 */ /* 0x000ff00000002400 */
[----:B------:R-:W0:Y:S01]  /*d8c0*/  MUFU.TANH R94, R94 ;  /* 0x0000005e005e7308 */ /* 0x000e220000002400 */
[----:B------:R-:W-:Y:S01]  /*d8d0*/  FMUL.FTZ R80, R80, UR4 ;  /* 0x0000000450507c20 */ /* 0x000fe20008410000 */
[----:B------:R-:W-:-:S02]  /*d8e0*/  WARPGROUP.DEPBAR.LE gsb0, 0x0 ;  /* 0x00008000000079c5 */ /* 0x000fc40000010000 */
[----:B------:R-:W-:-:S04]  /*d8f0*/  WARPGROUP.ARRIVE ;  /* 0x00000000000079c5 */ /* 0x000fc80000000000 */
[----:B------:R-:W1:Y:S02]  /*d900*/  MUFU.TANH R88, R88 ;  /* 0x0000005800587308 */ /* 0x000e640000002400 */
[----:B------:R-:W-:Y:S01]  /*d910*/  HGMMA.64x16x16.F32.BF16 R32, gdesc[UR8], R32, gsb0 ;  /* 0x00200000082079f0 */ /* 0x000fe20008001820 */
[----:B------:R-:W-:-:S05]  /*d920*/  FMUL.FTZ R54, R43, UR4 ;  /* 0x000000042b367c20 */ /* 0x000fca0008410000 */
[----:B------:R-:W-:Y:S01]  /*d930*/  MUFU.TANH R74, R74 ;  /* 0x0000004a004a7308 */ /* 0x000fe20000002400 */
[----:B------:R-:W-:Y:S02]  /*d940*/  IMAD R43, R111, -0x90, R116 ;  /* 0xffffff706f2b7824 */ /* 0x000fe400078e0274 */
[----:B------:R-:W-:-:S05]  /*d950*/  FMUL.FTZ R81, R81, UR4 ;  /* 0x0000000451517c20 */ /* 0x000fca0008410000 */
[----:B------:R-:W2:Y:S01]  /*d960*/  MUFU.TANH R91, R91 ;  /* 0x0000005b005b7308 */ /* 0x000ea20000002400 */
[----:B------:R-:W-:Y:S01]  /*d970*/  FMUL.FTZ R97, R55, UR4 ;  /* 0x0000000437617c20 */ /* 0x000fe20008410000 */
[----:B------:R-:W-:Y:S01]  /*d980*/  ISETP.GT.AND P3, PT, R43, 0x9, PT ;  /* 0x000000092b00780c */ /* 0x000fe20003f64270 */
[----:B------:R-:W-:Y:S01]  /*d990*/  FMUL.FTZ R55, R41, UR4 ;  /* 0x0000000429377c20 */ /* 0x000fe20008410000 */
[----:B------:R-:W-:Y:S01]  /*d9a0*/  IMAD.MOV.U32 R41, RZ, RZ, -0x7fffffe0 ;  /* 0x80000020ff297424 */ /* 0x000fe200078e00ff */
[----:B------:R-:W-:-:S03]  /*d9b0*/  ISETP.GT.AND P5, PT, R43, RZ, PT ;  /* 0x000000ff2b00720c */ /* 0x000fc60003fa4270 */
[----:B------:R-:W3:Y:S01]  /*d9c0*/  MUFU.TANH R89, R89 ;  /* 0x0000005900597308 */ /* 0x000ee20000002400 */
[----:B------:R-:W-:Y:S01]  /*d9d0*/  ISETP.GT.AND P1, PT, R43, 0x1, PT ;  /* 0x000000012b00780c */ /* 0x000fe20003f24270 */
[----:B------:R-:W-:Y:S01]  /*d9e0*/  FMUL.FTZ R84, R84, UR4 ;  /* 0x0000000454547c20 */ /* 0x000fe20008410000 */
[----:B------:R-:W-:Y:S01]  /*d9f0*/  FMUL.FTZ R98, R53, UR4 ;  /* 0x0000000435627c20 */ /* 0x000fe20008410000 */
[----:B------:R-:W-:Y:S01]  /*da00*/  FMUL.FTZ R53, R42, UR4 ;  /* 0x000000042a357c20 */ /* 0x000fe20008410000 */
[----:B0-----:R-:W-:-:S03]  /*da10*/  FSEL R94, R94, -INF , P3 ;  /* 0xff8000005e5e7808 */ /* 0x001fc60001800000 */
[----:B------:R-:W0:Y:S01]  /*da20*/  MUFU.TANH R80, R80 ;  /* 0x0000005000507308 */ /* 0x000e220000002400 */
[----:B------:R-:W-:Y:S01]  /*da30*/  FSEL R92, R92, -INF , P3 ;  /* 0xff8000005c5c7808 */ /* 0x000fe20001800000 */
[----:B------:R-:W-:Y:S01]  /*da40*/  FMUL.FTZ R95, R40, UR4 ;  /* 0x00000004285f7c20 */ /* 0x000fe20008410000 */
[----:B------:R-:W-:Y:S01]  /*da50*/  ISETP.GT.AND P3, PT, R43, 0x20, PT ;  /* 0x000000202b00780c */ /* 0x000fe20003f64270 */
[----:B------:R-:W-:Y:S01]  /*da60*/  FMUL.FTZ R85, R85, UR4 ;  /* 0x0000000455557c20 */ /* 0x000fe20008410000 */
[----:B------:R-:W-:-:S03]  /*da70*/  ISETP.GT.AND P2, PT, R43, 0x8, PT ;  /* 0x000000082b00780c */ /* 0x000fc60003f44270 */
[----:B------:R-:W4:Y:S01]  /*da80*/  MUFU.TANH R90, R90 ;  /* 0x0000005a005a7308 */ /* 0x000f220000002400 */
[----:B------:R-:W-:Y:S01]  /*da90*/  FSEL R20, R15, -INF , P5 ;  /* 0xff8000000f147808 */ /* 0x000fe20002800000 */
[----:B------:R-:W-:Y:S01]  /*daa0*/  VIADD R40, R14, 0x682 ;  /* 0x000006820e287836 */ /* 0x000fe20000000000 */
[----:B-1----:R-:W-:Y:S02]  /*dab0*/  FSEL R88, R88, -INF , P1 ;  /* 0xff80000058587808 */ /* 0x002fe40000800000 */
[----:B------:R-:W-:-:S03]  /*dac0*/  R2UR UR15, R41 ;  /* 0x00000000290f72ca */ /* 0x000fc600000e0000 */
[----:B------:R-:W1:Y:S01]  /*dad0*/  MUFU.TANH R81, R81 ;  /* 0x0000005100517308 */ /* 0x000e620000002400 */
[----:B------:R-:W-:Y:S01]  /*dae0*/  FMUL.FTZ R82, R82, UR4 ;  /* 0x0000000452527c20 */ /* 0x000fe20008410000 */
[----:B--2---:R-:W-:Y:S01]  /*daf0*/  FSEL R91, R91, -INF , P2 ;  /* 0xff8000005b5b7808 */ /* 0x004fe20001000000 */
[----:B------:R-:W-:Y:S01]  /*db00*/  FMUL.FTZ R72, R72, UR4 ;  /* 0x0000000448487c20 */ /* 0x000fe20008410000 */
[----:B------:R-:W-:-:S04]  /*db10*/  R2UR UR14, R40 ;  /* 0x00000000280e72ca */ /* 0x000fc800000e0000 */
[----:B------:R-:W2:Y:S01]  /*db20*/  MUFU.TANH R93, R93 ;  /* 0x0000005d005d7308 */ /* 0x000ea20000002400 */
[----:B------:R-:W-:Y:S01]  /*db30*/  FMUL.FTZ R83, R83, UR4 ;  /* 0x0000000453537c20 */ /* 0x000fe20008410000 */
[----:B------:R-:W-:-:S06]  /*db40*/  ISETP.GT.AND P4, PT, R43, 0x10, PT ;  /* 0x000000102b00780c */ /* 0x000fcc0003f84270 */
[----:B------:R3:W-:Y:S01]  /*db50*/  MUFU.TANH R41, R53 ;  /* 0x0000003500297308 */ /* 0x0007e20000002400 */
[----:B------:R-:W-:-:S07]  /*db60*/  FMUL.FTZ R73, R73, UR4 ;  /* 0x0000000449497c20 */ /* 0x000fce0008410000 */
[----:B------:R-:W2:Y:S01]  /*db70*/  MUFU.TANH R84, R84 ;  /* 0x0000005400547308 */ /* 0x000ea20000002400 */
[----:B---3--:R-:W-:Y:S02]  /*db80*/  FSEL R53, R74, -INF , P3 ;  /* 0xff8000004a357808 */ /* 0x008fe40001800000 */
[----:B------:R-:W-:-:S05]  /*db90*/  FMNMX.FTZ R74, R20, R88, !PT ;  /* 0x00000058144a7209 */ /* 0x000fca0007810000 */
[----:B------:R-:W3:Y:S01]  /*dba0*/  MUFU.TANH R85, R85 ;  /* 0x0000005500557308 */ /* 0x000ee20000002400 */
[----:B------:R-:W-:Y:S01]  /*dbb0*/  FSEL R89, R89, -INF , P5 ;  /* 0xff80000059597808 */ /* 0x000fe20002800000 */
[----:B------:R-:W-:Y:S01]  /*dbc0*/  FMUL.FTZ R86, R86, UR4 ;  /* 0x0000000456567c20 */ /* 0x000fe20008410000 */
[----:B------:R-:W-:-:S05]  /*dbd0*/  ISETP.GT.AND P5, PT, R43, 0x11, PT ;  /* 0x000000112b00780c */ /* 0x000fca0003fa4270 */
[----:B------:R4:W-:Y:S01]  /*dbe0*/  MUFU.TANH R40, R55 ;  /* 0x0000003700287308 */ /* 0x0009e20000002400 */
[----:B0-----:R-:W-:Y:S01]  /*dbf0*/  FSEL R80, R80, -INF , P4 ;  /* 0xff80000050507808 */ /* 0x001fe20002000000 */
[----:B------:R-:W-:Y:S01]  /*dc00*/  FMUL.FTZ R76, R76, UR4 ;  /* 0x000000044c4c7c20 */ /* 0x000fe20008410000 */
[----:B----4-:R-:W-:-:S05]  /*dc10*/  FMNMX.FTZ R55, R91, R74, !PT ;  /* 0x0000004a5b377209 */ /* 0x010fca0007810000 */
[----:B------:R-:W0:Y:S01]  /*dc20*/  MUFU.TANH R82, R82 ;  /* 0x0000005200527308 */ /* 0x000e220000002400 */
[----:B------:R-:W-:-:S07]  /*dc30*/  FMNMX.FTZ R55, R92, R55, !PT ;  /* 0x000000375c377209 */ /* 0x000fce0007810000 */
[----:B------:R-:W4:Y:S01]  /*dc40*/  MUFU.TANH R72, R72 ;  /* 0x0000004800487308 */ /* 0x000f220000002400 */
[----:B------:R-:W-:Y:S01]  /*dc50*/  FSEL R90, R90, -INF , P1 ;  /* 0xff8000005a5a7808 */ /* 0x000fe20000800000 */
[----:B------:R-:W-:Y:S01]  /*dc60*/  FMUL.FTZ R87, R87, UR4 ;  /* 0x0000000457577c20 */ /* 0x000fe20008410000 */
[----:B------:R-:W-:Y:S01]  /*dc70*/  ISETP.GT.AND P1, PT, R43, 0x18, PT ;  /* 0x000000182b00780c */ /* 0x000fe20003f24270 */
[----:B------:R-:W-:Y:S01]  /*dc80*/  FMUL.FTZ R77, R77, UR4 ;  /* 0x000000044d4d7c20 */ /* 0x000fe20008410000 */
[----:B-1----:R-:W-:-:S03]  /*dc90*/  FSEL R81, R81, -INF , P5 ;  /* 0xff80000051517808 */ /* 0x002fc60002800000 */
[----:B------:R-:W1:Y:S01]  /*dca0*/  MUFU.TANH R83, R83 ;  /* 0x0000005300537308 */ /* 0x000e620000002400 */
[----:B------:R-:W-:Y:S02]  /*dcb0*/  FMNMX.FTZ R74, R80, R55, !PT ;  /* 0x00000037504a7209 */ /* 0x000fe40007810000 */
[----:B--2---:R-:W-:-:S05]  /*dcc0*/  FSEL R93, R93, -INF , P2 ;  /* 0xff8000005d5d7808 */ /* 0x004fca0001000000 */
[----:B------:R-:W2:Y:S01]  /*dcd0*/  MUFU.TANH R73, R73 ;  /* 0x0000004900497308 */ /* 0x000ea20000002400 */
[----:B------:R-:W-:Y:S01]  /*dce0*/  ISETP.GT.AND P2, PT, R43, 0x19, PT ;  /* 0x000000192b00780c */ /* 0x000fe20003f44270 */
[----:B------:R-:W-:Y:S01]  /*dcf0*/  FMUL.FTZ R64, R64, UR4 ;  /* 0x0000000440407c20 */ /* 0x000fe20008410000 */
[----:B------:R-:W-:Y:S02]  /*dd00*/  FSEL R84, R84, -INF , P1 ;  /* 0xff80000054547808 */ /* 0x000fe40000800000 */
[----:B------:R-:W-:-:S03]  /*dd10*/  FMNMX.FTZ R55, R81, R74, !PT ;  /* 0x0000004a51377209 */ /* 0x000fc60007810000 */
[----:B------:R-:W2:Y:S01]  /*dd20*/  MUFU.TANH R86, R86 ;  /* 0x0000005600567308 */ /* 0x000ea20000002400 */
[----:B------:R-:W-:Y:S01]  /*dd30*/  FMUL.FTZ R75, R75, UR4 ;  /* 0x000000044b4b7c20 */ /* 0x000fe20008410000 */
[----:B---3--:R-:W-:-:S06]  /*dd40*/  FSEL R85, R85, -INF , P2 ;  /* 0xff80000055557808 */ /* 0x008fcc0001000000 */
[----:B------:R-:W3:Y:S01]  /*dd50*/  MUFU.TANH R76, R76 ;  /* 0x0000004c004c7308 */ /* 0x000ee20000002400 */
[----:B------:R-:W-:Y:S01]  /*dd60*/  FMNMX.FTZ R74, R84, R55, !PT ;  /* 0x00000037544a7209 */ /* 0x000fe20007810000 */
[----:B------:R-:W-:Y:S01]  /*dd70*/  FMUL.FTZ R65, R65, UR4 ;  /* 0x0000000441417c20 */ /* 0x000fe20008410000 */
[----:B------:R-:W-:-:S05]  /*dd80*/  R2UR UR12, R4 ;  /* 0x00000000040c72ca */ /* 0x000fca00000e0000 */
[----:B------:R-:W3:Y:S01]  /*dd90*/  MUFU.TANH R87, R87 ;  /* 0x0000005700577308 */ /* 0x000ee20000002400 */
[----:B------:R-:W-:Y:S01]  /*dda0*/  R2UR UR13, R5 ;  /* 0x00000000050d72ca */ /* 0x000fe200000e0000 */
[----:B------:R-:W-:Y:S01]  /*ddb0*/  FMUL.FTZ R78, R78, UR4 ;  /* 0x000000044e4e7c20 */ /* 0x000fe20008410000 */
[----:B0-----:R-:W-:-:S05]  /*ddc0*/  FSEL R82, R82, -INF , P4 ;  /* 0xff80000052527808 */ /* 0x001fca0002000000 */
[----:B------:R-:W0:Y:S01]  /*ddd0*/  MUFU.TANH R77, R77 ;  /* 0x0000004d004d7308 */ /* 0x000e220000002400 */
[----:B------:R-:W-:Y:S01]  /*dde0*/  ISETP.GT.AND P4, PT, R43, 0x21, PT ;  /* 0x000000212b00780c */ /* 0x000fe20003f84270 */
[----:B------:R-:W-:Y:S01]  /*ddf0*/  FMUL.FTZ R68, R68, UR4 ;  /* 0x0000000444447c20 */ /* 0x000fe20008410000 */
[----:B----4-:R-:W-:Y:S02]  /*de00*/  FSEL R72, R72, -INF , P3 ;  /* 0xff80000048487808 */ /* 0x010fe40001800000 */
[----:B------:R-:W-:-:S03]  /*de10*/  FMNMX.FTZ R55, R85, R74, !PT ;  /* 0x0000004a55377209 */ /* 0x000fc60007810000 */
[----:B------:R-:W4:Y:S01]  /*de20*/  MUFU.TANH R64, R64 ;  /* 0x0000004000407308 */ /* 0x000f220000002400 */
[----:B-1----:R-:W-:Y:S01]  /*de30*/  FSEL R83, R83, -INF , P5 ;  /* 0xff80000053537808 */ /* 0x002fe20002800000 */
[----:B------:R-:W-:Y:S01]  /*de40*/  FMUL.FTZ R79, R79, UR4 ;  /* 0x000000044f4f7c20 */ /* 0x000fe20008410000 */
[----:B------:R-:W-:Y:S02]  /*de50*/  WARPGROUP.DEPBAR.LE gsb0, 0x0 ;  /* 0x00008000000079c5 */ /* 0x000fe40000010000 */
[----:B------:R-:W-:-:S03]  /*de60*/  ISETP.GT.AND P5, PT, R43, 0x28, PT ;  /* 0x000000282b00780c */ /* 0x000fc60003fa4270 */
[----:B------:R-:W1:Y:S01]  /*de70*/  MUFU.TANH R75, R75 ;  /* 0x0000004b004b7308 */ /* 0x000e620000002400 */
[----:B--2---:R-:W-:Y:S01]  /*de80*/  FSEL R73, R73, -INF , P4 ;  /* 0xff80000049497808 */ /* 0x004fe20002000000 */
[----:B------:R-:W-:Y:S01]  /*de90*/  FMUL.FTZ R69, R69, UR4 ;  /* 0x0000000445457c20 */ /* 0x000fe20008410000 */
[----:B------:R-:W-:Y:S01]  /*dea0*/  FMNMX.FTZ R74, R72, R55, !PT ;  /* 0x00000037484a7209 */ /* 0x000fe20007810000 */
[----:B------:R-:W-:-:S04]  /*deb0*/  WARPGROUP.ARRIVE ;  /* 0x00000000000079c5 */ /* 0x000fc80000000000 */
[----:B------:R-:W2:Y:S01]  /*dec0*/  MUFU.TANH R65, R65 ;  /* 0x0000004100417308 */ /* 0x000ea20000002400 */
[----:B------:R-:W-:Y:S01]  /*ded0*/  FSEL R86, R86, -INF , P1 ;  /* 0xff80000056567808 */ /* 0x000fe20000800000 */
[----:B------:R-:W-:Y:S01]  /*dee0*/  FMUL.FTZ R66, R66, UR4 ;  /* 0x0000000442427c20 */ /* 0x000fe20008410000 */
[----:B------:R-:W-:Y:S01]  /*def0*/  ISETP.GT.AND P1, PT, R43, 0x29, PT ;  /* 0x000000292b00780c */ /* 0x000fe20003f24270 */
[----:B------:R-:W-:Y:S01]  /*df00*/  FMUL.FTZ R56, R56, UR4 ;  /* 0x0000000438387c20 */ /* 0x000fe20008410000 */
[----:B---3--:R-:W-:-:S03]  /*df10*/  FSEL R76, R76, -INF , P5 ;  /* 0xff8000004c4c7808 */ /* 0x008fc60002800000 */
[----:B------:R-:W3:Y:S01]  /*df20*/  MUFU.TANH R78, R78 ;  /* 0x0000004e004e7308 */ /* 0x000ee20000002400 */
[----:B------:R-:W-:Y:S01]  /*df30*/  FSEL R87, R87, -INF , P2 ;  /* 0xff80000057577808 */ /* 0x000fe20001000000 */
[----:B------:R-:W-:Y:S01]  /*df40*/  FMUL.FTZ R55, R32, UR4 ;  /* 0x0000000420377c20 */ /* 0x000fe20008410000 */
[----:B------:R-:W-:Y:S05]  /*df50*/  HGMMA.64x16x16.F32.BF16 R24, gdesc[UR12], R24, gsb0 ;  /* 0x002000000c1879f0 */ /* 0x000fea0008001818 */
[----:B------:R-:W3:Y:S01]  /*df60*/  MUFU.TANH R68, R68 ;  /* 0x0000004400447308 */ /* 0x000ee20000002400 */
[----:B------:R-:W-:Y:S01]  /*df70*/  FMUL.FTZ R67, R67, UR4 ;  /* 0x0000000443437c20 */ /* 0x000fe20008410000 */
[----:B------:R-:W-:-:S06]  /*df80*/  ISETP.GT.AND P2, PT, R43, 0x30, PT ;  /* 0x000000302b00780c */ /* 0x000fcc0003f44270 */
[----:B------:R4:W-:Y:S01]  /*df90*/  MUFU.TANH R15, R95 ;  /* 0x0000005f000f7308 */ /* 0x0009e20000002400 */
[----:B0-----:R-:W-:Y:S01]  /*dfa0*/  FSEL R77, R77, -INF , P1 ;  /* 0xff8000004d4d7808 */ /* 0x001fe20000800000 */
[----:B------:R-:W-:Y:S01]  /*dfb0*/  FMUL.FTZ R57, R57, UR4 ;  /* 0x0000000439397c20 */ /* 0x000fe20008410000 */
[----:B----4-:R-:W-:-:S05]  /*dfc0*/  FMNMX.FTZ R95, R73, R74, !PT ;  /* 0x0000004a495f7209 */ /* 0x010fca0007810000 */
[----:B------:R-:W0:Y:S01]  /*dfd0*/  MUFU.TANH R79, R79 ;  /* 0x0000004f004f7308 */ /* 0x000e220000002400 */
[----:B------:R-:W-:Y:S01]  /*dfe0*/  FMNMX.FTZ R32, R76, R95, !PT ;  /* 0x0000005f4c207209 */ /* 0x000fe20007810000 */
[----:B------:R-:W-:-:S06]  /*dff0*/  FMUL.FTZ R74, R33, UR4 ;  /* 0x00000004214a7c20 */ /* 0x000fcc0008410000 */
[----:B------:R-:W4:Y:S01]  /*e000*/  MUFU.TANH R69, R69 ;  /* 0x0000004500457308 */ /* 0x000f220000002400 */
[----:B------:R-:W-:Y:S01]  /*e010*/  FMUL.FTZ R70, R70, UR4 ;  /* 0x0000000446467c20 */ /* 0x000fe20008410000 */
[----:B------:R-:W-:Y:S01]  /*e020*/  ISETP.GT.AND P3, PT, R43, 0x31, PT ;  /* 0x000000312b00780c */ /* 0x000fe20003f64270 */
[----:B------:R-:W-:Y:S01]  /*e030*/  FMUL.FTZ R60, R60, UR4 ;  /* 0x000000043c3c7c20 */ /* 0x000fe20008410000 */
[----:B------:R-:W-:Y:S02]  /*e040*/  FSEL R64, R64, -INF , P2 ;  /* 0xff80000040407808 */ /* 0x000fe40001000000 */
[----:B------:R-:W-:Y:S02]  /*e050*/  FMNMX.FTZ R33, R77, R32, !PT ;  /* 0x000000204d217209 */ /* 0x000fe40007810000 */
[----:B------:R-:W4:Y:S01]  /*e060*/  MUFU.TANH R66, R66 ;  /* 0x0000004200427308 */ /* 0x000f220000002400 */
[----:B-1----:R-:W-:Y:S01]  /*e070*/  FSEL R75, R75, -INF , P4 ;  /* 0xff8000004b4b7808 */ /* 0x002fe20002000000 */
[----:B------:R-:W-:Y:S01]  /*e080*/  FMUL.FTZ R71, R71, UR4 ;  /* 0x0000000447477c20 */ /* 0x000fe20008410000 */
[----:B------:R-:W-:-:S05]  /*e090*/  ISETP.GT.AND P4, PT, R43, 0x38, PT ;  /* 0x000000382b00780c */ /* 0x000fca0003f84270 */
[----:B------:R-:W1:Y:S01]  /*e0a0*/  MUFU.TANH R56, R56 ;  /* 0x0000003800387308 */ /* 0x000e620000002400 */
[----:B--2---:R-:W-:Y:S01]  /*e0b0*/  FSEL R65, R65, -INF , P3 ;  /* 0xff80000041417808 */ /* 0x004fe20001800000 */
[----:B------:R-:W-:Y:S01]  /*e0c0*/  FMUL.FTZ R61, R61, UR4 ;  /* 0x000000043d3d7c20 */ /* 0x000fe20008410000 */
[----:B------:R-:W-:-:S05]  /*e0d0*/  FMNMX.FTZ R32, R64, R33, !PT ;  /* 0x0000002140207209 */ /* 0x000fca0007810000 */
[----:B------:R-:W2:Y:S01]  /*e0e0*/  MUFU.TANH R67, R67 ;  /* 0x0000004300437308 */ /* 0x000ea20000002400 */
[----:B---3--:R-:W-:Y:S01]  /*e0f0*/  FSEL R78, R78, -INF , P5 ;  /* 0xff8000004e4e7808 */ /* 0x008fe20002800000 */
[----:B------:R-:W-:Y:S01]  /*e100*/  FMUL.FTZ R58, R58, UR4 ;  /* 0x000000043a3a7c20 */ /* 0x000fe20008410000 */
[----:B------:R-:W-:-:S05]  /*e110*/  ISETP.GT.AND P5, PT, R43, 0x39, PT ;  /* 0x000000392b00780c */ /* 0x000fca0003fa4270 */
[----:B------:R-:W3:Y:S01]  /*e120*/  MUFU.TANH R57, R57 ;  /* 0x0000003900397308 */ /* 0x000ee20000002400 */
[----:B------:R-:W-:Y:S01]  /*e130*/  FSEL R68, R68, -INF , P4 ;  /* 0xff80000044447808 */ /* 0x000fe20002000000 */
[----:B------:R-:W-:Y:S01]  /*e140*/  FMUL.FTZ R48, R48, UR4 ;  /* 0x0000000430307c20 */ /* 0x000fe20008410000 */
[----:B------:R-:W-:-:S05]  /*e150*/  FMNMX.FTZ R33, R65, R32, !PT ;  /* 0x0000002041217209 */ /* 0x000fca0007810000 */
[----:B------:R-:W3:Y:S01]  /*e160*/  MUFU.TANH R70, R70 ;  /* 0x0000004600467308 */ /* 0x000ee20000002400 */
[----:B0-----:R-:W-:Y:S01]  /*e170*/  FSEL R79, R79, -INF , P1 ;  /* 0xff8000004f4f7808 */ /* 0x001fe20000800000 */
[----:B------:R-:W-:Y:S01]  /*e180*/  FMUL.FTZ R59, R59, UR4 ;  /* 0x000000043b3b7c20 */ /* 0x000fe20008410000 */
[----:B------:R-:W-:-:S05]  /*e190*/  ISETP.GT.AND P1, PT, R43, 0x40, PT ;  /* 0x000000402b00780c */ /* 0x000fca0003f24270 */
[----:B------:R-:W0:Y:S01]  /*e1a0*/  MUFU.TANH R60, R60 ;  /* 0x0000003c003c7308 */ /* 0x000e220000002400 */
[----:B----4-:R-:W-:Y:S01]  /*e1b0*/  FSEL R69, R69, -INF , P5 ;  /* 0xff80000045457808 */ /* 0x010fe20002800000 */
[----:B------:R-:W-:Y:S01]  /*e1c0*/  FMUL.FTZ R49, R49, UR4 ;  /* 0x0000000431317c20 */ /* 0x000fe20008410000 */
[----:B------:R-:W-:-:S05]  /*e1d0*/  FMNMX.FTZ R32, R68, R33, !PT ;  /* 0x0000002144207209 */ /* 0x000fca0007810000 */
[----:B------:R-:W4:Y:S01]  /*e1e0*/  MUFU.TANH R71, R71 ;  /* 0x0000004700477308 */ /* 0x000f220000002400 */
[----:B------:R-:W-:Y:S01]  /*e1f0*/  FSEL R66, R66, -INF , P2 ;  /* 0xff80000042427808 */ /* 0x000fe20001000000 */
[----:B------:R-:W-:Y:S01]  /*e200*/  FMUL.FTZ R62, R62, UR4 ;  /* 0x000000043e3e7c20 */ /* 0x000fe20008410000 */
[----:B------:R-:W-:-:S05]  /*e210*/  ISETP.GT.AND P2, PT, R43, 0x41, PT ;  /* 0x000000412b00780c */ /* 0x000fca0003f44270 */
[----:B------:R-:W4:Y:S01]  /*e220*/  MUFU.TANH R61, R61 ;  /* 0x0000003d003d7308 */ /* 0x000f220000002400 */
[----:B-1----:R-:W-:Y:S01]  /*e230*/  FSEL R56, R56, -INF , P1 ;  /* 0xff80000038387808 */ /* 0x002fe20000800000 */
[----:B------:R-:W-:Y:S01]  /*e240*/  FMUL.FTZ R52, R52, UR4 ;  /* 0x0000000434347c20 */ /* 0x000fe20008410000 */
[----:B------:R-:W-:-:S05]  /*e250*/  FMNMX.FTZ R33, R69, R32, !PT ;  /* 0x0000002045217209 */ /* 0x000fca0007810000 */
[----:B------:R-:W1:Y:S01]  /*e260*/  MUFU.TANH R58, R58 ;  /* 0x0000003a003a7308 */ /* 0x000e620000002400 */
[----:B--2---:R-:W-:Y:S01]  /*e270*/  FSEL R67, R67, -INF , P3 ;  /* 0xff80000043437808 */ /* 0x004fe20001800000 */
[----:B------:R-:W-:Y:S01]  /*e280*/  FMUL.FTZ R63, R63, UR4 ;  /* 0x000000043f3f7c20 */ /* 0x000fe20008410000 */
[----:B------:R-:W-:-:S05]  /*e290*/  ISETP.GT.AND P3, PT, R43, 0x48, PT ;  /* 0x000000482b00780c */ /* 0x000fca0003f64270 */
[----:B------:R-:W2:Y:S01]  /*e2a0*/  MUFU.TANH R48, R48 ;  /* 0x0000003000307308 */ /* 0x000ea20000002400 */
[----:B---3--:R-:W-:Y:S02]  /*e2b0*/  FSEL R57, R57, -INF , P2 ;  /* 0xff80000039397808 */ /* 0x008fe40001000000 */
[----:B------:R-:W-:-:S05]  /*e2c0*/  FMNMX.FTZ R32, R56, R33, !PT ;  /* 0x0000002138207209 */ /* 0x000fca0007810000 */
[----:B------:R-:W3:Y:S01]  /*e2d0*/  MUFU.TANH R59, R59 ;  /* 0x0000003b003b7308 */ /* 0x000ee20000002400 */
[----:B------:R-:W-:Y:S01]  /*e2e0*/  FSEL R70, R70, -INF , P4 ;  /* 0xff80000046467808 */ /* 0x000fe20002000000 */
[----:B------:R-:W-:Y:S01]  /*e2f0*/  FMUL.FTZ R50, R50, UR4 ;  /* 0x0000000432327c20 */ /* 0x000fe20008410000 */
[----:B------:R-:W-:-:S05]  /*e300*/  ISETP.GT.AND P4, PT, R43, 0x49, PT ;  /* 0x000000492b00780c */ /* 0x000fca0003f84270 */
[----:B------:R-:W3:Y:S01]  /*e310*/  MUFU.TANH R49, R49 ;  /* 0x0000003100317308 */ /* 0x000ee20000002400 */
[----:B0-----:R-:W-:Y:S02]  /*e320*/  FSEL R60, R60, -INF , P3 ;  /* 0xff8000003c3c7808 */ /* 0x001fe40001800000 */
[----:B------:R-:W-:-:S05]  /*e330*/  FMNMX.FTZ R33, R57, R32, !PT ;  /* 0x0000002039217209 */ /* 0x000fca0007810000 */
[----:B------:R-:W0:Y:S01]  /*e340*/  MUFU.TANH R62, R62 ;  /* 0x0000003e003e7308 */ /* 0x000e220000002400 */
[----:B----4-:R-:W-:Y:S01]  /*e350*/  FSEL R71, R71, -INF , P5 ;  /* 0xff80000047477808 */ /* 0x010fe20002800000 */
[----:B------:R-:W-:Y:S01]  /*e360*/  FMUL.FTZ R51, R51, UR4 ;  /* 0x0000000433337c20 */ /* 0x000fe20008410000 */
[----:B------:R-:W-:-:S05]  /*e370*/  ISETP.GT.AND P5, PT, R43, 0x50, PT ;  /* 0x000000502b00780c */ /* 0x000fca0003fa4270 */
[----:B------:R-:W4:Y:S01]  /*e380*/  MUFU.TANH R52, R52 ;  /* 0x0000003400347308 */ /* 0x000f220000002400 */
[----:B------:R-:W-:Y:S02]  /*e390*/  FSEL R61, R61, -INF , P4 ;  /* 0xff8000003d3d7808 */ /* 0x000fe40002000000 */
[----:B------:R-:W-:-:S05]  /*e3a0*/  FMNMX.FTZ R32, R60, R33, !PT ;  /* 0x000000213c207209 */ /* 0x000fca0007810000 */
[----:B------:R-:W4:Y:S01]  /*e3b0*/  MUFU.TANH R63, R63 ;  /* 0x0000003f003f7308 */ /* 0x000f220000002400 */
[----:B-1----:R-:W-:Y:S01]  /*e3c0*/  FSEL R58, R58, -INF , P1 ;  /* 0xff8000003a3a7808 */ /* 0x002fe20000800000 */
[----:B------:R-:W-:Y:S01]  /*e3d0*/  FMUL.FTZ R44, R44, UR4 ;  /* 0x000000042c2c7c20 */ /* 0x000fe20008410000 */
[----:B------:R-:W-:-:S05]  /*e3e0*/  ISETP.GT.AND P1, PT, R43, 0x51, PT ;  /* 0x000000512b00780c */ /* 0x000fca0003f24270 */
[----:B------:R-:W1:Y:S01]  /*e3f0*/  MUFU.TANH R42, R98 ;  /* 0x00000062002a7308 */ /* 0x000e620000002400 */
[----:B--2---:R-:W-:Y:S02]  /*e400*/  FSEL R48, R48, -INF , P5 ;  /* 0xff80000030307808 */ /* 0x004fe40002800000 */
[----:B------:R-:W-:-:S05]  /*e410*/  FMNMX.FTZ R33, R61, R32, !PT ;  /* 0x000000203d217209 */ /* 0x000fca0007810000 */
[----:B------:R-:W2:Y:S01]  /*e420*/  MUFU.TANH R50, R50 ;  /* 0x0000003200327308 */ /* 0x000ea20000002400 */
[----:B---3--:R-:W-:Y:S01]  /*e430*/  FSEL R59, R59, -INF , P2 ;  /* 0xff8000003b3b7808 */ /* 0x008fe20001000000 */
[----:B------:R-:W-:Y:S01]  /*e440*/  FMUL.FTZ R45, R45, UR4 ;  /* 0x000000042d2d7c20 */ /* 0x000fe20008410000 */
[----:B------:R-:W-:Y:S02]  /*e450*/  ISETP.GT.AND P2, PT, R43, 0x58, PT ;  /* 0x000000582b00780c */ /* 0x000fe40003f44270 */
[----:B------:R-:W-:-:S03]  /*e460*/  FSEL R49, R49, -INF , P1 ;  /* 0xff80000031317808 */ /* 0x000fc60000800000 */
[----:B------:R-:W3:Y:S01]  /*e470*/  MUFU.TANH R51, R51 ;  /* 0x0000003300337308 */ /* 0x000ee20000002400 */
[----:B0-----:R-:W-:Y:S02]  /*e480*/  FSEL R62, R62, -INF , P3 ;  /* 0xff8000003e3e7808 */ /* 0x001fe40001800000 */
[----:B------:R-:W-:-:S05]  /*e490*/  ISETP.GT.AND P3, PT, R43, 0x59, PT ;  /* 0x000000592b00780c */ /* 0x000fca0003f64270 */
[----:B------:R0:W3:Y:S01]  /*e4a0*/  MUFU.TANH R14, R96 ;  /* 0x00000060000e7308 */ /* 0x0000e20000002400 */
[----:B----4-:R-:W-:Y:S01]  /*e4b0*/  FSEL R52, R52, -INF , P2 ;  /* 0xff80000034347808 */ /* 0x010fe20001000000 */
[----:B------:R-:W-:Y:S01]  /*e4c0*/  FMUL.FTZ R95, R35, UR4 ;  /* 0x00000004235f7c20 */ /* 0x000fe20008410000 */
[----:B0-----:R-:W-:-:S05]  /*e4d0*/  FMNMX.FTZ R96, R48, R33, !PT ;  /* 0x0000002130607209 */ /* 0x001fca0007810000 */
[----:B------:R-:W0:Y:S01]  /*e4e0*/  MUFU.TANH R44, R44 ;  /* 0x0000002c002c7308 */ /* 0x000e220000002400 */
[----:B------:R-:W-:Y:S01]  /*e4f0*/  FMNMX.FTZ R33, R49, R96, !PT ;  /* 0x0000006031217209 */ /* 0x000fe20007810000 */
[----:B------:R-:W-:Y:S01]  /*e500*/  FMUL.FTZ R46, R46, UR4 ;  /* 0x000000042e2e7c20 */ /* 0x000fe20008410000 */
[----:B------:R-:W-:-:S05]  /*e510*/  FSEL R63, R63, -INF , P4 ;  /* 0xff8000003f3f7808 */ /* 0x000fca0002000000 */
[----:B------:R-:W4:Y:S01]  /*e520*/  MUFU.TANH R21, R97 ;  /* 0x0000006100157308 */ /* 0x000f220000002400 */
[----:B------:R-:W-:Y:S02]  /*e530*/  ISETP.GT.AND P4, PT, R43, 0x60, PT ;  /* 0x000000602b00780c */ /* 0x000fe40003f84270 */
[----:B-1----:R-:W-:Y:S02]  /*e540*/  FSEL R42, R42, -INF , P3 ;  /* 0xff8000002a2a7808 */ /* 0x002fe40001800000 */
[----:B------:R-:W-:-:S03]  /*e550*/  FMNMX.FTZ R35, R52, R33, !PT ;  /* 0x0000002134237209 */ /* 0x000fc60007810000 */
[----:B------:R-:W1:Y:S01]  /*e560*/  MUFU.TANH R45, R45 ;  /* 0x0000002d002d7308 */ /* 0x000e620000002400 */
[----:B------:R-:W-:Y:S02]  /*e570*/  WARPGROUP.DEPBAR.LE gsb0, 0x0 ;  /* 0x00008000000079c5 */ /* 0x000fe40000010000 */
[----:B--2---:R-:W-:Y:S01]  /*e580*/  FSEL R50, R50, -INF , P5 ;  /* 0xff80000032327808 */ /* 0x004fe20002800000 */
[----:B------:R-:W-:Y:S01]  /*e590*/  FMUL.FTZ R33, R24, UR4 ;  /* 0x0000000418217c20 */ /* 0x000fe20008410000 */
[----:B------:R-:W-:Y:S01]  /*e5a0*/  FMUL.FTZ R47, R47, UR4 ;  /* 0x000000042f2f7c20 */ /* 0x000fe20008410000 */
[----:B------:R-:W-:Y:S02]  /*e5b0*/  ISETP.GT.AND P5, PT, R43, 0x61, PT ;  /* 0x000000612b00780c */ /* 0x000fe40003fa4270 */
[----:B------:R-:W2:Y:S01]  /*e5c0*/  MUFU.TANH R55, R55 ;  /* 0x0000003700377308 */ /* 0x000ea20000002400 */
[----:B------:R-:W-:Y:S01]  /*e5d0*/  FSEL R24, R15, -INF , P4 ;  /* 0xff8000000f187808 */ /* 0x000fe20002000000 */
[----:B------:R-:W-:Y:S01]  /*e5e0*/  FMUL.FTZ R36, R36, UR4 ;  /* 0x0000000424247c20 */ /* 0x000fe20008410000 */
[----:B------:R-:W-:-:S02]  /*e5f0*/  FMNMX.FTZ R35, R42, R35, !PT ;  /* 0x000000232a237209 */ /* 0x000fc40007810000 */
[----:B---3--:R-:W-:-:S03]  /*e600*/  FSEL R51, R51, -INF , P1 ;  /* 0xff80000033337808 */ /* 0x008fc60000800000 */
[----:B------:R-:W3:Y:S01]  /*e610*/  MUFU.TANH R54, R54 ;  /* 0x0000003600367308 */ /* 0x000ee20000002400 */
[----:B------:R-:W-:Y:S01]  /*e620*/  ISETP.GT.AND P1, PT, R43, 0x68, PT ;  /* 0x000000682b00780c */ /* 0x000fe20003f24270 */
[----:B------:R-:W-:Y:S01]  /*e630*/  FMUL.FTZ R37, R37, UR4 ;  /* 0x0000000425257c20 */ /* 0x000fe20008410000 */
[----:B------:R-:W-:Y:S02]  /*e640*/  FSEL R40, R40, -INF , P5 ;  /* 0xff80000028287808 */ /* 0x000fe40002800000 */
[----:B------:R-:W-:-:S03]  /*e650*/  FMNMX.FTZ R35, R24, R35, !PT ;  /* 0x0000002318237209 */ /* 0x000fc60007810000 */
[----:B------:R-:W-:Y:S01]  /*e660*/  MUFU.TANH R46, R46 ;  /* 0x0000002e002e7308 */ /* 0x000fe20000002400 */
        /* <DEDUP_REMOVED lines=11> */
[----:B-1----:R-:W-:Y:S01]  /*e720*/  FSEL R45, R45, -INF , P2 ;  /* 0xff8000002d2d7808 */ /* 0x002fe20001000000 */
[----:B------:R-:W-:Y:S01]  /*e730*/  FMUL.FTZ R38, R25, UR4 ;  /* 0x0000000419267c20 */ /* 0x000fe20008410000 */
[----:B------:R-:W-:Y:S01]  /*e740*/  FMNMX.FTZ R98, R44, R35, !PT ;  /* 0x000000232c627209 */ /* 0x000fe20007810000 */
[----:B------:R-:W-:-:S04]  /*e750*/  FMUL.FTZ R96, R28, UR4 ;  /* 0x000000041c607c20 */ /* 0x000fc80008410000 */
[----:B------:R-:W1:Y:S01]  /*e760*/  MUFU.TANH R37, R37 ;  /* 0x0000002500257308 */ /* 0x000e620000002400 */
[----:B------:R-:W-:Y:S02]  /*e770*/  FSEL R41, R41, -INF , P4 ;  /* 0xff80000029297808 */ /* 0x000fe40002000000 */
[----:B------:R-:W-:Y:S02]  /*e780*/  ISETP.GT.AND P4, PT, R43, 0x71, PT ;  /* 0x000000712b00780c */ /* 0x000fe40003f84270 */
[----:B--2---:R-:W-:-:S03]  /*e790*/  FSEL R28, R55, -INF , P3 ;  /* 0xff800000371c7808 */ /* 0x004fc60001800000 */
[----:B------:R-:W2:Y:S01]  /*e7a0*/  MUFU.TANH R34, R34 ;  /* 0x0000002200227308 */ /* 0x000ea20000002400 */
[----:B------:R-:W-:Y:S02]  /*e7b0*/  FMNMX.FTZ R35, R45, R98, !PT ;  /* 0x000000622d237209 */ /* 0x000fe40007810000 */
[----:B---3--:R-:W-:-:S05]  /*e7c0*/  FSEL R54, R54, -INF , P5 ;  /* 0xff80000036367808 */ /* 0x008fca0002800000 */
[----:B------:R3:W2:Y:S01]  /*e7d0*/  MUFU.TANH R15, R33 ;  /* 0x00000021000f7308 */ /* 0x0006a20000002400 */
[----:B------:R-:W-:Y:S01]  /*e7e0*/  ISETP.GT.AND P5, PT, R43, 0x78, PT ;  /* 0x000000782b00780c */ /* 0x000fe20003fa4270 */
[----:B------:R-:W-:Y:S01]  /*e7f0*/  FMUL.FTZ R29, R29, UR4 ;  /* 0x000000041d1d7c20 */ /* 0x000fe20008410000 */
[----:B------:R-:W-:-:S05]  /*e800*/  FSEL R25, R74, -INF , P4 ;  /* 0xff8000004a197808 */ /* 0x000fca0002000000 */
[----:B------:R-:W2:Y:S01]  /*e810*/  MUFU.TANH R95, R95 ;  /* 0x0000005f005f7308 */ /* 0x000ea20000002400 */
[----:B---3--:R-:W-:Y:S02]  /*e820*/  FSEL R33, R46, -INF , P1 ;  /* 0xff8000002e217808 */ /* 0x008fe40000800000 */
[----:B------:R-:W-:-:S05]  /*e830*/  FMNMX.FTZ R46, R28, R35, !PT ;  /* 0x000000231c2e7209 */ /* 0x000fca0007810000 */
[----:B------:R-:W3:Y:S01]  /*e840*/  MUFU.TANH R38, R38 ;  /* 0x0000002600267308 */ /* 0x000ee20000002400 */
[----:B0-----:R-:W-:Y:S02]  /*e850*/  FSEL R35, R47, -INF , P2 ;  /* 0xff8000002f237808 */ /* 0x001fe40001000000 */
[----:B------:R-:W-:Y:S02]  /*e860*/  ISETP.GT.AND P1, PT, R43, 0x79, PT ;  /* 0x000000792b00780c */ /* 0x000fe40003f24270 */
[----:B----4-:R-:W-:-:S03]  /*e870*/  FSEL R74, R36, -INF , P5 ;  /* 0xff800000244a7808 */ /* 0x010fc60002800000 */
[----:B------:R-:W0:Y:S01]  /*e880*/  MUFU.TANH R14, R14 ;  /* 0x0000000e000e7308 */ /* 0x000e220000002400 */
[----:B------:R-:W-:Y:S02]  /*e890*/  FMNMX.FTZ R47, R25, R46, !PT ;  /* 0x0000002e192f7209 */ /* 0x000fe40007810000 */
[----:B------:R-:W-:-:S05]  /*e8a0*/  ISETP.GT.AND P2, PT, R43, 0x80, PT ;  /* 0x000000802b00780c */ /* 0x000fca0003f44270 */
[----:B------:R-:W4:Y:S01]  /*e8b0*/  MUFU.TANH R96, R96 ;  /* 0x0000006000607308 */ /* 0x000f220000002400 */
[----:B-1----:R-:W-:Y:S02]  /*e8c0*/  FSEL R55, R37, -INF , P1 ;  /* 0xff80000025377808 */ /* 0x002fe40000800000 */
[----:B------:R-:W-:-:S05]  /*e8d0*/  FMNMX.FTZ R36, R74, R47, !PT ;  /* 0x0000002f4a247209 */ /* 0x000fca0007810000 */
[----:B------:R-:W1:Y:S01]  /*e8e0*/  MUFU.TANH R29, R29 ;  /* 0x0000001d001d7308 */ /* 0x000e620000002400 */
[----:B--2---:R-:W-:Y:S02]  /*e8f0*/  FSEL R34, R34, -INF , P3 ;  /* 0xff80000022227808 */ /* 0x004fe40001800000 */
[----:B------:R-:W-:Y:S02]  /*e900*/  ISETP.GT.AND P3, PT, R43, 0x81, PT ;  /* 0x000000812b00780c */ /* 0x000fe40003f64270 */
[----:B------:R-:W-:Y:S02]  /*e910*/  FSEL R47, R15, -INF , P2 ;  /* 0xff8000000f2f7808 */ /* 0x000fe40001000000 */
[----:B------:R-:W-:Y:S02]  /*e920*/  FMNMX.FTZ R36, R55, R36, !PT ;  /* 0x0000002437247209 */ /* 0x000fe40007810000 */
[----:B------:R-:W-:Y:S02]  /*e930*/  FSEL R37, R95, -INF , P4 ;  /* 0xff8000005f257808 */ /* 0x000fe40002000000 */
[----:B------:R-:W-:-:S02]  /*e940*/  ISETP.GT.AND P4, PT, R43, 0x88, PT ;  /* 0x000000882b00780c */ /* 0x000fc40003f84270 */
[----:B---3--:R-:W-:Y:S02]  /*e950*/  FSEL R46, R38, -INF , P3 ;  /* 0xff800000262e7808 */ /* 0x008fe40001800000 */
[----:B------:R-:W-:Y:S02]  /*e960*/  FMNMX.FTZ R15, R47, R36, !PT ;  /* 0x000000242f0f7209 */ /* 0x000fe40007810000 */
[----:B0-----:R-:W-:Y:S02]  /*e970*/  FSEL R36, R14, -INF , P5 ;  /* 0xff8000000e247808 */ /* 0x001fe40002800000 */
[----:B------:R-:W-:Y:S02]  /*e980*/  ISETP.GT.AND P5, PT, R43, 0x89, PT ;  /* 0x000000892b00780c */ /* 0x000fe40003fa4270 */
[----:B----4-:R-:W-:Y:S02]  /*e990*/  FSEL R43, R96, -INF , P4 ;  /* 0xff800000602b7808 */ /* 0x010fe40002000000 */
[----:B------:R-:W-:-:S02]  /*e9a0*/  FMNMX.FTZ R14, R46, R15, !PT ;  /* 0x0000000f2e0e7209 */ /* 0x000fc40007810000 */
[----:B-1----:R-:W-:Y:S02]  /*e9b0*/  FSEL R29, R29, -INF , P5 ;  /* 0xff8000001d1d7808 */ /* 0x002fe40002800000 */
[----:B------:R-:W-:-:S04]  /*e9c0*/  FMNMX.FTZ R14, R43, R14, !PT ;  /* 0x0000000e2b0e7209 */ /* 0x000fc80007810000 */
[----:B------:R-:W-:-:S05]  /*e9d0*/  FMNMX.FTZ R95, R29, R14, !PT ;  /* 0x0000000e1d5f7209 */ /* 0x000fca0007810000 */
[----:B------:R-:W0:Y:S02]  /*e9e0*/  SHFL.BFLY PT, R14, R95, 0x2, 0x1f ;  /* 0x0c401f005f0e7f89 */ /* 0x000e2400000e0000 */
[----:B0-----:R-:W-:-:S05]  /*e9f0*/  FMNMX.FTZ R96, R95, R14, !PT ;  /* 0x0000000e5f607209 */ /* 0x001fca0007810000 */
[----:B------:R-:W0:Y:S01]  /*ea00*/  SHFL.BFLY PT, R15, R96, 0x1, 0x1f ;  /* 0x0c201f00600f7f89 */ /* 0x000e2200000e0000 */
[----:B------:R-:W-:Y:S01]  /*ea10*/  FMUL.FTZ R99, R26, UR4 ;  /* 0x000000041a637c20 */ /* 0x000fe20008410000 */
[----:B------:R-:W-:Y:S01]  /*ea20*/  FMUL.FTZ R98, R39, UR4 ;  /* 0x0000000427627c20 */ /* 0x000fe20008410000 */
[----:B0-----:R-:W-:Y:S01]  /*ea30*/  FMNMX.FTZ R14, R96, R15, !PT ;  /* 0x0000000f600e7209 */ /* 0x001fe20007810000 */
[----:B------:R-:W-:-:S03]  /*ea40*/  IMAD.U32 R15, RZ, RZ, UR5 ;  /* 0x00000005ff0f7e24 */ /* 0x000fc6000f8e00ff */
[C---:B------:R-:W-:Y:S01]  /*ea50*/  FSETP.NEU.FTZ.AND P6, PT, R14.reuse, -INF , PT ;  /* 0xff8000000e00780b */ /* 0x040fe20003fdd000 */
[----:B------:R-:W-:-:S05]  /*ea60*/  FMUL.FTZ R38, R14, R15 ;  /* 0x0000000f0e267220 */ /* 0x000fca0000410000 */
[----:B------:R-:W-:-:S05]  /*ea70*/  FSEL R38, R38, RZ, P6 ;  /* 0x000000ff26267208 */ /* 0x000fca0003000000 */
[----:B------:R-:W-:Y:S01]  /*ea80*/  FFMA.FTZ R26, R20, R15, -R38 ;  /* 0x0000000f141a7223 */ /* 0x000fe20000010826 */
[----:B------:R-:W-:-:S04]  /*ea90*/  FMNMX.FTZ R20, R89, R90, !PT ;  /* 0x0000005a59147209 */ /* 0x000fc80007810000 */
[----:B------:R-:W-:-:S04]  /*eaa0*/  FMNMX.FTZ R39, R93, R20, !PT ;  /* 0x000000145d277209 */ /* 0x000fc80007810000 */
[----:B------:R-:W-:-:S04]  /*eab0*/  FMNMX.FTZ R39, R94, R39, !PT ;  /* 0x000000275e277209 */ /* 0x000fc80007810000 */
[----:B------:R-:W-:-:S04]  /*eac0*/  FMNMX.FTZ R20, R82, R39, !PT ;  /* 0x0000002752147209 */ /* 0x000fc80007810000 */
[----:B------:R-:W-:-:S04]  /*ead0*/  FMNMX.FTZ R39, R83, R20, !PT ;  /* 0x0000001453277209 */ /* 0x000fc80007810000 */
[----:B------:R-:W-:-:S04]  /*eae0*/  FMNMX.FTZ R20, R86, R39, !PT ;  /* 0x0000002756147209 */ /* 0x000fc80007810000 */
[----:B------:R-:W-:Y:S01]  /*eaf0*/  FMNMX.FTZ R20, R87, R20, !PT ;  /* 0x0000001457147209 */ /* 0x000fe20007810000 */
[----:B------:R-:W-:-:S03]  /*eb00*/  FFMA.FTZ R39, R72, R15, -R38 ;  /* 0x0000000f48277223 */ /* 0x000fc60000010826 */
[----:B------:R-:W-:Y:S01]  /*eb10*/  FMNMX.FTZ R20, R53, R20, !PT ;  /* 0x0000001435147209 */ /* 0x000fe20007810000 */
[----:B------:R-:W-:-:S03]  /*eb20*/  FFMA.FTZ R72, R73, R15, -R38 ;  /* 0x0000000f49487223 */ /* 0x000fc60000010826 */
[----:B------:R-:W-:Y:S01]  /*eb30*/  FMNMX.FTZ R73, R75, R20, !PT ;  /* 0x000000144b497209 */ /* 0x000fe20007810000 */
[----:B------:R-:W-:Y:S01]  /*eb40*/  FMUL.FTZ R101, R30, UR4 ;  /* 0x000000041e657c20 */ /* 0x000fe20008410000 */
[--C-:B------:R-:W-:Y:S02]  /*eb50*/  FFMA.FTZ R30, R91, R15, -R38.reuse ;  /* 0x0000000f5b1e7223 */ /* 0x100fe40000010826 */
[----:B------:R-:W-:Y:S01]  /*eb60*/  FMNMX.FTZ R20, R78, R73, !PT ;  /* 0x000000494e147209 */ /* 0x000fe20007810000 */
[----:B------:R-:W-:-:S03]  /*eb70*/  FFMA.FTZ R91, R81, R15, -R38 ;  /* 0x0000000f515b7223 */ /* 0x000fc60000010826 */
[----:B------:R-:W-:Y:S01]  /*eb80*/  FMNMX.FTZ R81, R79, R20, !PT ;  /* 0x000000144f517209 */ /* 0x000fe20007810000 */
[----:B------:R-:W-:-:S03]  /*eb90*/  FFMA.FTZ R73, R76, R15, -R38 ;  /* 0x0000000f4c497223 */ /* 0x000fc60000010826 */
[----:B------:R-:W-:Y:S01]  /*eba0*/  FMNMX.FTZ R20, R66, R81, !PT ;  /* 0x0000005142147209 */ /* 0x000fe20007810000 */
[----:B------:R-:W-:-:S03]  /*ebb0*/  FFMA.FTZ R76, R77, R15, -R38 ;  /* 0x0000000f4d4c7223 */ /* 0x000fc60000010826 */
[----:B------:R-:W-:-:S04]  /*ebc0*/  FMNMX.FTZ R77, R67, R20, !PT ;  /* 0x00000014434d7209 */ /* 0x000fc80007810000 */
[----:B------:R-:W-:-:S04]  /*ebd0*/  FMNMX.FTZ R20, R70, R77, !PT ;  /* 0x0000004d46147209 */ /* 0x000fc80007810000 */
[----:B------:R-:W-:-:S04]  /*ebe0*/  FMNMX.FTZ R81, R71, R20, !PT ;  /* 0x0000001447517209 */ /* 0x000fc80007810000 */
[----:B------:R-:W-:Y:S01]  /*ebf0*/  FMNMX.FTZ R20, R58, R81, !PT ;  /* 0x000000513a147209 */ /* 0x000fe20007810000 */
[----:B------:R-:W-:-:S03]  /*ec00*/  FFMA.FTZ R81, R65, R15, -R38 ;  /* 0x0000000f41517223 */ /* 0x000fc60000010826 */
[----:B------:R-:W-:-:S04]  /*ec10*/  FMNMX.FTZ R65, R59, R20, !PT ;  /* 0x000000143b417209 */ /* 0x000fc80007810000 */
[----:B------:R-:W-:-:S04]  /*ec20*/  FMNMX.FTZ R20, R62, R65, !PT ;  /* 0x000000413e147209 */ /* 0x000fc80007810000 */
[----:B------:R-:W-:-:S04]  /*ec30*/  FMNMX.FTZ R65, R63, R20, !PT ;  /* 0x000000143f417209 */ /* 0x000fc80007810000 */
[----:B------:R-:W-:-:S04]  /*ec40*/  FMNMX.FTZ R20, R50, R65, !PT ;  /* 0x0000004132147209 */ /* 0x000fc80007810000 */
[----:B------:R-:W-:-:S04]  /*ec50*/  FMNMX.FTZ R65, R51, R20, !PT ;  /* 0x0000001433417209 */ /* 0x000fc80007810000 */
[----:B------:R-:W-:-:S04]  /*ec60*/  FMNMX.FTZ R20, R32, R65, !PT ;  /* 0x0000004120147209 */ /* 0x000fc80007810000 */
[----:B------:R-:W-:-:S04]  /*ec70*/  FMNMX.FTZ R20, R21, R20, !PT ;  /* 0x0000001415147209 */ /* 0x000fc80007810000 */
[----:B------:R-:W-:Y:S01]  /*ec80*/  FMNMX.FTZ R65, R41, R20, !PT ;  /* 0x0000001429417209 */ /* 0x000fe20007810000 */
[----:B------:R-:W0:Y:S03]  /*ec90*/  MUFU.TANH R98, R98 ;  /* 0x0000006200627308 */ /* 0x000e260000002400 */
[----:B------:R-:W-:Y:S01]  /*eca0*/  FMNMX.FTZ R20, R54, R65, !PT ;  /* 0x0000004136147209 */ /* 0x000fe20007810000 */
[----:B------:R-:W-:-:S03]  /*ecb0*/  FMUL.FTZ R100, R27, UR4 ;  /* 0x000000041b647c20 */ /* 0x000fc60008410000 */
[----:B------:R-:W-:Y:S01]  /*ecc0*/  FMNMX.FTZ R20, R33, R20, !PT ;  /* 0x0000001421147209 */ /* 0x000fe20007810000 */
[----:B------:R-:W1:Y:S03]  /*ecd0*/  MUFU.TANH R99, R99 ;  /* 0x0000006300637308 */ /* 0x000e660000002400 */
[----:B------:R-:W-:Y:S01]  /*ece0*/  FMNMX.FTZ R65, R35, R20, !PT ;  /* 0x0000001423417209 */ /* 0x000fe20007810000 */
[----:B------:R-:W-:-:S03]  /*ecf0*/  FMUL.FTZ R97, R31, UR4 ;  /* 0x000000041f617c20 */ /* 0x000fc60008410000 */
[----:B------:R-:W-:Y:S01]  /*ed00*/  FMNMX.FTZ R20, R34, R65, !PT ;  /* 0x0000004122147209 */ /* 0x000fe20007810000 */
[----:B------:R-:W2:Y:S03]  /*ed10*/  MUFU.TANH R100, R100 ;  /* 0x0000006400647308 */ /* 0x000ea60000002400 */
[----:B------:R-:W-:-:S05]  /*ed20*/  FMNMX.FTZ R65, R37, R20, !PT ;  /* 0x0000001425417209 */ /* 0x000fca0007810000 */
[----:B------:R-:W3:Y:S01]  /*ed30*/  MUFU.TANH R101, R101 ;  /* 0x0000006500657308 */ /* 0x000ee20000002400 */
[----:B0-----:R-:W-:Y:S02]  /*ed40*/  FSEL R98, R98, -INF , P1 ;  /* 0xff80000062627808 */ /* 0x001fe40000800000 */
[----:B------:R-:W-:-:S05]  /*ed50*/  FMNMX.FTZ R65, R36, R65, !PT ;  /* 0x0000004124417209 */ /* 0x000fca0007810000 */
[----:B------:R-:W0:Y:S01]  /*ed60*/  MUFU.TANH R97, R97 ;  /* 0x0000006100617308 */ /* 0x000e220000002400 */
[----:B-1----:R-:W-:Y:S02]  /*ed70*/  FSEL R99, R99, -INF , P2 ;  /* 0xff80000063637808 */ /* 0x002fe40001000000 */
[----:B------:R-:W-:Y:S02]  /*ed80*/  FMNMX.FTZ R20, R98, R65, !PT ;  /* 0x0000004162147209 */ /* 0x000fe40007810000 */
[----:B--2---:R-:W-:Y:S02]  /*ed90*/  FSEL R100, R100, -INF , P3 ;  /* 0xff80000064647808 */ /* 0x004fe40001800000 */
[----:B------:R-:W-:Y:S01]  /*eda0*/  FMNMX.FTZ R65, R99, R20, !PT ;  /* 0x0000001463417209 */ /* 0x000fe20007810000 */
[--C-:B------:R-:W-:Y:S01]  /*edb0*/  FFMA.FTZ R31, R92, R15, -R38.reuse ;  /* 0x0000000f5c1f7223 */ /* 0x100fe20000010826 */
[----:B---3--:R-:W-:Y:S02]  /*edc0*/  FSEL R101, R101, -INF , P4 ;  /* 0xff80000065657808 */ /* 0x008fe40002000000 */
[----:B------:R-:W-:Y:S01]  /*edd0*/  FMNMX.FTZ R20, R100, R65, !PT ;  /* 0x0000004164147209 */ /* 0x000fe20007810000 */
[-CC-:B------:R-:W-:Y:S01]  /*ede0*/  FFMA.FTZ R92, R84, R15.reuse, -R38.reuse ;  /* 0x0000000f545c7223 */ /* 0x180fe20000010826 */
[----:B------:R-:W-:-:S02]  /*edf0*/  FFMA.FTZ R84, R49, R15, -R38 ;  /* 0x0000000f31547223 */ /* 0x000fc40000010826 */
[----:B------:R-:W-:Y:S02]  /*ee00*/  FMNMX.FTZ R49, R101, R20, !PT ;  /* 0x0000001465317209 */ /* 0x000fe40007810000 */
[----:B0-----:R-:W-:-:S04]  /*ee10*/  FSEL R102, R97, -INF , P5 ;  /* 0xff80000061667808 */ /* 0x001fc80002800000 */
[----:B------:R-:W-:-:S05]  /*ee20*/  FMNMX.FTZ R20, R102, R49, !PT ;  /* 0x0000003166147209 */ /* 0x000fca0007810000 */
[----:B------:R-:W0:Y:S01]  /*ee30*/  SHFL.BFLY PT, R65, R20, 0x2, 0x1f ;  /* 0x0c401f0014417f89 */ /* 0x000e2200000e0000 */
[-CC-:B------:R-:W-:Y:S01]  /*ee40*/  FFMA.FTZ R77, R64, R15.reuse, -R38.reuse ;  /* 0x0000000f404d7223 */ /* 0x180fe20000010826 */
[-CC-:B------:R-:W-:Y:S01]  /*ee50*/  FFMA.FTZ R64, R48, R15.reuse, -R38.reuse ;  /* 0x0000000f30407223 */ /* 0x180fe20000010826 */
[----:B------:R-:W-:Y:S01]  /*ee60*/  FFMA.FTZ R48, R24, R15, -R38 ;  /* 0x0000000f18307223 */ /* 0x000fe20000010826 */
[----:B0-----:R-:W-:-:S05]  /*ee70*/  FMNMX.FTZ R24, R20, R65, !PT ;  /* 0x0000004114187209 */ /* 0x001fca0007810000 */
[----:B------:R-:W0:Y:S01]  /*ee80*/  SHFL.BFLY PT, R103, R24, 0x1, 0x1f ;  /* 0x0c201f0018677f89 */ /* 0x000e2200000e0000 */
[-CC-:B------:R-:W-:Y:S01]  /*ee90*/  FFMA.FTZ R96, R69, R15.reuse, -R38.reuse ;  /* 0x0000000f45607223 */ /* 0x180fe20000010826 */
        /* <DEDUP_REMOVED lines=13> */
[--C-:B------:R-:W-:Y:S01]  /*ef70*/  FFMA.FTZ R45, R45, R15, -R38.reuse ;  /* 0x0000000f2d2d7223 */ /* 0x100fe20000010826 */
[----:B0-----:R-:W-:Y:S01]  /*ef80*/  FMNMX.FTZ R74, R24, R103, !PT ;  /* 0x00000067184a7209 */ /* 0x001fe20007810000 */
[----:B------:R-:W-:-:S03]  /*ef90*/  FFMA.FTZ R65, R28, R15, -R38 ;  /* 0x0000000f1c417223 */ /* 0x000fc60000010826 */
[C---:B------:R-:W-:Y:S01]  /*efa0*/  FSETP.NEU.FTZ.AND P1, PT, R74.reuse, -INF , PT ;  /* 0xff8000004a00780b */ /* 0x040fe20003f3d000 */
[-C--:B------:R-:W-:Y:S01]  /*efb0*/  FMUL.FTZ R24, R74, R15.reuse ;  /* 0x0000000f4a187220 */ /* 0x080fe20000410000 */
[-CC-:B------:R-:W-:Y:S01]  /*efc0*/  FFMA.FTZ R68, R25, R15.reuse, -R38.reuse ;  /* 0x0000000f19447223 */ /* 0x180fe20000010826 */
[-CC-:B------:R-:W-:Y:S01]  /*efd0*/  FFMA.FTZ R55, R55, R15.reuse, -R38.reuse ;  /* 0x0000000f37377223 */ /* 0x180fe20000010826 */
[-CC-:B------:R-:W-:Y:S01]  /*efe0*/  FFMA.FTZ R44, R47, R15.reuse, -R38.reuse ;  /* 0x0000000f2f2c7223 */ /* 0x180fe20000010826 */
[-CC-:B------:R-:W-:Y:S01]  /*eff0*/  FFMA.FTZ R20, R46, R15.reuse, -R38.reuse ;  /* 0x0000000f2e147223 */ /* 0x180fe20000010826 */
[-CC-:B------:R-:W-:Y:S01]  /*f000*/  FFMA.FTZ R40, R43, R15.reuse, -R38.reuse ;  /* 0x0000000f2b287223 */ /* 0x180fe20000010826 */
[----:B------:R-:W-:Y:S01]  /*f010*/  FFMA.FTZ R42, R29, R15, -R38 ;  /* 0x0000000f1d2a7223 */ /* 0x000fe20000010826 */
[----:B------:R-:W-:-:S05]  /*f020*/  FSEL R38, R24, RZ, P1 ;  /* 0x000000ff18267208 */ /* 0x000fca0000800000 */
[-CC-:B------:R-:W-:Y:S01]  /*f030*/  FFMA.FTZ R43, R53, R15.reuse, -R38.reuse ;  /* 0x0000000f352b7223 */ /* 0x180fe20000010826 */
[-CC-:B------:R-:W-:Y:S01]  /*f040*/  FFMA.FTZ R53, R75, R15.reuse, -R38.reuse ;  /* 0x0000000f4b357223 */ /* 0x180fe20000010826 */
[-CC-:B------:R-:W-:Y:S01]  /*f050*/  FFMA.FTZ R75, R78, R15.reuse, -R38.reuse ;  /* 0x0000000f4e4b7223 */ /* 0x180fe20000010826 */
[-CC-:B------:R-:W-:Y:S02]  /*f060*/  FFMA.FTZ R78, R79, R15.reuse, -R38.reuse ;  /* 0x0000000f4f4e7223 */ /* 0x180fe40000010826 */
[----:B------:R-:W2:Y:S01]  /*f070*/  LDL R79, [R1+0x78] ;  /* 0x00007800014f7983 */ /* 0x000ea20000100800 */
[----:B------:R-:W0:Y:S01]  /*f080*/  S2R R104, SR_TID.X ;  /* 0x0000000000687919 */ /* 0x000e220000002100 */
[-CC-:B------:R-:W-:Y:S01]  /*f090*/  FFMA.FTZ R25, R89, R15.reuse, -R38.reuse ;  /* 0x0000000f59197223 */ /* 0x180fe20000010826 */
[-CC-:B------:R-:W-:Y:S01]  /*f0a0*/  FFMA.FTZ R29, R90, R15.reuse, -R38.reuse ;  /* 0x0000000f5a1d7223 */ /* 0x180fe20000010826 */
[----:B------:R-:W-:Y:S01]  /*f0b0*/  MUFU.EX2 R26, R26 ;  /* 0x0000001a001a7308 */ /* 0x000fe20000000800 */
[----:B------:R-:W-:-:S07]  /*f0c0*/  FFMA.FTZ R47, R93, R15, -R38 ;  /* 0x0000000f5d2f7223 */ /* 0x000fce0000010826 */
[----:B------:R-:W1:Y:S01]  /*f0d0*/  MUFU.EX2 R27, R27 ;  /* 0x0000001b001b7308 */ /* 0x000e620000000800 */
[----:B------:R-:W-:-:S07]  /*f0e0*/  FFMA.FTZ R89, R94, R15, -R38 ;  /* 0x0000000f5e597223 */ /* 0x000fce0000010826 */
[----:B------:R-:W3:Y:S01]  /*f0f0*/  MUFU.EX2 R30, R30 ;  /* 0x0000001e001e7308 */ /* 0x000ee20000000800 */
[----:B------:R-:W-:-:S07]  /*f100*/  FFMA.FTZ R82, R82, R15, -R38 ;  /* 0x0000000f52527223 */ /* 0x000fce0000010826 */
[----:B------:R-:W-:Y:S01]  /*f110*/  MUFU.EX2 R25, R25 ;  /* 0x0000001900197308 */ /* 0x000fe20000000800 */
[----:B0-----:R-:W-:-:S07]  /*f120*/  LOP3.LUT R104, R104, 0x7f, RZ, 0xc0, !PT ;  /* 0x0000007f68687812 */ /* 0x001fce00078ec0ff */
[----:B------:R-:W0:Y:S01]  /*f130*/  MUFU.EX2 R29, R29 ;  /* 0x0000001d001d7308 */ /* 0x000e220000000800 */
[----:B------:R-:W-:Y:S01]  /*f140*/  ISETP.NE.AND P1, PT, R104, RZ, PT ;  /* 0x000000ff6800720c */ /* 0x000fe20003f25270 */
[----:B------:R-:W-:-:S06]  /*f150*/  FFMA.FTZ R46, R58, R15, -R38 ;  /* 0x0000000f3a2e7223 */ /* 0x000fcc0000010826 */
[----:B------:R-:W4:Y:S01]  /*f160*/  MUFU.EX2 R31, R31 ;  /* 0x0000001f001f7308 */ /* 0x000f220000000800 */
[-CC-:B------:R-:W-:Y:S01]  /*f170*/  FFMA.FTZ R58, R59, R15.reuse, -R38.reuse ;  /* 0x0000000f3b3a7223 */ /* 0x180fe20000010826 */
[----:B------:R-:W-:-:S06]  /*f180*/  FFMA.FTZ R83, R83, R15, -R38 ;  /* 0x0000000f53537223 */ /* 0x000fcc0000010826 */
[----:B------:R-:W4:Y:S01]  /*f190*/  MUFU.EX2 R47, R47 ;  /* 0x0000002f002f7308 */ /* 0x000f220000000800 */
[-CC-:B------:R-:W-:Y:S01]  /*f1a0*/  FFMA.FTZ R59, R62, R15.reuse, -R38.reuse ;  /* 0x0000000f3e3b7223 */ /* 0x180fe20000010826 */
[----:B------:R-:W-:Y:S01]  /*f1b0*/  FFMA.FTZ R62, R63, R15, -R38 ;  /* 0x0000000f3f3e7223 */ /* 0x000fe20000010826 */
[----:B-1----:R-:W-:-:S05]  /*f1c0*/  FADD.FTZ R63, R26, R27 ;  /* 0x0000001b1a3f7221 */ /* 0x002fca0000010000 */
[----:B------:R-:W1:Y:S01]  /*f1d0*/  MUFU.EX2 R80, R80 ;  /* 0x0000005000507308 */ /* 0x000e620000000800 */
[----:B------:R-:W-:Y:S01]  /*f1e0*/  FFMA.FTZ R86, R86, R15, -R38 ;  /* 0x0000000f56567223 */ /* 0x000fe20000010826 */
[----:B------:R-:W-:-:S06]  /*f1f0*/  @!P1 VIADD R24, R0, 0x31c40 ;  /* 0x00031c4000189836 */ /* 0x000fcc0000000000 */
[----:B------:R-:W1:Y:S01]  /*f200*/  MUFU.EX2 R89, R89 ;  /* 0x0000005900597308 */ /* 0x000e620000000800 */
[----:B---3--:R-:W-:Y:S01]  /*f210*/  FADD.FTZ R94, R30, R63 ;  /* 0x0000003f1e5e7221 */ /* 0x008fe20000010000 */
[----:B0-----:R-:W-:-:S06]  /*f220*/  FADD.FTZ R90, R25, R29 ;  /* 0x0000001d195a7221 */ /* 0x001fcc0000010000 */
[----:B------:R-:W0:Y:S01]  /*f230*/  MUFU.EX2 R91, R91 ;  /* 0x0000005b005b7308 */ /* 0x000e220000000800 */
[-CC-:B------:R-:W-:Y:S01]  /*f240*/  FFMA.FTZ R87, R87, R15.reuse, -R38.reuse ;  /* 0x0000000f57577223 */ /* 0x180fe20000010826 */
[----:B------:R-:W-:-:S06]  /*f250*/  FFMA.FTZ R28, R50, R15, -R38 ;  /* 0x0000000f321c7223 */ /* 0x000fcc0000010826 */
[----:B------:R-:W3:Y:S01]  /*f260*/  MUFU.EX2 R82, R82 ;  /* 0x0000005200527308 */ /* 0x000ee20000000800 */
[----:B------:R-:W-:Y:S01]  /*f270*/  @!P1 PRMT R24, RZ, 0x654, R24 ;  /* 0x00000654ff189816 */ /* 0x000fe20000000018 */
[----:B------:R-:W-:Y:S01]  /*f280*/  FFMA.FTZ R50, R51, R15, -R38 ;  /* 0x0000000f33327223 */ /* 0x000fe20000010826 */
[----:B----4-:R-:W-:-:S05]  /*f290*/  FADD.FTZ R51, R31, R94 ;  /* 0x0000005e1f337221 */ /* 0x010fca0000010000 */
[----:B------:R-:W4:Y:S01]  /*f2a0*/  MUFU.EX2 R92, R92 ;  /* 0x0000005c005c7308 */ /* 0x000f220000000800 */
[----:B------:R-:W-:Y:S01]  /*f2b0*/  FADD.FTZ R90, R47, R90 ;  /* 0x0000005a2f5a7221 */ /* 0x000fe20000010000 */
[----:B------:R0:W-:Y:S06]  /*f2c0*/  @!P1 SYNCS.ARRIVE.TRANS64.RED.A1T0 RZ, [R24+URZ], RZ ;  /* 0x000000ff18ff99a7 */ /* 0x0001ec000810043f */
[----:B------:R-:W4:Y:S01]  /*f2d0*/  MUFU.EX2 R83, R83 ;  /* 0x0000005300537308 */ /* 0x000f220000000800 */
[----:B-1----:R-:W-:Y:S01]  /*f2e0*/  FADD.FTZ R94, R80, R51 ;  /* 0x00000033505e7221 */ /* 0x002fe20000010000 */
[----:B0-----:R-:W-:-:S06]  /*f2f0*/  F2FP.BF16.F32.PACK_AB R24, R27, R26 ;  /* 0x0000001a1b18723e */ /* 0x001fcc00000010ff */
[----:B------:R-:W0:Y:S01]  /*f300*/  MUFU.EX2 R95, R95 ;  /* 0x0000005f005f7308 */ /* 0x000e220000000800 */
[----:B------:R-:W-:-:S07]  /*f310*/  FADD.FTZ R27, R89, R90 ;  /* 0x0000005a591b7221 */ /* 0x000fce0000010000 */
[----:B------:R-:W1:Y:S01]  /*f320*/  MUFU.EX2 R86, R86 ;  /* 0x0000005600567308 */ /* 0x000e620000000800 */
[----:B------:R-:W-:Y:S01]  /*f330*/  FADD.FTZ R63, R91, R94 ;  /* 0x0000005e5b3f7221 */ /* 0x000fe20000010000 */
[----:B------:R-:W-:-:S06]  /*f340*/  F2FP.BF16.F32.PACK_AB R26, R31, R30 ;  /* 0x0000001e1f1a723e */ /* 0x000fcc00000010ff */
[----:B------:R-:W1:Y:S01]  /*f350*/  MUFU.EX2 R39, R39 ;  /* 0x0000002700277308 */ /* 0x000e620000000800 */
[----:B---3--:R-:W-:-:S07]  /*f360*/  FADD.FTZ R30, R82, R27 ;  /* 0x0000001b521e7221 */ /* 0x008fce0000010000 */
[----:B------:R-:W3:Y:S01]  /*f370*/  MUFU.EX2 R87, R87 ;  /* 0x0000005700577308 */ /* 0x000ee20000000800 */
[----:B------:R-:W-:Y:S01]  /*f380*/  FFMA.FTZ R51, R32, R15, -R38 ;  /* 0x0000000f20337223 */ /* 0x000fe20000010826 */
[----:B----4-:R-:W-:-:S06]  /*f390*/  FADD.FTZ R32, R92, R63 ;  /* 0x0000003f5c207221 */ /* 0x010fcc0000010000 */
[----:B------:R-:W4:Y:S01]  /*f3a0*/  MUFU.EX2 R72, R72 ;  /* 0x0000004800487308 */ /* 0x000f220000000800 */
[----:B------:R-:W-:-:S07]  /*f3b0*/  FADD.FTZ R27, R83, R30 ;  /* 0x0000001e531b7221 */ /* 0x000fce0000010000 */
[----:B------:R-:W4:Y:S01]  /*f3c0*/  MUFU.EX2 R43, R43 ;  /* 0x0000002b002b7308 */ /* 0x000f220000000800 */
[----:B------:R-:W-:-:S07]  /*f3d0*/  FFMA.FTZ R66, R66, R15, -R38 ;  /* 0x0000000f42427223 */ /* 0x000fce0000010826 */
[----:B------:R-:W4:Y:S08]  /*f3e0*/  MUFU.EX2 R73, R73 ;  /* 0x0000004900497308 */ /* 0x000f300000000800 */
[----:B------:R-:W4:Y:S08]  /*f3f0*/  MUFU.EX2 R53, R53 ;  /* 0x0000003500357308 */ /* 0x000f300000000800 */
[----:B------:R0:W-:Y:S01]  /*f400*/  MUFU.EX2 R0, R28 ;  /* 0x0000001c00007308 */ /* 0x0001e20000000800 */
[----:B------:R-:W-:-:S07]  /*f410*/  FFMA.FTZ R67, R67, R15, -R38 ;  /* 0x0000000f43437223 */ /* 0x000fce0000010826 */
[----:B------:R-:W4:Y:S01]  /*f420*/  MUFU.EX2 R76, R76 ;  /* 0x0000004c004c7308 */ /* 0x000f220000000800 */
[----:B0-----:R-:W-:Y:S01]  /*f430*/  F2FP.BF16.F32.PACK_AB R28, R91, R80 ;  /* 0x000000505b1c723e */ /* 0x001fe200000010ff */
[----:B------:R-:W-:Y:S01]  /*f440*/  FADD.FTZ R80, R95, R32 ;  /* 0x000000205f507221 */ /* 0x000fe20000010000 */
[----:B-1----:R-:W-:-:S05]  /*f450*/  FADD.FTZ R32, R86, R27 ;  /* 0x0000001b56207221 */ /* 0x002fca0000010000 */
[----:B------:R-:W0:Y:S01]  /*f460*/  MUFU.EX2 R75, R75 ;  /* 0x0000004b004b7308 */ /* 0x000e220000000800 */
[----:B------:R-:W-:Y:S01]  /*f470*/  FADD.FTZ R63, R39, R80 ;  /* 0x00000050273f7221 */ /* 0x000fe20000010000 */
[----:B---3--:R-:W-:Y:S01]  /*f480*/  FADD.FTZ R32, R87, R32 ;  /* 0x0000002057207221 */ /* 0x008fe20000010000 */
[----:B------:R-:W-:Y:S02]  /*f490*/  F2FP.BF16.F32.PACK_AB R25, R29, R25 ;  /* 0x000000191d19723e */ /* 0x000fe400000010ff */
[----:B------:R-:W-:-:S03]  /*f4a0*/  F2FP.BF16.F32.PACK_AB R29, R83, R82 ;  /* 0x00000052531d723e */ /* 0x000fc600000010ff */
[----:B------:R-:W1:Y:S01]  /*f4b0*/  MUFU.EX2 R78, R78 ;  /* 0x0000004e004e7308 */ /* 0x000e620000000800 */
[----:B----4-:R-:W-:Y:S01]  /*f4c0*/  FADD.FTZ R82, R72, R63 ;  /* 0x0000003f48527221 */ /* 0x010fe20000010000 */
[----:B------:R-:W-:Y:S01]  /*f4d0*/  FADD.FTZ R32, R43, R32 ;  /* 0x000000202b207221 */ /* 0x000fe20000010000 */
[----:B------:R-:W-:Y:S01]  /*f4e0*/  FFMA.FTZ R70, R70, R15, -R38 ;  /* 0x0000000f46467223 */ /* 0x000fe20000010826 */
[----:B------:R-:W-:-:S04]  /*f4f0*/  F2FP.BF16.F32.PACK_AB R27, R89, R47 ;  /* 0x0000002f591b723e */ /* 0x000fc800000010ff */
[----:B------:R-:W3:Y:S01]  /*f500*/  MUFU.EX2 R77, R77 ;  /* 0x0000004d004d7308 */ /* 0x000ee20000000800 */
[----:B------:R-:W-:Y:S01]  /*f510*/  FFMA.FTZ R47, R33, R15, -R38 ;  /* 0x0000000f212f7223 */ /* 0x000fe20000010826 */
[----:B------:R-:W-:Y:S01]  /*f520*/  FADD.FTZ R33, R73, R82 ;  /* 0x0000005249217221 */ /* 0x000fe20000010000 */
[----:B------:R-:W-:-:S05]  /*f530*/  FADD.FTZ R32, R53, R32 ;  /* 0x0000002035207221 */ /* 0x000fca0000010000 */
[----:B------:R-:W4:Y:S01]  /*f540*/  MUFU.EX2 R66, R66 ;  /* 0x0000004200427308 */ /* 0x000f220000000800 */
[----:B------:R-:W-:Y:S01]  /*f550*/  FFMA.FTZ R71, R71, R15, -R38 ;  /* 0x0000000f47477223 */ /* 0x000fe20000010826 */
[----:B------:R-:W-:-:S06]  /*f560*/  FADD.FTZ R82, R76, R33 ;  /* 0x000000214c527221 */ /* 0x000fcc0000010000 */
[----:B------:R-:W4:Y:S01]  /*f570*/  MUFU.EX2 R81, R81 ;  /* 0x0000005100517308 */ /* 0x000f220000000800 */
[----:B0-----:R-:W-:-:S07]  /*f580*/  FADD.FTZ R33, R75, R32 ;  /* 0x000000204b217221 */ /* 0x001fce0000010000 */
[----:B------:R-:W0:Y:S01]  /*f590*/  MUFU.EX2 R67, R67 ;  /* 0x0000004300437308 */ /* 0x000e220000000800 */
[----:B-1----:R-:W-:-:S07]  /*f5a0*/  FADD.FTZ R33, R78, R33 ;  /* 0x000000214e217221 */ /* 0x002fce0000010000 */
[----:B------:R-:W1:Y:S08]  /*f5b0*/  MUFU.EX2 R88, R88 ;  /* 0x0000005800587308 */ /* 0x000e700000000800 */
[----:B------:R-:W1:Y:S01]  /*f5c0*/  MUFU.EX2 R70, R70 ;  /* 0x0000004600467308 */ /* 0x000e620000000800 */
[----:B---3--:R-:W-:Y:S01]  /*f5d0*/  FADD.FTZ R82, R77, R82 ;  /* 0x000000524d527221 */ /* 0x008fe20000010000 */
[----:B----4-:R-:W-:-:S06]  /*f5e0*/  FADD.FTZ R32, R66, R33 ;  /* 0x0000002142207221 */ /* 0x010fcc0000010000 */
[----:B------:R-:W3:Y:S01]  /*f5f0*/  MUFU.EX2 R96, R96 ;  /* 0x0000006000607308 */ /* 0x000ee20000000800 */
[----:B------:R-:W-:-:S07]  /*f600*/  FFMA.FTZ R80, R35, R15, -R38 ;  /* 0x0000000f23507223 */ /* 0x000fce0000010826 */
[----:B------:R-:W4:Y:S01]  /*f610*/  MUFU.EX2 R71, R71 ;  /* 0x0000004700477308 */ /* 0x000f220000000800 */
[----:B------:R-:W-:Y:S01]  /*f620*/  FADD.FTZ R35, R81, R82 ;  /* 0x0000005251237221 */ /* 0x000fe20000010000 */
[----:B0-----:R-:W-:-:S06]  /*f630*/  FADD.FTZ R33, R67, R32 ;  /* 0x0000002043217221 */ /* 0x001fcc0000010000 */
[----:B------:R-:W0:Y:S08]  /*f640*/  MUFU.EX2 R56, R56 ;  /* 0x0000003800387308 */ /* 0x000e300000000800 */
[----:B------:R-:W0:Y:S01]  /*f650*/  MUFU.EX2 R46, R46 ;  /* 0x0000002e002e7308 */ /* 0x000e220000000800 */
[----:B-1----:R-:W-:Y:S01]  /*f660*/  FADD.FTZ R35, R88, R35 ;  /* 0x0000002358237221 */ /* 0x002fe20000010000 */
[----:B------:R-:W-:-:S06]  /*f670*/  FADD.FTZ R32, R70, R33 ;  /* 0x0000002146207221 */ /* 0x000fcc0000010000 */
[----:B------:R-:W1:Y:S08]  /*f680*/  MUFU.EX2 R57, R57 ;  /* 0x0000003900397308 */ /* 0x000e700000000800 */
[----:B------:R-:W2:Y:S01]  /*f690*/  MUFU.EX2 R58, R58 ;  /* 0x0000003a003a7308 */ /* 0x000ea20000000800 */
[----:B---3--:R-:W-:Y:S01]  /*f6a0*/  FADD.FTZ R35, R96, R35 ;  /* 0x0000002360237221 */ /* 0x008fe20000010000 */
[----:B----4-:R-:W-:-:S06]  /*f6b0*/  FADD.FTZ R33, R71, R32 ;  /* 0x0000002047217221 */ /* 0x010fcc0000010000 */
[----:B------:R-:W3:Y:S01]  /*f6c0*/  MUFU.EX2 R60, R60 ;  /* 0x0000003c003c7308 */ /* 0x000ee20000000800 */
[----:B------:R-:W-:-:S07]  /*f6d0*/  FFMA.FTZ R21, R21, R15, -R38 ;  /* 0x0000000f15157223 */ /* 0x000fce0000010826 */
[----:B------:R-:W4:Y:S01]  /*f6e0*/  MUFU.EX2 R59, R59 ;  /* 0x0000003b003b7308 */ /* 0x000f220000000800 */
[-CC-:B------:R-:W-:Y:S01]  /*f6f0*/  FFMA.FTZ R41, R41, R15.reuse, -R38.reuse ;  /* 0x0000000f29297223 */ /* 0x180fe20000010826 */
[-CC-:B------:R-:W-:Y:S01]  /*f700*/  FFMA.FTZ R54, R54, R15.reuse, -R38.reuse ;  /* 0x0000000f36367223 */ /* 0x180fe20000010826 */
[-CC-:B------:R-:W-:Y:S01]  /*f710*/  FFMA.FTZ R34, R34, R15.reuse, -R38.reuse ;  /* 0x0000000f22227223 */ /* 0x180fe20000010826 */
[----:B------:R-:W-:-:S04]  /*f720*/  FFMA.FTZ R37, R37, R15, -R38 ;  /* 0x0000000f25257223 */ /* 0x000fc80000010826 */
[----:B------:R-:W4:Y:S01]  /*f730*/  MUFU.EX2 R61, R61 ;  /* 0x0000003d003d7308 */ /* 0x000f220000000800 */
[-CC-:B------:R-:W-:Y:S01]  /*f740*/  FFMA.FTZ R36, R36, R15.reuse, -R38.reuse ;  /* 0x0000000f24247223 */ /* 0x180fe20000010826 */
[-CC-:B------:R-:W-:Y:S01]  /*f750*/  FFMA.FTZ R98, R98, R15.reuse, -R38.reuse ;  /* 0x0000000f62627223 */ /* 0x180fe20000010826 */
[-CC-:B------:R-:W-:Y:S01]  /*f760*/  FFMA.FTZ R99, R99, R15.reuse, -R38.reuse ;  /* 0x0000000f63637223 */ /* 0x180fe20000010826 */
[-CC-:B------:R-:W-:Y:S01]  /*f770*/  FFMA.FTZ R100, R100, R15.reuse, -R38.reuse ;  /* 0x0000000f64647223 */ /* 0x180fe20000010826 */
[----:B------:R-:W-:-:S03]  /*f780*/  FFMA.FTZ R101, R101, R15, -R38 ;  /* 0x0000000f65657223 */ /* 0x000fc60000010826 */
[----:B------:R-:W4:Y:S01]  /*f790*/  MUFU.EX2 R62, R62 ;  /* 0x0000003e003e7308 */ /* 0x000f220000000800 */
[----:B------:R-:W-:Y:S01]  /*f7a0*/  FFMA.FTZ R102, R102, R15, -R38 ;  /* 0x0000000f66667223 */ /* 0x000fe20000010826 */
[----:B0-----:R-:W-:Y:S01]  /*f7b0*/  FADD.FTZ R38, R56, R35 ;  /* 0x0000002338267221 */ /* 0x001fe20000010000 */
[----:B------:R-:W-:Y:S01]  /*f7c0*/  FADD.FTZ R33, R46, R33 ;  /* 0x000000212e217221 */ /* 0x000fe20000010000 */
[----:B------:R-:W-:-:S04]  /*f7d0*/  F2FP.BF16.F32.PACK_AB R30, R95, R92 ;  /* 0x0000005c5f1e723e */ /* 0x000fc800000010ff */
[----:B------:R-:W0:Y:S01]  /*f7e0*/  MUFU.EX2 R64, R64 ;  /* 0x0000004000407308 */ /* 0x000e220000000800 */
[----:B------:R-:W-:Y:S01]  /*f7f0*/  F2FP.BF16.F32.PACK_AB R31, R87, R86 ;  /* 0x00000056571f723e */ /* 0x000fe200000010ff */
[----:B-1----:R-:W-:Y:S01]  /*f800*/  FADD.FTZ R35, R57, R38 ;  /* 0x0000002639237221 */ /* 0x002fe20000010000 */
[----:B--2---:R-:W-:Y:S01]  /*f810*/  FADD.FTZ R32, R58, R33 ;  /* 0x000000213a207221 */ /* 0x004fe20000010000 */
[----:B------:R-:W-:Y:S04]  /*f820*/  STSM.16.M88.4 [R18+0x24300], R24 ;  /* 0x0243001812007844 */ /* 0x000fe80000000200 */
[----:B------:R-:W1:Y:S01]  /*f830*/  MUFU.EX2 R84, R84 ;  /* 0x0000005400547308 */ /* 0x000e620000000800 */
[----:B------:R4:W-:Y:S01]  /*f840*/  STSM.16.M88.4 [R18+0x25b00], R28 ;  /* 0x025b001c12007844 */ /* 0x0009e20000000200 */
[----:B---3--:R-:W-:-:S06]  /*f850*/  FADD.FTZ R38, R60, R35 ;  /* 0x000000233c267221 */ /* 0x008fcc0000010000 */
[----:B------:R-:W2:Y:S08]  /*f860*/  MUFU.EX2 R50, R50 ;  /* 0x0000003200327308 */ /* 0x000eb00000000800 */
[----:B------:R-:W-:Y:S01]  /*f870*/  MUFU.EX2 R85, R85 ;  /* 0x0000005500557308 */ /* 0x000fe20000000800 */
[----:B----4-:R-:W-:Y:S01]  /*f880*/  FADD.FTZ R31, R59, R32 ;  /* 0x000000203b1f7221 */ /* 0x010fe20000010000 */
[----:B------:R-:W-:-:S06]  /*f890*/  FADD.FTZ R29, R61, R38 ;  /* 0x000000263d1d7221 */ /* 0x000fcc0000010000 */
[----:B------:R-:W3:Y:S01]  /*f8a0*/  MUFU.EX2 R51, R51 ;  /* 0x0000003300337308 */ /* 0x000ee20000000800 */
[----:B------:R-:W-:Y:S01]  /*f8b0*/  FADD.FTZ R33, R62, R31 ;  /* 0x0000001f3e217221 */ /* 0x000fe20000010000 */
[----:B0-----:R-:W-:-:S06]  /*f8c0*/  FADD.FTZ R35, R64, R29 ;  /* 0x0000001d40237221 */ /* 0x001fcc0000010000 */
[----:B------:R-:W-:Y:S01]  /*f8d0*/  MUFU.EX2 R97, R97 ;  /* 0x0000006100617308 */ /* 0x000fe20000000800 */
[----:B------:R-:W-:-:S07]  /*f8e0*/  FADD.FTZ R33, R0, R33 ;  /* 0x0000002100217221 */ /* 0x000fce0000010000 */
[----:B------:R-:W0:Y:S01]  /*f8f0*/  MUFU.EX2 R21, R21 ;  /* 0x0000001500157308 */ /* 0x000e220000000800 */
[----:B------:R-:W-:Y:S01]  /*f900*/  F2FP.BF16.F32.PACK_AB R25, R53, R43 ;  /* 0x0000002b3519723e */ /* 0x000fe200000010ff */
[----:B-1----:R-:W-:-:S06]  /*f910*/  FADD.FTZ R32, R84, R35 ;  /* 0x0000002354207221 */ /* 0x002fcc0000010000 */
[----:B------:R-:W1:Y:S01]  /*f920*/  MUFU.EX2 R48, R48 ;  /* 0x0000003000307308 */ /* 0x000e620000000800 */
[----:B------:R-:W-:-:S07]  /*f930*/  F2FP.BF16.F32.PACK_AB R24, R72, R39 ;  /* 0x000000274818723e */ /* 0x000fce00000010ff */
[----:B------:R-:W4:Y:S01]  /*f940*/  MUFU.EX2 R41, R41 ;  /* 0x0000002900297308 */ /* 0x000f220000000800 */
[----:B------:R-:W-:Y:S02]  /*f950*/  F2FP.BF16.F32.PACK_AB R26, R76, R73 ;  /* 0x000000494c1a723e */ /* 0x000fe400000010ff */
[----:B------:R-:W-:-:S05]  /*f960*/  F2FP.BF16.F32.PACK_AB R27, R78, R75 ;  /* 0x0000004b4e1b723e */ /* 0x000fca00000010ff */
[----:B------:R-:W4:Y:S08]  /*f970*/  MUFU.EX2 R49, R49 ;  /* 0x0000003100317308 */ /* 0x000f300000000800 */
[----:B------:R-:W4:Y:S08]  /*f980*/  MUFU.EX2 R54, R54 ;  /* 0x0000003600367308 */ /* 0x000f300000000800 */
[----:B------:R2:W-:Y:S01]  /*f990*/  MUFU.EX2 R43, R36 ;  /* 0x00000024002b7308 */ /* 0x0005e20000000800 */
[----:B------:R0:W-:Y:S01]  /*f9a0*/  STSM.16.M88.4 [R18+0x27300], R24 ;  /* 0x0273001812007844 */ /* 0x0001e20000000200 */
[----:B--2---:R-:W-:-:S06]  /*f9b0*/  FADD.FTZ R36, R50, R33 ;  /* 0x0000002132247221 */ /* 0x004fcc0000010000 */
[----:B------:R-:W2:Y:S01]  /*f9c0*/  MUFU.EX2 R52, R52 ;  /* 0x0000003400347308 */ /* 0x000ea20000000800 */
[----:B---3--:R-:W-:-:S07]  /*f9d0*/  FADD.FTZ R38, R51, R36 ;  /* 0x0000002433267221 */ /* 0x008fce0000010000 */
[----:B------:R3:W-:Y:S01]  /*f9e0*/  MUFU.EX2 R63, R34 ;  /* 0x00000022003f7308 */ /* 0x0007e20000000800 */
[----:B0-----:R-:W-:-:S07]  /*f9f0*/  FADD.FTZ R24, R21, R38 ;  /* 0x0000002615187221 */ /* 0x001fce0000010000 */
[----:B------:R-:W0:Y:S01]  /*fa00*/  MUFU.EX2 R47, R47 ;  /* 0x0000002f002f7308 */ /* 0x000e220000000800 */
[----:B---3--:R-:W-:-:S04]  /*fa10*/  FADD.FTZ R34, R85, R32 ;  /* 0x0000002055227221 */ /* 0x008fc80000010000 */
[----:B------:R-:W-:-:S03]  /*fa20*/  FADD.FTZ R33, R97, R34 ;  /* 0x0000002261217221 */ /* 0x000fc60000010000 */
[----:B------:R-:W3:Y:S01]  /*fa30*/  MUFU.EX2 R45, R45 ;  /* 0x0000002d002d7308 */ /* 0x000ee20000000800 */
[----:B-1----:R-:W-:Y:S01]  /*fa40*/  FADD.FTZ R26, R48, R33 ;  /* 0x00000021301a7221 */ /* 0x002fe20000010000 */
[----:B----4-:R-:W-:-:S06]  /*fa50*/  FADD.FTZ R25, R41, R24 ;  /* 0x0000001829197221 */ /* 0x010fcc0000010000 */
[----:B------:R-:W1:Y:S01]  /*fa60*/  MUFU.EX2 R80, R80 ;  /* 0x0000005000507308 */ /* 0x000e620000000800 */
[----:B------:R-:W-:Y:S01]  /*fa70*/  FADD.FTZ R27, R49, R26 ;  /* 0x0000001a311b7221 */ /* 0x000fe20000010000 */
[----:B------:R-:W-:-:S06]  /*fa80*/  FADD.FTZ R24, R54, R25 ;  /* 0x0000001936187221 */ /* 0x000fcc0000010000 */
[----:B------:R-:W4:Y:S01]  /*fa90*/  MUFU.EX2 R65, R65 ;  /* 0x0000004100417308 */ /* 0x000f220000000800 */
[----:B--2---:R-:W-:Y:S01]  /*faa0*/  FADD.FTZ R26, R52, R27 ;  /* 0x0000001b341a7221 */ /* 0x004fe20000010000 */
[----:B------:R-:W-:-:S06]  /*fab0*/  F2FP.BF16.F32.PACK_AB R39, R21, R51 ;  /* 0x000000331527723e */ /* 0x000fcc00000010ff */
[----:B------:R-:W2:Y:S01]  /*fac0*/  MUFU.EX2 R68, R68 ;  /* 0x0000004400447308 */ /* 0x000ea20000000800 */
[----:B0-----:R-:W-:-:S07]  /*fad0*/  FADD.FTZ R21, R47, R24 ;  /* 0x000000182f157221 */ /* 0x001fce0000010000 */
[----:B------:R0:W2:Y:S01]  /*fae0*/  MUFU.EX2 R72, R37 ;  /* 0x0000002500487308 */ /* 0x0000a20000000800 */
[----:B---3--:R-:W-:-:S07]  /*faf0*/  FADD.FTZ R26, R45, R26 ;  /* 0x0000001a2d1a7221 */ /* 0x008fce0000010000 */
[----:B------:R-:W3:Y:S01]  /*fb00*/  MUFU.EX2 R69, R69 ;  /* 0x0000004500457308 */ /* 0x000ee20000000800 */
[----:B0-----:R-:W-:Y:S01]  /*fb10*/  F2FP.BF16.F32.PACK_AB R37, R50, R0 ;  /* 0x000000003225723e */ /* 0x001fe200000010ff */
[----:B-1----:R-:W-:Y:S01]  /*fb20*/  FADD.FTZ R0, R80, R21 ;  /* 0x0000001550007221 */ /* 0x002fe20000010000 */
[----:B----4-:R-:W-:-:S05]  /*fb30*/  FADD.FTZ R25, R65, R26 ;  /* 0x0000001a41197221 */ /* 0x010fca0000010000 */
[----:B------:R-:W-:Y:S01]  /*fb40*/  MUFU.EX2 R55, R55 ;  /* 0x0000003700377308 */ /* 0x000fe20000000800 */
[----:B------:R-:W-:Y:S01]  /*fb50*/  FADD.FTZ R21, R63, R0 ;  /* 0x000000003f157221 */ /* 0x000fe20000010000 */
[----:B------:R-:W-:-:S06]  /*fb60*/  F2FP.BF16.F32.PACK_AB R28, R81, R77 ;  /* 0x0000004d511c723e */ /* 0x000fcc00000010ff */
[----:B------:R-:W0:Y:S01]  /*fb70*/  MUFU.EX2 R98, R98 ;  /* 0x0000006200627308 */ /* 0x000e220000000800 */
[----:B------:R-:W-:Y:S02]  /*fb80*/  F2FP.BF16.F32.PACK_AB R30, R96, R88 ;  /* 0x00000058601e723e */ /* 0x000fe400000010ff */
[----:B------:R-:W-:Y:S02]  /*fb90*/  F2FP.BF16.F32.PACK_AB R29, R67, R66 ;  /* 0x00000042431d723e */ /* 0x000fe400000010ff */
[----:B------:R-:W-:-:S03]  /*fba0*/  F2FP.BF16.F32.PACK_AB R31, R71, R70 ;  /* 0x00000046471f723e */ /* 0x000fc600000010ff */
[----:B------:R-:W1:Y:S01]  /*fbb0*/  MUFU.EX2 R44, R44 ;  /* 0x0000002c002c7308 */ /* 0x000e620000000800 */
[----:B--2---:R-:W-:Y:S01]  /*fbc0*/  FADD.FTZ R26, R68, R25 ;  /* 0x00000019441a7221 */ /* 0x004fe20000010000 */
[----:B------:R-:W-:-:S06]  /*fbd0*/  FADD.FTZ R0, R72, R21 ;  /* 0x0000001548007221 */ /* 0x000fcc0000010000 */
[----:B------:R-:W2:Y:S01]  /*fbe0*/  MUFU.EX2 R99, R99 ;  /* 0x0000006300637308 */ /* 0x000ea20000000800 */
[----:B------:R-:W-:Y:S01]  /*fbf0*/  F2FP.BF16.F32.PACK_AB R32, R57, R56 ;  /* 0x000000383920723e */ /* 0x000fe200000010ff */
[----:B------:R3:W-:Y:S01]  /*fc00*/  STSM.16.M88.4 [R18+0x28b00], R28 ;  /* 0x028b001c12007844 */ /* 0x0007e20000000200 */
[----:B------:R-:W-:Y:S02]  /*fc10*/  F2FP.BF16.F32.PACK_AB R34, R61, R60 ;  /* 0x0000003c3d22723e */ /* 0x000fe400000010ff */
[----:B------:R-:W-:-:S03]  /*fc20*/  F2FP.BF16.F32.PACK_AB R33, R58, R46 ;  /* 0x0000002e3a21723e */ /* 0x000fc600000010ff */
[----:B------:R-:W4:Y:S01]  /*fc30*/  MUFU.EX2 R20, R20 ;  /* 0x0000001400147308 */ /* 0x000f220000000800 */
[----:B------:R-:W-:Y:S01]  /*fc40*/  F2FP.BF16.F32.PACK_AB R35, R62, R59 ;  /* 0x0000003b3e23723e */ /* 0x000fe200000010ff */
[----:B------:R-:W-:-:S06]  /*fc50*/  FADD.FTZ R21, R43, R0 ;  /* 0x000000002b157221 */ /* 0x000fcc0000010000 */
[----:B------:R-:W4:Y:S01]  /*fc60*/  MUFU.EX2 R100, R100 ;  /* 0x0000006400647308 */ /* 0x000f220000000800 */
[----:B---3--:R-:W-:-:S07]  /*fc70*/  FADD.FTZ R30, R69, R26 ;  /* 0x0000001a451e7221 */ /* 0x008fce0000010000 */
[----:B------:R-:W-:Y:S01]  /*fc80*/  MUFU.EX2 R40, R40 ;  /* 0x0000002800287308 */ /* 0x000fe20000000800 */
[----:B------:R-:W-:-:S07]  /*fc90*/  F2FP.BF16.F32.PACK_AB R36, R84, R64 ;  /* 0x000000405424723e */ /* 0x000fce00000010ff */
[----:B------:R-:W3:Y:S01]  /*fca0*/  MUFU.EX2 R42, R42 ;  /* 0x0000002a002a7308 */ /* 0x000ee20000000800 */
[----:B------:R-:W-:-:S07]  /*fcb0*/  F2FP.BF16.F32.PACK_AB R38, R97, R85 ;  /* 0x000000556126723e */ /* 0x000fce00000010ff */
[----:B------:R-:W-:Y:S01]  /*fcc0*/  MUFU.EX2 R101, R101 ;  /* 0x0000006500657308 */ /* 0x000fe20000000800 */
[----:B------:R1:W-:Y:S07]  /*fcd0*/  STSM.16.M88.4 [R18+0x2a300], R32 ;  /* 0x02a3002012007844 */ /* 0x0003ee0000000200 */
[----:B------:R-:W3:Y:S01]  /*fce0*/  MUFU.EX2 R102, R102 ;  /* 0x0000006600667308 */ /* 0x000ee20000000800 */
[----:B0-----:R-:W-:Y:S01]  /*fcf0*/  FADD.FTZ R0, R98, R21 ;  /* 0x0000001562007221 */ /* 0x001fe20000010000 */
[----:B------:R2:W-:Y:S01]  /*fd00*/  STSM.16.M88.4 [R18+0x2bb00], R36 ;  /* 0x02bb002412007844 */ /* 0x0005e20000000200 */
[----:B-1----:R-:W-:Y:S01]  /*fd10*/  FADD.FTZ R33, R55, R30 ;  /* 0x0000001e37217221 */ /* 0x002fe20000010000 */
[----:B------:R-:W-:-:S03]  /*fd20*/  F2FP.BF16.F32.PACK_AB R24, R49, R48 ;  /* 0x000000303118723e */ /* 0x000fc600000010ff */
[----:B------:R-:W-:Y:S01]  /*fd30*/  FADD.FTZ R21, R44, R33 ;  /* 0x000000212c157221 */ /* 0x000fe20000010000 */
[----:B------:R-:W-:Y:S02]  /*fd40*/  F2FP.BF16.F32.PACK_AB R26, R45, R52 ;  /* 0x000000342d1a723e */ /* 0x000fe400000010ff */
[----:B------:R-:W-:Y:S01]  /*fd50*/  F2FP.BF16.F32.PACK_AB R25, R54, R41 ;  /* 0x000000293619723e */ /* 0x000fe200000010ff */
[----:B--2---:R-:W-:Y:S01]  /*fd60*/  FADD.FTZ R37, R99, R0 ;  /* 0x0000000063257221 */ /* 0x004fe20000010000 */
[----:B------:R-:W-:Y:S01]  /*fd70*/  F2FP.BF16.F32.PACK_AB R27, R80, R47 ;  /* 0x0000002f501b723e */ /* 0x000fe200000010ff */
[----:B----4-:R-:W-:Y:S01]  /*fd80*/  FADD.FTZ R21, R20, R21 ;  /* 0x0000001514157221 */ /* 0x010fe20000010000 */
[----:B------:R-:W-:Y:S02]  /*fd90*/  F2FP.BF16.F32.PACK_AB R28, R68, R65 ;  /* 0x00000041441c723e */ /* 0x000fe400000010ff */
[----:B------:R-:W-:Y:S02]  /*fda0*/  F2FP.BF16.F32.PACK_AB R30, R55, R69 ;  /* 0x00000045371e723e */ /* 0x000fe400000010ff */
[----:B------:R-:W-:-:S02]  /*fdb0*/  F2FP.BF16.F32.PACK_AB R29, R72, R63 ;  /* 0x0000003f481d723e */ /* 0x000fc400000010ff */
[----:B------:R-:W-:Y:S02]  /*fdc0*/  F2FP.BF16.F32.PACK_AB R31, R98, R43 ;  /* 0x0000002b621f723e */ /* 0x000fe400000010ff */
[C---:B------:R-:W-:Y:S01]  /*fdd0*/  F2FP.BF16.F32.PACK_AB R33, R100.reuse, R99 ;  /* 0x000000636421723e */ /* 0x040fe200000010ff */
[----:B------:R-:W-:Y:S01]  /*fde0*/  FADD.FTZ R100, R100, R37 ;  /* 0x0000002564647221 */ /* 0x000fe20000010000 */
[----:B------:R-:W-:Y:S02]  /*fdf0*/  F2FP.BF16.F32.PACK_AB R32, R20, R44 ;  /* 0x0000002c1420723e */ /* 0x000fe400000010ff */
[----:B---3--:R-:W-:Y:S02]  /*fe00*/  F2FP.BF16.F32.PACK_AB R34, R42, R40 ;  /* 0x000000282a22723e */ /* 0x008fe400000010ff */
[----:B------:R-:W-:Y:S01]  /*fe10*/  F2FP.BF16.F32.PACK_AB R35, R102, R101 ;  /* 0x000000656623723e */ /* 0x000fe200000010ff */
[----:B------:R-:W-:Y:S01]  /*fe20*/  STSM.16.M88.4 [R18+0x2d300], R24 ;  /* 0x02d3001812007844 */ /* 0x000fe20000000200 */
[----:B------:R-:W-:Y:S01]  /*fe30*/  FADD.FTZ R21, R40, R21 ;  /* 0x0000001528157221 */ /* 0x000fe20000010000 */
[----:B------:R-:W-:-:S02]  /*fe40*/  FADD.FTZ R101, R101, R100 ;  /* 0x0000006465657221 */ /* 0x000fc40000010000 */
[----:B------:R-:W-:Y:S01]  /*fe50*/  STSM.16.M88.4 [R18+0x2eb00], R28 ;  /* 0x02eb001c12007844 */ /* 0x000fe20000000200 */
[----:B------:R-:W-:-:S03]  /*fe60*/  FADD.FTZ R20, R42, R21 ;  /* 0x000000152a147221 */ /* 0x000fc60000010000 */
[----:B------:R0:W-:Y:S01]  /*fe70*/  STSM.16.M88.4 [R18+0x30300], R32 ;  /* 0x0303002012007844 */ /* 0x0001e20000000200 */
[----:B------:R-:W-:Y:S01]  /*fe80*/  FADD.FTZ R0, R102, R101 ;  /* 0x0000006566007221 */ /* 0x000fe20000010000 */
[----:B------:R1:W-:Y:S06]  /*fe90*/  MEMBAR.ALL.CTA ;  /* 0x0000000000007992 */ /* 0x0003ec0000008000 */
[----:B-1----:R-:W1:Y:S01]  /*fea0*/  FENCE.VIEW.ASYNC.S ;  /* 0x00000000000073c6 */ /* 0x002e620000000000 */
[----:B------:R-:W-:-:S03]  /*feb0*/  VIADD R111, R111, 0xfffffffe ;  /* 0xfffffffe6f6f7836 */ /* 0x000fc60000000000 */
[----:B------:R2:W-:Y:S04]  /*fec0*/  STL [R1+0x38], R20 ;  /* 0x0000381401007387 */ /* 0x0005e80000100800 */
[----:B------:R2:W-:Y:S01]  /*fed0*/  STL [R1+0x48], R0 ;  /* 0x0000480001007387 */ /* 0x0005e20000100800 */
[----:B------:R-:W-:Y:S01]  /*fee0*/  ISETP.GE.AND P2, PT, R111, R79, PT ;  /* 0x0000004f6f00720c */ /* 0x000fe20003f46270 */
[----:B------:R-:W-:-:S04]  /*fef0*/  IMAD.MOV.U32 R71, RZ, RZ, RZ ;  /* 0x000000ffff477224 */ /* 0x000fc800078e00ff */
[--C-:B------:R-:W-:Y:S02]  /*ff00*/  IMAD.MOV.U32 R70, RZ, RZ, R71.reuse ;  /* 0x000000ffff467224 */ /* 0x100fe400078e0047 */
[--C-:B------:R-:W-:Y:S02]  /*ff10*/  IMAD.MOV.U32 R69, RZ, RZ, R71.reuse ;  /* 0x000000ffff457224 */ /* 0x100fe400078e0047 */
[--C-:B------:R-:W-:Y:S02]  /*ff20*/  IMAD.MOV.U32 R68, RZ, RZ, R71.reuse ;  /* 0x000000ffff447224 */ /* 0x100fe400078e0047 */
[--C-:B------:R-:W-:Y:S02]  /*ff30*/  IMAD.MOV.U32 R67, RZ, RZ, R71.reuse ;  /* 0x000000ffff437224 */ /* 0x100fe400078e0047 */
[--C-:B------:R-:W-:Y:S02]  /*ff40*/  IMAD.MOV.U32 R66, RZ, RZ, R71.reuse ;  /* 0x000000ffff427224 */ /* 0x100fe400078e0047 */
[----:B------:R-:W-:-:S02]  /*ff50*/  IMAD.MOV.U32 R65, RZ, RZ, R71 ;  /* 0x000000ffff417224 */ /* 0x000fc400078e0047 */
        /* <DEDUP_REMOVED lines=29> */
[----:B0-----:R-:W-:-:S02]  /*10130*/  IMAD.MOV.U32 R35, RZ, RZ, R71 ;  /* 0x000000ffff237224 */ /* 0x001fc400078e0047 */
        /* <DEDUP_REMOVED lines=10> */
[----:B------:R-:W-:Y:S01]  /*101e0*/  IMAD.MOV.U32 R24, RZ, RZ, R71 ;  /* 0x000000ffff187224 */ /* 0x000fe200078e0047 */
[----:B-1----:R-:W-:Y:S01]  /*101f0*/  NOP ;  /* 0x0000000000007918 */ /* 0x002fe20000000000 */
[----:B--2---:R-:W-:Y:S05]  /*10200*/  @!P2 BRA `(.L_x_521) ;  /* 0x000000540058a947 */ /* 0x004fea0003800000 */
[----:B------:R0:W-:Y:S01]  /*10210*/  STL [R1+0x3c], R111 ;  /* 0x00003c6f01007387 */ /* 0x0001e20000100800 */
[----:B------:R-:W-:-:S03]  /*10220*/  IMAD.MOV.U32 R156, RZ, RZ, R14 ;  /* 0x000000ffff9c7224 */ /* 0x000fc600078e000e */
[----:B------:R0:W-:Y:S04]  /*10230*/  STL [R1+0x34], R74 ;  /* 0x0000344a01007387 */ /* 0x0001e80000100800 */
[----:B------:R0:W5:Y:S01]  /*10240*/  LDL.LU R157, [R1+0x60] ;  /* 0x00006000019d7983 */ /* 0x0001620000300800 */
[----:B------:R-:W-:Y:S01]  /*10250*/  IMAD.MOV.U32 R0, RZ, RZ, R154 ;  /* 0x000000ffff007224 */ /* 0x000fe200078e009a */
        /* <DEDUP_REMOVED lines=23> */
[----:B0-----:R-:W-:-:S07]  /*103d0*/  CS2R R24, SRZ ;  /* 0x0000000000187805 */ /* 0x001fce000001ff00 */
.L_x_531:
[----:B------:R-:W2:Y:S01]  /*103e0*/  LDL R15, [R1+0x7c] ;  /* 0x00007c00010f7983 */ /* 0x000ea20000100800 */
[----:B------:R-:W-:Y:S01]  /*103f0*/  VIADD R154, R0, 0x1 ;  /* 0x00000001009a7836 */ /* 0x000fe20000000000 */
[----:B------:R-:W-:Y:S05]  /*10400*/  YIELD ;  /* 0x0000000000007946 */ /* 0x000fea0003800000 */
[----:B------:R-:W-:-:S04]  /*10410*/  ISETP.NE.AND P3, PT, R154, 0x2, PT ;  /* 0x000000029a00780c */ /* 0x000fc80003f65270 */
[----:B------:R-:W-:Y:S02]  /*10420*/  SEL R14, RZ, 0x1, P3 ;  /* 0x00000001ff0e7807 */ /* 0x000fe40001800000 */
[----:B------:R-:W-:Y:S02]  /*10430*/  SEL R154, R154, RZ, P3 ;  /* 0x000000ff9a9a7207 */ /* 0x000fe40001800000 */
[----:B--2---:R-:W-:Y:S02]  /*10440*/  ISETP.NE.AND P2, PT, R15, RZ, PT ;  /* 0x000000ff0f00720c */ /* 0x004fe40003f45270 */
[----:B-----5:R-:W-:-:S05]  /*10450*/  LOP3.LUT R15, R157, R14, RZ, 0x3c, !PT ;  /* 0x0000000e9d0f7212 */ /* 0x020fca00078e3cff */
[----:B------:R0:W-:Y:S06]  /*10460*/  STL [R1+0x60], R15 ;  /* 0x0000600f01007387 */ /* 0x0001ec0000100800 */
[----:B-1----:R-:W-:Y:S05]  /*10470*/  @P2 BRA `(.L_x_522) ;  /* 0x0000000000302947 */ /* 0x002fea0003800000 */
[----:B------:R-:W-:Y:S05]  /*10480*/  @!P0 BRA `(.L_x_523) ;  /* 0x0000000000048947 */ /* 0x000fea0003800000 */
[----:B------:R-:W-:Y:S01]  /*10490*/  BPT.TRAP 0x1 ;  /* 0x000000040000795c */ /* 0x000fe20000300000 */
.L_x_523:
[----:B------:R-:W-:Y:S01]  /*104a0*/  IMAD R14, R154, 0x8, R16 ;  /* 0x000000089a0e7824 */ /* 0x000fe200078e0210 */
[----:B0-----:R-:W-:-:S04]  /*104b0*/  SHF.L.U32 R15, R15, 0x1f, RZ ;  /* 0x0000001f0f0f7819 */ /* 0x001fc800000006ff */
[----:B------:R0:W1:Y:S01]  /*104c0*/  SYNCS.PHASECHK.TRANS64.TRYWAIT P3, [R14+URZ+0x31c30], R15 ;  /* 0x031c300f0e0075a7 */ /* 0x000062000806017f */
[----:B------:R-:W-:Y:S05]  /*104d0*/  @!P0 BRA `(.L_x_524) ;  /* 0x0000000000048947 */ /* 0x000fea0003800000 */
[----:B------:R-:W-:Y:S01]  /*104e0*/  BPT.TRAP 0x1 ;  /* 0x000000040000795c */ /* 0x000fe20000300000 */
.L_x_524:
[----:B------:R-:W-:Y:S04]  /*104f0*/  BSSY B0, `(.L_x_522) ;  /* 0x0000004000007945 */ /* 0x000fe80003800000 */
[----:B-1----:R-:W-:Y:S05]  /*10500*/  @P3 BRA `(.L_x_525) ;  /* 0x0000000000083947 */ /* 0x002fea0003800000 */
[----:B------:R-:W1:Y:S02]  /*10510*/  SYNCS.PHASECHK.TRANS64.TRYWAIT P3, [R14+URZ+0x31c30], R15 ;  /* 0x031c300f0e0075a7 */ /* 0x000e64000806017f */
[----:B-1----:R-:W-:Y:S05]  /*10520*/  @!P3 BRA `(.L_x_526) ;  /* 0x000001100044b947 */ /* 0x002fea0003800000 */
.L_x_525:
[----:B------:R-:W-:Y:S05]  /*10530*/  BSYNC B0 ;  /* 0x0000000000007941 */ /* 0x000fea0003800000 */
.L_x_522:
[----:B01----:R-:W2:Y:S01]  /*10540*/  LDL R14, [R1+0x80] ;  /* 0x00008000010e7983 */ /* 0x003ea20000100800 */
[----:B------:R-:W-:Y:S05]  /*10550*/  WARPSYNC.ALL ;  /* 0x0000000000007948 */ /* 0x000fea0003800000 */
[----:B------:R-:W0:Y:S01]  /*10560*/  S2R R20, SR_TID.X ;  /* 0x0000000000147919 */ /* 0x000e220000002100 */
[----:B------:R-:W-:Y:S01]  /*10570*/  IMAD.MOV.U32 R21, RZ, RZ, -0x7fffffe0 ;  /* 0x80000020ff157424 */ /* 0x000fe200078e00ff */
[----:B------:R-:W-:Y:S01]  /*10580*/  R2UR UR52, R2 ;  /* 0x00000000023472ca */ /* 0x000fe200000e0000 */
[----:B------:R-:W-:Y:S01]  /*10590*/  IMAD.MOV.U32 R73, RZ, RZ, -0x7fffffe0 ;  /* 0x80000020ff497424 */ /* 0x000fe200078e00ff */
[----:B------:R-:W-:Y:S01]  /*105a0*/  R2UR UR53, R3 ;  /* 0x00000000033572ca */ /* 0x000fe200000e0000 */
[----:B------:R-:W-:Y:S01]  /*105b0*/  IMAD.MOV.U32 R151, RZ, RZ, -0x7fffffe0 ;  /* 0x80000020ff977424 */ /* 0x000fe200078e00ff */
[C---:B------:R-:W-:Y:S01]  /*105c0*/  R2UR UR7, R21.reuse ;  /* 0x00000000150772ca */ /* 0x040fe200000e0000 */
[----:B------:R-:W-:Y:S01]  /*105d0*/  IMAD.MOV.U32 R15, RZ, RZ, -0x7fffffe0 ;  /* 0x80000020ff0f7424 */ /* 0x000fe200078e00ff */
[----:B------:R-:W-:Y:S01]  /*105e0*/  R2UR UR11, R21 ;  /* 0x00000000150b72ca */ /* 0x000fe200000e0000 */
[----:B------:R-:W-:Y:S01]  /*105f0*/  IMAD.MOV.U32 R75, RZ, RZ, -0x7fffffe0 ;  /* 0x80000020ff4b7424 */ /* 0x000fe200078e00ff */
[----:B------:R-:W-:Y:S01]  /*10600*/  R2UR UR55, R73 ;  /* 0x00000000493772ca */ /* 0x000fe200000e0000 */
[----:B------:R-:W-:Y:S01]  /*10610*/  STL [R1+0x118], R28 ;  /* 0x0001181c01007387 */ /* 0x000fe20000100800 */
[----:B------:R-:W-:Y:S01]  /*10620*/  R2UR UR5, R21 ;  /* 0x00000000150572ca */ /* 0x000fe200000e0000 */
[----:B------:R-:W-:Y:S01]  /*10630*/  IMAD.MOV.U32 R153, RZ, RZ, -0x7fffffe0 ;  /* 0x80000020ff997424 */ /* 0x000fe200078e00ff */
[C---:B------:R-:W-:Y:S01]  /*10640*/  R2UR UR59, R15.reuse ;  /* 0x000000000f3b72ca */ /* 0x040fe200000e0000 */
[----:B------:R-:W-:Y:S01]  /*10650*/  STL [R1+0x114], R27 ;  /* 0x0001141b01007387 */ /* 0x000fe20000100800 */
[----:B------:R-:W-:-:S02]  /*10660*/  R2UR UR9, R15 ;  /* 0x000000000f0972ca */ /* 0x000fc400000e0000 */
[----:B------:R-:W-:Y:S01]  /*10670*/  R2UR UR56, R2 ;  /* 0x00000000023872ca */ /* 0x000fe200000e0000 */
[----:B------:R-:W-:Y:S01]  /*10680*/  STL [R1+0x110], R26 ;  /* 0x0001101a01007387 */ /* 0x000fe20000100800 */
[----:B------:R-:W-:Y:S01]  /*10690*/  MOV R77, UR7 ;  /* 0x00000007004d7c02 */ /* 0x000fe20008000f00 */
[----:B------:R-:W-:Y:S01]  /*106a0*/  UMOV UR7, UR11 ;  /* 0x0000000b00077c82 */ /* 0x000fe20008000000 */
[----:B------:R-:W-:Y:S01]  /*106b0*/  R2UR UR57, R3 ;  /* 0x00000000033972ca */ /* 0x000fe200000e0000 */
[----:B------:R-:W-:Y:S01]  /*106c0*/  STL [R1+0x10c], R25 ;  /* 0x00010c1901007387 */ /* 0x000fe20000100800 */
[----:B------:R-:W-:Y:S01]  /*106d0*/  MOV R80, UR55 ;  /* 0x0000003700507c02 */ /* 0x000fe20008000f00 */
[----:B------:R-:W-:Y:S01]  /*106e0*/  UMOV UR55, UR5 ;  /* 0x0000000500377c82 */ /* 0x000fe20008000000 */
[----:B------:R-:W-:Y:S01]  /*106f0*/  MOV R73, UR7 ;  /* 0x0000000700497c02 */ /* 0x000fe20008000f00 */
[----:B------:R-:W-:Y:S01]  /*10700*/  STL [R1+0x108], R24 ;  /* 0x0001081801007387 */ /* 0x000fe20000100800 */
[----:B------:R-:W-:-:S02]  /*10710*/  R2UR UR7, R151 ;  /* 0x00000000970772ca */ /* 0x000fc400000e0000 */
[----:B------:R-:W-:Y:S01]  /*10720*/  R2UR UR5, R3 ;  /* 0x00000000030572ca */ /* 0x000fe200000e0000 */
[----:B------:R-:W-:Y:S01]  /*10730*/  STL [R1+0x104], R23 ;  /* 0x0001041701007387 */ /* 0x000fe20000100800 */
[----:B0-----:R-:W-:Y:S02]  /*10740*/  SHF.R.U32.HI R20, RZ, 0x7, R20 ;  /* 0x00000007ff147819 */ /* 0x001fe40000011614 */
[----:B------:R-:W-:Y:S01]  /*10750*/  MOV R78, UR59 ;  /* 0x0000003b004e7c02 */ /* 0x000fe20008000f00 */
[----:B------:R-:W-:Y:S01]  /*10760*/  UMOV UR59, UR9 ;  /* 0x00000009003b7c82 */ /* 0x000fe20008000000 */
[C---:B------:R-:W-:Y:S01]  /*10770*/  R2UR UR9, R21.reuse ;  /* 0x00000000150972ca */ /* 0x040fe200000e0000 */
[----:B------:R-:W-:Y:S01]  /*10780*/  VIADD R74, R20, 0x8 ;  /* 0x00000008144a7836 */ /* 0x000fe20000000000 */
[C---:B------:R-:W-:Y:S01]  /*10790*/  R2UR UR19, R21.reuse ;  /* 0x00000000151372ca */ /* 0x040fe200000e0000 */
[----:B------:R-:W-:Y:S01]  /*107a0*/  STL [R1+0x100], R22 ;  /* 0x0001001601007387 */ /* 0x000fe20000100800 */
[----:B------:R-:W-:-:S02]  /*107b0*/  R2UR UR27, R21 ;  /* 0x00000000151b72ca */ /* 0x000fc400000e0000 */
[C---:B------:R-:W-:Y:S01]  /*107c0*/  R2UR UR43, R21.reuse ;  /* 0x00000000152b72ca */ /* 0x040fe200000e0000 */
[----:B------:R0:W-:Y:S01]  /*107d0*/  BAR.SYNC.DEFER_BLOCKING R74, 0x100 ;  /* 0x0004004a0000751d */ /* 0x0001e20000010000 */
[----:B------:R-:W-:Y:S02]  /*107e0*/  R2UR UR21, R21 ;  /* 0x00000000151572ca */ /* 0x000fe400000e0000 */
[C---:B------:R-:W-:Y:S02]  /*107f0*/  R2UR UR11, R15.reuse ;  /* 0x000000000f0b72ca */ /* 0x040fe400000e0000 */
[C---:B------:R-:W-:Y:S01]  /*10800*/  R2UR UR23, R15.reuse ;  /* 0x000000000f1772ca */ /* 0x040fe200000e0000 */
[----:B------:R-:W-:Y:S01]  /*10810*/  IMAD.U32 R21, RZ, RZ, UR9 ;  /* 0x00000009ff157e24 */ /* 0x000fe2000f8e00ff */
[C---:B------:R-:W-:Y:S01]  /*10820*/  R2UR UR9, R15.reuse ;  /* 0x000000000f0972ca */ /* 0x040fe200000e0000 */
[----:B------:R-:W-:Y:S01]  /*10830*/  STL [R1+0xfc], R19 ;  /* 0x0000fc1301007387 */ /* 0x000fe20000100800 */
[----:B------:R-:W-:-:S02]  /*10840*/  R2UR UR35, R15 ;  /* 0x000000000f2372ca */ /* 0x000fc400000e0000 */
[C---:B------:R-:W-:Y:S01]  /*10850*/  R2UR UR47, R15.reuse ;  /* 0x000000000f2f72ca */ /* 0x040fe200000e0000 */
[----:B------:R-:W-:Y:S01]  /*10860*/  STL [R1+0xf8], R18 ;  /* 0x0000f81201007387 */ /* 0x000fe20000100800 */
[C---:B------:R-:W-:Y:S02]  /*10870*/  R2UR UR33, R15.reuse ;  /* 0x000000000f2172ca */ /* 0x040fe400000e0000 */
[----:B------:R-:W-:Y:S01]  /*10880*/  R2UR UR29, R15 ;  /* 0x000000000f1d72ca */ /* 0x000fe200000e0000 */
[----:B------:R1:W-:Y:S01]  /*10890*/  STL [R1+0xf4], R17 ;  /* 0x0000f41101007387 */ /* 0x0003e20000100800 */
[C---:B------:R-:W-:Y:S02]  /*108a0*/  R2UR UR15, R75.reuse ;  /* 0x000000004b0f72ca */ /* 0x040fe400000e0000 */
[C---:B------:R-:W-:Y:S01]  /*108b0*/  R2UR UR31, R75.reuse ;  /* 0x000000004b1f72ca */ /* 0x040fe200000e0000 */
[----:B------:R-:W-:Y:S01]  /*108c0*/  IMAD.U32 R15, RZ, RZ, UR9 ;  /* 0x00000009ff0f7e24 */ /* 0x000fe2000f8e00ff */
[C---:B------:R-:W-:Y:S01]  /*108d0*/  R2UR UR39, R75.reuse ;  /* 0x000000004b2772ca */ /* 0x040fe200000e0000 */
[----:B------:R-:W-:Y:S01]  /*108e0*/  STL [R1+0xf0], R16 ;  /* 0x0000f01001007387 */ /* 0x000fe20000100800 */
[C---:B------:R-:W-:Y:S01]  /*108f0*/  R2UR UR51, R75.reuse ;  /* 0x000000004b3372ca */ /* 0x040fe200000e0000 */
[----:B------:R-:W-:Y:S01]  /*10900*/  WARPGROUP.ARRIVE ;  /* 0x00000000000079c5 */ /* 0x000fe20000000000 */
[C---:B------:R-:W-:Y:S01]  /*10910*/  R2UR UR25, R75.reuse ;  /* 0x000000004b1972ca */ /* 0x040fe200000e0000 */
[----:B------:R3:W-:Y:S01]  /*10920*/  STL [R1+0xec], R0 ;  /* 0x0000ec0001007387 */ /* 0x0007e20000100800 */
[----:B------:R-:W-:Y:S01]  /*10930*/  R2UR UR17, R75 ;  /* 0x000000004b1172ca */ /* 0x000fe200000e0000 */
[----:B------:R-:W-:Y:S01]  /*10940*/  IMAD.MOV.U32 R75, RZ, RZ, -0x7fffffe0 ;  /* 0x80000020ff4b7424 */ /* 0x000fe200078e00ff */
[----:B-1----:R-:W-:-:S02]  /*10950*/  MOV R17, UR61 ;  /* 0x0000003d00117c02 */ /* 0x002fc40008000f00 */
[----:B------:R-:W-:Y:S02]  /*10960*/  MOV R28, UR60 ;  /* 0x0000003c001c7c02 */ /* 0x000fe40008000f00 */
[----:B------:R-:W-:Y:S01]  /*10970*/  R2UR UR13, R75 ;  /* 0x000000004b0d72ca */ /* 0x000fe200000e0000 */
[----:B------:R-:W-:Y:S01]  /*10980*/  IMAD.MOV.U32 R75, RZ, RZ, -0x7fffffe0 ;  /* 0x80000020ff4b7424 */ /* 0x000fe200078e00ff */
[C---:B------:R-:W-:Y:S02]  /*10990*/  R2UR UR40, R8.reuse ;  /* 0x00000000082872ca */ /* 0x040fe400000e0000 */
[C---:B------:R-:W-:Y:S02]  /*109a0*/  R2UR UR41, R9.reuse ;  /* 0x00000000092972ca */ /* 0x040fe400000e0000 */
[----:B------:R-:W-:Y:S02]  /*109b0*/  R2UR UR44, R8 ;  /* 0x00000000082c72ca */ /* 0x000fe400000e0000 */
[----:B------:R-:W-:-:S02]  /*109c0*/  R2UR UR45, R9 ;  /* 0x00000000092d72ca */ /* 0x000fc400000e0000 */
[----:B------:R-:W-:Y:S02]  /*109d0*/  R2UR UR48, R8 ;  /* 0x00000000083072ca */ /* 0x000fe400000e0000 */
[----:B------:R-:W-:Y:S01]  /*109e0*/  R2UR UR49, R9 ;  /* 0x00000000093172ca */ /* 0x000fe200000e0000 */
[----:B--2---:R-:W-:-:S04]  /*109f0*/  IMAD R150, R154, 0x6c0, R14 ;  /* 0x000006c09a967824 */ /* 0x004fc800078e020e */
[C---:B------:R-:W-:Y:S02]  /*10a00*/  VIADD R20, R150.reuse, 0x40 ;  /* 0x0000004096147836 */ /* 0x040fe40000000000 */
[C---:B------:R-:W-:Y:S02]  /*10a10*/  VIADD R72, R150.reuse, 0x100 ;  /* 0x0000010096487836 */ /* 0x040fe40000000000 */
[----:B------:R-:W-:Y:S01]  /*10a20*/  VIADD R14, R150, 0x80 ;  /* 0x00000080960e7836 */ /* 0x000fe20000000000 */
[----:B------:R-:W-:Y:S01]  /*10a30*/  R2UR UR4, R20 ;  /* 0x00000000140472ca */ /* 0x000fe200000e0000 */
[----:B------:R-:W-:Y:S01]  /*10a40*/  VIADD R20, R150, 0xc0 ;  /* 0x000000c096147836 */ /* 0x000fe20000000000 */
[----:B------:R-:W-:Y:S01]  /*10a50*/  R2UR UR54, R72 ;  /* 0x00000000483672ca */ /* 0x000fe200000e0000 */
[----:B------:R-:W-:Y:S01]  /*10a60*/  VIADD R72, R150, 0x400 ;  /* 0x0000040096487836 */ /* 0x000fe20000000000 */
[----:B------:R-:W-:Y:S01]  /*10a70*/  R2UR UR8, R14 ;  /* 0x000000000e0872ca */ /* 0x000fe200000e0000 */
[----:B------:R-:W-:Y:S01]  /*10a80*/  VIADD R14, R150, 0x140 ;  /* 0x00000140960e7836 */ /* 0x000fe20000000000 */
[----:B------:R-:W-:Y:S01]  /*10a90*/  R2UR UR10, R20 ;  /* 0x00000000140a72ca */ /* 0x000fe200000e0000 */
[----:B------:R-:W-:-:S02]  /*10aa0*/  VIADD R20, R150, 0x180 ;  /* 0x0000018096147836 */ /* 0x000fc40000000000 */
[----:B0-----:R-:W-:Y:S01]  /*10ab0*/  VIADD R74, R150, 0x200 ;  /* 0x00000200964a7836 */ /* 0x001fe20000000000 */
[----:B------:R-:W-:Y:S01]  /*10ac0*/  R2UR UR58, R14 ;  /* 0x000000000e3a72ca */ /* 0x000fe200000e0000 */
[----:B------:R-:W-:Y:S01]  /*10ad0*/  VIADD R14, R150, 0x1c0 ;  /* 0x000001c0960e7836 */ /* 0x000fe20000000000 */
[----:B------:R-:W-:Y:S01]  /*10ae0*/  R2UR UR6, R20 ;  /* 0x00000000140672ca */ /* 0x000fe200000e0000 */
[----:B------:R-:W-:Y:S01]  /*10af0*/  VIADD R20, R150, 0x2 ;  /* 0x0000000296147836 */ /* 0x000fe20000000000 */
[----:B------:R-:W-:Y:S01]  /*10b00*/  R2UR UR14, R74 ;  /* 0x000000004a0e72ca */ /* 0x000fe200000e0000 */
[----:B------:R-:W-:Y:S01]  /*10b10*/  VIADD R74, R150, 0xc2 ;  /* 0x000000c2964a7836 */ /* 0x000fe20000000000 */
[----:B------:R-:W-:Y:S01]  /*10b20*/  MOV R81, UR54 ;  /* 0x0000003600517c02 */ /* 0x000fe20008000f00 */
[----:B------:R-:W-:Y:S01]  /*10b30*/  UMOV UR54, UR4 ;  /* 0x0000000400367c82 */ /* 0x000fe20008000000 */
        /* <DEDUP_REMOVED lines=8> */
[----:B------:R-:W-:Y:S01]  /*10bc0*/  MOV R76, UR6 ;  /* 0x00000006004c7c02 */ /* 0x000fe20008000f00 */
[----:B------:R-:W-:Y:S01]  /*10bd0*/  UMOV UR6, UR10 ;  /* 0x0000000a00067c82 */ /* 0x000fe20008000000 */
[----:B------:R-:W-:Y:S01]  /*10be0*/  R2UR UR10, R14 ;  /* 0x000000000e0a72ca */ /* 0x000fe200000e0000 */
[----:B------:R-:W-:Y:S01]  /*10bf0*/  VIADD R14, R150, 0x42 ;  /* 0x00000042960e7836 */ /* 0x000fe20000000000 */
[----:B------:R-:W-:-:S02]  /*10c00*/  MOV R82, UR6 ;  /* 0x0000000600527c02 */ /* 0x000fc40008000f00 */
[----:B------:R-:W-:Y:S02]  /*10c10*/  R2UR UR6, R150 ;  /* 0x00000000960672ca */ /* 0x000fe400000e0000 */
[----:B------:R-:W-:Y:S01]  /*10c20*/  R2UR UR26, R20 ;  /* 0x00000000141a72ca */ /* 0x000fe200000e0000 */
        /* <DEDUP_REMOVED lines=10> */
[----:B------:R-:W-:Y:S01]  /*10cd0*/  HGMMA.64x16x16.F32.BF16 R136, gdesc[UR4], RZ, !UPT, gsb0 ;  /* 0x00200000048879f0 */ /* 0x000fe2000c0018ff */
[----:B------:R-:W-:Y:S01]  /*10ce0*/  R2UR UR7, R73 ;  /* 0x00000000490772ca */ /* 0x000fe200000e0000 */
[----:B------:R-:W-:Y:S01]  /*10cf0*/  IMAD.MOV.U32 R73, RZ, RZ, -0x7fffffe0 ;  /* 0x80000020ff497424 */ /* 0x000fe200078e00ff */
[----:B------:R-:W-:Y:S01]  /*10d00*/  R2UR UR6, R82 ;  /* 0x00000000520672ca */ /* 0x000fe200000e0000 */
[----:B------:R-:W-:Y:S01]  /*10d10*/  VIADD R74, R150, 0x280 ;  /* 0x00000280964a7836 */ /* 0x000fe20000000000 */
[----:B------:R-:W-:-:S02]  /*10d20*/  R2UR UR4, R2 ;  /* 0x00000000020472ca */ /* 0x000fc400000e0000 */
[----:B------:R-:W-:Y:S02]  /*10d30*/  R2UR UR5, R3 ;  /* 0x00000000030572ca */ /* 0x000fe400000e0000 */
[----:B------:R-:W-:Y:S01]  /*10d40*/  R2UR UR20, R20 ;  /* 0x00000000141472ca */ /* 0x000fe200000e0000 */
[----:B------:R-:W-:Y:S01]  /*10d50*/  VIADD R20, R150, 0x340 ;  /* 0x0000034096147836 */ /* 0x000fe20000000000 */
[----:B------:R-:W-:Y:S01]  /*10d60*/  R2UR UR46, R14 ;  /* 0x000000000e2e72ca */ /* 0x000fe200000e0000 */
[----:B------:R-:W-:Y:S01]  /*10d70*/  VIADD R14, R150, 0x240 ;  /* 0x00000240960e7836 */ /* 0x000fe20000000000 */
[----:B------:R-:W-:Y:S01]  /*10d80*/  R2UR UR9, R73 ;  /* 0x00000000490972ca */ /* 0x000fe200000e0000 */
[----:B------:R-:W-:Y:S01]  /*10d90*/  IMAD.MOV.U32 R73, RZ, RZ, -0x7fffffe0 ;  /* 0x80000020ff497424 */ /* 0x000fe200078e00ff */
[----:B------:R-:W-:Y:S02]  /*10da0*/  R2UR UR8, R20 ;  /* 0x00000000140872ca */ /* 0x000fe400000e0000 */
[----:B------:R-:W-:Y:S01]  /*10db0*/  R2UR UR32, R14 ;  /* 0x000000000e2072ca */ /* 0x000fe200000e0000 */
[----:B------:R-:W-:Y:S01]  /*10dc0*/  VIADD R14, R150, 0x300 ;  /* 0x00000300960e7836 */ /* 0x000fe20000000000 */
[----:B------:R-:W-:Y:S01]  /*10dd0*/  R2UR UR24, R74 ;  /* 0x000000004a1872ca */ /* 0x000fe200000e0000 */
[----:B------:R-:W-:Y:S01]  /*10de0*/  VIADD R74, R150, 0x3c0 ;  /* 0x000003c0964a7836 */ /* 0x000fe20000000000 */
[----:B------:R-:W-:Y:S01]  /*10df0*/  R2UR UR37, R73 ;  /* 0x00000000492572ca */ /* 0x000fe200000e0000 */
[----:B------:R-:W-:Y:S01]  /*10e00*/  IMAD.MOV.U32 R73, RZ, RZ, -0x7fffffe0 ;  /* 0x80000020ff497424 */ /* 0x000fe200078e00ff */
[----:B------:R-:W-:Y:S01]  /*10e10*/  R2UR UR28, R14 ;  /* 0x000000000e1c72ca */ /* 0x000fe200000e0000 */
[----:B------:R-:W-:Y:S01]  /*10e20*/  VIADD R14, R150, 0x380 ;  /* 0x00000380960e7836 */ /* 0x000fe20000000000 */
[----:B------:R-:W-:Y:S01]  /*10e30*/  R2UR UR16, R74 ;  /* 0x000000004a1072ca */ /* 0x000fe200000e0000 */
[----:B------:R-:W-:Y:S01]  /*10e40*/  VIADD R74, R150, 0x440 ;  /* 0x00000440964a7836 */ /* 0x000fe20000000000 */
[----:B------:R-:W-:Y:S01]  /*10e50*/  R2UR UR61, R73 ;  /* 0x00000000493d72ca */ /* 0x000fe200000e0000 */
[----:B------:R-:W-:Y:S01]  /*10e60*/  IMAD.U32 R20, RZ, RZ, UR8 ;  /* 0x00000008ff147e24 */ /* 0x000fe2000f8e00ff */
[----:B------:R-:W-:Y:S01]  /*10e70*/  R2UR UR8, R14 ;  /* 0x000000000e0872ca */ /* 0x000fe200000e0000 */
[----:B------:R-:W-:Y:S01]  /*10e80*/  IMAD.MOV.U32 R73, RZ, RZ, -0x7fffffe0 ;  /* 0x80000020ff497424 */ /* 0x000fe200078e00ff */
[----:B------:R-:W-:Y:S01]  /*10e90*/  R2UR UR12, R74 ;  /* 0x000000004a0c72ca */ /* 0x000fe200000e0000 */
[----:B------:R-:W-:-:S02]  /*10ea0*/  VIADD R74, R150, 0x282 ;  /* 0x00000282964a7836 */ /* 0x000fc40000000000 */
[----:B------:R-:W-:Y:S01]  /*10eb0*/  IMAD.U32 R147, RZ, RZ, UR37 ;  /* 0x00000025ff937e24 */ /* 0x000fe2000f8e00ff */
[----:B------:R-:W-:Y:S01]  /*10ec0*/  R2UR UR37, R75 ;  /* 0x000000004b2572ca */ /* 0x000fe200000e0000 */
[----:B------:R-:W-:-:S06]  /*10ed0*/  IMAD.MOV.U32 R75, RZ, RZ, -0x7fffffe0 ;  /* 0x80000020ff4b7424 */ /* 0x000fcc00078e00ff */
[----:B------:R-:W-:Y:S01]  /*10ee0*/  IMAD.U32 R14, RZ, RZ, UR8 ;  /* 0x00000008ff0e7e24 */ /* 0x000fe2000f8e00ff */
[----:B------:R-:W-:Y:S01]  /*10ef0*/  R2UR UR8, R72 ;  /* 0x00000000480872ca */ /* 0x000fe200000e0000 */
[----:B------:R-:W-:-:S04]  /*10f00*/  VIADD R72, R150, 0x242 ;  /* 0x0000024296487836 */ /* 0x000fc80000000000 */
[----:B------:R-:W-:Y:S01]  /*10f10*/  IMAD.U32 R149, RZ, RZ, UR37 ;  /* 0x00000025ff957e24 */ /* 0x000fe2000f8e00ff */
[----:B------:R-:W-:Y:S01]  /*10f20*/  R2UR UR36, R72 ;  /* 0x00000000482472ca */ /* 0x000fe200000e0000 */
[----:B------:R-:W-:Y:S01]  /*10f30*/  VIADD R72, R150, 0x2c2 ;  /* 0x000002c296487836 */ /* 0x000fe20000000000 */
[----:B------:R-:W-:Y:S01]  /*10f40*/  R2UR UR37, R9 ;  /* 0x00000000092572ca */ /* 0x000fe200000e0000 */
[----:B------:R-:W-:Y:S02]  /*10f50*/  WARPGROUP.DEPBAR.LE gsb0, 0x0 ;  /* 0x00008000000079c5 */ /* 0x000fe40000010000 */
[----:B------:R-:W-:Y:S01]  /*10f60*/  WARPGROUP.ARRIVE ;  /* 0x00000000000079c5 */ /* 0x000fe20000000000 */
[----:B------:R-:W-:Y:S01]  /*10f70*/  R2UR UR60, R72 ;  /* 0x00000000483c72ca */ /* 0x000fe200000e0000 */
[----:B------:R-:W-:-:S04]  /*10f80*/  VIADD R72, R150, 0x342 ;  /* 0x0000034296487836 */ /* 0x000fc80000000000 */
[----:B------:R-:W-:Y:S01]  /*10f90*/  HGMMA.64x16x16.F32.BF16 R128, gdesc[UR52], RZ, !UPT, gsb0 ;  /* 0x00200000348079f0 */ /* 0x000fe2000c0018ff */
[----:B------:R-:W-:Y:S01]  /*10fa0*/  R2UR UR55, R80 ;  /* 0x00000000503772ca */ /* 0x000fe200000e0000 */
[----:B------:R-:W-:Y:S01]  /*10fb0*/  IMAD.U32 R146, RZ, RZ, UR36 ;  /* 0x00000024ff927e24 */ /* 0x000fe2000f8e00ff */
[----:B------:R-:W-:Y:S02]  /*10fc0*/  R2UR UR54, R81 ;  /* 0x00000000513672ca */ /* 0x000fe400000e0000 */
[----:B------:R-:W-:Y:S02]  /*10fd0*/  R2UR UR52, R2 ;  /* 0x00000000023472ca */ /* 0x000fe400000e0000 */
[----:B------:R-:W-:Y:S02]  /*10fe0*/  R2UR UR53, R3 ;  /* 0x00000000033572ca */ /* 0x000fe400000e0000 */
[----:B------:R-:W-:Y:S01]  /*10ff0*/  R2UR UR36, R74 ;  /* 0x000000004a2472ca */ /* 0x000fe200000e0000 */
[----:B------:R-:W-:-:S12]  /*11000*/  VIADD R74, R150, 0x302 ;  /* 0x00000302964a7836 */ /* 0x000fd80000000000 */
[----:B------:R-:W-:Y:S01]  /*11010*/  IMAD.U32 R148, RZ, RZ, UR36 ;  /* 0x00000024ff947e24 */ /* 0x000fe2000f8e00ff */
[----:B------:R-:W-:Y:S01]  /*11020*/  R2UR UR36, R8 ;  /* 0x00000000082472ca */ /* 0x000fe200000e0000 */
[----:B------:R-:W-:Y:S02]  /*11030*/  WARPGROUP.DEPBAR.LE gsb0, 0x0 ;  /* 0x00008000000079c5 */ /* 0x000fe40000010000 */
[----:B------:R-:W-:-:S06]  /*11040*/  WARPGROUP.ARRIVE ;  /* 0x00000000000079c5 */ /* 0x000fcc0000000000 */
[----:B------:R-:W-:Y:S01]  /*11050*/  HGMMA.64x16x16.F32.BF16 R120, gdesc[UR56], RZ, !UPT, gsb0 ;  /* 0x00200000387879f0 */ /* 0x000fe2000c0018ff */
[----:B------:R-:W-:Y:S02]  /*11060*/  R2UR UR59, R78 ;  /* 0x000000004e3b72ca */ /* 0x000fe400000e0000 */
[----:B------:R-:W-:Y:S02]  /*11070*/  R2UR UR58, R79 ;  /* 0x000000004f3a72ca */ /* 0x000fe400000e0000 */
[----:B------:R-:W-:Y:S02]  /*11080*/  R2UR UR56, R2 ;  /* 0x00000000023872ca */ /* 0x000fe400000e0000 */
        /* <DEDUP_REMOVED lines=11> */
[----:B------:R-:W-:Y:S01]  /*11140*/  UMOV UR54, UR12 ;  /* 0x0000000c00367c82 */ /* 0x000fe20008000000 */
[----:B------:R-:W-:Y:S01]  /*11150*/  UMOV UR55, UR13 ;  /* 0x0000000d00377c82 */ /* 0x000fe20008000000 */
[----:B------:R-:W-:Y:S01]  /*11160*/  R2UR UR12, R74 ;  /* 0x000000004a0c72ca */ /* 0x000fe200000e0000 */
[----:B------:R-:W-:Y:S01]  /*11170*/  VIADD R74, R150, 0x382 ;  /* 0x00000382964a7836 */ /* 0x000fe20000000000 */
[----:B------:R-:W-:Y:S01]  /*11180*/  R2UR UR13, R75 ;  /* 0x000000004b0d72ca */ /* 0x000fe200000e0000 */
[----:B------:R-:W-:Y:S01]  /*11190*/  IMAD.MOV.U32 R75, RZ, RZ, -0x7fffffe0 ;  /* 0x80000020ff4b7424 */ /* 0x000fe200078e00ff */
[----:B------:R-:W-:Y:S01]  /*111a0*/  UMOV UR52, UR16 ;  /* 0x0000001000347c82 */ /* 0x000fe20008000000 */
[----:B------:R-:W-:Y:S01]  /*111b0*/  UMOV UR53, UR17 ;  /* 0x0000001100357c82 */ /* 0x000fe20008000000 */
[----:B------:R-:W-:Y:S02]  /*111c0*/  R2UR UR16, R8 ;  /* 0x00000000081072ca */ /* 0x000fe400000e0000 */
[----:B------:R-:W-:-:S02]  /*111d0*/  R2UR UR17, R9 ;  /* 0x00000000091172ca */ /* 0x000fc400000e0000 */
[----:B------:R-:W-:Y:S01]  /*111e0*/  MOV R27, UR55 ;  /* 0x00000037001b7c02 */ /* 0x000fe20008000f00 */
[----:B------:R-:W-:Y:S01]  /*111f0*/  UMOV UR55, UR25 ;  /* 0x0000001900377c82 */ /* 0x000fe20008000000 */
[----:B------:R-:W-:Y:S01]  /*11200*/  MOV R26, UR54 ;  /* 0x00000036001a7c02 */ /* 0x000fe20008000f00 */
[----:B------:R-:W-:Y:S01]  /*11210*/  IMAD.U32 R144, RZ, RZ, UR12 ;  /* 0x0000000cff907e24 */ /* 0x000fe2000f8e00ff */
[----:B------:R-:W-:Y:S01]  /*11220*/  R2UR UR12, R2 ;  /* 0x00000000020c72ca */ /* 0x000fe200000e0000 */
[----:B------:R-:W-:Y:S01]  /*11230*/  IMAD.U32 R145, RZ, RZ, UR13 ;  /* 0x0000000dff917e24 */ /* 0x000fe2000f8e00ff */
[----:B------:R-:W-:Y:S01]  /*11240*/  R2UR UR13, R3 ;  /* 0x00000000030d72ca */ /* 0x000fe200000e0000 */
[----:B------:R-:W-:Y:S01]  /*11250*/  UMOV UR54, UR24 ;  /* 0x0000001800367c82 */ /* 0x000fe20008000000 */
[----:B------:R-:W-:Y:S02]  /*11260*/  R2UR UR24, R8 ;  /* 0x00000000081872ca */ /* 0x000fe400000e0000 */
[----:B------:R-:W-:Y:S01]  /*11270*/  R2UR UR25, R9 ;  /* 0x00000000091972ca */ /* 0x000fe200000e0000 */
[----:B------:R-:W-:-:S02]  /*11280*/  WARPGROUP.DEPBAR.LE gsb0, 0x0 ;  /* 0x00008000000079c5 */ /* 0x000fc40000010000 */
[----:B------:R-:W-:-:S06]  /*11290*/  WARPGROUP.ARRIVE ;  /* 0x00000000000079c5 */ /* 0x000fcc0000000000 */
[----:B------:R-:W-:Y:S01]  /*112a0*/  HGMMA.64x16x16.F32.BF16 R96, gdesc[UR56], RZ, !UPT, gsb0 ;  /* 0x00200000386079f0 */ /* 0x000fe2000c0018ff */
[----:B------:R-:W-:Y:S01]  /*112b0*/  UMOV UR58, UR8 ;  /* 0x00000008003a7c82 */ /* 0x000fe20008000000 */
[----:B------:R-:W-:Y:S01]  /*112c0*/  UMOV UR59, UR9 ;  /* 0x00000009003b7c82 */ /* 0x000fe20008000000 */
[----:B------:R-:W-:Y:S02]  /*112d0*/  R2UR UR8, R2 ;  /* 0x00000000020872ca */ /* 0x000fe400000e0000 */
[----:B------:R-:W-:Y:S02]  /*112e0*/  R2UR UR9, R3 ;  /* 0x00000000030972ca */ /* 0x000fe400000e0000 */
[----:B------:R-:W-:Y:S01]  /*112f0*/  R2UR UR56, R72 ;  /* 0x00000000483872ca */ /* 0x000fe200000e0000 */
[----:B------:R-:W-:Y:S01]  /*11300*/  VIADD R72, R150, 0x3c2 ;  /* 0x000003c296487836 */ /* 0x000fe20000000000 */
[----:B------:R-:W-:Y:S01]  /*11310*/  R2UR UR57, R73 ;  /* 0x00000000493972ca */ /* 0x000fe200000e0000 */
[----:B------:R-:W-:Y:S01]  /*11320*/  IMAD.MOV.U32 R73, RZ, RZ, -0x7fffffe0 ;  /* 0x80000020ff497424 */ /* 0x000fe200078e00ff */
[----:B------:R-:W-:-:S02]  /*11330*/  WARPGROUP.DEPBAR.LE gsb0, 0x0 ;  /* 0x00008000000079c5 */ /* 0x000fc40000010000 */
[----:B------:R-:W-:-:S06]  /*11340*/  WARPGROUP.ARRIVE ;  /* 0x00000000000079c5 */ /* 0x000fcc0000000000 */
[----:B------:R-:W-:Y:S01]  /*11350*/  HGMMA.64x16x16.F32.BF16 R88, gdesc[UR4], RZ, !UPT, gsb0 ;  /* 0x00200000045879f0 */ /* 0x000fe2000c0018ff */
[----:B------:R-:W-:Y:S01]  /*11360*/  R2UR UR6, R74 ;  /* 0x000000004a0672ca */ /* 0x000fe200000e0000 */
[----:B------:R-:W-:Y:S01]  /*11370*/  UMOV UR4, UR20 ;  /* 0x0000001400047c82 */ /* 0x000fe20008000000 */
[----:B------:R-:W-:Y:S01]  /*11380*/  R2UR UR7, R75 ;  /* 0x000000004b0772ca */ /* 0x000fe200000e0000 */
[----:B------:R-:W-:Y:S01]  /*11390*/  UMOV UR5, UR21 ;  /* 0x0000001500057c82 */ /* 0x000fe20008000000 */
[----:B------:R-:W-:Y:S02]  /*113a0*/  R2UR UR20, R8 ;  /* 0x00000000081472ca */ /* 0x000fe400000e0000 */
[----:B------:R-:W-:-:S07]  /*113b0*/  R2UR UR21, R9 ;  /* 0x00000000091572ca */ /* 0x000fce00000e0000 */
[----:B------:R-:W-:Y:S01]  /*113c0*/  MOV R22, UR6 ;  /* 0x0000000600167c02 */ /* 0x000fe20008000f00 */
[----:B------:R-:W-:Y:S01]  /*113d0*/  UMOV UR6, UR32 ;  /* 0x0000002000067c82 */ /* 0x000fe20008000000 */
[----:B------:R-:W-:Y:S01]  /*113e0*/  MOV R23, UR7 ;  /* 0x0000000700177c02 */ /* 0x000fe20008000f00 */
[----:B------:R-:W-:Y:S01]  /*113f0*/  UMOV UR7, UR33 ;  /* 0x0000002100077c82 */ /* 0x000fe20008000000 */
        /* <DEDUP_REMOVED lines=18> */
[----:B------:R-:W-:Y:S01]  /*11520*/  R2UR UR14, R152 ;  /* 0x00000000980e72ca */ /* 0x000fe200000e0000 */
[----:B------:R-:W-:Y:S01]  /*11530*/  VIADD R152, R150, 0x442 ;  /* 0x0000044296987836 */ /* 0x000fe20000000000 */
[----:B------:R-:W-:Y:S01]  /*11540*/  R2UR UR15, R153 ;  /* 0x00000000990f72ca */ /* 0x000fe200000e0000 */
[----:B------:R-:W-:Y:S01]  /*11550*/  IMAD.MOV.U32 R153, RZ, RZ, -0x7fffffe0 ;  /* 0x80000020ff997424 */ /* 0x000fe200078e00ff */
[----:B------:R-:W-:Y:S02]  /*11560*/  WARPGROUP.DEPBAR.LE gsb0, 0x0 ;  /* 0x00008000000079c5 */ /* 0x000fe40000010000 */
[----:B------:R-:W-:-:S06]  /*11570*/  WARPGROUP.ARRIVE ;  /* 0x00000000000079c5 */ /* 0x000fcc0000000000 */
[----:B------:R-:W-:Y:S01]  /*11580*/  HGMMA.64x16x16.F32.BF16 R136, gdesc[UR16], R136, gsb0 ;  /* 0x00200000108879f0 */ /* 0x000fe20008001888 */
[----:B------:R-:W-:Y:S01]  /*11590*/  R2UR UR18, R152 ;  /* 0x00000000981272ca */ /* 0x000fe200000e0000 */
[----:B------:R-:W-:Y:S01]  /*115a0*/  VIADD R152, R150, 0x480 ;  /* 0x0000048096987836 */ /* 0x000fe20000000000 */
[----:B------:R-:W-:Y:S01]  /*115b0*/  R2UR UR19, R153 ;  /* 0x00000000991372ca */ /* 0x000fe200000e0000 */
[----:B------:R-:W-:Y:S01]  /*115c0*/  IMAD.MOV.U32 R153, RZ, RZ, -0x7fffffe0 ;  /* 0x80000020ff997424 */ /* 0x000fe200078e00ff */
[----:B------:R-:W-:Y:S02]  /*115d0*/  WARPGROUP.DEPBAR.LE gsb0, 0x0 ;  /* 0x00008000000079c5 */ /* 0x000fe40000010000 */
[----:B------:R-:W-:-:S06]  /*115e0*/  WARPGROUP.ARRIVE ;  /* 0x00000000000079c5 */ /* 0x000fcc0000000000 */
[----:B------:R-:W-:Y:S01]  /*115f0*/  HGMMA.64x16x16.F32.BF16 R128, gdesc[UR20], R128, gsb0 ;  /* 0x00200000148079f0 */ /* 0x000fe20008001880 */
[----:B------:R-:W-:Y:S02]  /*11600*/  R2UR UR22, R152 ;  /* 0x00000000981672ca */ /* 0x000fe400000e0000 */
[----:B------:R-:W-:Y:S02]  /*11610*/  R2UR UR23, R153 ;  /* 0x00000000991772ca */ /* 0x000fe400000e0000 */
[----:B------:R-:W-:Y:S02]  /*11620*/  R2UR UR20, R12 ;  /* 0x000000000c1472ca */ /* 0x000fe400000e0000 */
[----:B------:R-:W-:-:S07]  /*11630*/  R2UR UR21, R13 ;  /* 0x000000000d1572ca */ /* 0x000fce00000e0000 */
[----:B---3--:R-:W-:Y:S01]  /*11640*/  MOV R0, UR22 ;  /* 0x0000001600007c02 */ /* 0x008fe20008000f00 */
[----:B------:R-:W-:Y:S01]  /*11650*/  UMOV UR22, UR6 ;  /* 0x0000000600167c82 */ /* 0x000fe20008000000 */
[----:B------:R-:W-:Y:S01]  /*11660*/  MOV R16, UR23 ;  /* 0x0000001700107c02 */ /* 0x000fe20008000f00 */
[----:B------:R-:W-:Y:S01]  /*11670*/  UMOV UR23, UR7 ;  /* 0x0000000700177c82 */ /* 0x000fe20008000000 */
[----:B------:R-:W-:Y:S02]  /*11680*/  R2UR UR6, R20 ;  /* 0x00000000140672ca */ /* 0x000fe400000e0000 */
[----:B------:R-:W-:Y:S01]  /*11690*/  R2UR UR7, R21 ;  /* 0x00000000150772ca */ /* 0x000fe200000e0000 */
[----:B------:R-:W-:Y:S01]  /*116a0*/  IMAD.MOV.U32 R21, RZ, RZ, R17 ;  /* 0x000000ffff157224 */ /* 0x000fe200078e0011 */
        /* <DEDUP_REMOVED lines=15> */
[----:B------:R-:W-:Y:S01]  /*117a0*/  R2UR UR40, R12 ;  /* 0x000000000c2872ca */ /* 0x000fe200000e0000 */
[----:B------:R-:W-:Y:S01]  /*117b0*/  UMOV UR42, UR4 ;  /* 0x00000004002a7c82 */ /* 0x000fe20008000000 */
[----:B------:R-:W-:Y:S01]  /*117c0*/  R2UR UR41, R13 ;  /* 0x000000000d2972ca */ /* 0x000fe200000e0000 */
[----:B------:R-:W-:Y:S01]  /*117d0*/  UMOV UR43, UR5 ;  /* 0x00000005002b7c82 */ /* 0x000fe20008000000 */
[----:B------:R-:W-:Y:S02]  /*117e0*/  WARPGROUP.DEPBAR.LE gsb0, 0x0 ;  /* 0x00008000000079c5 */ /* 0x000fe40000010000 */
[----:B------:R-:W-:-:S06]  /*117f0*/  WARPGROUP.ARRIVE ;  /* 0x00000000000079c5 */ /* 0x000fcc0000000000 */
[----:B------:R-:W-:Y:S01]  /*11800*/  HGMMA.64x16x16.F32.BF16 R80, gdesc[UR44], R80, gsb0 ;  /* 0x002000002c5079f0 */ /* 0x000fe20008001850 */
[----:B------:R-:W-:Y:S01]  /*11810*/  UMOV UR46, UR52 ;  /* 0x00000034002e7c82 */ /* 0x000fe20008000000 */
[----:B------:R-:W-:Y:S01]  /*11820*/  UMOV UR47, UR53 ;  /* 0x00000035002f7c82 */ /* 0x000fe20008000000 */
[----:B------:R-:W-:Y:S02]  /*11830*/  R2UR UR52, R12 ;  /* 0x000000000c3472ca */ /* 0x000fe400000e0000 */
[----:B------:R-:W-:Y:S01]  /*11840*/  R2UR UR53, R13 ;  /* 0x000000000d3572ca */ /* 0x000fe200000e0000 */
[----:B------:R-:W-:Y:S02]  /*11850*/  WARPGROUP.DEPBAR.LE gsb0, 0x0 ;  /* 0x00008000000079c5 */ /* 0x000fe40000010000 */
[----:B------:R-:W-:-:S06]  /*11860*/  WARPGROUP.ARRIVE ;  /* 0x00000000000079c5 */ /* 0x000fcc0000000000 */
[----:B------:R-:W-:Y:S01]  /*11870*/  HGMMA.64x16x16.F32.BF16 R72, gdesc[UR48], R72, gsb0 ;  /* 0x00200000304879f0 */ /* 0x000fe20008001848 */
[----:B------:R-:W-:Y:S02]  /*11880*/  R2UR UR4, R12 ;  /* 0x000000000c0472ca */ /* 0x000fe400000e0000 */
[----:B------:R-:W-:Y:S02]  /*11890*/  R2UR UR5, R13 ;  /* 0x000000000d0572ca */ /* 0x000fe400000e0000 */
[----:B------:R-:W-:Y:S01]  /*118a0*/  R2UR UR50, R14 ;  /* 0x000000000e3272ca */ /* 0x000fe200000e0000 */
[----:B------:R-:W-:Y:S01]  /*118b0*/  VIADD R14, R150, 0x4c0 ;  /* 0x000004c0960e7836 */ /* 0x000fe20000000000 */
[----:B------:R-:W-:Y:S01]  /*118c0*/  R2UR UR51, R15 ;  /* 0x000000000f3372ca */ /* 0x000fe200000e0000 */
[----:B------:R-:W-:Y:S01]  /*118d0*/  IMAD.MOV.U32 R15, RZ, RZ, -0x7fffffe0 ;  /* 0x80000020ff0f7424 */ /* 0x000fe200078e00ff */
[----:B------:R-:W-:Y:S02]  /*118e0*/  R2UR UR48, R12 ;  /* 0x000000000c3072ca */ /* 0x000fe400000e0000 */
[----:B------:R-:W-:-:S02]  /*118f0*/  R2UR UR49, R13 ;  /* 0x000000000d3172ca */ /* 0x000fc400000e0000 */
[----:B------:R-:W-:Y:S02]  /*11900*/  R2UR UR44, R12 ;  /* 0x000000000c2c72ca */ /* 0x000fe400000e0000 */
[----:B------:R-:W-:Y:S02]  /*11910*/  R2UR UR45, R13 ;  /* 0x000000000d2d72ca */ /* 0x000fe400000e0000 */
[----:B------:R-:W-:Y:S01]  /*11920*/  R2UR UR26, R14 ;  /* 0x000000000e1a72ca */ /* 0x000fe200000e0000 */
[----:B------:R-:W-:Y:S01]  /*11930*/  VIADD R14, R150, 0x500 ;  /* 0x00000500960e7836 */ /* 0x000fe20000000000 */
[----:B------:R-:W-:Y:S01]  /*11940*/  R2UR UR27, R15 ;  /* 0x000000000f1b72ca */ /* 0x000fe200000e0000 */
[----:B------:R-:W-:-:S03]  /*11950*/  IMAD.MOV.U32 R15, RZ, RZ, -0x7fffffe0 ;  /* 0x80000020ff0f7424 */ /* 0x000fc600078e00ff */
[----:B------:R-:W-:Y:S01]  /*11960*/  R2UR UR30, R14 ;  /* 0x000000000e1e72ca */ /* 0x000fe200000e0000 */
[----:B------:R-:W-:Y:S01]  /*11970*/  VIADD R14, R150, 0x540 ;  /* 0x00000540960e7836 */ /* 0x000fe20000000000 */
[----:B------:R-:W-:Y:S01]  /*11980*/  R2UR UR31, R15 ;  /* 0x000000000f1f72ca */ /* 0x000fe200000e0000 */
[----:B------:R-:W-:-:S03]  /*11990*/  IMAD.MOV.U32 R15, RZ, RZ, -0x7fffffe0 ;  /* 0x80000020ff0f7424 */ /* 0x000fc600078e00ff */
[----:B------:R-:W-:Y:S01]  /*119a0*/  R2UR UR34, R14 ;  /* 0x000000000e2272ca */ /* 0x000fe200000e0000 */
[----:B------:R-:W-:Y:S01]  /*119b0*/  VIADD R14, R150, 0x580 ;  /* 0x00000580960e7836 */ /* 0x000fe20000000000 */
[----:B------:R-:W-:Y:S01]  /*119c0*/  R2UR UR35, R15 ;  /* 0x000000000f2372ca */ /* 0x000fe200000e0000 */
[----:B------:R-:W-:Y:S01]  /*119d0*/  IMAD.MOV.U32 R15, RZ, RZ, -0x7fffffe0 ;  /* 0x80000020ff0f7424 */ /* 0x000fe200078e00ff */
[----:B------:R-:W-:Y:S02]  /*119e0*/  R2UR UR36, R10 ;  /* 0x000000000a2472ca */ /* 0x000fe400000e0000 */
[----:B------:R-:W-:Y:S01]  /*119f0*/  R2UR UR38, R14 ;  /* 0x000000000e2672ca */ /* 0x000fe200000e0000 */
[----:B------:R-:W-:Y:S01]  /*11a00*/  IMAD.MOV.U32 R14, RZ, RZ, R21 ;  /* 0x000000ffff0e7224 */ /* 0x000fe200078e0015 */
[----:B------:R-:W-:Y:S02]  /*11a10*/  R2UR UR39, R15 ;  /* 0x000000000f2772ca */ /* 0x000fe400000e0000 */
[----:B------:R-:W-:-:S02]  /*11a20*/  R2UR UR37, R11 ;  /* 0x000000000b2572ca */ /* 0x000fc400000e0000 */
[----:B------:R-:W-:Y:S02]  /*11a30*/  R2UR UR32, R10 ;  /* 0x000000000a2072ca */ /* 0x000fe400000e0000 */
[----:B------:R-:W-:Y:S02]  /*11a40*/  MOV R151, UR34 ;  /* 0x0000002200977c02 */ /* 0x000fe40008000f00 */
[----:B------:R-:W-:Y:S02]  /*11a50*/  MOV R152, UR35 ;  /* 0x0000002300987c02 */ /* 0x000fe40008000f00 */
[----:B------:R-:W-:Y:S02]  /*11a60*/  R2UR UR34, R148 ;  /* 0x00000000942272ca */ /* 0x000fe400000e0000 */
[----:B------:R-:W-:Y:S02]  /*11a70*/  MOV R20, UR38 ;  /* 0x0000002600147c02 */ /* 0x000fe40008000f00 */
[----:B------:R-:W-:Y:S01]  /*11a80*/  MOV R21, UR39 ;  /* 0x0000002700157c02 */ /* 0x000fe20008000f00 */
[----:B------:R-:W-:-:S02]  /*11a90*/  WARPGROUP.DEPBAR.LE gsb0, 0x0 ;  /* 0x00008000000079c5 */ /* 0x000fc40000010000 */
[----:B------:R-:W-:Y:S01]  /*11aa0*/  WARPGROUP.ARRIVE ;  /* 0x00000000000079c5 */ /* 0x000fe20000000000 */
[----:B------:R-:W-:Y:S02]  /*11ab0*/  R2UR UR38, R146 ;  /* 0x00000000922672ca */ /* 0x000fe400000e0000 */
[----:B------:R-:W-:Y:S02]  /*11ac0*/  R2UR UR39, R147 ;  /* 0x00000000932772ca */ /* 0x000fe400000e0000 */
[----:B------:R-:W-:Y:S01]  /*11ad0*/  R2UR UR35, R149 ;  /* 0x00000000952372ca */ /* 0x000fe200000e0000 */
[----:B------:R-:W-:Y:S01]  /*11ae0*/  HGMMA.64x16x16.F32.BF16 R136, gdesc[UR20], R136, gsb0 ;  /* 0x00200000148879f0 */ /* 0x000fe20008001888 */
[----:B------:R-:W-:Y:S01]  /*11af0*/  UMOV UR22, UR56 ;  /* 0x0000003800167c82 */ /* 0x000fe20008000000 */
[----:B------:R-:W-:Y:S01]  /*11b00*/  UMOV UR23, UR57 ;  /* 0x0000003900177c82 */ /* 0x000fe20008000000 */
[----:B------:R-:W-:Y:S02]  /*11b10*/  R2UR UR33, R11 ;  /* 0x000000000b2172ca */ /* 0x000fe400000e0000 */
[----:B------:R-:W-:-:S02]  /*11b20*/  R2UR UR28, R10 ;  /* 0x000000000a1c72ca */ /* 0x000fc400000e0000 */
[----:B------:R-:W-:Y:S02]  /*11b30*/  R2UR UR29, R11 ;  /* 0x000000000b1d72ca */ /* 0x000fe400000e0000 */
[----:B------:R-:W-:Y:S01]  /*11b40*/  MOV R19, UR31 ;  /* 0x0000001f00137c02 */ /* 0x000fe20008000f00 */
[----:B------:R-:W-:Y:S01]  /*11b50*/  UMOV UR31, UR61 ;  /* 0x0000003d001f7c82 */ /* 0x000fe20008000000 */
[----:B------:R-:W-:Y:S01]  /*11b60*/  MOV R153, UR30 ;  /* 0x0000001e00997c02 */ /* 0x000fe20008000f00 */
[----:B------:R-:W-:Y:S01]  /*11b70*/  UMOV UR30, UR60 ;  /* 0x0000003c001e7c82 */ /* 0x000fe20008000000 */
[----:B------:R-:W-:Y:S02]  /*11b80*/  MOV R18, UR27 ;  /* 0x0000001b00127c02 */ /* 0x000fe40008000f00 */
[----:B------:R-:W-:Y:S01]  /*11b90*/  MOV R17, UR26 ;  /* 0x0000001a00117c02 */ /* 0x000fe20008000f00 */
[----:B------:R-:W-:Y:S02]  /*11ba0*/  WARPGROUP.DEPBAR.LE gsb0, 0x0 ;  /* 0x00008000000079c5 */ /* 0x000fe40000010000 */
[----:B------:R-:W-:Y:S01]  /*11bb0*/  WARPGROUP.ARRIVE ;  /* 0x00000000000079c5 */ /* 0x000fe20000000000 */
[----:B------:R-:W-:-:S02]  /*11bc0*/  R2UR UR56, R12 ;  /* 0x000000000c3872ca */ /* 0x000fc400000e0000 */
[----:B------:R-:W-:Y:S02]  /*11bd0*/  R2UR UR57, R13 ;  /* 0x000000000d3972ca */ /* 0x000fe400000e0000 */
[----:B------:R-:W-:Y:S01]  /*11be0*/  R2UR UR26, R144 ;  /* 0x00000000901a72ca */ /* 0x000fe200000e0000 */
[----:B------:R-:W-:Y:S01]  /*11bf0*/  HGMMA.64x16x16.F32.BF16 R128, gdesc[UR52], R128, gsb0 ;  /* 0x00200000348079f0 */ /* 0x000fe20008001880 */
[----:B------:R-:W-:Y:S02]  /*11c00*/  R2UR UR27, R145 ;  /* 0x00000000911b72ca */ /* 0x000fe400000e0000 */
[C---:B------:R-:W-:Y:S02]  /*11c10*/  R2UR UR24, R10.reuse ;  /* 0x000000000a1872ca */ /* 0x040fe400000e0000 */
[----:B------:R-:W-:Y:S02]  /*11c20*/  R2UR UR25, R11 ;  /* 0x000000000b1972ca */ /* 0x000fe400000e0000 */
[----:B------:R-:W-:-:S02]  /*11c30*/  R2UR UR20, R10 ;  /* 0x000000000a1472ca */ /* 0x000fc400000e0000 */
[C---:B------:R-:W-:Y:S02]  /*11c40*/  R2UR UR21, R11.reuse ;  /* 0x000000000b1572ca */ /* 0x040fe400000e0000 */
[C---:B------:R-:W-:Y:S02]  /*11c50*/  R2UR UR12, R10.reuse ;  /* 0x000000000a0c72ca */ /* 0x040fe400000e0000 */
[C---:B------:R-:W-:Y:S02]  /*11c60*/  R2UR UR13, R11.reuse ;  /* 0x000000000b0d72ca */ /* 0x040fe400000e0000 */
[----:B------:R-:W-:Y:S02]  /*11c70*/  R2UR UR16, R10 ;  /* 0x000000000a1072ca */ /* 0x000fe400000e0000 */
[----:B------:R-:W-:Y:S01]  /*11c80*/  R2UR UR17, R11 ;  /* 0x000000000b1172ca */ /* 0x000fe200000e0000 */
[----:B------:R-:W-:Y:S01]  /*11c90*/  IMAD.MOV.U32 R15, RZ, RZ, -0x7fffffe0 ;  /* 0x80000020ff0f7424 */ /* 0x000fe200078e00ff */
[----:B------:R-:W-:-:S02]  /*11ca0*/  R2UR UR61, R14 ;  /* 0x000000000e3d72ca */ /* 0x000fc400000e0000 */
[----:B------:R-:W-:Y:S01]  /*11cb0*/  R2UR UR60, R28 ;  /* 0x000000001c3c72ca */ /* 0x000fe200000e0000 */
[----:B------:R-:W-:Y:S02]  /*11cc0*/  WARPGROUP.DEPBAR.LE gsb0, 0x0 ;  /* 0x00008000000079c5 */ /* 0x000fe40000010000 */
[----:B------:R-:W-:Y:S01]  /*11cd0*/  WARPGROUP.ARRIVE ;  /* 0x00000000000079c5 */ /* 0x000fe20000000000 */
[----:B------:R-:W-:Y:S02]  /*11ce0*/  R2UR UR55, R27 ;  /* 0x000000001b3772ca */ /* 0x000fe400000e0000 */
[----:B------:R-:W-:Y:S02]  /*11cf0*/  R2UR UR54, R26 ;  /* 0x000000001a3672ca */ /* 0x000fe400000e0000 */
[----:B------:R-:W-:Y:S01]  /*11d00*/  R2UR UR52, R12 ;  /* 0x000000000c3472ca */ /* 0x000fe200000e0000 */
[----:B------:R-:W-:Y:S01]  /*11d10*/  HGMMA.64x16x16.F32.BF16 R120, gdesc[UR40], R120, gsb0 ;  /* 0x00200000287879f0 */ /* 0x000fe20008001878 */
[----:B------:R-:W-:Y:S01]  /*11d20*/  R2UR UR53, R13 ;  /* 0x000000000d3572ca */ /* 0x000fe200000e0000 */
[----:B------:R-:W-:Y:S01]  /*11d30*/  VIADD R14, R150, 0x5c0 ;  /* 0x000005c0960e7836 */ /* 0x000fe20000000000 */
[----:B------:R0:W5:Y:S01]  /*11d40*/  LDL.LU R28, [R1+0x118] ;  /* 0x00011800011c7983 */ /* 0x0001620000300800 */
[----:B------:R-:W-:-:S02]  /*11d50*/  WARPGROUP.DEPBAR.LE gsb0, 0x0 ;  /* 0x00008000000079c5 */ /* 0x000fc40000010000 */
[----:B------:R-:W-:Y:S01]  /*11d60*/  WARPGROUP.ARRIVE ;  /* 0x00000000000079c5 */ /* 0x000fe20000000000 */
[----:B------:R-:W-:Y:S01]  /*11d70*/  R2UR UR42, R14 ;  /* 0x000000000e2a72ca */ /* 0x000fe200000e0000 */
[----:B------:R0:W5:Y:S04]  /*11d80*/  LDL.LU R27, [R1+0x114] ;  /* 0x00011400011b7983 */ /* 0x0001680000300800 */
[----:B------:R-:W-:Y:S01]  /*11d90*/  HGMMA.64x16x16.F32.BF16 R112, gdesc[UR8], R112, gsb0 ;  /* 0x00200000087079f0 */ /* 0x000fe20008001870 */
[----:B------:R-:W-:Y:S02]  /*11da0*/  R2UR UR43, R15 ;  /* 0x000000000f2b72ca */ /* 0x000fe400000e0000 */
[----:B------:R-:W-:Y:S02]  /*11db0*/  R2UR UR40, R6 ;  /* 0x00000000062872ca */ /* 0x000fe400000e0000 */
[----:B------:R-:W-:Y:S01]  /*11dc0*/  R2UR UR41, R7 ;  /* 0x00000000072972ca */ /* 0x000fe200000e0000 */
[----:B------:R-:W-:Y:S01]  /*11dd0*/  VIADD R14, R150, 0x600 ;  /* 0x00000600960e7836 */ /* 0x000fe20000000000 */
[----:B------:R0:W5:Y:S01]  /*11de0*/  LDL.LU R26, [R1+0x110] ;  /* 0x00011000011a7983 */ /* 0x0001620000300800 */
[----:B------:R-:W-:Y:S01]  /*11df0*/  R2UR UR11, R25 ;  /* 0x00000000190b72ca */ /* 0x000fe200000e0000 */
[----:B------:R-:W-:-:S02]  /*11e00*/  WARPGROUP.DEPBAR.LE gsb0, 0x0 ;  /* 0x00008000000079c5 */ /* 0x000fc40000010000 */
[----:B------:R-:W-:Y:S01]  /*11e10*/  WARPGROUP.ARRIVE ;  /* 0x00000000000079c5 */ /* 0x000fe20000000000 */
[----:B------:R-:W-:Y:S02]  /*11e20*/  R2UR UR10, R24 ;  /* 0x00000000180a72ca */ /* 0x000fe400000e0000 */
[----:B------:R-:W-:Y:S02]  /*11e30*/  R2UR UR8, R10 ;  /* 0x000000000a0872ca */ /* 0x000fe400000e0000 */
[----:B------:R-:W-:Y:S01]  /*11e40*/  R2UR UR9, R11 ;  /* 0x000000000b0972ca */ /* 0x000fe200000e0000 */
[----:B------:R-:W-:Y:S01]  /*11e50*/  HGMMA.64x16x16.F32.BF16 R104, gdesc[UR4], R104, gsb0 ;  /* 0x00200000046879f0 */ /* 0x000fe20008001868 */
[----:B------:R-:W-:Y:S01]  /*11e60*/  IMAD.MOV.U32 R15, RZ, RZ, -0x7fffffe0 ;  /* 0x80000020ff0f7424 */ /* 0x000fe200078e00ff */
[----:B------:R0:W5:Y:S01]  /*11e70*/  LDL.LU R25, [R1+0x10c] ;  /* 0x00010c0001197983 */ /* 0x0001620000300800 */
[----:B------:R-:W-:Y:S02]  /*11e80*/  R2UR UR7, R23 ;  /* 0x00000000170772ca */ /* 0x000fe400000e0000 */
[----:B------:R-:W-:Y:S01]  /*11e90*/  R2UR UR6, R22 ;  /* 0x00000000160672ca */ /* 0x000fe200000e0000 */
[----:B------:R0:W5:Y:S01]  /*11ea0*/  LDL.LU R24, [R1+0x108] ;  /* 0x0001080001187983 */ /* 0x0001620000300800 */
[----:B------:R-:W-:-:S02]  /*11eb0*/  R2UR UR4, R10 ;  /* 0x000000000a0472ca */ /* 0x000fc400000e0000 */
[----:B------:R-:W-:Y:S01]  /*11ec0*/  R2UR UR5, R11 ;  /* 0x000000000b0572ca */ /* 0x000fe200000e0000 */
[----:B------:R0:W5:Y:S04]  /*11ed0*/  LDL.LU R23, [R1+0x104] ;  /* 0x0001040001177983 */ /* 0x0001680000300800 */
[----:B------:R0:W5:Y:S01]  /*11ee0*/  LDL.LU R22, [R1+0x100] ;  /* 0x0001000001167983 */ /* 0x0001620000300800 */
        /* <DEDUP_REMOVED lines=39> */
[----:B------:R-:W-:Y:S02]  /*12160*/  R2UR UR23, R16 ;  /* 0x00000000101772ca */ /* 0x000fe400000e0000 */
[----:B------:R-:W-:Y:S02]  /*12170*/  R2UR UR22, R0 ;  /* 0x00000000001672ca */ /* 0x000fe400000e0000 */
[----:B------:R-:W-:Y:S02]  /*12180*/  R2UR UR20, R6 ;  /* 0x00000000061472ca */ /* 0x000fe400000e0000 */
[----:B------:R-:W-:Y:S01]  /*12190*/  R2UR UR21, R7 ;  /* 0x00000000071572ca */ /* 0x000fe200000e0000 */
[----:B------:R-:W-:Y:S02]  /*121a0*/  WARPGROUP.DEPBAR.LE gsb0, 0x0 ;  /* 0x00008000000079c5 */ /* 0x000fe40000010000 */
[----:B------:R-:W-:-:S10]  /*121b0*/  WARPGROUP.ARRIVE ;  /* 0x00000000000079c5 */ /* 0x000fd40000000000 */
        /* <DEDUP_REMOVED lines=9> */
[----:B------:R-:W-:Y:S01]  /*12250*/  R2UR UR30, R153 ;  /* 0x00000000991e72ca */ /* 0x000fe200000e0000 */
[----:B------:R0:W5:Y:S01]  /*12260*/  LDL.LU R19, [R1+0xfc] ;  /* 0x0000fc0001137983 */ /* 0x0001620000300800 */
[----:B------:R-:W-:Y:S02]  /*12270*/  R2UR UR28, R6 ;  /* 0x00000000061c72ca */ /* 0x000fe400000e0000 */
[----:B------:R-:W-:Y:S01]  /*12280*/  R2UR UR29, R7 ;  /* 0x00000000071d72ca */ /* 0x000fe200000e0000 */
[----:B------:R0:W5:Y:S01]  /*12290*/  LDL.LU R18, [R1+0xf8] ;  /* 0x0000f80001127983 */ /* 0x0001620000300800 */
[----:B------:R-:W-:Y:S02]  /*122a0*/  R2UR UR35, R152 ;  /* 0x00000000982372ca */ /* 0x000fe400000e0000 */
[----:B------:R-:W-:Y:S01]  /*122b0*/  R2UR UR34, R151 ;  /* 0x00000000972272ca */ /* 0x000fe200000e0000 */
[----:B------:R0:W5:Y:S01]  /*122c0*/  LDL.LU R17, [R1+0xf4] ;  /* 0x0000f40001117983 */ /* 0x0001620000300800 */
[----:B------:R-:W-:-:S02]  /*122d0*/  R2UR UR32, R6 ;  /* 0x00000000062072ca */ /* 0x000fc400000e0000 */
[----:B------:R-:W-:Y:S01]  /*122e0*/  R2UR UR33, R7 ;  /* 0x00000000072172ca */ /* 0x000fe200000e0000 */
[----:B------:R0:W5:Y:S01]  /*122f0*/  LDL.LU R16, [R1+0xf0] ;  /* 0x0000f00001107983 */ /* 0x0001620000300800 */
[----:B------:R-:W-:Y:S02]  /*12300*/  R2UR UR39, R21 ;  /* 0x00000000152772ca */ /* 0x000fe400000e0000 */
[----:B------:R-:W-:Y:S01]  /*12310*/  R2UR UR38, R20 ;  /* 0x00000000142672ca */ /* 0x000fe200000e0000 */
[----:B------:R0:W5:Y:S01]  /*12320*/  LDL.LU R0, [R1+0xec] ;  /* 0x0000ec0001007983 */ /* 0x0001620000300800 */
[----:B------:R-:W-:Y:S02]  /*12330*/  WARPGROUP.DEPBAR.LE gsb0, 0x0 ;  /* 0x00008000000079c5 */ /* 0x000fe40000010000 */
[----:B------:R-:W-:-:S06]  /*12340*/  WARPGROUP.ARRIVE ;  /* 0x00000000000079c5 */ /* 0x000fcc0000000000 */
[----:B------:R-:W-:Y:S03]  /*12350*/  HGMMA.64x16x16.F32.BF16 R120, gdesc[UR28], R120, gsb0 ;  /* 0x002000001c7879f0 */ /* 0x000fe60008001878 */
[----:B------:R-:W-:Y:S02]  /*12360*/  WARPGROUP.DEPBAR.LE gsb0, 0x0 ;  /* 0x00008000000079c5 */ /* 0x000fe40000010000 */
[----:B------:R-:W-:-:S06]  /*12370*/  WARPGROUP.ARRIVE ;  /* 0x00000000000079c5 */ /* 0x000fcc0000000000 */
[----:B------:R-:W-:Y:S01]  /*12380*/  HGMMA.64x16x16.F32.BF16 R112, gdesc[UR32], R112, gsb0 ;  /* 0x00200000207079f0 */ /* 0x000fe20008001870 */
[----:B------:R-:W-:Y:S02]  /*12390*/  R2UR UR36, R6 ;  /* 0x00000000062472ca */ /* 0x000fe400000e0000 */
[----:B------:R-:W-:Y:S01]  /*123a0*/  R2UR UR37, R7 ;  /* 0x00000000072572ca */ /* 0x000fe200000e0000 */
[----:B------:R-:W-:Y:S02]  /*123b0*/  WARPGROUP.DEPBAR.LE gsb0, 0x0 ;  /* 0x00008000000079c5 */ /* 0x000fe40000010000 */
[----:B------:R-:W-:-:S10]  /*123c0*/  WARPGROUP.ARRIVE ;  /* 0x00000000000079c5 */ /* 0x000fd40000000000 */
        /* <DEDUP_REMOVED lines=109> */
[----:B------:R-:W-:Y:S03]  /*12aa0*/  HGMMA.64x16x16.F32.BF16 R72, gdesc[UR32], R72, gsb0 ;  /* 0x00200000204879f0 */ /* 0x000fe60008001848 */
[----:B------:R-:W-:Y:S02]  /*12ab0*/  WARPGROUP.DEPBAR.LE gsb0, 0x0 ;  /* 0x00008000000079c5 */ /* 0x000fe40000010000 */
[----:B0-----:R-:W-:Y:S05]  /*12ac0*/  @P2 BRA `(.L_x_527) ;  /* 0x0000000000282947 */ /* 0x001fea0003800000 */
[----:B------:R-:W-:Y:S05]  /*12ad0*/  @!P0 BRA `(.L_x_528) ;  /* 0x0000000000048947 */ /* 0x000fea0003800000 */
[----:B------:R-:W-:Y:S01]  /*12ae0*/  BPT.TRAP 0x1 ;  /* 0x000000040000795c */ /* 0x000fe20000300000 */
.L_x_528:
[----:B------:R-:W-:Y:S01]  /*12af0*/  SHF.L.U32 R14, R157, 0x1f, RZ ;  /* 0x0000001f9d0e7819 */ /* 0x000fe200000006ff */
[----:B-----5:R-:W-:-:S04]  /*12b00*/  IMAD R15, R0, 0x8, R16 ;  /* 0x00000008000f7824 */ /* 0x020fc800078e0210 */
[----:B------:R0:W1:Y:S01]  /*12b10*/  SYNCS.PHASECHK.TRANS64.TRYWAIT P2, [R15+URZ+0x31c50], R14 ;  /* 0x031c500e0f0075a7 */ /* 0x000062000804017f */
[----:B------:R-:W-:Y:S05]  /*12b20*/  @!P0 BRA `(.L_x_529) ;  /* 0x0000000000048947 */ /* 0x000fea0003800000 */
[----:B------:R-:W-:Y:S01]  /*12b30*/  BPT.TRAP 0x1 ;  /* 0x000000040000795c */ /* 0x000fe20000300000 */
.L_x_529:
[----:B-1----:R-:W-:Y:S05]  /*12b40*/  @P2 BRA `(.L_x_527) ;  /* 0x0000000000082947 */ /* 0x002fea0003800000 */
[----:B------:R-:W1:Y:S02]  /*12b50*/  SYNCS.PHASECHK.TRANS64.TRYWAIT P2, [R15+URZ+0x31c50], R14 ;  /* 0x031c500e0f0075a7 */ /* 0x000e64000804017f */
[----:B-1----:R-:W-:Y:S05]  /*12b60*/  @!P2 BRA `(.L_x_530) ;  /* 0x000000e800c8a947 */ /* 0x002fea0003800000 */
.L_x_527:
[----:B------:R-:W-:Y:S05]  /*12b70*/  WARPSYNC.ALL ;  /* 0x0000000000007948 */ /* 0x000fea0003800000 */
[----:B------:R-:W-:Y:S01]  /*12b80*/  ULDC UR4, c[0x0][0x9d8] ;  /* 0x0002760000047ab9 */ /* 0x000fe20000000800 */
[----:B------:R2:W-:Y:S01]  /*12b90*/  STL [R1+0xec], R2 ;  /* 0x0000ec0201007387 */ /* 0x0005e20000100800 */
[----:B------:R-:W-:Y:S01]  /*12ba0*/  FMUL.FTZ R150, R136, UR4 ;  /* 0x0000000488967c20 */ /* 0x000fe20008410000 */
[----:B------:R-:W-:Y:S01]  /*12bb0*/  FMUL.FTZ R149, R137, UR4 ;  /* 0x0000000489957c20 */ /* 0x000fe20008410000 */
[----:B------:R-:W-:Y:S01]  /*12bc0*/  FMUL.FTZ R145, R140, UR4 ;  /* 0x000000048c917c20 */ /* 0x000fe20008410000 */
[----:B------:R-:W-:Y:S01]  /*12bd0*/  FMUL.FTZ R144, R141, UR4 ;  /* 0x000000048d907c20 */ /* 0x000fe20008410000 */
[----:B------:R-:W-:Y:S01]  /*12be0*/  FMUL.FTZ R138, R138, UR4 ;  /* 0x000000048a8a7c20 */ /* 0x000fe20008410000 */
[----:B------:R-:W-:Y:S01]  /*12bf0*/  FMUL.FTZ R141, R128, UR4 ;  /* 0x00000004808d7c20 */ /* 0x000fe20008410000 */
        /* <DEDUP_REMOVED lines=8> */
[----:B------:R-:W3:Y:S01]  /*12c80*/  MUFU.TANH R149, R149 ;  /* 0x0000009500957308 */ /* 0x000ee20000002400 */
[----:B------:R-:W-:Y:S01]  /*12c90*/  FMUL.FTZ R104, R104, UR4 ;  /* 0x0000000468687c20 */ /* 0x000fe20008410000 */
[----:B------:R-:W-:Y:S01]  /*12ca0*/  FMUL.FTZ R105, R105, UR4 ;  /* 0x0000000469697c20 */ /* 0x000fe20008410000 */
[----:B------:R-:W-:Y:S01]  /*12cb0*/  FMUL.FTZ R108, R108, UR4 ;  /* 0x000000046c6c7c20 */ /* 0x000fe20008410000 */
[----:B------:R-:W-:Y:S01]  /*12cc0*/  FMUL.FTZ R109, R109, UR4 ;  /* 0x000000046d6d7c20 */ /* 0x000fe20008410000 */
[----:B------:R-:W-:Y:S01]  /*12cd0*/  FMUL.FTZ R96, R96, UR4 ;  /* 0x0000000460607c20 */ /* 0x000fe20008410000 */
[----:B------:R-:W-:Y:S01]  /*12ce0*/  FMUL.FTZ R97, R97, UR4 ;  /* 0x0000000461617c20 */ /* 0x000fe20008410000 */
[----:B------:R-:W-:Y:S01]  /*12cf0*/  FMUL.FTZ R100, R100, UR4 ;  /* 0x0000000464647c20 */ /* 0x000fe20008410000 */
[----:B------:R-:W4:Y:S01]  /*12d00*/  MUFU.TANH R145, R145 ;  /* 0x0000009100917308 */ /* 0x000f220000002400 */
[----:B01----:R-:W-:Y:S01]  /*12d10*/  FMNMX.FTZ R14, R150, R156, !PT ;  /* 0x0000009c960e7209 */ /* 0x003fe20007810000 */
[----:B------:R-:W-:Y:S01]  /*12d20*/  FMUL.FTZ R101, R101, UR4 ;  /* 0x0000000465657c20 */ /* 0x000fe20008410000 */
[----:B------:R-:W-:Y:S01]  /*12d30*/  FMUL.FTZ R116, R89, UR4 ;  /* 0x0000000459747c20 */ /* 0x000fe20008410000 */
[----:B------:R-:W-:Y:S01]  /*12d40*/  FMUL.FTZ R92, R92, UR4 ;  /* 0x000000045c5c7c20 */ /* 0x000fe20008410000 */
[----:B------:R-:W-:Y:S01]  /*12d50*/  FMUL.FTZ R117, R93, UR4 ;  /* 0x000000045d757c20 */ /* 0x000fe20008410000 */
[----:B------:R-:W-:Y:S01]  /*12d60*/  FMUL.FTZ R140, R80, UR4 ;  /* 0x00000004508c7c20 */ /* 0x000fe20008410000 */
[----:B------:R-:W-:Y:S01]  /*12d70*/  FMUL.FTZ R148, R81, UR4 ;  /* 0x0000000451947c20 */ /* 0x000fe20008410000 */
[----:B------:R-:W0:Y:S01]  /*12d80*/  MUFU.TANH R144, R144 ;  /* 0x0000009000907308 */ /* 0x000e220000002400 */
[----:B---3--:R-:W-:Y:S01]  /*12d90*/  FMNMX.FTZ R14, R149, R14, !PT ;  /* 0x0000000e950e7209 */ /* 0x008fe20007810000 */
[----:B------:R-:W-:Y:S01]  /*12da0*/  FMUL.FTZ R146, R84, UR4 ;  /* 0x0000000454927c20 */ /* 0x000fe20008410000 */
[----:B------:R-:W-:Y:S01]  /*12db0*/  FMUL.FTZ R121, R85, UR4 ;  /* 0x0000000455797c20 */ /* 0x000fe20008410000 */
[----:B------:R-:W-:Y:S01]  /*12dc0*/  FMUL.FTZ R147, R72, UR4 ;  /* 0x0000000448937c20 */ /* 0x000fe20008410000 */
[----:B------:R-:W-:Y:S01]  /*12dd0*/  FMUL.FTZ R151, R73, UR4 ;  /* 0x0000000449977c20 */ /* 0x000fe20008410000 */
[----:B------:R-:W-:Y:S01]  /*12de0*/  FMUL.FTZ R152, R76, UR4 ;  /* 0x000000044c987c20 */ /* 0x000fe20008410000 */
[----:B------:R-:W-:Y:S01]  /*12df0*/  FMUL.FTZ R153, R77, UR4 ;  /* 0x000000044d997c20 */ /* 0x000fe20008410000 */
[----:B--2---:R1:W2:Y:S01]  /*12e00*/  MUFU.TANH R2, R138 ;  /* 0x0000008a00027308 */ /* 0x0042a20000002400 */
[----:B----4-:R-:W-:Y:S01]  /*12e10*/  FMNMX.FTZ R14, R145, R14, !PT ;  /* 0x0000000e910e7209 */ /* 0x010fe20007810000 */
[----:B------:R-:W-:Y:S01]  /*12e20*/  FMUL.FTZ R143, R143, UR4 ;  /* 0x000000048f8f7c20 */ /* 0x000fe20008410000 */
[----:B------:R-:W-:Y:S01]  /*12e30*/  FMUL.FTZ R142, R142, UR4 ;  /* 0x000000048e8e7c20 */ /* 0x000fe20008410000 */
[----:B------:R-:W-:Y:S01]  /*12e40*/  FMUL.FTZ R127, R127, UR4 ;  /* 0x000000047f7f7c20 */ /* 0x000fe20008410000 */
[----:B------:R-:W-:Y:S01]  /*12e50*/  ULDC UR5, c[0x0][0x988] ;  /* 0x0002620000057ab9 */ /* 0x000fe20000000800 */
[----:B------:R-:W-:Y:S01]  /*12e60*/  FMUL.FTZ R134, R134, UR4 ;  /* 0x0000000486867c20 */ /* 0x000fe20008410000 */
[----:B------:R-:W-:Y:S01]  /*12e70*/  FMUL.FTZ R122, R122, UR4 ;  /* 0x000000047a7a7c20 */ /* 0x000fe20008410000 */
[----:B------:R-:W3:Y:S01]  /*12e80*/  MUFU.TANH R141, R141 ;  /* 0x0000008d008d7308 */ /* 0x000ee20000002400 */
[----:B-1----:R-:W-:Y:S01]  /*12e90*/  FMUL.FTZ R138, R129, UR4 ;  /* 0x00000004818a7c20 */ /* 0x002fe20008410000 */
[----:B------:R-:W-:Y:S01]  /*12ea0*/  FMUL.FTZ R129, R120, UR4 ;  /* 0x0000000478817c20 */ /* 0x000fe20008410000 */
[----:B0-----:R-:W-:Y:S01]  /*12eb0*/  FMNMX.FTZ R14, R144, R14, !PT ;  /* 0x0000000e900e7209 */ /* 0x001fe20007810000 */
[----:B------:R-:W-:Y:S01]  /*12ec0*/  FMUL.FTZ R120, R124, UR4 ;  /* 0x000000047c787c20 */ /* 0x000fe20008410000 */
[----:B------:R-:W-:Y:S01]  /*12ed0*/  FMUL.FTZ R124, R113, UR4 ;  /* 0x00000004717c7c20 */ /* 0x000fe20008410000 */
[----:B------:R-:W-:Y:S01]  /*12ee0*/  FMUL.FTZ R113, R88, UR4 ;  /* 0x0000000458717c20 */ /* 0x000fe20008410000 */
[----:B------:R-:W-:Y:S01]  /*12ef0*/  FMUL.FTZ R123, R123, UR4 ;  /* 0x000000047b7b7c20 */ /* 0x000fe20008410000 */
[----:B------:R-:W0:Y:S01]  /*12f00*/  MUFU.TANH R138, R138 ;  /* 0x0000008a008a7308 */ /* 0x000e220000002400 */
[----:B--2---:R-:W-:Y:S01]  /*12f10*/  STL [R1+0x30], R2 ;  /* 0x0000300201007387 */ /* 0x004fe20000100800 */
[----:B------:R-:W-:Y:S01]  /*12f20*/  FMUL.FTZ R126, R126, UR4 ;  /* 0x000000047e7e7c20 */ /* 0x000fe20008410000 */
[----:B------:R-:W-:Y:S01]  /*12f30*/  FMUL.FTZ R131, R131, UR4 ;  /* 0x0000000483837c20 */ /* 0x000fe20008410000 */
[----:B------:R-:W-:Y:S01]  /*12f40*/  FMUL.FTZ R157, R115, UR4 ;  /* 0x00000004739d7c20 */ /* 0x000fe20008410000 */
[----:B------:R-:W-:Y:S01]  /*12f50*/  FMUL.FTZ R118, R118, UR4 ;  /* 0x0000000476767c20 */ /* 0x000fe20008410000 */
[----:B------:R-:W-:Y:S01]  /*12f60*/  FMUL.FTZ R114, R114, UR4 ;  /* 0x0000000472727c20 */ /* 0x000fe20008410000 */
[----:B------:R-:W-:Y:S01]  /*12f70*/  FMUL.FTZ R139, R139, UR4 ;  /* 0x000000048b8b7c20 */ /* 0x000fe20008410000 */
[----:B------:R-:W1:Y:S01]  /*12f80*/  MUFU.TANH R137, R137 ;  /* 0x0000008900897308 */ /* 0x000e620000002400 */
[----:B---3--:R-:W-:Y:S01]  /*12f90*/  FMNMX.FTZ R14, R141, R14, !PT ;  /* 0x0000000e8d0e7209 */ /* 0x008fe20007810000 */
[----:B------:R-:W-:Y:S01]  /*12fa0*/  FMUL.FTZ R130, R130, UR4 ;  /* 0x0000000482827c20 */ /* 0x000fe20008410000 */
[----:B------:R-:W-:-:S05]  /*12fb0*/  FMUL.FTZ R135, R135, UR4 ;  /* 0x0000000487877c20 */ /* 0x000fca0008410000 */
        /* <DEDUP_REMOVED lines=58> */
[----:B------:R-:W-:Y:S01]  /*13360*/  MUFU.TANH R132, R143 ;  /* 0x0000008f00847308 */ /* 0x000fe20000002400 */
[----:B--2---:R-:W-:-:S07]  /*13370*/  FMNMX.FTZ R14, R152, R14, !PT ;  /* 0x0000000e980e7209 */ /* 0x004fce0007810000 */
[----:B------:R-:W-:Y:S01]  /*13380*/  MUFU.TANH R88, R142 ;  /* 0x0000008e00587308 */ /* 0x000fe20000002400 */
[----:B0-----:R-:W-:-:S05]  /*13390*/  FMNMX.FTZ R14, R153, R14, !PT ;  /* 0x0000000e990e7209 */ /* 0x001fca0007810000 */
[----:B------:R-:W0:Y:S02]  /*133a0*/  SHFL.BFLY PT, R15, R14, 0x2, 0x1f ;  /* 0x0c401f000e0f7f89 */ /* 0x000e2400000e0000 */
[----:B------:R-:W-:Y:S08]  /*133b0*/  MUFU.TANH R80, R127 ;  /* 0x0000007f00507308 */ /* 0x000ff00000002400 */
[----:B------:R-:W-:Y:S08]  /*133c0*/  MUFU.TANH R142, R134 ;  /* 0x00000086008e7308 */ /* 0x000ff00000002400 */
[----:B------:R1:W-:Y:S01]  /*133d0*/  MUFU.TANH R133, R122 ;  /* 0x0000007a00857308 */ /* 0x0003e20000002400 */
[----:B0-----:R-:W-:-:S07]  /*133e0*/  FMNMX.FTZ R14, R14, R15, !PT ;  /* 0x0000000f0e0e7209 */ /* 0x001fce0007810000 */
[----:B------:R0:W-:Y:S01]  /*133f0*/  MUFU.TANH R81, R123 ;  /* 0x0000007b00517308 */ /* 0x0001e20000002400 */
[----:B------:R-:W2:Y:S07]  /*13400*/  SHFL.BFLY PT, R15, R14, 0x1, 0x1f ;  /* 0x0c201f000e0f7f89 */ /* 0x000eae00000e0000 */
[----:B------:R-:W-:Y:S08]  /*13410*/  MUFU.TANH R143, R126 ;  /* 0x0000007e008f7308 */ /* 0x000ff00000002400 */
[----:B------:R-:W3:Y:S08]  /*13420*/  MUFU.TANH R89, R131 ;  /* 0x0000008300597308 */ /* 0x000ef00000002400 */
[----:B------:R4:W4:Y:S01]  /*13430*/  MUFU.TANH R93, R114 ;  /* 0x00000072005d7308 */ /* 0x0009220000002400 */
[----:B--2---:R-:W-:Y:S01]  /*13440*/  FMNMX.FTZ R14, R14, R15, !PT ;  /* 0x0000000f0e0e7209 */ /* 0x004fe20007810000 */
[----:B------:R-:W-:-:S04]  /*13450*/  IMAD.U32 R15, RZ, RZ, UR5 ;  /* 0x00000005ff0f7e24 */ /* 0x000fc8000f8e00ff */
[CC--:B-1----:R-:W-:Y:S01]  /*13460*/  FMUL.FTZ R122, R14.reuse, R15.reuse ;  /* 0x0000000f0e7a7220 */ /* 0x0c2fe20000410000 */
[----:B0-----:R-:W-:Y:S01]  /*13470*/  FADD.FTZ R123, -R14, R156 ;  /* 0x0000009c0e7b7221 */ /* 0x001fe20000010100 */
[----:B------:R-:W-:Y:S01]  /*13480*/  MUFU.TANH R2, R139 ;  /* 0x0000008b00027308 */ /* 0x000fe20000002400 */
[----:B---3--:R-:W-:Y:S02]  /*13490*/  IMAD.MOV.U32 R134, RZ, RZ, R89 ;  /* 0x000000ffff867224 */ /* 0x008fe400078e0059 */
[-CC-:B------:R-:W-:Y:S01]  /*134a0*/  FFMA.FTZ R127, R120, R15.reuse, -R122.reuse ;  /* 0x0000000f787f7223 */ /* 0x180fe2000001087a */
[-C--:B------:R-:W-:Y:S01]  /*134b0*/  FMUL.FTZ R123, R123, R15.reuse ;  /* 0x0000000f7b7b7220 */ /* 0x080fe20000410000 */
[----:B------:R-:W2:Y:S01]  /*134c0*/  LDL.LU R120, [R1+0x38] ;  /* 0x0000380001787983 */ /* 0x000ea20000300800 */
[-C--:B------:R-:W-:Y:S01]  /*134d0*/  FFMA.FTZ R115, R150, R15.reuse, -R122 ;  /* 0x0000000f96737223 */ /* 0x080fe2000001087a */
[----:B------:R-:W-:Y:S02]  /*134e0*/  IMAD.MOV.U32 R150, RZ, RZ, R132 ;  /* 0x000000ffff967224 */ /* 0x000fe400078e0084 */
[-CC-:B------:R-:W-:Y:S01]  /*134f0*/  FFMA.FTZ R126, R20, R15.reuse, -R122.reuse ;  /* 0x0000000f147e7223 */ /* 0x180fe2000001087a */
[----:B------:R-:W-:Y:S01]  /*13500*/  FFMA.FTZ R131, R137, R15, -R122 ;  /* 0x0000000f89837223 */ /* 0x000fe2000001087a */
[----:B------:R0:W-:Y:S01]  /*13510*/  MUFU.EX2 R20, R123 ;  /* 0x0000007b00147308 */ /* 0x0001e20000000800 */
[----:B------:R-:W-:-:S02]  /*13520*/  IMAD.MOV.U32 R137, RZ, RZ, R80 ;  /* 0x000000ffff897224 */ /* 0x000fc400078e0050 */
[-CC-:B------:R-:W-:Y:S01]  /*13530*/  FFMA.FTZ R80, R105, R15.reuse, -R122.reuse ;  /* 0x0000000f69507223 */ /* 0x180fe2000001087a */
[-CC-:B------:R-:W-:Y:S01]  /*13540*/  FFMA.FTZ R73, R104, R15.reuse, -R122.reuse ;  /* 0x0000000f68497223 */ /* 0x180fe2000001087a */
[----:B------:R-:W3:Y:S01]  /*13550*/  LDL.LU R105, [R1+0x30] ;  /* 0x0000300001697983 */ /* 0x000ee20000300800 */
[-CC-:B----4-:R-:W-:Y:S01]  /*13560*/  FFMA.FTZ R114, R145, R15.reuse, -R122.reuse ;  /* 0x0000000f91727223 */ /* 0x190fe2000001087a */
[-CC-:B------:R-:W-:Y:S01]  /*13570*/  FFMA.FTZ R144, R144, R15.reuse, -R122.reuse ;  /* 0x0000000f90907223 */ /* 0x180fe2000001087a */
[-C--:B------:R-:W-:Y:S01]  /*13580*/  FFMA.FTZ R85, R116, R15.reuse, -R122 ;  /* 0x0000000f74557223 */ /* 0x080fe2000001087a */
[----:B------:R1:W-:Y:S01]  /*13590*/  MUFU.TANH R156, R118 ;  /* 0x00000076009c7308 */ /* 0x0003e20000002400 */
[----:B0-----:R-:W-:Y:S02]  /*135a0*/  IMAD.MOV.U32 R123, RZ, RZ, R150 ;  /* 0x000000ffff7b7224 */ /* 0x001fe400078e0096 */
[----:B------:R-:W-:Y:S01]  /*135b0*/  FFMA.FTZ R72, R97, R15, -R122 ;  /* 0x0000000f61487223 */ /* 0x000fe2000001087a */
[----:B------:R-:W-:-:S02]  /*135c0*/  IMAD.MOV.U32 R150, RZ, RZ, R142 ;  /* 0x000000ffff967224 */ /* 0x000fc400078e008e */
[-CC-:B------:R-:W-:Y:S01]  /*135d0*/  FFMA.FTZ R142, R146, R15.reuse, -R122.reuse ;  /* 0x0000000f928e7223 */ /* 0x180fe2000001087a */
[-CC-:B------:R-:W-:Y:S01]  /*135e0*/  FFMA.FTZ R132, R138, R15.reuse, -R122.reuse ;  /* 0x0000000f8a847223 */ /* 0x180fe2000001087a */
[----:B------:R-:W3:Y:S01]  /*135f0*/  LDL.LU R146, [R1+0x34] ;  /* 0x0000340001927983 */ /* 0x000ee20000300800 */
[-CC-:B------:R-:W-:Y:S01]  /*13600*/  FFMA.FTZ R76, R21, R15.reuse, -R122.reuse ;  /* 0x0000000f154c7223 */ /* 0x180fe2000001087a */
[----:B------:R-:W-:Y:S01]  /*13610*/  MUFU.EX2 R104, R115 ;  /* 0x0000007300687308 */ /* 0x000fe20000000800 */
[-CC-:B-1----:R-:W-:Y:S01]  /*13620*/  FFMA.FTZ R118, R149, R15.reuse, -R122.reuse ;  /* 0x0000000f95767223 */ /* 0x182fe2000001087a */
[----:B------:R-:W-:Y:S01]  /*13630*/  FMUL.FTZ R116, R106, UR4 ;  /* 0x000000046a747c20 */ /* 0x000fe20008410000 */
[----:B------:R-:W-:Y:S02]  /*13640*/  IMAD.MOV.U32 R138, RZ, RZ, R81 ;  /* 0x000000ffff8a7224 */ /* 0x000fe400078e0051 */
[----:B------:R-:W-:Y:S01]  /*13650*/  FFMA.FTZ R129, R129, R15, -R122 ;  /* 0x0000000f81817223 */ /* 0x000fe2000001087a */
[----:B------:R-:W-:-:S02]  /*13660*/  IMAD.MOV.U32 R149, RZ, RZ, R133 ;  /* 0x000000ffff957224 */ /* 0x000fc400078e0085 */
[-CC-:B------:R-:W-:Y:S01]  /*13670*/  FFMA.FTZ R128, R128, R15.reuse, -R122.reuse ;  /* 0x0000000f80807223 */ /* 0x180fe2000001087a */
[----:B------:R-:W-:Y:S08]  /*13680*/  MUFU.EX2 R118, R118 ;  /* 0x0000007600767308 */ /* 0x000ff00000000800 */
[----:B------:R0:W-:Y:S08]  /*13690*/  MUFU.EX2 R106, R114 ;  /* 0x00000072006a7308 */ /* 0x0001f00000000800 */
[----:B------:R-:W-:Y:S01]  /*136a0*/  MUFU.EX2 R144, R144 ;  /* 0x0000009000907308 */ /* 0x000fe20000000800 */
[----:B------:R-:W-:Y:S01]  /*136b0*/  FFMA.FTZ R81, R112, R15, -R122 ;  /* 0x0000000f70517223 */ /* 0x000fe2000001087a */
[----:B0-----:R-:W-:-:S02]  /*136c0*/  IMAD.MOV.U32 R114, RZ, RZ, R143 ;  /* 0x000000ffff727224 */ /* 0x001fc400078e008f */
[-C--:B------:R-:W-:Y:S01]  /*136d0*/  FFMA.FTZ R133, R141, R15.reuse, -R122 ;  /* 0x0000000f8d857223 */ /* 0x080fe2000001087a */
[----:B------:R-:W-:Y:S02]  /*136e0*/  IMAD.MOV.U32 R112, RZ, RZ, R88 ;  /* 0x000000ffff707224 */ /* 0x000fe400078e0058 */
[-CC-:B------:R-:W-:Y:S01]  /*136f0*/  FFMA.FTZ R125, R125, R15.reuse, -R122.reuse ;  /* 0x0000000f7d7d7223 */ /* 0x180fe2000001087a */
[----:B------:R0:W-:Y:S01]  /*13700*/  MUFU.TANH R139, R130 ;  /* 0x00000082008b7308 */ /* 0x0001e20000002400 */
[-CC-:B------:R-:W-:Y:S01]  /*13710*/  FFMA.FTZ R124, R124, R15.reuse, -R122.reuse ;  /* 0x0000000f7c7c7223 */ /* 0x180fe2000001087a */
[-CC-:B------:R-:W-:Y:S01]  /*13720*/  FFMA.FTZ R88, R108, R15.reuse, -R122.reuse ;  /* 0x0000000f6c587223 */ /* 0x180fe2000001087a */
[-CC-:B------:R-:W-:Y:S01]  /*13730*/  FFMA.FTZ R77, R109, R15.reuse, -R122.reuse ;  /* 0x0000000f6d4d7223 */ /* 0x180fe2000001087a */
[-CC-:B------:R-:W-:Y:S01]  /*13740*/  FFMA.FTZ R96, R96, R15.reuse, -R122.reuse ;  /* 0x0000000f60607223 */ /* 0x180fe2000001087a */
[-CC-:B------:R-:W-:Y:S01]  /*13750*/  FFMA.FTZ R21, R101, R15.reuse, -R122.reuse ;  /* 0x0000000f65157223 */ /* 0x180fe2000001087a */
[-CC-:B------:R-:W-:Y:S01]  /*13760*/  FFMA.FTZ R89, R113, R15.reuse, -R122.reuse ;  /* 0x0000000f71597223 */ /* 0x180fe2000001087a */
[-CC-:B------:R-:W-:Y:S01]  /*13770*/  FFMA.FTZ R92, R92, R15.reuse, -R122.reuse ;  /* 0x0000000f5c5c7223 */ /* 0x180fe2000001087a */
[----:B------:R-:W1:Y:S01]  /*13780*/  MUFU.TANH R135, R135 ;  /* 0x0000008700877308 */ /* 0x000e620000002400 */
[----:B0-----:R-:W-:Y:S01]  /*13790*/  FFMA.FTZ R130, R136, R15, -R122 ;  /* 0x0000000f88827223 */ /* 0x001fe2000001087a */
[----:B------:R-:W-:-:S02]  /*137a0*/  IMAD.MOV.U32 R136, RZ, RZ, R93 ;  /* 0x000000ffff887224 */ /* 0x000fc400078e005d */
        /* <DEDUP_REMOVED lines=8> */
[----:B------:R-:W-:Y:S01]  /*13830*/  FFMA.FTZ R153, R153, R15, -R122 ;  /* 0x0000000f99997223 */ /* 0x000fe2000001087a */
[----:B------:R-:W-:Y:S02]  /*13840*/  IMAD.MOV.U32 R122, RZ, RZ, R112 ;  /* 0x000000ffff7a7224 */ /* 0x000fe400078e0070 */
[----:B------:R-:W-:Y:S01]  /*13850*/  FMUL.FTZ R108, R102, UR4 ;  /* 0x00000004666c7c20 */ /* 0x000fe20008410000 */
[----:B------:R-:W-:-:S02]  /*13860*/  IMAD.MOV.U32 R102, RZ, RZ, R134 ;  /* 0x000000ffff667224 */ /* 0x000fc400078e0086 */
[----:B------:R-:W-:Y:S01]  /*13870*/  FMUL.FTZ R121, R99, UR4 ;  /* 0x0000000463797c20 */ /* 0x000fe20008410000 */
[----:B------:R-:W0:Y:S01]  /*13880*/  MUFU.TANH R157, R157 ;  /* 0x0000009d009d7308 */ /* 0x000e220000002400 */
[----:B-1----:R-:W-:Y:S02]  /*13890*/  IMAD.MOV.U32 R99, RZ, RZ, R135 ;  /* 0x000000ffff637224 */ /* 0x002fe400078e0087 */
[----:B------:R-:W-:Y:S02]  /*138a0*/  IMAD.MOV.U32 R100, RZ, RZ, R149 ;  /* 0x000000ffff647224 */ /* 0x000fe400078e0095 */
[----:B------:R-:W-:Y:S02]  /*138b0*/  IMAD.MOV.U32 R101, RZ, RZ, R138 ;  /* 0x000000ffff657224 */ /* 0x000fe400078e008a */
[----:B------:R-:W-:Y:S01]  /*138c0*/  FMUL.FTZ R115, R119, UR4 ;  /* 0x0000000477737c20 */ /* 0x000fe20008410000 */
[----:B------:R-:W-:Y:S02]  /*138d0*/  IMAD.MOV.U32 R113, RZ, RZ, R137 ;  /* 0x000000ffff717224 */ /* 0x000fe400078e0089 */
[----:B------:R-:W-:-:S02]  /*138e0*/  IMAD.MOV.U32 R112, RZ, RZ, R136 ;  /* 0x000000ffff707224 */ /* 0x000fc400078e0088 */
[----:B------:R-:W-:Y:S01]  /*138f0*/  FMUL.FTZ R117, R107, UR4 ;  /* 0x000000046b757c20 */ /* 0x000fe20008410000 */
[----:B------:R-:W1:Y:S01]  /*13900*/  MUFU.TANH R115, R115 ;  /* 0x0000007300737308 */ /* 0x000e620000002400 */
[----:B------:R-:W-:-:S07]  /*13910*/  FMUL.FTZ R119, R111, UR4 ;  /* 0x000000046f777c20 */ /* 0x000fce0008410000 */
[----:B------:R-:W4:Y:S08]  /*13920*/  MUFU.TANH R116, R116 ;  /* 0x0000007400747308 */ /* 0x000f300000002400 */
[----:B------:R-:W4:Y:S08]  /*13930*/  MUFU.TANH R117, R117 ;  /* 0x0000007500757308 */ /* 0x000f300000002400 */
[----:B------:R-:W-:Y:S01]  /*13940*/  MUFU.TANH R119, R119 ;  /* 0x0000007700777308 */ /* 0x000fe20000002400 */
[----:B------:R-:W-:-:S07]  /*13950*/  FMUL.FTZ R109, R103, UR4 ;  /* 0x00000004676d7c20 */ /* 0x000fce0008410000 */
[----:B------:R-:W-:Y:S01]  /*13960*/  MUFU.TANH R121, R121 ;  /* 0x0000007900797308 */ /* 0x000fe20000002400 */
[----:B------:R-:W-:-:S07]  /*13970*/  FMUL.FTZ R111, R91, UR4 ;  /* 0x000000045b6f7c20 */ /* 0x000fce0008410000 */
[----:B------:R-:W-:Y:S01]  /*13980*/  MUFU.TANH R108, R108 ;  /* 0x0000006c006c7308 */ /* 0x000fe20000002400 */
[----:B------:R-:W-:-:S07]  /*13990*/  FMUL.FTZ R134, R94, UR4 ;  /* 0x000000045e867c20 */ /* 0x000fce0008410000 */
[----:B------:R-:W-:Y:S01]  /*139a0*/  MUFU.TANH R109, R109 ;  /* 0x0000006d006d7308 */ /* 0x000fe20000002400 */
[----:B------:R-:W-:Y:S01]  /*139b0*/  FMUL.FTZ R135, R95, UR4 ;  /* 0x000000045f877c20 */ /* 0x000fe20008410000 */
[----:B------:R-:W-:-:S06]  /*139c0*/  FMUL.FTZ R136, R82, UR4 ;  /* 0x0000000452887c20 */ /* 0x000fcc0008410000 */
[----:B------:R-:W-:Y:S01]  /*139d0*/  MUFU.TANH R111, R111 ;  /* 0x0000006f006f7308 */ /* 0x000fe20000002400 */
[----:B------:R-:W-:-:S07]  /*139e0*/  FMUL.FTZ R137, R83, UR4 ;  /* 0x0000000453897c20 */ /* 0x000fce0008410000 */
[----:B------:R-:W-:Y:S01]  /*139f0*/  MUFU.TANH R134, R134 ;  /* 0x0000008600867308 */ /* 0x000fe20000002400 */
[----:B------:R-:W-:-:S07]  /*13a00*/  FMUL.FTZ R138, R86, UR4 ;  /* 0x00000004568a7c20 */ /* 0x000fce0008410000 */
[----:B------:R-:W-:Y:S01]  /*13a10*/  MUFU.TANH R135, R135 ;  /* 0x0000008700877308 */ /* 0x000fe20000002400 */
[----:B------:R-:W-:-:S07]  /*13a20*/  IMAD.MOV.U32 R103, RZ, RZ, R139 ;  /* 0x000000ffff677224 */ /* 0x000fce00078e008b */
[----:B------:R-:W-:Y:S08]  /*13a30*/  MUFU.TANH R136, R136 ;  /* 0x0000008800887308 */ /* 0x000ff00000002400 */
[----:B------:R-:W-:Y:S01]  /*13a40*/  MUFU.TANH R137, R137 ;  /* 0x0000008900897308 */ /* 0x000fe20000002400 */
[----:B--2---:R-:W-:-:S04]  /*13a50*/  FFMA.FTZ R97, R20, R120, R104 ;  /* 0x0000007814617223 */ /* 0x004fc80000010068 */
[----:B------:R-:W-:-:S04]  /*13a60*/  FADD.FTZ R97, R118, R97 ;  /* 0x0000006176617221 */ /* 0x000fc80000010000 */
[----:B------:R-:W-:-:S04]  /*13a70*/  FADD.FTZ R97, R106, R97 ;  /* 0x000000616a617221 */ /* 0x000fc80000010000 */
[----:B------:R-:W-:Y:S01]  /*13a80*/  FADD.FTZ R143, R144, R97 ;  /* 0x00000061908f7221 */ /* 0x000fe20000010000 */
[----:B---3--:R-:W-:-:S04]  /*13a90*/  FMNMX.FTZ R97, R105, R146, !PT ;  /* 0x0000009269617209 */ /* 0x008fc80007810000 */
[----:B------:R-:W-:-:S04]  /*13aa0*/  FMNMX.FTZ R97, R2, R97, !PT ;  /* 0x0000006102617209 */ /* 0x000fc80007810000 */
[----:B------:R-:W-:-:S04]  /*13ab0*/  FMNMX.FTZ R97, R122, R97, !PT ;  /* 0x000000617a617209 */ /* 0x000fc80007810000 */
[----:B------:R-:W-:Y:S01]  /*13ac0*/  FMNMX.FTZ R97, R123, R97, !PT ;  /* 0x000000617b617209 */ /* 0x000fe20007810000 */
[----:B------:R-:W-:-:S03]  /*13ad0*/  FMUL.FTZ R120, R98, UR4 ;  /* 0x0000000462787c20 */ /* 0x000fc60008410000 */
[----:B------:R-:W-:Y:S01]  /*13ae0*/  FMNMX.FTZ R97, R139, R97, !PT ;  /* 0x000000618b617209 */ /* 0x000fe20007810000 */
[----:B------:R-:W-:-:S03]  /*13af0*/  IMAD.MOV.U32 R98, RZ, RZ, R150 ;  /* 0x000000ffff627224 */ /* 0x000fc600078e0096 */
[----:B------:R-:W-:-:S04]  /*13b00*/  FMNMX.FTZ R97, R102, R97, !PT ;  /* 0x0000006166617209 */ /* 0x000fc80007810000 */
[----:B------:R-:W-:-:S04]  /*13b10*/  FMNMX.FTZ R97, R98, R97, !PT ;  /* 0x0000006162617209 */ /* 0x000fc80007810000 */
[----:B------:R-:W-:-:S04]  /*13b20*/  FMNMX.FTZ R97, R99, R97, !PT ;  /* 0x0000006163617209 */ /* 0x000fc80007810000 */
[----:B------:R-:W-:-:S04]  /*13b30*/  FMNMX.FTZ R97, R100, R97, !PT ;  /* 0x0000006164617209 */ /* 0x000fc80007810000 */
[----:B------:R-:W-:-:S04]  /*13b40*/  FMNMX.FTZ R97, R101, R97, !PT ;  /* 0x0000006165617209 */ /* 0x000fc80007810000 */
[----:B------:R-:W-:-:S04]  /*13b50*/  FMNMX.FTZ R97, R114, R97, !PT ;  /* 0x0000006172617209 */ /* 0x000fc80007810000 */
[----:B------:R-:W-:Y:S02]  /*13b60*/  FMNMX.FTZ R97, R113, R97, !PT ;  /* 0x0000006171617209 */ /* 0x000fe40007810000 */
[----:B------:R-:W-:Y:S01]  /*13b70*/  F2FP.BF16.F32.PACK_AB R104, R118, R104 ;  /* 0x000000687668723e */ /* 0x000fe200000010ff */
[----:B------:R-:W-:Y:S01]  /*13b80*/  FMUL.FTZ R118, R110, UR4 ;  /* 0x000000046e767c20 */ /* 0x000fe20008410000 */
[----:B------:R-:W-:-:S04]  /*13b90*/  FMNMX.FTZ R97, R112, R97, !PT ;  /* 0x0000006170617209 */ /* 0x000fc80007810000 */
[----:B0-----:R-:W-:Y:S01]  /*13ba0*/  FMNMX.FTZ R97, R157, R97, !PT ;  /* 0x000000619d617209 */ /* 0x001fe20007810000 */
[----:B------:R-:W0:Y:S03]  /*13bb0*/  MUFU.TANH R118, R118 ;  /* 0x0000007600767308 */ /* 0x000e260000002400 */
[----:B------:R-:W-:-:S04]  /*13bc0*/  FMNMX.FTZ R97, R156, R97, !PT ;  /* 0x000000619c617209 */ /* 0x000fc80007810000 */
[----:B-1----:R-:W-:Y:S01]  /*13bd0*/  FMNMX.FTZ R97, R115, R97, !PT ;  /* 0x0000006173617209 */ /* 0x002fe20007810000 */
[----:B------:R-:W1:Y:S03]  /*13be0*/  MUFU.TANH R120, R120 ;  /* 0x0000007800787308 */ /* 0x000e660000002400 */
[----:B----4-:R-:W-:-:S04]  /*13bf0*/  FMNMX.FTZ R97, R116, R97, !PT ;  /* 0x0000006174617209 */ /* 0x010fc80007810000 */
[----:B------:R-:W-:Y:S01]  /*13c00*/  FMNMX.FTZ R97, R117, R97, !PT ;  /* 0x0000006175617209 */ /* 0x000fe20007810000 */
[----:B------:R-:W-:-:S03]  /*13c10*/  FMUL.FTZ R110, R90, UR4 ;  /* 0x000000045a6e7c20 */ /* 0x000fc60008410000 */
[----:B0-----:R-:W-:-:S04]  /*13c20*/  FMNMX.FTZ R97, R118, R97, !PT ;  /* 0x0000006176617209 */ /* 0x001fc80007810000 */
[----:B------:R-:W-:Y:S01]  /*13c30*/  FMNMX.FTZ R97, R119, R97, !PT ;  /* 0x0000006177617209 */ /* 0x000fe20007810000 */
[----:B------:R-:W0:Y:S03]  /*13c40*/  MUFU.TANH R110, R110 ;  /* 0x0000006e006e7308 */ /* 0x000e260000002400 */
[----:B-1----:R-:W-:-:S04]  /*13c50*/  FMNMX.FTZ R97, R120, R97, !PT ;  /* 0x0000006178617209 */ /* 0x002fc80007810000 */
[----:B------:R-:W-:-:S04]  /*13c60*/  FMNMX.FTZ R97, R121, R97, !PT ;  /* 0x0000006179617209 */ /* 0x000fc80007810000 */
[----:B------:R-:W-:-:S04]  /*13c70*/  FMNMX.FTZ R97, R108, R97, !PT ;  /* 0x000000616c617209 */ /* 0x000fc80007810000 */
[----:B------:R-:W-:-:S04]  /*13c80*/  FMNMX.FTZ R97, R109, R97, !PT ;  /* 0x000000616d617209 */ /* 0x000fc80007810000 */
[----:B0-----:R-:W-:Y:S01]  /*13c90*/  FMNMX.FTZ R97, R110, R97, !PT ;  /* 0x000000616e617209 */ /* 0x001fe20007810000 */
[----:B------:R-:W-:-:S03]  /*13ca0*/  FMUL.FTZ R139, R87, UR4 ;  /* 0x00000004578b7c20 */ /* 0x000fc60008410000 */
[----:B------:R-:W-:Y:S01]  /*13cb0*/  FMNMX.FTZ R97, R111, R97, !PT ;  /* 0x000000616f617209 */ /* 0x000fe20007810000 */
[----:B------:R-:W0:Y:S01]  /*13cc0*/  MUFU.TANH R138, R138 ;  /* 0x0000008a008a7308 */ /* 0x000e220000002400 */
[----:B------:R-:W-:Y:S01]  /*13cd0*/  F2FP.BF16.F32.PACK_AB R106, R144, R106 ;  /* 0x0000006a906a723e */ /* 0x000fe200000010ff */
[----:B------:R-:W-:Y:S01]  /*13ce0*/  FMUL.FTZ R144, R74, UR4 ;  /* 0x000000044a907c20 */ /* 0x000fe20008410000 */
[----:B------:R-:W-:Y:S01]  /*13cf0*/  FMNMX.FTZ R97, R134, R97, !PT ;  /* 0x0000006186617209 */ /* 0x000fe20007810000 */
[----:B------:R-:W-:Y:S02]  /*13d00*/  IMAD.MOV.U32 R86, RZ, RZ, R146 ;  /* 0x000000ffff567224 */ /* 0x000fe400078e0092 */
[----:B------:R-:W-:Y:S01]  /*13d10*/  FMUL.FTZ R146, R75, UR4 ;  /* 0x000000044b927c20 */ /* 0x000fe20008410000 */
[----:B------:R-:W-:Y:S01]  /*13d20*/  FMNMX.FTZ R97, R135, R97, !PT ;  /* 0x0000006187617209 */ /* 0x000fe20007810000 */
[----:B------:R-:W1:Y:S01]  /*13d30*/  MUFU.TANH R139, R139 ;  /* 0x0000008b008b7308 */ /* 0x000e620000002400 */
[----:B------:R-:W-:-:S02]  /*13d40*/  FMUL.FTZ R148, R78, UR4 ;  /* 0x000000044e947c20 */ /* 0x000fc40008410000 */
[----:B------:R-:W-:-:S05]  /*13d50*/  FMNMX.FTZ R97, R136, R97, !PT ;  /* 0x0000006188617209 */ /* 0x000fca0007810000 */
[----:B------:R-:W2:Y:S01]  /*13d60*/  MUFU.TANH R144, R144 ;  /* 0x0000009000907308 */ /* 0x000ea20000002400 */
[----:B------:R-:W-:Y:S01]  /*13d70*/  FMNMX.FTZ R97, R137, R97, !PT ;  /* 0x0000006189617209 */ /* 0x000fe20007810000 */
[----:B------:R-:W-:-:S06]  /*13d80*/  FMUL.FTZ R149, R79, UR4 ;  /* 0x000000044f957c20 */ /* 0x000fcc0008410000 */
[----:B------:R-:W3:Y:S01]  /*13d90*/  MUFU.TANH R146, R146 ;  /* 0x0000009200927308 */ /* 0x000ee20000002400 */
[----:B0-----:R-:W-:-:S07]  /*13da0*/  FMNMX.FTZ R97, R138, R97, !PT ;  /* 0x000000618a617209 */ /* 0x001fce0007810000 */
[----:B------:R-:W0:Y:S01]  /*13db0*/  MUFU.TANH R148, R148 ;  /* 0x0000009400947308 */ /* 0x000e220000002400 */
[----:B-1----:R-:W-:-:S07]  /*13dc0*/  FMNMX.FTZ R97, R139, R97, !PT ;  /* 0x000000618b617209 */ /* 0x002fce0007810000 */
[----:B------:R-:W1:Y:S01]  /*13dd0*/  MUFU.TANH R149, R149 ;  /* 0x0000009500957308 */ /* 0x000e620000002400 */
[----:B--2---:R-:W-:-:S04]  /*13de0*/  FMNMX.FTZ R97, R144, R97, !PT ;  /* 0x0000006190617209 */ /* 0x004fc80007810000 */
[----:B---3--:R-:W-:-:S04]  /*13df0*/  FMNMX.FTZ R97, R146, R97, !PT ;  /* 0x0000006192617209 */ /* 0x008fc80007810000 */
[----:B0-----:R-:W-:-:S04]  /*13e00*/  FMNMX.FTZ R74, R148, R97, !PT ;  /* 0x00000061944a7209 */ /* 0x001fc80007810000 */
[----:B-1----:R-:W-:-:S05]  /*13e10*/  FMNMX.FTZ R74, R149, R74, !PT ;  /* 0x0000004a954a7209 */ /* 0x002fca0007810000 */
[----:B------:R-:W0:Y:S02]  /*13e20*/  SHFL.BFLY PT, R75, R74, 0x2, 0x1f ;  /* 0x0c401f004a4b7f89 */ /* 0x000e2400000e0000 */
[----:B0-----:R-:W-:-:S05]  /*13e30*/  FMNMX.FTZ R74, R74, R75, !PT ;  /* 0x0000004b4a4a7209 */ /* 0x001fca0007810000 */
[----:B------:R-:W0:Y:S02]  /*13e40*/  SHFL.BFLY PT, R75, R74, 0x1, 0x1f ;  /* 0x0c201f004a4b7f89 */ /* 0x000e2400000e0000 */
[----:B0-----:R-:W-:-:S05]  /*13e50*/  FMNMX.FTZ R74, R74, R75, !PT ;  /* 0x0000004b4a4a7209 */ /* 0x001fca0007810000 */
[----:B------:R-:W-:-:S04]  /*13e60*/  FMUL.FTZ R150, R74, R15 ;  /* 0x0000000f4a967220 */ /* 0x000fc80000410000 */
[-CC-:B------:R-:W-:Y:S01]  /*13e70*/  FFMA.FTZ R83, R134, R15.reuse, -R150.reuse ;  /* 0x0000000f86537223 */ /* 0x180fe20000010896 */
[-C--:B------:R-:W-:Y:S01]  /*13e80*/  FFMA.FTZ R107, R2, R15.reuse, -R150 ;  /* 0x0000000f026b7223 */ /* 0x080fe20000010896 */
[----:B------:R-:W-:Y:S01]  /*13e90*/  IMAD.MOV.U32 R134, RZ, RZ, R86 ;  /* 0x000000ffff867224 */ /* 0x000fe200078e0056 */
[----:B------:R0:W5:Y:S01]  /*13ea0*/  LDL.LU R2, [R1+0xec] ;  /* 0x0000ec0001027983 */ /* 0x0001620000300800 */
[----:B------:R-:W-:-:S03]  /*13eb0*/  FFMA.FTZ R86, R135, R15, -R150 ;  /* 0x0000000f87567223 */ /* 0x000fc60000010896 */
[----:B------:R-:W2:Y:S01]  /*13ec0*/  LDL R135, [R1+0x84] ;  /* 0x0000840001877983 */ /* 0x000ea20000100800 */
[----:B------:R-:W-:Y:S01]  /*13ed0*/  FFMA.FTZ R90, R108, R15, -R150 ;  /* 0x0000000f6c5a7223 */ /* 0x000fe20000010896 */
[----:B-----5:R-:W-:-:S05]  /*13ee0*/  VIADD R108, R16, 0x200 ;  /* 0x00000200106c7836 */ /* 0x020fca0000000000 */
[----:B------:R-:W-:-:S04]  /*13ef0*/  SHF.R.U32.HI R108, RZ, 0x4, R108 ;  /* 0x00000004ff6c7819 */ /* 0x000fc8000001166c */
[----:B------:R-:W-:-:S04]  /*13f00*/  LOP3.LUT R108, R108, 0x3fff, RZ, 0xc0, !PT ;  /* 0x00003fff6c6c7812 */ /* 0x000fc800078ec0ff */
[----:B------:R-:W-:Y:S01]  /*13f10*/  LOP3.LUT R108, R108, 0x2400000, RZ, 0xfc, !PT ;  /* 0x024000006c6c7812 */ /* 0x000fe200078efcff */
[----:B------:R-:W-:-:S04]  /*13f20*/  FFMA.FTZ R94, R110, R15, -R150 ;  /* 0x0000000f6e5e7223 */ /* 0x000fc80000010896 */
[----:B------:R-:W-:-:S04]  /*13f30*/  IMAD R108, R0, 0x6c0, R108 ;  /* 0x000006c0006c7824 */ /* 0x000fc800078e026c */
[----:B------:R-:W-:-:S05]  /*13f40*/  VIADD R110, R108, 0x40 ;  /* 0x000000406c6e7836 */ /* 0x000fca0000000000 */
[----:B------:R-:W-:Y:S01]  /*13f50*/  R2UR UR10, R110 ;  /* 0x000000006e0a72ca */ /* 0x000fe200000e0000 */
        /* <DEDUP_REMOVED lines=8> */
[C---:B------:R-:W-:Y:S02]  /*13fe0*/  VIADD R110, R108.reuse, 0x180 ;  /* 0x000001806c6e7836 */ /* 0x040fe40000000000 */
[----:B------:R-:W-:Y:S01]  /*13ff0*/  FFMA.FTZ R91, R109, R15, -R150 ;  /* 0x0000000f6d5b7223 */ /* 0x000fe20000010896 */
[----:B------:R-:W-:Y:S01]  /*14000*/  IMAD.MOV.U32 R109, RZ, RZ, -0x7fffffe0 ;  /* 0x80000020ff6d7424 */ /* 0x000fe200078e00ff */
[----:B------:R-:W-:Y:S02]  /*14010*/  R2UR UR6, R108 ;  /* 0x000000006c0672ca */ /* 0x000fe400000e0000 */
[----:B------:R-:W-:Y:S01]  /*14020*/  R2UR UR30, R110 ;  /* 0x000000006e1e72ca */ /* 0x000fe200000e0000 */
[C---:B------:R-:W-:Y:S02]  /*14030*/  VIADD R110, R108.reuse, 0x1c0 ;  /* 0x000001c06c6e7836 */ /* 0x040fe40000000000 */
[----:B------:R-:W-:Y:S01]  /*14040*/  VIADD R108, R108, 0x200 ;  /* 0x000002006c6c7836 */ /* 0x000fe20000000000 */
[----:B------:R-:W-:-:S02]  /*14050*/  R2UR UR7, R109 ;  /* 0x000000006d0772ca */ /* 0x000fc400000e0000 */
[----:B------:R-:W-:Y:S01]  /*14060*/  R2UR UR39, R109 ;  /* 0x000000006d2772ca */ /* 0x000fe200000e0000 */
[----:B------:R-:W-:Y:S01]  /*14070*/  IMAD.MOV.U32 R109, RZ, RZ, -0x3ffffff0 ;  /* 0xc0000010ff6d7424 */ /* 0x000fe200078e00ff */
[----:B------:R-:W-:-:S04]  /*14080*/  R2UR UR38, R108 ;  /* 0x000000006c2672ca */ /* 0x000fc800000e0000 */
[----:B------:R-:W-:Y:S01]  /*14090*/  R2UR UR5, R109 ;  /* 0x000000006d0572ca */ /* 0x000fe200000e0000 */
[----:B------:R-:W-:Y:S01]  /*140a0*/  WARPGROUP.ARRIVE ;  /* 0x00000000000079c5 */ /* 0x000fe20000000000 */
[----:B------:R-:W-:Y:S01]  /*140b0*/  FFMA.FTZ R82, R111, R15, -R150 ;  /* 0x0000000f6f527223 */ /* 0x000fe20000010896 */
[----:B------:R-:W-:Y:S01]  /*140c0*/  IMAD.MOV.U32 R111, RZ, RZ, -0x7fffffe0 ;  /* 0x80000020ff6f7424 */ /* 0x000fe200078e00ff */
[----:B------:R-:W-:-:S04]  /*140d0*/  R2UR UR34, R110 ;  /* 0x000000006e2272ca */ /* 0x000fc800000e0000 */
[C---:B------:R-:W-:Y:S02]  /*140e0*/  R2UR UR11, R111.reuse ;  /* 0x000000006f0b72ca */ /* 0x040fe400000e0000 */
[C---:B------:R-:W-:Y:S02]  /*140f0*/  R2UR UR15, R111.reuse ;  /* 0x000000006f0f72ca */ /* 0x040fe400000e0000 */
[C---:B------:R-:W-:Y:S02]  /*14100*/  R2UR UR19, R111.reuse ;  /* 0x000000006f1372ca */ /* 0x040fe400000e0000 */
[C---:B------:R-:W-:Y:S02]  /*14110*/  R2UR UR23, R111.reuse ;  /* 0x000000006f1772ca */ /* 0x040fe400000e0000 */
[C---:B------:R-:W-:Y:S02]  /*14120*/  R2UR UR27, R111.reuse ;  /* 0x000000006f1b72ca */ /* 0x040fe400000e0000 */
[----:B------:R-:W-:-:S02]  /*14130*/  R2UR UR31, R111 ;  /* 0x000000006f1f72ca */ /* 0x000fc400000e0000 */
[----:B------:R-:W-:Y:S01]  /*14140*/  R2UR UR35, R111 ;  /* 0x000000006f2372ca */ /* 0x000fe200000e0000 */
[----:B------:R-:W-:-:S05]  /*14150*/  IMAD.MOV.U32 R111, RZ, RZ, -0x3ffffff0 ;  /* 0xc0000010ff6f7424 */ /* 0x000fca00078e00ff */
[----:B------:R-:W-:Y:S01]  /*14160*/  R2UR UR9, R111 ;  /* 0x000000006f0972ca */ /* 0x000fe200000e0000 */
[----:B------:R-:W-:Y:S01]  /*14170*/  IMAD.MOV.U32 R111, RZ, RZ, -0x3ffffff0 ;  /* 0xc0000010ff6f7424 */ /* 0x000fe200078e00ff */
[----:B--2---:R-:W-:-:S04]  /*14180*/  LOP3.LUT R108, R135, 0x10000, RZ, 0xfc, !PT ;  /* 0x00010000876c7812 */ /* 0x004fc800078efcff */
[----:B------:R-:W-:-:S13]  /*14190*/  R2UR UR4, R108 ;  /* 0x000000006c0472ca */ /* 0x000fda00000e0000 */
[----:B------:R-:W-:Y:S01]  /*141a0*/  HGMMA.64x96x16.F32.BF16 R24, gdesc[UR4].tnspB, R24, gsb0 ;  /* 0x41600000041879f0 */ /* 0x000fe20008001818 */
[----:B------:R-:W-:-:S05]  /*141b0*/  VIADD R110, R108, 0x180 ;  /* 0x000001806c6e7836 */ /* 0x000fca0000000000 */
[----:B------:R-:W-:Y:S01]  /*141c0*/  R2UR UR8, R110 ;  /* 0x000000006e0872ca */ /* 0x000fe200000e0000 */
[----:B------:R-:W-:Y:S01]  /*141d0*/  VIADD R110, R108, 0x300 ;  /* 0x000003006c6e7836 */ /* 0x000fe20000000000 */
[----:B------:R-:W-:Y:S01]  /*141e0*/  R2UR UR13, R111 ;  /* 0x000000006f0d72ca */ /* 0x000fe200000e0000 */
[----:B------:R-:W-:Y:S02]  /*141f0*/  WARPGROUP.DEPBAR.LE gsb0, 0x0 ;  /* 0x00008000000079c5 */ /* 0x000fe40000010000 */
[----:B------:R-:W-:-:S08]  /*14200*/  WARPGROUP.ARRIVE ;  /* 0x00000000000079c5 */ /* 0x000fd00000000000 */
[----:B------:R-:W-:Y:S01]  /*14210*/  HGMMA.64x96x16.F32.BF16 R24, gdesc[UR8].tnspB, R24, gsb0 ;  /* 0x41600000081879f0 */ /* 0x000fe20008001818 */
[----:B------:R-:W-:Y:S01]  /*14220*/  R2UR UR12, R110 ;  /* 0x000000006e0c72ca */ /* 0x000fe200000e0000 */
[----:B------:R-:W-:Y:S02]  /*14230*/  VIADD R110, R108, 0x480 ;  /* 0x000004806c6e7836 */ /* 0x000fe40000000000 */
[----:B------:R-:W-:-:S03]  /*14240*/  IMAD.MOV.U32 R111, RZ, RZ, -0x3ffffff0 ;  /* 0xc0000010ff6f7424 */ /* 0x000fc600078e00ff */
[----:B------:R-:W-:Y:S02]  /*14250*/  R2UR UR16, R110 ;  /* 0x000000006e1072ca */ /* 0x000fe400000e0000 */
[----:B------:R-:W-:Y:S01]  /*14260*/  R2UR UR17, R111 ;  /* 0x000000006f1172ca */ /* 0x000fe200000e0000 */
[----:B------:R-:W-:Y:S02]  /*14270*/  WARPGROUP.DEPBAR.LE gsb0, 0x0 ;  /* 0x00008000000079c5 */ /* 0x000fe40000010000 */
[----:B------:R-:W-:-:S06]  /*14280*/  WARPGROUP.ARRIVE ;  /* 0x00000000000079c5 */ /* 0x000fcc0000000000 */
[----:B------:R-:W-:Y:S01]  /*14290*/  HGMMA.64x96x16.F32.BF16 R24, gdesc[UR12].tnspB, R24, gsb0 ;  /* 0x416000000c1879f0 */ /* 0x000fe20008001818 */
        /* <DEDUP_REMOVED lines=15> */
[----:B------:R-:W-:Y:S02]  /*14390*/  IMAD.MOV.U32 R111, RZ, RZ, -0x3ffffff0 ;  /* 0xc0000010ff6f7424 */ /* 0x000fe400078e00ff */
[----:B------:R-:W-:Y:S01]  /*143a0*/  IMAD.MOV.U32 R135, RZ, RZ, R134 ;  /* 0x000000ffff877224 */ /* 0x000fe200078e0086 */
[----:B------:R-:W-:Y:S01]  /*143b0*/  R2UR UR28, R110 ;  /* 0x000000006e1c72ca */ /* 0x000fe200000e0000 */
[----:B------:R-:W2:Y:S01]  /*143c0*/  LDL.LU R134, [R1+0x48] ;  /* 0x0000480001867983 */ /* 0x000ea20000300800 */
        /* <DEDUP_REMOVED lines=11> */
[----:B------:R-:W-:-:S04]  /*14480*/  FADD.FTZ R109, -R74, R135 ;  /* 0x000000874a6d7221 */ /* 0x000fc80000010100 */
[----:B------:R-:W-:Y:S01]  /*14490*/  FMUL.FTZ R109, R109, R15 ;  /* 0x0000000f6d6d7220 */ /* 0x000fe20000410000 */
[----:B------:R-:W-:-:S03]  /*144a0*/  VIADD R108, R108, 0xc00 ;  /* 0x00000c006c6c7836 */ /* 0x000fc60000000000 */
[----:B------:R1:W-:Y:S01]  /*144b0*/  MUFU.EX2 R110, R109 ;  /* 0x0000006d006e7308 */ /* 0x0003e20000000800 */
[----:B------:R-:W-:Y:S02]  /*144c0*/  WARPGROUP.DEPBAR.LE gsb0, 0x0 ;  /* 0x00008000000079c5 */ /* 0x000fe40000010000 */
[----:B------:R-:W-:-:S06]  /*144d0*/  WARPGROUP.ARRIVE ;  /* 0x00000000000079c5 */ /* 0x000fcc0000000000 */
[----:B------:R-:W-:Y:S01]  /*144e0*/  HGMMA.64x96x16.F32.BF16 R24, gdesc[UR32].tnspB, R24, gsb0 ;  /* 0x41600000201879f0 */ /* 0x000fe20008001818 */
[----:B-1----:R-:W-:Y:S01]  /*144f0*/  IMAD.MOV.U32 R109, RZ, RZ, -0x3ffffff0 ;  /* 0xc0000010ff6d7424 */ /* 0x002fe200078e00ff */
[----:B------:R-:W-:-:S04]  /*14500*/  R2UR UR36, R108 ;  /* 0x000000006c2472ca */ /* 0x000fc800000e0000 */
[----:B------:R-:W-:Y:S01]  /*14510*/  R2UR UR37, R109 ;  /* 0x000000006d2572ca */ /* 0x000fe200000e0000 */
[-CC-:B------:R-:W-:Y:S02]  /*14520*/  FFMA.FTZ R87, R136, R15.reuse, -R150.reuse ;  /* 0x0000000f88577223 */ /* 0x180fe40000010896 */
[----:B------:R-:W1:Y:S01]  /*14530*/  S2R R136, SR_TID.X ;  /* 0x0000000000887919 */ /* 0x000e620000002100 */
[----:B------:R-:W-:Y:S01]  /*14540*/  FFMA.FTZ R105, R105, R15, -R150 ;  /* 0x0000000f69697223 */ /* 0x000fe20000010896 */
[----:B------:R-:W-:Y:S08]  /*14550*/  MUFU.EX2 R108, R107 ;  /* 0x0000006b006c7308 */ /* 0x000ff00000000800 */
[----:B------:R-:W2:Y:S01]  /*14560*/  MUFU.EX2 R105, R105 ;  /* 0x0000006900697308 */ /* 0x000ea20000000800 */
[----:B------:R-:W-:-:S02]  /*14570*/  WARPGROUP.DEPBAR.LE gsb0, 0x0 ;  /* 0x00008000000079c5 */ /* 0x000fc40000010000 */
[----:B------:R-:W-:-:S06]  /*14580*/  WARPGROUP.ARRIVE ;  /* 0x00000000000079c5 */ /* 0x000fcc0000000000 */
[----:B------:R-:W-:Y:S01]  /*14590*/  HGMMA.64x96x16.F32.BF16 R24, gdesc[UR36].tnspB, R24, gsb0 ;  /* 0x41600000241879f0 */ /* 0x000fe20008001818 */
[----:B-1----:R-:W-:Y:S01]  /*145a0*/  SHF.R.U32.HI R135, RZ, 0x7, R136 ;  /* 0x00000007ff877819 */ /* 0x002fe20000011688 */
[-CC-:B------:R-:W-:Y:S01]  /*145b0*/  FFMA.FTZ R123, R123, R15.reuse, -R150.reuse ;  /* 0x0000000f7b7b7223 */ /* 0x180fe20000010896 */
[----:B------:R-:W-:Y:S01]  /*145c0*/  FFMA.FTZ R122, R122, R15, -R150 ;  /* 0x0000000f7a7a7223 */ /* 0x000fe20000010896 */
[----:B------:R-:W-:Y:S02]  /*145d0*/  ISETP.GE.U32.AND P2, PT, R136, 0x180, PT ;  /* 0x000001808800780c */ /* 0x000fe40003f46070 */
[----:B------:R-:W-:Y:S01]  /*145e0*/  VIADD R109, R135, 0x9 ;  /* 0x00000009876d7836 */ /* 0x000fe20000000000 */
[----:B------:R-:W-:Y:S01]  /*145f0*/  MUFU.EX2 R107, R122 ;  /* 0x0000007a006b7308 */ /* 0x000fe20000000800 */
[----:B--2---:R-:W-:-:S03]  /*14600*/  FFMA.FTZ R111, R110, R134, R105 ;  /* 0x000000866e6f7223 */ /* 0x004fc60000010069 */
[----:B------:R-:W-:-:S04]  /*14610*/  SEL R109, R109, 0x9, !P2 ;  /* 0x000000096d6d7807 */ /* 0x000fc80005000000 */
[----:B------:R-:W-:Y:S01]  /*14620*/  MUFU.EX2 R123, R123 ;  /* 0x0000007b007b7308 */ /* 0x000fe20000000800 */
[----:B------:R-:W-:Y:S01]  /*14630*/  F2FP.BF16.F32.PACK_AB R105, R108, R105 ;  /* 0x000000696c69723e */ /* 0x000fe200000010ff */
[-CC-:B------:R-:W-:Y:S01]  /*14640*/  FFMA.FTZ R95, R103, R15.reuse, -R150.reuse ;  /* 0x0000000f675f7223 */ /* 0x180fe20000010896 */
[----:B------:R-:W-:-:S05]  /*14650*/  FFMA.FTZ R97, R102, R15, -R150 ;  /* 0x0000000f66617223 */ /* 0x000fca0000010896 */
[----:B------:R-:W1:Y:S01]  /*14660*/  MUFU.EX2 R133, R133 ;  /* 0x0000008500857308 */ /* 0x000e620000000800 */
[----:B------:R-:W-:-:S07]  /*14670*/  FFMA.FTZ R98, R98, R15, -R150 ;  /* 0x0000000f62627223 */ /* 0x000fce0000010896 */
[----:B------:R-:W2:Y:S01]  /*14680*/  MUFU.EX2 R132, R132 ;  /* 0x0000008400847308 */ /* 0x000ea20000000800 */
[----:B------:R-:W-:-:S07]  /*14690*/  FFMA.FTZ R99, R99, R15, -R150 ;  /* 0x0000000f63637223 */ /* 0x000fce0000010896 */
[----:B------:R-:W3:Y:S01]  /*146a0*/  MUFU.EX2 R131, R131 ;  /* 0x0000008300837308 */ /* 0x000ee20000000800 */
[----:B-1----:R-:W-:-:S07]  /*146b0*/  FADD.FTZ R143, R133, R143 ;  /* 0x0000008f858f7221 */ /* 0x002fce0000010000 */
[----:B------:R-:W-:Y:S01]  /*146c0*/  MUFU.EX2 R97, R97 ;  /* 0x0000006100617308 */ /* 0x000fe20000000800 */
[----:B------:R-:W-:-:S07]  /*146d0*/  FFMA.FTZ R100, R100, R15, -R150 ;  /* 0x0000000f64647223 */ /* 0x000fce0000010896 */
[----:B------:R-:W1:Y:S01]  /*146e0*/  MUFU.EX2 R130, R130 ;  /* 0x0000008200827308 */ /* 0x000e620000000800 */
[----:B------:R-:W-:Y:S01]  /*146f0*/  FFMA.FTZ R101, R101, R15, -R150 ;  /* 0x0000000f65657223 */ /* 0x000fe20000010896 */
[----:B--2---:R-:W-:-:S06]  /*14700*/  FADD.FTZ R143, R132, R143 ;  /* 0x0000008f848f7221 */ /* 0x004fcc0000010000 */
[----:B------:R-:W-:Y:S08]  /*14710*/  MUFU.EX2 R98, R98 ;  /* 0x0000006200627308 */ /* 0x000ff00000000800 */
[----:B------:R-:W-:Y:S01]  /*14720*/  MUFU.EX2 R129, R129 ;  /* 0x0000008100817308 */ /* 0x000fe20000000800 */
[----:B------:R-:W-:Y:S02]  /*14730*/  WARPGROUP.DEPBAR.LE gsb0, 0x0 ;  /* 0x00008000000079c5 */ /* 0x000fe40000010000 */
[----:B------:R2:W-:Y:S06]  /*14740*/  BAR.ARV R109, 0x100 ;  /* 0x0004006d0000751d */ /* 0x0005ec0000002000 */
[----:B--2---:R-:W-:Y:S01]  /*14750*/  FADD.FTZ R109, R108, R111 ;  /* 0x0000006f6c6d7221 */ /* 0x004fe20000010000 */
[----:B------:R-:W-:-:S02]  /*14760*/  @!P1 IMAD R111, R154, 0x8, R16 ;  /* 0x000000089a6f9824 */ /* 0x000fc400078e0210 */
[----:B------:R-:W-:Y:S02]  /*14770*/  @!P1 IMAD R108, R0, 0x8, R16 ;  /* 0x00000008006c9824 */ /* 0x000fe400078e0210 */
[----:B------:R-:W-:Y:S02]  /*14780*/  @!P1 VIADD R111, R111, 0x31c40 ;  /* 0x00031c406f6f9836 */ /* 0x000fe40000000000 */
[----:B------:R-:W-:Y:S02]  /*14790*/  @!P1 VIADD R108, R108, 0x31c60 ;  /* 0x00031c606c6c9836 */ /* 0x000fe40000000000 */
[----:B------:R-:W-:Y:S01]  /*147a0*/  FADD.FTZ R0, R107, R109 ;  /* 0x0000006d6b007221 */ /* 0x000fe20000010000 */
[----:B------:R-:W-:Y:S02]  /*147b0*/  F2FP.BF16.F32.PACK_AB R107, R123, R107 ;  /* 0x0000006b7b6b723e */ /* 0x000fe400000010ff */
[----:B------:R-:W-:Y:S02]  /*147c0*/  @!P1 PRMT R111, RZ, 0x654, R111 ;  /* 0x00000654ff6f9816 */ /* 0x000fe4000000006f */
[----:B------:R-:W-:-:S02]  /*147d0*/  @!P1 PRMT R108, RZ, 0x654, R108 ;  /* 0x00000654ff6c9816 */ /* 0x000fc4000000006c */
[----:B------:R2:W-:Y:S02]  /*147e0*/  @!P1 SYNCS.ARRIVE.TRANS64.RED.A1T0 RZ, [R111+URZ], RZ ;  /* 0x000000ff6fff99a7 */ /* 0x0005e4000810043f */
[----:B------:R4:W-:Y:S01]  /*147f0*/  @!P1 SYNCS.ARRIVE.TRANS64.RED.A1T0 RZ, [R108+URZ], RZ ;  /* 0x000000ff6cff99a7 */ /* 0x0009e2000810043f */
[----:B------:R0:W-:Y:S01]  /*14800*/  STSM.16.M88.4 [R18+0x24300], R104 ;  /* 0x0243006812007844 */ /* 0x0001e20000000200 */
[----:B------:R-:W-:Y:S01]  /*14810*/  MUFU.EX2 R99, R99 ;  /* 0x0000006300637308 */ /* 0x000fe20000000800 */
[----:B------:R-:W-:-:S07]  /*14820*/  FADD.FTZ R123, R123, R0 ;  /* 0x000000007b7b7221 */ /* 0x000fce0000010000 */
[----:B0-----:R-:W-:Y:S08]  /*14830*/  MUFU.EX2 R105, R89 ;  /* 0x0000005900697308 */ /* 0x001ff00000000800 */
[----:B------:R-:W0:Y:S01]  /*14840*/  MUFU.EX2 R89, R95 ;  /* 0x0000005f00597308 */ /* 0x000e220000000800 */
[----:B------:R-:W-:Y:S01]  /*14850*/  FFMA.FTZ R102, R114, R15, -R150 ;  /* 0x0000000f72667223 */ /* 0x000fe20000010896 */
[----:B---3--:R-:W-:-:S06]  /*14860*/  FADD.FTZ R143, R131, R143 ;  /* 0x0000008f838f7221 */ /* 0x008fcc0000010000 */
[----:B------:R-:W3:Y:S01]  /*14870*/  MUFU.EX2 R128, R128 ;  /* 0x0000008000807308 */ /* 0x000ee20000000800 */
[----:B------:R-:W-:-:S07]  /*14880*/  FFMA.FTZ R103, R113, R15, -R150 ;  /* 0x0000000f71677223 */ /* 0x000fce0000010896 */
[----:B------:R-:W-:Y:S01]  /*14890*/  MUFU.EX2 R122, R81 ;  /* 0x00000051007a7308 */ /* 0x000fe20000000800 */
[----:B-1----:R-:W-:-:S07]  /*148a0*/  FADD.FTZ R143, R130, R143 ;  /* 0x0000008f828f7221 */ /* 0x002fce0000010000 */
[----:B------:R0:W-:Y:S08]  /*148b0*/  MUFU.EX2 R134, R80 ;  /* 0x0000005000867308 */ /* 0x0001f00000000800 */
[----:B------:R-:W-:Y:S01]  /*148c0*/  MUFU.EX2 R81, R100 ;  /* 0x0000006400517308 */ /* 0x000fe20000000800 */
[----:B0-----:R-:W-:-:S07]  /*148d0*/  FADD.FTZ R80, R89, R123 ;  /* 0x0000007b59507221 */ /* 0x001fce0000010000 */
[----:B------:R-:W0:Y:S01]  /*148e0*/  MUFU.EX2 R127, R127 ;  /* 0x0000007f007f7308 */ /* 0x000e220000000800 */
[----:B------:R-:W-:Y:S01]  /*148f0*/  FADD.FTZ R80, R97, R80 ;  /* 0x0000005061507221 */ /* 0x000fe20000010000 */
[----:B------:R-:W-:-:S06]  /*14900*/  FADD.FTZ R143, R129, R143 ;  /* 0x0000008f818f7221 */ /* 0x000fcc0000010000 */
[----:B------:R-:W1:Y:S01]  /*14910*/  MUFU.EX2 R101, R101 ;  /* 0x0000006500657308 */ /* 0x000e620000000800 */
[----:B------:R-:W-:Y:S01]  /*14920*/  FADD.FTZ R80, R98, R80 ;  /* 0x0000005062507221 */ /* 0x000fe20000010000 */
[----:B------:R-:W-:-:S06]  /*14930*/  FFMA.FTZ R79, R139, R15, -R150 ;  /* 0x0000000f8b4f7223 */ /* 0x000fcc0000010896 */
[----:B------:R-:W2:Y:S01]  /*14940*/  MUFU.EX2 R126, R126 ;  /* 0x0000007e007e7308 */ /* 0x000ea20000000800 */
[-CC-:B------:R-:W-:Y:S01]  /*14950*/  FFMA.FTZ R112, R112, R15.reuse, -R150.reuse ;  /* 0x0000000f70707223 */ /* 0x180fe20000010896 */
[----:B------:R-:W-:-:S06]  /*14960*/  FFMA.FTZ R113, R157, R15, -R150 ;  /* 0x0000000f9d717223 */ /* 0x000fcc0000010896 */
[----:B------:R-:W4:Y:S01]  /*14970*/  MUFU.EX2 R102, R102 ;  /* 0x0000006600667308 */ /* 0x000f220000000800 */
[----:B------:R-:W-:Y:S01]  /*14980*/  FFMA.FTZ R78, R138, R15, -R150 ;  /* 0x0000000f8a4e7223 */ /* 0x000fe20000010896 */
[----:B---3--:R-:W-:-:S06]  /*14990*/  FADD.FTZ R143, R128, R143 ;  /* 0x0000008f808f7221 */ /* 0x008fcc0000010000 */
[----:B------:R-:W3:Y:S01]  /*149a0*/  MUFU.EX2 R125, R125 ;  /* 0x0000007d007d7308 */ /* 0x000ee20000000800 */
[----:B------:R-:W-:Y:S01]  /*149b0*/  FFMA.FTZ R114, R156, R15, -R150 ;  /* 0x0000000f9c727223 */ /* 0x000fe20000010896 */
[----:B0-----:R-:W-:-:S06]  /*149c0*/  FADD.FTZ R143, R127, R143 ;  /* 0x0000008f7f8f7221 */ /* 0x001fcc0000010000 */
[----:B------:R0:W-:Y:S08]  /*149d0*/  MUFU.EX2 R139, R84 ;  /* 0x00000054008b7308 */ /* 0x0001f00000000800 */
[----:B------:R-:W3:Y:S01]  /*149e0*/  MUFU.EX2 R103, R103 ;  /* 0x0000006700677308 */ /* 0x000ee20000000800 */
[----:B0-----:R-:W-:-:S07]  /*149f0*/  FADD.FTZ R84, R99, R80 ;  /* 0x0000005063547221 */ /* 0x001fce0000010000 */
[----:B------:R-:W0:Y:S01]  /*14a00*/  MUFU.EX2 R124, R124 ;  /* 0x0000007c007c7308 */ /* 0x000e220000000800 */
[----:B------:R-:W-:-:S07]  /*14a10*/  FADD.FTZ R84, R81, R84 ;  /* 0x0000005451547221 */ /* 0x000fce0000010000 */
[----:B------:R-:W-:Y:S01]  /*14a20*/  MUFU.EX2 R138, R85 ;  /* 0x00000055008a7308 */ /* 0x000fe20000000800 */
[----:B-1----:R-:W-:Y:S01]  /*14a30*/  FADD.FTZ R84, R101, R84 ;  /* 0x0000005465547221 */ /* 0x002fe20000010000 */
[----:B------:R-:W-:-:S06]  /*14a40*/  FFMA.FTZ R115, R115, R15, -R150 ;  /* 0x0000000f73737223 */ /* 0x000fcc0000010896 */
[----:B------:R-:W1:Y:S01]  /*14a50*/  MUFU.EX2 R85, R112 ;  /* 0x0000007000557308 */ /* 0x000e620000000800 */
[----:B--2---:R-:W-:-:S07]  /*14a60*/  FADD.FTZ R143, R126, R143 ;  /* 0x0000008f7e8f7221 */ /* 0x004fce0000010000 */
[----:B------:R-:W-:Y:S01]  /*14a70*/  MUFU.EX2 R111, R76 ;  /* 0x0000004c006f7308 */ /* 0x000fe20000000800 */
[----:B------:R-:W-:-:S07]  /*14a80*/  FFMA.FTZ R116, R116, R15, -R150 ;  /* 0x0000000f74747223 */ /* 0x000fce0000010896 */
[----:B------:R-:W2:Y:S08]  /*14a90*/  MUFU.EX2 R113, R113 ;  /* 0x0000007100717308 */ /* 0x000eb00000000800 */
[----:B------:R4:W-:Y:S01]  /*14aa0*/  MUFU.EX2 R95, R91 ;  /* 0x0000005b005f7308 */ /* 0x0009e20000000800 */
[----:B------:R-:W-:-:S07]  /*14ab0*/  FFMA.FTZ R117, R117, R15, -R150 ;  /* 0x0000000f75757223 */ /* 0x000fce0000010896 */
[----:B------:R-:W2:Y:S01]  /*14ac0*/  MUFU.EX2 R114, R114 ;  /* 0x0000007200727308 */ /* 0x000ea20000000800 */
[----:B----4-:R-:W-:-:S07]  /*14ad0*/  F2FP.BF16.F32.PACK_AB R91, R99, R98 ;  /* 0x00000062635b723e */ /* 0x010fce00000010ff */
[----:B------:R4:W-:Y:S01]  /*14ae0*/  MUFU.EX2 R99, R82 ;  /* 0x0000005200637308 */ /* 0x0009e20000000800 */
[----:B------:R-:W-:-:S07]  /*14af0*/  F2FP.BF16.F32.PACK_AB R89, R97, R89 ;  /* 0x000000596159723e */ /* 0x000fce00000010ff */
[----:B------:R-:W2:Y:S01]  /*14b00*/  MUFU.EX2 R109, R73 ;  /* 0x00000049006d7308 */ /* 0x000ea20000000800 */
[----:B----4-:R-:W-:Y:S01]  /*14b10*/  FADD.FTZ R82, R102, R84 ;  /* 0x0000005466527221 */ /* 0x010fe20000010000 */
[----:B---3--:R-:W-:-:S03]  /*14b20*/  FADD.FTZ R84, R125, R143 ;  /* 0x0000008f7d547221 */ /* 0x008fc60000010000 */
[----:B------:R-:W-:Y:S01]  /*14b30*/  FADD.FTZ R82, R103, R82 ;  /* 0x0000005267527221 */ /* 0x000fe20000010000 */
[----:B0-----:R-:W-:Y:S02]  /*14b40*/  FADD.FTZ R84, R124, R84 ;  /* 0x000000547c547221 */ /* 0x001fe40000010000 */
[----:B------:R-:W0:Y:S01]  /*14b50*/  MUFU.EX2 R115, R115 ;  /* 0x0000007300737308 */ /* 0x000e220000000800 */
[----:B-1----:R-:W-:Y:S01]  /*14b60*/  FADD.FTZ R82, R85, R82 ;  /* 0x0000005255527221 */ /* 0x002fe20000010000 */
[----:B------:R-:W-:-:S06]  /*14b70*/  FFMA.FTZ R118, R118, R15, -R150 ;  /* 0x0000000f76767223 */ /* 0x000fcc0000010896 */
[----:B------:R-:W1:Y:S01]  /*14b80*/  MUFU.EX2 R116, R116 ;  /* 0x0000007400747308 */ /* 0x000e620000000800 */
[----:B--2---:R-:W-:Y:S01]  /*14b90*/  FADD.FTZ R82, R113, R82 ;  /* 0x0000005271527221 */ /* 0x004fe20000010000 */
[----:B------:R-:W-:-:S06]  /*14ba0*/  FFMA.FTZ R119, R119, R15, -R150 ;  /* 0x0000000f77777223 */ /* 0x000fcc0000010896 */
[----:B------:R-:W-:Y:S08]  /*14bb0*/  MUFU.EX2 R108, R88 ;  /* 0x00000058006c7308 */ /* 0x000ff00000000800 */
[----:B------:R2:W-:Y:S01]  /*14bc0*/  MUFU.EX2 R97, R83 ;  /* 0x0000005300617308 */ /* 0x0005e20000000800 */
[----:B------:R-:W-:Y:S01]  /*14bd0*/  FADD.FTZ R82, R114, R82 ;  /* 0x0000005272527221 */ /* 0x000fe20000010000 */
[----:B--2---:R-:W-:-:S06]  /*14be0*/  FADD.FTZ R83, R111, R84 ;  /* 0x000000546f537221 */ /* 0x004fcc0000010000 */
[----:B------:R-:W2:Y:S01]  /*14bf0*/  MUFU.EX2 R117, R117 ;  /* 0x0000007500757308 */ /* 0x000ea20000000800 */
[----:B------:R-:W-:-:S07]  /*14c00*/  FADD.FTZ R83, R122, R83 ;  /* 0x000000537a537221 */ /* 0x000fce0000010000 */
[----:B------:R-:W3:Y:S01]  /*14c10*/  MUFU.EX2 R135, R77 ;  /* 0x0000004d00877308 */ /* 0x000ee20000000800 */
[----:B------:R-:W-:Y:S01]  /*14c20*/  FFMA.FTZ R120, R120, R15, -R150 ;  /* 0x0000000f78787223 */ /* 0x000fe20000010896 */
[----:B------:R-:W-:Y:S01]  /*14c30*/  FADD.FTZ R83, R109, R83 ;  /* 0x000000536d537221 */ /* 0x000fe20000010000 */
[----:B0-----:R-:W-:-:S05]  /*14c40*/  FADD.FTZ R84, R115, R82 ;  /* 0x0000005273547221 */ /* 0x001fca0000010000 */
[----:B------:R-:W-:Y:S01]  /*14c50*/  MUFU.EX2 R118, R118 ;  /* 0x0000007600767308 */ /* 0x000fe20000000800 */
[----:B------:R-:W-:Y:S01]  /*14c60*/  FFMA.FTZ R121, R121, R15, -R150 ;  /* 0x0000000f79797223 */ /* 0x000fe20000010896 */
[----:B------:R-:W-:-:S06]  /*14c70*/  FADD.FTZ R83, R134, R83 ;  /* 0x0000005386537221 */ /* 0x000fcc0000010000 */
[----:B------:R-:W0:Y:S01]  /*14c80*/  MUFU.EX2 R107, R96 ;  /* 0x00000060006b7308 */ /* 0x000e220000000800 */
[----:B-1----:R-:W-:-:S07]  /*14c90*/  FADD.FTZ R84, R116, R84 ;  /* 0x0000005474547221 */ /* 0x002fce0000010000 */
[----:B------:R-:W1:Y:S01]  /*14ca0*/  MUFU.EX2 R119, R119 ;  /* 0x0000007700777308 */ /* 0x000e620000000800 */
[----:B------:R-:W-:-:S07]  /*14cb0*/  FFMA.FTZ R75, R137, R15, -R150 ;  /* 0x0000000f894b7223 */ /* 0x000fce0000010896 */
[----:B------:R-:W4:Y:S01]  /*14cc0*/  MUFU.EX2 R136, R72 ;  /* 0x0000004800887308 */ /* 0x000f220000000800 */
[----:B--2---:R-:W-:-:S07]  /*14cd0*/  FADD.FTZ R84, R117, R84 ;  /* 0x0000005475547221 */ /* 0x004fce0000010000 */
[----:B------:R-:W2:Y:S01]  /*14ce0*/  MUFU.EX2 R120, R120 ;  /* 0x0000007800787308 */ /* 0x000ea20000000800 */
[----:B------:R-:W-:-:S07]  /*14cf0*/  F2FP.BF16.F32.PACK_AB R88, R132, R133 ;  /* 0x000000858458723e */ /* 0x000fce00000010ff */
[----:B------:R-:W2:Y:S01]  /*14d00*/  MUFU.EX2 R106, R93 ;  /* 0x0000005d006a7308 */ /* 0x000ea20000000800 */
[----:B------:R-:W-:-:S07]  /*14d10*/  F2FP.BF16.F32.PACK_AB R80, R128, R129 ;  /* 0x000000818050723e */ /* 0x000fce00000010ff */
[----:B------:R3:W-:Y:S01]  /*14d20*/  MUFU.EX2 R100, R86 ;  /* 0x0000005600647308 */ /* 0x0007e20000000800 */
[----:B------:R-:W-:Y:S02]  /*14d30*/  F2FP.BF16.F32.PACK_AB R81, R101, R81 ;  /* 0x000000516551723e */ /* 0x000fe400000010ff */
[----:B------:R-:W-:Y:S01]  /*14d40*/  F2FP.BF16.F32.PACK_AB R82, R126, R127 ;  /* 0x0000007f7e52723e */ /* 0x000fe200000010ff */
[----:B---3--:R-:W-:-:S04]  /*14d50*/  FADD.FTZ R86, R108, R83 ;  /* 0x000000536c567221 */ /* 0x008fc80000010000 */
[----:B------:R-:W3:Y:S01]  /*14d60*/  MUFU.EX2 R121, R121 ;  /* 0x0000007900797308 */ /* 0x000ee20000000800 */
[----:B------:R-:W-:Y:S01]  /*14d70*/  F2FP.BF16.F32.PACK_AB R83, R103, R102 ;  /* 0x000000666753723e */ /* 0x000fe200000010ff */
[----:B------:R-:W-:-:S06]  /*14d80*/  FADD.FTZ R86, R135, R86 ;  /* 0x0000005687567221 */ /* 0x000fcc0000010000 */
[----:B------:R-:W3:Y:S01]  /*14d90*/  MUFU.EX2 R137, R21 ;  /* 0x0000001500897308 */ /* 0x000ee20000000800 */
[----:B0-----:R-:W-:-:S07]  /*14da0*/  FADD.FTZ R86, R107, R86 ;  /* 0x000000566b567221 */ /* 0x001fce0000010000 */
[----:B------:R0:W3:Y:S08]  /*14db0*/  MUFU.EX2 R0, R90 ;  /* 0x0000005a00007308 */ /* 0x0000f00000000800 */
[----:B------:R1:W-:Y:S01]  /*14dc0*/  MUFU.EX2 R98, R87 ;  /* 0x0000005700627308 */ /* 0x0003e20000000800 */
[----:B0-----:R-:W-:-:S05]  /*14dd0*/  F2FP.BF16.F32.PACK_AB R90, R130, R131 ;  /* 0x00000083825a723e */ /* 0x001fca00000010ff */
[----:B------:R-:W-:Y:S01]  /*14de0*/  STSM.16.M88.4 [R18+0x25b00], R88 ;  /* 0x025b005812007844 */ /* 0x000fe20000000200 */
[----:B-1----:R-:W-:-:S03]  /*14df0*/  FADD.FTZ R87, R118, R84 ;  /* 0x0000005476577221 */ /* 0x002fc60000010000 */
[----:B------:R4:W-:Y:S01]  /*14e00*/  STSM.16.M88.4 [R18+0x27300], R80 ;  /* 0x0273005012007844 */ /* 0x0009e20000000200 */
[----:B------:R-:W-:Y:S01]  /*14e10*/  FADD.FTZ R87, R119, R87 ;  /* 0x0000005777577221 */ /* 0x000fe20000010000 */
[----:B------:R-:W0:Y:S08]  /*14e20*/  MUFU.EX2 R94, R94 ;  /* 0x0000005e005e7308 */ /* 0x000e300000000800 */
[----:B------:R-:W1:Y:S01]  /*14e30*/  MUFU.EX2 R104, R92 ;  /* 0x0000005c00687308 */ /* 0x000e620000000800 */
[----:B----4-:R-:W-:Y:S01]  /*14e40*/  FADD.FTZ R80, R136, R86 ;  /* 0x0000005688507221 */ /* 0x010fe20000010000 */
[----:B--2---:R-:W-:-:S03]  /*14e50*/  FADD.FTZ R81, R120, R87 ;  /* 0x0000005778517221 */ /* 0x004fc60000010000 */
[----:B------:R-:W-:Y:S01]  /*14e60*/  FADD.FTZ R82, R106, R80 ;  /* 0x000000506a527221 */ /* 0x000fe20000010000 */
[----:B---3--:R-:W-:-:S03]  /*14e70*/  FADD.FTZ R81, R121, R81 ;  /* 0x0000005179517221 */ /* 0x008fc60000010000 */
[----:B------:R-:W-:Y:S01]  /*14e80*/  FADD.FTZ R82, R137, R82 ;  /* 0x0000005289527221 */ /* 0x000fe20000010000 */
[----:B------:R-:W2:Y:S01]  /*14e90*/  MUFU.EX2 R93, R140 ;  /* 0x0000008c005d7308 */ /* 0x000ea20000000800 */
[----:B------:R-:W-:Y:S02]  /*14ea0*/  FADD.FTZ R83, R0, R81 ;  /* 0x0000005100537221 */ /* 0x000fe40000010000 */
[----:B------:R-:W-:Y:S01]  /*14eb0*/  FADD.FTZ R88, R105, R82 ;  /* 0x0000005269587221 */ /* 0x000fe20000010000 */
[----:B------:R-:W-:Y:S01]  /*14ec0*/  F2FP.BF16.F32.PACK_AB R84, R124, R125 ;  /* 0x0000007d7c54723e */ /* 0x000fe200000010ff */
[----:B------:R-:W-:Y:S01]  /*14ed0*/  FADD.FTZ R89, R95, R83 ;  /* 0x000000535f597221 */ /* 0x000fe20000010000 */
[----:B------:R-:W-:Y:S02]  /*14ee0*/  F2FP.BF16.F32.PACK_AB R85, R113, R85 ;  /* 0x000000557155723e */ /* 0x000fe400000010ff */
[----:B------:R-:W-:Y:S01]  /*14ef0*/  F2FP.BF16.F32.PACK_AB R86, R122, R111 ;  /* 0x0000006f7a56723e */ /* 0x000fe200000010ff */
[----:B------:R-:W3:Y:S01]  /*14f00*/  MUFU.EX2 R96, R141 ;  /* 0x0000008d00607308 */ /* 0x000ee20000000800 */
[----:B------:R-:W-:Y:S01]  /*14f10*/  F2FP.BF16.F32.PACK_AB R87, R115, R114 ;  /* 0x000000727357723e */ /* 0x000fe200000010ff */
[----:B------:R-:W-:Y:S01]  /*14f20*/  FADD.FTZ R88, R138, R88 ;  /* 0x000000588a587221 */ /* 0x000fe20000010000 */
[----:B0-----:R-:W-:-:S03]  /*14f30*/  FADD.FTZ R89, R94, R89 ;  /* 0x000000595e597221 */ /* 0x001fc60000010000 */
[----:B------:R1:W-:Y:S02]  /*14f40*/  STSM.16.M88.4 [R18+0x28b00], R84 ;  /* 0x028b005412007844 */ /* 0x0003e40000000200 */
[----:B------:R-:W0:Y:S01]  /*14f50*/  MUFU.EX2 R77, R142 ;  /* 0x0000008e004d7308 */ /* 0x000e220000000800 */
[----:B------:R-:W-:Y:S01]  /*14f60*/  FADD.FTZ R90, R99, R89 ;  /* 0x00000059635a7221 */ /* 0x000fe20000010000 */
[----:B------:R-:W-:Y:S02]  /*14f70*/  F2FP.BF16.F32.PACK_AB R80, R134, R109 ;  /* 0x0000006d8650723e */ /* 0x000fe400000010ff */
[----:B------:R-:W-:-:S04]  /*14f80*/  F2FP.BF16.F32.PACK_AB R81, R117, R116 ;  /* 0x000000747551723e */ /* 0x000fc800000010ff */
[----:B------:R-:W4:Y:S01]  /*14f90*/  MUFU.EX2 R75, R75 ;  /* 0x0000004b004b7308 */ /* 0x000f220000000800 */
[----:B-1----:R-:W-:-:S07]  /*14fa0*/  FADD.FTZ R84, R104, R88 ;  /* 0x0000005868547221 */ /* 0x002fce0000010000 */
[----:B------:R-:W1:Y:S01]  /*14fb0*/  MUFU.EX2 R92, R145 ;  /* 0x00000091005c7308 */ /* 0x000e620000000800 */
[----:B------:R-:W-:Y:S01]  /*14fc0*/  FADD.FTZ R102, R139, R84 ;  /* 0x000000548b667221 */ /* 0x000fe20000010000 */
[----:B------:R-:W-:Y:S01]  /*14fd0*/  F2FP.BF16.F32.PACK_AB R82, R135, R108 ;  /* 0x0000006c8752723e */ /* 0x000fe200000010ff */
[----:B------:R-:W-:Y:S01]  /*14fe0*/  FADD.FTZ R91, R97, R90 ;  /* 0x0000005a615b7221 */ /* 0x000fe20000010000 */
[----:B------:R-:W-:Y:S01]  /*14ff0*/  F2FP.BF16.F32.PACK_AB R83, R119, R118 ;  /* 0x000000767753723e */ /* 0x000fe200000010ff */
[----:B--2---:R-:W-:-:S03]  /*15000*/  FADD.FTZ R101, R93, R102 ;  /* 0x000000665d657221 */ /* 0x004fc60000010000 */
[----:B------:R-:W2:Y:S01]  /*15010*/  MUFU.EX2 R78, R78 ;  /* 0x0000004e004e7308 */ /* 0x000ea20000000800 */
[----:B------:R-:W-:Y:S01]  /*15020*/  FADD.FTZ R85, R100, R91 ;  /* 0x0000005b64557221 */ /* 0x000fe20000010000 */
[----:B------:R3:W-:Y:S06]  /*15030*/  STSM.16.M88.4 [R18+0x2a300], R80 ;  /* 0x02a3005012007844 */ /* 0x0007ec0000000200 */
[----:B------:R-:W2:Y:S01]  /*15040*/  MUFU.EX2 R21, R147 ;  /* 0x0000009300157308 */ /* 0x000ea20000000800 */
[----:B------:R-:W-:Y:S01]  /*15050*/  F2FP.BF16.F32.PACK_AB R91, R95, R0 ;  /* 0x000000005f5b723e */ /* 0x000fe200000010ff */
[----:B------:R-:W-:-:S06]  /*15060*/  FADD.FTZ R0, R98, R85 ;  /* 0x0000005562007221 */ /* 0x000fcc0000010000 */
[----:B------:R-:W2:Y:S01]  /*15070*/  MUFU.EX2 R79, R79 ;  /* 0x0000004f004f7308 */ /* 0x000ea20000000800 */
[----:B---3--:R-:W-:-:S07]  /*15080*/  FADD.FTZ R82, R96, R101 ;  /* 0x0000006560527221 */ /* 0x008fce0000010000 */
[----:B------:R-:W3:Y:S01]  /*15090*/  MUFU.EX2 R72, R151 ;  /* 0x0000009700487308 */ /* 0x000ee20000000800 */
[----:B0-----:R-:W-:Y:S01]  /*150a0*/  FADD.FTZ R85, R77, R82 ;  /* 0x000000524d557221 */ /* 0x001fe20000010000 */
[----:B----4-:R-:W-:-:S06]  /*150b0*/  FADD.FTZ R83, R75, R0 ;  /* 0x000000004b537221 */ /* 0x010fcc0000010000 */
[----:B------:R-:W0:Y:S01]  /*150c0*/  MUFU.EX2 R73, R152 ;  /* 0x0000009800497308 */ /* 0x000e220000000800 */
[----:B-1----:R-:W-:Y:S01]  /*150d0*/  FADD.FTZ R84, R92, R85 ;  /* 0x000000555c547221 */ /* 0x002fe20000010000 */
[----:B--2---:R-:W-:-:S03]  /*150e0*/  FADD.FTZ R0, R78, R83 ;  /* 0x000000534e007221 */ /* 0x004fc60000010000 */
[----:B------:R-:W-:Y:S01]  /*150f0*/  FADD.FTZ R95, R21, R84 ;  /* 0x00000054155f7221 */ /* 0x000fe20000010000 */
[----:B------:R-:W-:-:S03]  /*15100*/  FADD.FTZ R87, R79, R0 ;  /* 0x000000004f577221 */ /* 0x000fc60000010000 */
[----:B---3--:R-:W-:Y:S01]  /*15110*/  FADD.FTZ R0, R72, R95 ;  /* 0x0000005f48007221 */ /* 0x008fe20000010000 */
[----:B------:R-:W-:Y:S02]  /*15120*/  F2FP.BF16.F32.PACK_AB R86, R92, R77 ;  /* 0x0000004d5c56723e */ /* 0x000fe400000010ff */
[----:B------:R-:W-:Y:S02]  /*15130*/  F2FP.BF16.F32.PACK_AB R92, R72, R21 ;  /* 0x00000015485c723e */ /* 0x000fe400000010ff */
[----:B------:R-:W2:Y:S01]  /*15140*/  LDL R21, [R1+0x78] ;  /* 0x0000780001157983 */ /* 0x000ea20000100800 */
[----:B0-----:R-:W-:-:S03]  /*15150*/  FADD.FTZ R77, R73, R0 ;  /* 0x00000000494d7221 */ /* 0x001fc60000010000 */
[----:B------:R-:W2:Y:S01]  /*15160*/  LDL.LU R0, [R1+0x3c] ;  /* 0x00003c0001007983 */ /* 0x000ea20000300800 */
[-CC-:B------:R-:W-:Y:S01]  /*15170*/  FFMA.FTZ R144, R144, R15.reuse, -R150.reuse ;  /* 0x0000000f90907223 */ /* 0x180fe20000010896 */
[-CC-:B------:R-:W-:Y:S01]  /*15180*/  FFMA.FTZ R146, R146, R15.reuse, -R150.reuse ;  /* 0x0000000f92927223 */ /* 0x180fe20000010896 */
[-CC-:B------:R-:W-:Y:S01]  /*15190*/  FFMA.FTZ R148, R148, R15.reuse, -R150.reuse ;  /* 0x0000000f94947223 */ /* 0x180fe20000010896 */
[----:B------:R-:W-:-:S03]  /*151a0*/  FFMA.FTZ R149, R149, R15, -R150 ;  /* 0x0000000f95957223 */ /* 0x000fc60000010896 */
[----:B------:R-:W0:Y:S08]  /*151b0*/  MUFU.EX2 R144, R144 ;  /* 0x0000009000907308 */ /* 0x000e300000000800 */
[----:B------:R-:W1:Y:S08]  /*151c0*/  MUFU.EX2 R146, R146 ;  /* 0x0000009200927308 */ /* 0x000e700000000800 */
[----:B------:R-:W3:Y:S08]  /*151d0*/  MUFU.EX2 R76, R153 ;  /* 0x00000099004c7308 */ /* 0x000ef00000000800 */
[----:B------:R-:W-:Y:S08]  /*151e0*/  MUFU.EX2 R148, R148 ;  /* 0x0000009400947308 */ /* 0x000ff00000000800 */
[----:B------:R-:W4:Y:S01]  /*151f0*/  MUFU.EX2 R149, R149 ;  /* 0x0000009500957308 */ /* 0x000f220000000800 */
[----:B------:R-:W-:Y:S01]  /*15200*/  F2FP.BF16.F32.PACK_AB R85, R75, R98 ;  /* 0x000000624b55723e */ /* 0x000fe200000010ff */
[----:B0-----:R-:W-:Y:S01]  /*15210*/  FADD.FTZ R75, R144, R87 ;  /* 0x00000057904b7221 */ /* 0x001fe20000010000 */
[----:B------:R-:W-:-:S02]  /*15220*/  F2FP.BF16.F32.PACK_AB R88, R136, R107 ;  /* 0x0000006b8858723e */ /* 0x000fc400000010ff */
[----:B------:R-:W-:Y:S01]  /*15230*/  F2FP.BF16.F32.PACK_AB R89, R121, R120 ;  /* 0x000000787959723e */ /* 0x000fe200000010ff */
[----:B-1----:R-:W-:Y:S01]  /*15240*/  FADD.FTZ R75, R146, R75 ;  /* 0x0000004b924b7221 */ /* 0x002fe20000010000 */
[----:B------:R-:W-:Y:S01]  /*15250*/  F2FP.BF16.F32.PACK_AB R90, R137, R106 ;  /* 0x0000006a895a723e */ /* 0x000fe200000010ff */
[----:B---3--:R-:W-:Y:S01]  /*15260*/  FADD.FTZ R72, R76, R77 ;  /* 0x0000004d4c487221 */ /* 0x008fe20000010000 */
[----:B------:R-:W-:Y:S02]  /*15270*/  F2FP.BF16.F32.PACK_AB R80, R138, R105 ;  /* 0x000000698a50723e */ /* 0x000fe400000010ff */
[----:B------:R-:W-:Y:S02]  /*15280*/  F2FP.BF16.F32.PACK_AB R81, R99, R94 ;  /* 0x0000005e6351723e */ /* 0x000fe400000010ff */
[----:B------:R-:W-:Y:S02]  /*15290*/  F2FP.BF16.F32.PACK_AB R82, R139, R104 ;  /* 0x000000688b52723e */ /* 0x000fe400000010ff */
[----:B------:R-:W-:-:S02]  /*152a0*/  F2FP.BF16.F32.PACK_AB R83, R100, R97 ;  /* 0x000000616453723e */ /* 0x000fc400000010ff */
[----:B------:R-:W-:Y:S02]  /*152b0*/  F2FP.BF16.F32.PACK_AB R84, R96, R93 ;  /* 0x0000005d6054723e */ /* 0x000fe400000010ff */
[----:B------:R-:W-:Y:S02]  /*152c0*/  F2FP.BF16.F32.PACK_AB R87, R79, R78 ;  /* 0x0000004e4f57723e */ /* 0x000fe400000010ff */
[----:B------:R-:W-:Y:S02]  /*152d0*/  F2FP.BF16.F32.PACK_AB R93, R146, R144 ;  /* 0x00000090925d723e */ /* 0x000fe400000010ff */
[----:B------:R-:W-:Y:S02]  /*152e0*/  F2FP.BF16.F32.PACK_AB R94, R76, R73 ;  /* 0x000000494c5e723e */ /* 0x000fe400000010ff */
[C---:B----4-:R-:W-:Y:S01]  /*152f0*/  F2FP.BF16.F32.PACK_AB R95, R149.reuse, R148 ;  /* 0x00000094955f723e */ /* 0x050fe200000010ff */
[----:B------:R-:W-:Y:S01]  /*15300*/  FADD.FTZ R148, R148, R75 ;  /* 0x0000004b94947221 */ /* 0x000fe20000010000 */
[----:B------:R-:W-:Y:S04]  /*15310*/  STSM.16.M88.4 [R18+0x2bb00], R88 ;  /* 0x02bb005812007844 */ /* 0x000fe80000000200 */
[----:B------:R-:W-:Y:S04]  /*15320*/  STSM.16.M88.4 [R18+0x2d300], R80 ;  /* 0x02d3005012007844 */ /* 0x000fe80000000200 */
[----:B------:R0:W-:Y:S04]  /*15330*/  STL [R1+0x38], R72 ;  /* 0x0000384801007387 */ /* 0x0001e80000100800 */
[----:B------:R-:W-:Y:S04]  /*15340*/  STSM.16.M88.4 [R18+0x2eb00], R84 ;  /* 0x02eb005412007844 */ /* 0x000fe80000000200 */
[----:B------:R-:W-:Y:S01]  /*15350*/  STSM.16.M88.4 [R18+0x30300], R92 ;  /* 0x0303005c12007844 */ /* 0x000fe20000000200 */
[----:B0-----:R-:W-:Y:S01]  /*15360*/  FADD.FTZ R72, R149, R148 ;  /* 0x0000009495487221 */ /* 0x001fe20000010000 */
[----:B------:R-:W-:Y:S01]  /*15370*/  @!PT LDS RZ, [RZ] ;  /* 0x00000000fffff984 */ /* 0x000fe20000000800 */
[----:B------:R-:W-:Y:S01]  /*15380*/  @!PT LDS RZ, [RZ] ;  /* 0x00000000fffff984 */ /* 0x000fe20000000800 */
[----:B------:R-:W-:Y:S01]  /*15390*/  @!PT LDS RZ, [RZ] ;  /* 0x00000000fffff984 */ /* 0x000fe20000000800 */
[----:B------:R-:W-:Y:S01]  /*153a0*/  @!PT LDS RZ, [RZ] ;  /* 0x00000000fffff984 */ /* 0x000fe20000000800 */
[----:B------:R0:W-:Y:S06]  /*153b0*/  MEMBAR.ALL.CTA ;  /* 0x0000000000007992 */ /* 0x0001ec0000008000 */
[----:B0-----:R-:W0:Y:S04]  /*153c0*/  FENCE.VIEW.ASYNC.S ;  /* 0x00000000000073c6 */ /* 0x001e280000000000 */
[----:B------:R-:W-:Y:S04]  /*153d0*/  STL [R1+0x48], R72 ;  /* 0x0000484801007387 */ /* 0x000fe80000100800 */
[----:B------:R1:W5:Y:S01]  /*153e0*/  LDL R157, [R1+0x60] ;  /* 0x00006000019d7983 */ /* 0x0003620000100800 */
        /* <DEDUP_REMOVED lines=48> */
[----:B------:R-:W-:Y:S01]  /*156f0*/  IMAD.MOV.U32 R156, RZ, RZ, R14 ;  /* 0x000000ffff9c7224 */ /* 0x000fe200078e000e */
[C---:B--2---:R-:W-:Y:S01]  /*15700*/  ISETP.GT.AND P2, PT, R0.reuse, R21, PT ;  /* 0x000000150000720c */ /* 0x044fe20003f44270 */
[----:B------:R-:W-:-:S05]  /*15710*/  VIADD R0, R0, 0xffffffff ;  /* 0xffffffff00007836 */ /* 0x000fca0000000000 */
[----:B------:R2:W-:Y:S04]  /*15720*/  STL [R1+0x3c], R0 ;  /* 0x00003c0001007387 */ /* 0x0005e80000100800 */
[----:B------:R1:W-:Y:S01]  /*15730*/  STL [R1+0x34], R74 ;  /* 0x0000344a01007387 */ /* 0x0003e20000100800 */
[----:B--2---:R-:W-:Y:S01]  /*15740*/  IMAD.MOV.U32 R0, RZ, RZ, R154 ;  /* 0x000000ffff007224 */ /* 0x004fe200078e009a */
[----:B0-----:R-:W-:Y:S01]  /*15750*/  NOP ;  /* 0x0000000000007918 */ /* 0x001fe20000000000 */
[----:B------:R-:W-:Y:S05]  /*15760*/  @P2 BRA `(.L_x_531) ;  /* 0xffffffac001c2947 */ /* 0x000fea000383ffff */
.L_x_521:
[----:B------:R-:W-:Y:S05]  /*15770*/  WARPSYNC.ALL ;  /* 0x0000000000007948 */ /* 0x000fea0003800000 */
[----:B------:R-:W-:Y:S06]  /*15780*/  BAR.ARV 0x8, 0x200 ;  /* 0x0208000000007b1d */ /* 0x000fec0000002000 */
[----:B------:R-:W-:Y:S05]  /*15790*/  @!P0 BRA `(.L_x_532) ;  /* 0x0000000000048947 */ /* 0x000fea0003800000 */
[----:B------:R-:W-:Y:S01]  /*157a0*/  BPT.TRAP 0x1 ;  /* 0x000000040000795c */ /* 0x000fe20000300000 */
.L_x_532:
[----:B------:R-:W2:Y:S01]  /*157b0*/  LDL R2, [R1+0x60] ;  /* 0x0000600001027983 */ /* 0x000ea20000100800 */
[----:B------:R-:W-:Y:S01]  /*157c0*/  IMAD R0, R154, 0x8, R16 ;  /* 0x000000089a007824 */ /* 0x000fe200078e0210 */
[----:B--2---:R-:W-:-:S04]  /*157d0*/  SHF.L.U32 R3, R2, 0x1f, RZ ;  /* 0x0000001f02037819 */ /* 0x004fc800000006ff */
[----:B------:R0:W2:Y:S01]  /*157e0*/  SYNCS.PHASECHK.TRANS64.TRYWAIT P2, [R0+URZ+0x31c50], R3 ;  /* 0x031c5003000075a7 */ /* 0x0000a2000804017f */
[----:B------:R-:W-:Y:S05]  /*157f0*/  @!P0 BRA `(.L_x_533) ;  /* 0x0000000000048947 */ /* 0x000fea0003800000 */
[----:B------:R-:W-:Y:S01]  /*15800*/  BPT.TRAP 0x1 ;  /* 0x000000040000795c */ /* 0x000fe20000300000 */
.L_x_533:
[----:B------:R-:W3:Y:S01]  /*15810*/  LDL.LU R2, [R1+0x84] ;  /* 0x0000840001027983 */ /* 0x000ee20000300800 */
[----:B------:R-:W-:Y:S02]  /*15820*/  VIADD R16, R16, 0x200 ;  /* 0x0000020010107836 */ /* 0x000fe40000000000 */
[----:B------:R-:W-:-:S03]  /*15830*/  IMAD.MOV.U32 R5, RZ, RZ, -0x3ffffff0 ;  /* 0xc0000010ff057424 */ /* 0x000fc600078e00ff */
[----:B------:R-:W-:-:S04]  /*15840*/  SHF.R.U32.HI R16, RZ, 0x4, R16 ;  /* 0x00000004ff107819 */ /* 0x000fc80000011610 */
[----:B------:R-:W-:-:S04]  /*15850*/  LOP3.LUT R16, R16, 0x3fff, RZ, 0xc0, !PT ;  /* 0x00003fff10107812 */ /* 0x000fc800078ec0ff */
[----:B------:R-:W-:Y:S02]  /*15860*/  LOP3.LUT R7, R16, 0x2400000, RZ, 0xfc, !PT ;  /* 0x0240000010077812 */ /* 0x000fe400078efcff */
[----:B---3--:R-:W-:Y:S01]  /*15870*/  LOP3.LUT R4, R2, 0x10000, RZ, 0xfc, !PT ;  /* 0x0001000002047812 */ /* 0x008fe200078efcff */
[----:B--2---:R-:W-:Y:S06]  /*15880*/  @P2 BRA `(.L_x_534) ;  /* 0x0000000000082947 */ /* 0x004fec0003800000 */
[----:B------:R-:W2:Y:S02]  /*15890*/  SYNCS.PHASECHK.TRANS64.TRYWAIT P0, [R0+URZ+0x31c50], R3 ;  /* 0x031c5003000075a7 */ /* 0x000ea4000800017f */
[----:B--2---:R-:W-:Y:S05]  /*158a0*/  @!P0 BRA `(.L_x_535) ;  /* 0x000000bc008c8947 */ /* 0x004fea0003800000 */
.L_x_534:
[----:B------:R-:W-:Y:S01]  /*158b0*/  IMAD R2, R154, 0x6c0, R7 ;  /* 0x000006c09a027824 */ /* 0x000fe200078e0207 */
[----:B------:R-:W3:Y:S01]  /*158c0*/  LDL.LU R11, [R1+0x38] ;  /* 0x00003800010b7983 */ /* 0x000ee20000300800 */
[----:B0-2---:R-:W-:Y:S01]  /*158d0*/  IMAD.MOV.U32 R3, RZ, RZ, -0x7fffffe0 ;  /* 0x80000020ff037424 */ /* 0x005fe200078e00ff */
[----:B------:R-:W-:Y:S05]  /*158e0*/  WARPSYNC.ALL ;  /* 0x0000000000007948 */ /* 0x000fea0003800000 */
[C---:B------:R-:W-:Y:S01]  /*158f0*/  R2UR UR4, R4.reuse ;  /* 0x00000000040472ca */ /* 0x040fe200000e0000 */
[----:B------:R-:W-:Y:S01]  /*15900*/  VIADD R6, R4, 0x180 ;  /* 0x0000018004067836 */ /* 0x000fe20000000000 */
[----:B------:R-:W-:Y:S01]  /*15910*/  R2UR UR5, R5 ;  /* 0x00000000050572ca */ /* 0x000fe200000e0000 */
[C---:B------:R-:W-:Y:S01]  /*15920*/  VIADD R8, R2.reuse, 0x40 ;  /* 0x0000004002087836 */ /* 0x040fe20000000000 */
[----:B------:R-:W-:Y:S01]  /*15930*/  R2UR UR6, R2 ;  /* 0x00000000020672ca */ /* 0x000fe200000e0000 */
[----:B------:R-:W-:Y:S01]  /*15940*/  IMAD.MOV.U32 R7, RZ, RZ, -0x3ffffff0 ;  /* 0xc0000010ff077424 */ /* 0x000fe200078e00ff */
[----:B------:R-:W-:Y:S01]  /*15950*/  R2UR UR7, R3 ;  /* 0x00000000030772ca */ /* 0x000fe200000e0000 */
[----:B------:R-:W-:Y:S01]  /*15960*/  WARPGROUP.ARRIVE ;  /* 0x00000000000079c5 */ /* 0x000fe20000000000 */
[----:B------:R-:W-:Y:S01]  /*15970*/  IMAD.MOV.U32 R9, RZ, RZ, -0x7fffffe0 ;  /* 0x80000020ff097424 */ /* 0x000fe200078e00ff */
[----:B------:R-:W2:Y:S04]  /*15980*/  LDL.LU R10, [R1+0x48] ;  /* 0x00004800010a7983 */ /* 0x000ea80000300800 */
[----:B------:R-:W4:Y:S01]  /*15990*/  LDL.LU R12, [R1+0x60] ;  /* 0x00006000010c7983 */ /* 0x000f220000300800 */
[----:B------:R-:W-:-:S02]  /*159a0*/  IMAD.MOV.U32 R5, RZ, RZ, -0x3ffffff0 ;  /* 0xc0000010ff057424 */ /* 0x000fc400078e00ff */
[----:B------:R-:W-:Y:S01]  /*159b0*/  IMAD.MOV.U32 R3, RZ, RZ, -0x7fffffe0 ;  /* 0x80000020ff037424 */ /* 0x000fe200078e00ff */
[----:B------:R-:W4:Y:S01]  /*159c0*/  LDL.LU R13, [R1+0xa4] ;  /* 0x0000a400010d7983 */ /* 0x000f220000300800 */
[----:B------:R-:W-:Y:S01]  /*159d0*/  VIADD R154, R154, 0x1 ;  /* 0x000000019a9a7836 */ /* 0x000fe20000000000 */
[----:B------:R-:W-:Y:S01]  /*159e0*/  HGMMA.64x96x16.F32.BF16 R24, gdesc[UR4].tnspB, R24, gsb0 ;  /* 0x41600000041879f0 */ /* 0x000fe20008001818 */
[----:B------:R-:W-:Y:S01]  /*159f0*/  R2UR UR4, R6 ;  /* 0x00000000060472ca */ /* 0x000fe200000e0000 */
[----:B------:R-:W-:Y:S01]  /*15a00*/  VIADD R6, R4, 0x300 ;  /* 0x0000030004067836 */ /* 0x000fe20000000000 */
[----:B------:R-:W-:Y:S01]  /*15a10*/  R2UR UR5, R7 ;  /* 0x00000000070572ca */ /* 0x000fe200000e0000 */
[----:B------:R-:W-:Y:S01]  /*15a20*/  IMAD.MOV.U32 R7, RZ, RZ, -0x3ffffff0 ;  /* 0xc0000010ff077424 */ /* 0x000fe200078e00ff */
[----:B------:R-:W-:Y:S01]  /*15a30*/  R2UR UR6, R8 ;  /* 0x00000000080672ca */ /* 0x000fe200000e0000 */
[----:B------:R-:W-:Y:S01]  /*15a40*/  VIADD R8, R2, 0x80 ;  /* 0x0000008002087836 */ /* 0x000fe20000000000 */
[----:B------:R-:W-:Y:S01]  /*15a50*/  R2UR UR7, R9 ;  /* 0x00000000090772ca */ /* 0x000fe200000e0000 */
[----:B------:R-:W-:Y:S01]  /*15a60*/  IMAD.MOV.U32 R9, RZ, RZ, -0x7fffffe0 ;  /* 0x80000020ff097424 */ /* 0x000fe200078e00ff */
[----:B------:R-:W-:Y:S01]  /*15a70*/  ISETP.NE.AND P2, PT, R154, 0x2, PT ;  /* 0x000000029a00780c */ /* 0x000fe20003f45270 */
[----:B------:R-:W-:-:S02]  /*15a80*/  WARPGROUP.DEPBAR.LE gsb0, 0x0 ;  /* 0x00008000000079c5 */ /* 0x000fc40000010000 */
[----:B------:R-:W-:-:S08]  /*15a90*/  WARPGROUP.ARRIVE ;  /* 0x00000000000079c5 */ /* 0x000fd00000000000 */
        /* <DEDUP_REMOVED lines=9> */
[----:B------:R-:W-:Y:S02]  /*15b30*/  WARPGROUP.DEPBAR.LE gsb0, 0x0 ;  /* 0x00008000000079c5 */ /* 0x000fe40000010000 */
[----:B------:R-:W-:-:S09]  /*15b40*/  WARPGROUP.ARRIVE ;  /* 0x00000000000079c5 */ /* 0x000fd20000000000 */
        /* <DEDUP_REMOVED lines=41> */
[----:B------:R-:W-:Y:S02]  /*15de0*/  IMAD.MOV.U32 R9, RZ, RZ, -0x7fffffe0 ;  /* 0x80000020ff097424 */ /* 0x000fe400078e00ff */
[----:B------:R-:W-:-:S02]  /*15df0*/  VIADD R4, R4, 0xc00 ;  /* 0x00000c0004047836 */ /* 0x000fc40000000000 */
[----:B------:R-:W-:Y:S01]  /*15e00*/  VIADD R2, R2, 0x200 ;  /* 0x0000020002027836 */ /* 0x000fe20000000000 */
[----:B------:R-:W-:Y:S02]  /*15e10*/  WARPGROUP.DEPBAR.LE gsb0, 0x0 ;  /* 0x00008000000079c5 */ /* 0x000fe40000010000 */
[----:B------:R-:W-:-:S06]  /*15e20*/  WARPGROUP.ARRIVE ;  /* 0x00000000000079c5 */ /* 0x000fcc0000000000 */
[----:B------:R-:W-:Y:S01]  /*15e30*/  HGMMA.64x96x16.F32.BF16 R24, gdesc[UR4].tnspB, R24, gsb0 ;  /* 0x41600000041879f0 */ /* 0x000fe20008001818 */
[----:B------:R-:W-:Y:S02]  /*15e40*/  R2UR UR4, R6 ;  /* 0x00000000060472ca */ /* 0x000fe400000e0000 */
[----:B------:R-:W-:Y:S02]  /*15e50*/  R2UR UR5, R7 ;  /* 0x00000000070572ca */ /* 0x000fe400000e0000 */
[----:B------:R-:W-:Y:S02]  /*15e60*/  R2UR UR6, R8 ;  /* 0x00000000080672ca */ /* 0x000fe400000e0000 */
[----:B------:R-:W-:Y:S01]  /*15e70*/  R2UR UR7, R9 ;  /* 0x00000000090772ca */ /* 0x000fe200000e0000 */
[----:B------:R-:W-:Y:S02]  /*15e80*/  WARPGROUP.DEPBAR.LE gsb0, 0x0 ;  /* 0x00008000000079c5 */ /* 0x000fe40000010000 */
[----:B------:R-:W-:-:S10]  /*15e90*/  WARPGROUP.ARRIVE ;  /* 0x00000000000079c5 */ /* 0x000fd40000000000 */
[----:B------:R-:W-:Y:S01]  /*15ea0*/  HGMMA.64x96x16.F32.BF16 R24, gdesc[UR4].tnspB, R24, gsb0 ;  /* 0x41600000041879f0 */ /* 0x000fe20008001818 */
[----:B------:R-:W-:Y:S02]  /*15eb0*/  R2UR UR4, R4 ;  /* 0x00000000040472ca */ /* 0x000fe400000e0000 */
[----:B------:R-:W-:Y:S02]  /*15ec0*/  R2UR UR5, R5 ;  /* 0x00000000050572ca */ /* 0x000fe400000e0000 */
[----:B------:R-:W-:Y:S02]  /*15ed0*/  R2UR UR6, R2 ;  /* 0x00000000020672ca */ /* 0x000fe400000e0000 */
[----:B------:R-:W-:Y:S01]  /*15ee0*/  R2UR UR7, R3 ;  /* 0x00000000030772ca */ /* 0x000fe200000e0000 */
[----:B---3--:R-:W0:Y:S04]  /*15ef0*/  SHFL.BFLY PT, R2, R11, 0x2, 0x1f ;  /* 0x0c401f000b027f89 */ /* 0x008e2800000e0000 */
[----:B--2---:R-:W2:Y:S01]  /*15f00*/  SHFL.BFLY PT, R3, R10, 0x2, 0x1f ;  /* 0x0c401f000a037f89 */ /* 0x004ea200000e0000 */
[----:B0-----:R-:W-:Y:S01]  /*15f10*/  FADD.FTZ R2, R2, R11 ;  /* 0x0000000b02027221 */ /* 0x001fe20000010000 */
[----:B--2---:R-:W-:Y:S01]  /*15f20*/  FADD.FTZ R4, R3, R10 ;  /* 0x0000000a03047221 */ /* 0x004fe20000010000 */
[----:B------:R-:W-:-:S03]  /*15f30*/  IMAD.MOV.U32 R10, RZ, RZ, RZ ;  /* 0x000000ffff0a7224 */ /* 0x000fc600078e00ff */
[----:B------:R-:W0:Y:S04]  /*15f40*/  SHFL.BFLY PT, R3, R2, 0x1, 0x1f ;  /* 0x0c201f0002037f89 */ /* 0x000e2800000e0000 */
[----:B------:R-:W2:Y:S01]  /*15f50*/  SHFL.BFLY PT, R5, R4, 0x1, 0x1f ;  /* 0x0c201f0004057f89 */ /* 0x000ea200000e0000 */
[----:B----4-:R-:W-:Y:S02]  /*15f60*/  VIADD R13, R13, 0x1 ;  /* 0x000000010d0d7836 */ /* 0x010fe40000000000 */
[----:B0-----:R-:W-:Y:S01]  /*15f70*/  FADD.FTZ R8, R2, R3 ;  /* 0x0000000302087221 */ /* 0x001fe20000010000 */
[----:B------:R-:W-:Y:S01]  /*15f80*/  SEL R2, RZ, 0x1, P2 ;  /* 0x00000001ff027807 */ /* 0x000fe20001000000 */
[----:B--2---:R-:W-:-:S03]  /*15f90*/  FADD.FTZ R11, R4, R5 ;  /* 0x00000005040b7221 */ /* 0x004fc60000010000 */
[----:B------:R-:W-:Y:S02]  /*15fa0*/  FSETP.NE.FTZ.AND P0, PT, R8, RZ, PT ;  /* 0x000000ff0800720b */ /* 0x000fe40003f15000 */
[----:B------:R-:W-:Y:S02]  /*15fb0*/  LOP3.LUT R12, R12, R2, RZ, 0x3c, !PT ;  /* 0x000000020c0c7212 */ /* 0x000fe400078e3cff */
[----:B------:R-:W-:Y:S01]  /*15fc0*/  FSETP.NE.FTZ.AND P3, PT, R11, RZ, PT ;  /* 0x000000ff0b00720b */ /* 0x000fe20003f75000 */
[----:B------:R-:W-:Y:S02]  /*15fd0*/  WARPGROUP.DEPBAR.LE gsb0, 0x0 ;  /* 0x00008000000079c5 */ /* 0x000fe40000010000 */
[----:B------:R-:W-:-:S06]  /*15fe0*/  WARPGROUP.ARRIVE ;  /* 0x00000000000079c5 */ /* 0x000fcc0000000000 */
[----:B------:R-:W-:Y:S01]  /*15ff0*/  @P0 MUFU.RCP R10, R8 ;  /* 0x00000008000a0308 */ /* 0x000fe20000001000 */
[----:B------:R-:W-:Y:S01]  /*16000*/  HGMMA.64x96x16.F32.BF16 R24, gdesc[UR4].tnspB, R24, gsb0 ;  /* 0x41600000041879f0 */ /* 0x000fe20008001818 */
[----:B------:R-:W-:Y:S01]  /*16010*/  IMAD.MOV.U32 R3, RZ, RZ, RZ ;  /* 0x000000ffff037224 */ /* 0x000fe200078e00ff */
[----:B------:R0:W-:Y:S05]  /*16020*/  STL [R1+0x60], R12 ;  /* 0x0000600c01007387 */ /* 0x0001ea0000100800 */
[----:B------:R-:W2:Y:S01]  /*16030*/  @P0 MUFU.LG2 R6, R8 ;  /* 0x0000000800060308 */ /* 0x000ea20000000c00 */
[----:B------:R3:W-:Y:S07]  /*16040*/  STL [R1+0xa4], R13 ;  /* 0x0000a40d01007387 */ /* 0x0007ee0000100800 */
[----:B------:R-:W4:Y:S01]  /*16050*/  @P3 MUFU.LG2 R7, R11 ;  /* 0x0000000b00073308 */ /* 0x000f220000000c00 */
[----:B------:R-:W-:-:S07]  /*16060*/  @!P1 VIADD R4, R0, 0x31c60 ;  /* 0x00031c6000049836 */ /* 0x000fce0000000000 */
[----:B------:R-:W1:Y:S01]  /*16070*/  @P3 MUFU.RCP R3, R11 ;  /* 0x0000000b00033308 */ /* 0x000e620000001000 */
[C---:B------:R-:W-:Y:S01]  /*16080*/  @P0 FMUL.FTZ R5, R15.reuse, 0.69314718246459960938 ;  /* 0x3f3172180f050820 */ /* 0x040fe20000410000 */
[----:B0-----:R-:W-:Y:S01]  /*16090*/  @P3 FMUL.FTZ R12, R15, 0.69314718246459960938 ;  /* 0x3f3172180f0c3820 */ /* 0x001fe20000410000 */
[----:B--2---:R-:W-:Y:S01]  /*160a0*/  @P0 FMUL.FTZ R6, R6, 0.69314718246459960938 ;  /* 0x3f31721806060820 */ /* 0x004fe20000410000 */
[----:B------:R-:W-:Y:S01]  /*160b0*/  @!P1 PRMT R4, RZ, 0x654, R4 ;  /* 0x00000654ff049816 */ /* 0x000fe20000000004 */
[----:B------:R-:W-:Y:S02]  /*160c0*/  IMAD.MOV.U32 R2, RZ, RZ, -0x800000 ;  /* 0xff800000ff027424 */ /* 0x000fe400078e00ff */
[----:B----4-:R-:W-:Y:S01]  /*160d0*/  @P3 FMUL.FTZ R7, R7, 0.69314718246459960938 ;  /* 0x3f31721807073820 */ /* 0x010fe20000410000 */
[----:B------:R-:W-:Y:S02]  /*160e0*/  IMAD.MOV.U32 R0, RZ, RZ, -0x800000 ;  /* 0xff800000ff007424 */ /* 0x000fe400078e00ff */
[----:B------:R-:W-:Y:S01]  /*160f0*/  @P0 FFMA.FTZ R2, R5, R14, R6 ;  /* 0x0000000e05020223 */ /* 0x000fe20000010006 */
[----:B------:R-:W-:Y:S01]  /*16100*/  PLOP3.LUT P0, PT, PT, PT, PT, 0x8, 0x0 ;  /* 0x000000000000781c */ /* 0x000fe20003f0e170 */
[----:B------:R-:W-:Y:S01]  /*16110*/  @P3 FFMA.FTZ R0, R12, R74, R7 ;  /* 0x0000004a0c003223 */ /* 0x000fe20000010007 */
[----:B------:R-:W-:Y:S01]  /*16120*/  SEL R154, R154, RZ, P2 ;  /* 0x000000ff9a9a7207 */ /* 0x000fe20001000000 */
[----:B------:R-:W-:-:S02]  /*16130*/  WARPGROUP.DEPBAR.LE gsb0, 0x0 ;  /* 0x00008000000079c5 */ /* 0x000fc40000010000 */
        /* <DEDUP_REMOVED lines=24> */
[----:B0-----:R-:W-:Y:S01]  /*162c0*/  FMUL.FTZ R4, R24, R10 ;  /* 0x0000000a18047220 */ /* 0x001fe20000410000 */
[-C--:B-1----:R-:W-:Y:S01]  /*162d0*/  FMUL.FTZ R68, R26, R3.reuse ;  /* 0x000000031a447220 */ /* 0x082fe20000410000 */
        /* <DEDUP_REMOVED lines=22> */
[----:B---3--:R-:W-:-:S07]  /*16440*/  FMUL.FTZ R71, R71, R3 ;  /* 0x0000000347477220 */ /* 0x008fce0000410000 */
.L_x_480:
[----:B------:R-:W-:Y:S05]  /*16450*/  WARPSYNC.ALL ;  /* 0x0000000000007948 */ /* 0x000fea0003800000 */
[----:B------:R-:W0:Y:S08]  /*16460*/  S2UR UR5, SR_CgaCtaId ;  /* 0x00000000000579c3 */ /* 0x000e300000008800 */
[----:B------:R-:W-:Y:S06]  /*16470*/  BAR.SYNC.DEFER_BLOCKING 0x5, 0x200 ;  /* 0x0148000000007b1d */ /* 0x000fec0000010000 */
[----:B------:R-:W-:Y:S01]  /*16480*/  UMOV UR4, 0x400 ;  /* 0x0000040000047882 */ /* 0x000fe20000000000 */
[----:B------:R-:W-:Y:S01]  /*16490*/  BSSY B0, `(.L_x_536) ;  /* 0x00002bb000007945 */ /* 0x000fe20003800000 */
[----:B0-----:R-:W-:-:S06]  /*164a0*/  ULEA UR4, UR5, UR4, 0x18 ;  /* 0x0000000405047291 */ /* 0x001fcc000f8ec03f */
[----:B------:R-:W-:-:S05]  /*164b0*/  IMAD.U32 R16, RZ, RZ, UR4 ;  /* 0x00000004ff107e24 */ /* 0x000fca000f8e00ff */
[----:B------:R0:W1:Y:S01]  /*164c0*/  LDS.128 R108, [R16+0x31cd0] ;  /* 0x031cd000106c7984 */ /* 0x0000620000000c00 */
[----:B------:R-:W-:Y:S06]  /*164d0*/  BAR.ARV 0x4, 0x200 ;  /* 0x0108000000007b1d */ /* 0x000fec0000002000 */
[----:B------:R-:W-:Y:S05]  /*164e0*/  @P0 BRA `(.L_x_537) ;  /* 0x0000001c00f00947 */ /* 0x000fea0003800000 */
[----:B------:R-:W2:Y:S01]  /*164f0*/  LDL R12, [R1+0xe8] ;  /* 0x0000e800010c7983 */ /* 0x000ea20000100800 */
[----:B------:R-:W-:-:S03]  /*16500*/  ULDC UR4, c[0x0][0xad4] ;  /* 0x0002b50000047ab9 */ /* 0x000fc60000000800 */
[----:B------:R-:W3:Y:S04]  /*16510*/  LDL.LU R76, [R1+0x94] ;  /* 0x00009400014c7983 */ /* 0x000ee80000300800 */
[----:B------:R-:W4:Y:S04]  /*16520*/  LDL.LU R82, [R1+0x9c] ;  /* 0x00009c0001527983 */ /* 0x000f280000300800 */
[----:B------:R-:W4:Y:S01]  /*16530*/  LDL.LU R81, [R1+0xa0] ;  /* 0x0000a00001517983 */ /* 0x000f220000300800 */
[----:B------:R-:W0:Y:S01]  /*16540*/  S2R R3, SR_SWINHI ;  /* 0x0000000000037919 */ /* 0x000e220000002f00 */
[----:B------:R-:W-:-:S02]  /*16550*/  MOV R10, R16 ;  /* 0x00000010000a7202 */ /* 0x000fc40000000f00 */
[----:B0-----:R-:W-:-:S03]  /*16560*/  MOV R11, R3 ;  /* 0x00000003000b7202 */ /* 0x001fc60000000f00 */
[----:B--2---:R-:W-:-:S03]  /*16570*/  IMAD.WIDE R12, R12, 0x2, R10 ;  /* 0x000000020c0c7825 */ /* 0x004fc600078e020a */
[C---:B------:R-:W-:Y:S02]  /*16580*/  IADD3 R77, P0, R12.reuse, 0x6020, RZ ;  /* 0x000060200c4d7810 */ /* 0x040fe40007f1e0ff */
[----:B------:R-:W-:-:S03]  /*16590*/  LOP3.LUT R3, R12, 0x180, RZ, 0xc0, !PT ;  /* 0x000001800c037812 */ /* 0x000fc600078ec0ff */
[----:B------:R-:W-:Y:S01]  /*165a0*/  IMAD.X R27, RZ, RZ, R13, P0 ;  /* 0x000000ffff1b7224 */ /* 0x000fe200000e060d */
[----:B---3--:R-:W-:Y:S02]  /*165b0*/  ISETP.NE.AND P0, PT, R76, RZ, PT ;  /* 0x000000ff4c00720c */ /* 0x008fe40003f05270 */
[----:B------:R-:W-:Y:S02]  /*165c0*/  IADD3 R24, P4, R12, 0x20, RZ ;  /* 0x000000200c187810 */ /* 0x000fe40007f9e0ff */
[----:B------:R-:W-:Y:S01]  /*165d0*/  SEL R80, R76, UR4, P0 ;  /* 0x000000044c507c07 */ /* 0x000fe20008000000 */
[----:B------:R-:W-:Y:S05]  /*165e0*/  WARPSYNC.ALL ;  /* 0x0000000000007948 */ /* 0x000fea0003800000 */
[----:B------:R-:W-:-:S02]  /*165f0*/  SHF.R.U64 R3, R3, 0x3, RZ ;  /* 0x0000000303037819 */ /* 0x000fc400000012ff */
[----:B------:R-:W-:Y:S01]  /*16600*/  LOP3.LUT R14, R24, 0x180, RZ, 0xc0, !PT ;  /* 0x00000180180e7812 */ /* 0x000fe200078ec0ff */
[----:B------:R-:W-:Y:S01]  /*16610*/  BAR.SYNC.DEFER_BLOCKING 0x1, 0x180 ;  /* 0x0046000000007b1d */ /* 0x000fe20000010000 */
[C---:B------:R-:W-:Y:S02]  /*16620*/  IADD3 R26, P3, R12.reuse, 0x3000, RZ ;  /* 0x000030000c1a7810 */ /* 0x040fe40007f7e0ff */
[C---:B------:R-:W-:Y:S02]  /*16630*/  IADD3 R15, P2, R12.reuse, 0x3020, RZ ;  /* 0x000030200c0f7810 */ /* 0x040fe40007f5e0ff */
[----:B------:R-:W-:Y:S02]  /*16640*/  IADD3 R35, P1, R12, 0x6000, RZ ;  /* 0x000060000c237810 */ /* 0x000fe40007f3e0ff */
[----:B------:R-:W-:Y:S01]  /*16650*/  LOP3.LUT R34, R77, 0x180, RZ, 0xc0, !PT ;  /* 0x000001804d227812 */ /* 0x000fe200078ec0ff */
[----:B------:R-:W-:Y:S01]  /*16660*/  IMAD.X R29, RZ, RZ, R13, P4 ;  /* 0x000000ffff1d7224 */ /* 0x000fe200020e060d */
[----:B------:R-:W-:Y:S01]  /*16670*/  LOP3.LUT R12, R3, R12, RZ, 0x3c, !PT ;  /* 0x0000000c030c7212 */ /* 0x000fe200078e3cff */
[----:B------:R-:W-:Y:S01]  /*16680*/  ULDC.64 UR6, c[0x0][0xc08] ;  /* 0x0003020000067ab9 */ /* 0x000fe20000000a00 */
[----:B------:R-:W-:Y:S01]  /*16690*/  SHF.R.U64 R3, R14, 0x3, RZ ;  /* 0x000000030e037819 */ /* 0x000fe200000012ff */
[----:B------:R-:W-:Y:S01]  /*166a0*/  ULDC.64 UR4, c[0x0][0xc00] ;  /* 0x0003000000047ab9 */ /* 0x000fe20000000a00 */
[----:B------:R-:W-:-:S02]  /*166b0*/  LOP3.LUT R14, R15, 0x180, RZ, 0xc0, !PT ;  /* 0x000001800f0e7812 */ /* 0x000fc400078ec0ff */
[----:B------:R-:W-:Y:S02]  /*166c0*/  LOP3.LUT R28, R3, R24, RZ, 0x3c, !PT ;  /* 0x00000018031c7212 */ /* 0x000fe400078e3cff */
[----:B------:R-:W-:Y:S02]  /*166d0*/  LOP3.LUT R3, R26, 0x180, RZ, 0xc0, !PT ;  /* 0x000001801a037812 */ /* 0x000fe400078ec0ff */
[----:B------:R-:W-:Y:S02]  /*166e0*/  LOP3.LUT R24, R35, 0x180, RZ, 0xc0, !PT ;  /* 0x0000018023187812 */ /* 0x000fe400078ec0ff */
[----:B------:R-:W-:Y:S02]  /*166f0*/  SHF.R.U64 R3, R3, 0x3, RZ ;  /* 0x0000000303037819 */ /* 0x000fe400000012ff */
[----:B------:R-:W-:Y:S02]  /*16700*/  SHF.R.U64 R24, R24, 0x3, RZ ;  /* 0x0000000318187819 */ /* 0x000fe400000012ff */
[----:B------:R-:W-:Y:S01]  /*16710*/  SHF.R.U64 R14, R14, 0x3, RZ ;  /* 0x000000030e0e7819 */ /* 0x000fe200000012ff */
[--C-:B------:R-:W-:Y:S01]  /*16720*/  IMAD.X R31, RZ, RZ, R13.reuse, P3 ;  /* 0x000000ffff1f7224 */ /* 0x100fe200018e060d */
[----:B------:R-:W-:Y:S01]  /*16730*/  LOP3.LUT R30, R3, R26, RZ, 0x3c, !PT ;  /* 0x0000001a031e7212 */ /* 0x000fe200078e3cff */
[--C-:B------:R-:W-:Y:S01]  /*16740*/  IMAD.X R33, RZ, RZ, R13.reuse, P2 ;  /* 0x000000ffff217224 */ /* 0x100fe200010e060d */
[----:B------:R-:W-:Y:S01]  /*16750*/  LOP3.LUT R24, R24, R35, RZ, 0x3c, !PT ;  /* 0x0000002318187212 */ /* 0x000fe200078e3cff */
[----:B------:R-:W-:Y:S01]  /*16760*/  IMAD.X R25, RZ, RZ, R13, P1 ;  /* 0x000000ffff197224 */ /* 0x000fe200008e060d */
[----:B------:R-:W-:-:S02]  /*16770*/  SHF.R.U64 R34, R34, 0x3, RZ ;  /* 0x0000000322227819 */ /* 0x000fc400000012ff */
[----:B------:R-:W-:Y:S02]  /*16780*/  LOP3.LUT R32, R14, R15, RZ, 0x3c, !PT ;  /* 0x0000000f0e207212 */ /* 0x000fe400078e3cff */
[----:B------:R-:W-:Y:S02]  /*16790*/  MOV R35, R12 ;  /* 0x0000000c00237202 */ /* 0x000fe40000000f00 */
[----:B------:R-:W-:Y:S02]  /*167a0*/  F2FP.BF16.F32.PACK_AB R12, R5, R4 ;  /* 0x00000004050c723e */ /* 0x000fe400000010ff */
[----:B------:R-:W-:Y:S02]  /*167b0*/  F2FP.BF16.F32.PACK_AB R13, R69, R68 ;  /* 0x00000044450d723e */ /* 0x000fe400000010ff */
[----:B------:R-:W-:Y:S02]  /*167c0*/  F2FP.BF16.F32.PACK_AB R14, R7, R6 ;  /* 0x00000006070e723e */ /* 0x000fe400000010ff */
[----:B------:R-:W-:-:S02]  /*167d0*/  F2FP.BF16.F32.PACK_AB R15, R73, R72 ;  /* 0x00000048490f723e */ /* 0x000fc400000010ff */
[----:B------:R-:W-:Y:S02]  /*167e0*/  MOV R79, R28 ;  /* 0x0000001c004f7202 */ /* 0x000fe40000000f00 */
[----:B------:R-:W-:Y:S02]  /*167f0*/  MOV R3, R30 ;  /* 0x0000001e00037202 */ /* 0x000fe40000000f00 */
[----:B------:R-:W-:Y:S02]  /*16800*/  LOP3.LUT R26, R34, R77, RZ, 0x3c, !PT ;  /* 0x0000004d221a7212 */ /* 0x000fe400078e3cff */
[----:B------:R-:W-:Y:S02]  /*16810*/  F2FP.BF16.F32.PACK_AB R28, R9, R8 ;  /* 0x00000008091c723e */ /* 0x000fe400000010ff */
[----:B------:R-:W-:Y:S02]  /*16820*/  F2FP.BF16.F32.PACK_AB R29, R75, R74 ;  /* 0x0000004a4b1d723e */ /* 0x000fe400000010ff */
[----:B------:R-:W-:-:S02]  /*16830*/  F2FP.BF16.F32.PACK_AB R30, R21, R20 ;  /* 0x00000014151e723e */ /* 0x000fc400000010ff */
[----:B------:R-:W-:Y:S01]  /*16840*/  F2FP.BF16.F32.PACK_AB R31, R39, R38 ;  /* 0x00000026271f723e */ /* 0x000fe200000010ff */
[----:B------:R0:W-:Y:S01]  /*16850*/  STSM.16.M88.4 [R35], R12 ;  /* 0x0000000c23007844 */ /* 0x0001e20000000200 */
[----:B------:R-:W-:Y:S02]  /*16860*/  MOV R78, R32 ;  /* 0x00000020004e7202 */ /* 0x000fe40000000f00 */
[----:B------:R-:W-:Y:S02]  /*16870*/  F2FP.BF16.F32.PACK_AB R32, R37, R36 ;  /* 0x000000242520723e */ /* 0x000fe400000010ff */
[----:B------:R-:W-:Y:S02]  /*16880*/  F2FP.BF16.F32.PACK_AB R33, R43, R42 ;  /* 0x0000002a2b21723e */ /* 0x000fe400000010ff */
[----:B------:R-:W-:Y:S01]  /*16890*/  F2FP.BF16.F32.PACK_AB R34, R41, R40 ;  /* 0x000000282922723e */ /* 0x000fe200000010ff */
[----:B------:R2:W-:Y:S01]  /*168a0*/  STSM.16.M88.4 [R79], R28 ;  /* 0x0000001c4f007844 */ /* 0x0005e20000000200 */
[----:B------:R-:W-:-:S02]  /*168b0*/  MOV R77, R24 ;  /* 0x00000018004d7202 */ /* 0x000fc40000000f00 */
[----:B------:R-:W-:Y:S02]  /*168c0*/  MOV R76, R26 ;  /* 0x0000001a004c7202 */ /* 0x000fe40000000f00 */
[----:B------:R-:W-:Y:S02]  /*168d0*/  F2FP.BF16.F32.PACK_AB R24, R53, R52 ;  /* 0x000000343518723e */ /* 0x000fe400000010ff */
[----:B0-----:R-:W-:Y:S02]  /*168e0*/  F2FP.BF16.F32.PACK_AB R35, R47, R46 ;  /* 0x0000002e2f23723e */ /* 0x001fe400000010ff */
[----:B------:R-:W-:Y:S02]  /*168f0*/  F2FP.BF16.F32.PACK_AB R12, R45, R44 ;  /* 0x0000002c2d0c723e */ /* 0x000fe400000010ff */
[----:B------:R-:W-:Y:S02]  /*16900*/  F2FP.BF16.F32.PACK_AB R13, R51, R50 ;  /* 0x00000032330d723e */ /* 0x000fe400000010ff */
[----:B------:R-:W-:-:S02]  /*16910*/  F2FP.BF16.F32.PACK_AB R14, R49, R48 ;  /* 0x00000030310e723e */ /* 0x000fc400000010ff */
[----:B------:R-:W-:Y:S02]  /*16920*/  F2FP.BF16.F32.PACK_AB R15, R55, R54 ;  /* 0x00000036370f723e */ /* 0x000fe400000010ff */
[----:B------:R-:W-:Y:S02]  /*16930*/  F2FP.BF16.F32.PACK_AB R25, R59, R58 ;  /* 0x0000003a3b19723e */ /* 0x000fe400000010ff */
[----:B------:R-:W-:Y:S02]  /*16940*/  F2FP.BF16.F32.PACK_AB R26, R57, R56 ;  /* 0x00000038391a723e */ /* 0x000fe400000010ff */
[----:B------:R-:W-:Y:S02]  /*16950*/  F2FP.BF16.F32.PACK_AB R27, R63, R62 ;  /* 0x0000003e3f1b723e */ /* 0x000fe400000010ff */
[----:B--2---:R-:W-:Y:S02]  /*16960*/  F2FP.BF16.F32.PACK_AB R28, R61, R60 ;  /* 0x0000003c3d1c723e */ /* 0x004fe400000010ff */
[----:B------:R-:W-:-:S02]  /*16970*/  F2FP.BF16.F32.PACK_AB R29, R67, R66 ;  /* 0x00000042431d723e */ /* 0x000fc400000010ff */
[----:B------:R-:W-:Y:S02]  /*16980*/  F2FP.BF16.F32.PACK_AB R30, R65, R64 ;  /* 0x00000040411e723e */ /* 0x000fe400000010ff */
[----:B------:R-:W-:Y:S01]  /*16990*/  F2FP.BF16.F32.PACK_AB R31, R71, R70 ;  /* 0x00000046471f723e */ /* 0x000fe200000010ff */
[----:B------:R4:W-:Y:S01]  /*169a0*/  STSM.16.M88.4 [R3], R32 ;  /* 0x0000002003007844 */ /* 0x0009e20000000200 */
[----:B------:R-:W-:-:S03]  /*169b0*/  ISETP.NE.U32.AND P3, PT, RZ, UR6, PT ;  /* 0x00000006ff007c0c */ /* 0x000fc6000bf65070 */
[----:B------:R-:W-:Y:S01]  /*169c0*/  STSM.16.M88.4 [R78], R12 ;  /* 0x0000000c4e007844 */ /* 0x000fe20000000200 */
[----:B------:R-:W-:-:S03]  /*169d0*/  ISETP.NE.AND.EX P3, PT, RZ, UR7, PT, P3 ;  /* 0x00000007ff007c0c */ /* 0x000fc6000bf65330 */
[----:B------:R0:W-:Y:S04]  /*169e0*/  STSM.16.M88.4 [R77], R24 ;  /* 0x000000184d007844 */ /* 0x0001e80000000200 */
[----:B------:R2:W-:Y:S01]  /*169f0*/  STSM.16.M88.4 [R76], R28 ;  /* 0x0000001c4c007844 */ /* 0x0005e20000000200 */
[----:B------:R-:W-:Y:S01]  /*16a00*/  BAR.SYNC.DEFER_BLOCKING 0x1, 0x180 ;  /* 0x0046000000007b1d */ /* 0x000fe20000010000 */
[----:B------:R-:W-:Y:S02]  /*16a10*/  ISETP.NE.U32.AND P0, PT, RZ, UR4, PT ;  /* 0x00000004ff007c0c */ /* 0x000fe4000bf05070 */
[----:B----4-:R-:W-:Y:S02]  /*16a20*/  IADD3 R32, P1, R82, UR4, RZ ;  /* 0x0000000452207c10 */ /* 0x010fe4000ff3e0ff */
[----:B------:R-:W-:-:S02]  /*16a30*/  ISETP.NE.AND.EX P0, PT, RZ, UR5, PT, P0 ;  /* 0x00000005ff007c0c */ /* 0x000fc4000bf05300 */
[C---:B------:R-:W-:Y:S02]  /*16a40*/  IADD3.X R33, R81.reuse, UR5, RZ, P1, !PT ;  /* 0x0000000551217c10 */ /* 0x040fe40008ffe4ff */
[----:B------:R-:W-:Y:S01]  /*16a50*/  @P3 IADD3 R34, P1, R82, UR6, RZ ;  /* 0x0000000652223c10 */ /* 0x000fe2000ff3e0ff */
[----:B------:R-:W-:Y:S01]  /*16a60*/  ULDC UR6, c[0x0][0xa88] ;  /* 0x0002a20000067ab9 */ /* 0x000fe20000000800 */
[----:B------:R-:W-:Y:S01]  /*16a70*/  IMAD.MOV.U32 R3, RZ, RZ, RZ ;  /* 0x000000ffff037224 */ /* 0x000fe200078e00ff */
[----:B------:R-:W-:Y:S01]  /*16a80*/  ISETP.GT.AND P2, PT, R80, 0x1, PT ;  /* 0x000000015000780c */ /* 0x000fe20003f44270 */
[----:B0-----:R-:W-:Y:S01]  /*16a90*/  IMAD.MOV.U32 R26, RZ, RZ, 0x9b8 ;  /* 0x000009b8ff1a7424 */ /* 0x001fe200078e00ff */
[----:B------:R-:W-:Y:S01]  /*16aa0*/  @P3 IADD3.X R35, R81, UR7, RZ, P1, !PT ;  /* 0x0000000751233c10 */ /* 0x000fe20008ffe4ff */
[----:B------:R-:W-:Y:S01]  /*16ab0*/  IMAD.U32 R81, RZ, RZ, UR6 ;  /* 0x00000006ff517e24 */ /* 0x000fe2000f8e00ff */
[----:B--2---:R-:W0:Y:S02]  /*16ac0*/  LDC R76, c[0x0][0xbe8] ;  /* 0x0002fa00ff4c7b82 */ /* 0x004e240000000800 */
[----:B------:R2:W5:Y:S04]  /*16ad0*/  @P0 LDG.E R3, desc[UR60][R32.64] ;  /* 0x0000003c20030981 */ /* 0x000568000c1e1900 */
[----:B------:R2:W5:Y:S01]  /*16ae0*/  @P3 LDG.E R81, desc[UR60][R34.64] ;  /* 0x0000003c22513981 */ /* 0x000562000c1e1900 */
[----:B------:R-:W-:-:S04]  /*16af0*/  SEL R26, R26, 0x978, P2 ;  /* 0x000009781a1a7807 */ /* 0x000fc80001000000 */
[----:B------:R2:W3:Y:S08]  /*16b00*/  LDC.64 R12, c[0x0][R26+0x220] ;  /* 0x000088001a0c7b82 */ /* 0x0004f00000000a00 */
[----:B------:R2:W4:Y:S08]  /*16b10*/  LDC.64 R14, c[0x0][R26+0x218] ;  /* 0x000086001a0e7b82 */ /* 0x0005300000000a00 */
[----:B------:R2:W1:Y:S01]  /*16b20*/  LDC.64 R24, c[0x0][R26+0x228] ;  /* 0x00008a001a187b82 */ /* 0x0004620000000a00 */
[----:B0-----:R-:W-:Y:S01]  /*16b30*/  ISETP.NE.AND P1, PT, R76, 0x1, PT ;  /* 0x000000014c00780c */ /* 0x001fe20003f25270 */
[----:B--2---:R-:W-:-:S12]  /*16b40*/  @P3 BRA `(.L_x_538) ;  /* 0x0000000000103947 */ /* 0x004fd80003800000 */
[----:B------:R-:W-:Y:S05]  /*16b50*/  @!P0 BRA `(.L_x_538) ;  /* 0x00000000000c8947 */ /* 0x000fea0003800000 */
[----:B------:R-:W2:Y:S04]  /*16b60*/  LDG.E R28, desc[UR60][R32.64] ;  /* 0x0000003c201c7981 */ /* 0x000ea8000c1e1900 */
[----:B-----5:R-:W2:Y:S02]  /*16b70*/  LDG.E R81, desc[UR60][R32.64+0x4] ;  /* 0x0000043c20517981 */ /* 0x020ea4000c1e1900 */
[----:B--2---:R-:W-:-:S07]  /*16b80*/  IMAD.IADD R81, R81, 0x1, -R28 ;  /* 0x0000000151517824 */ /* 0x004fce00078e0a1c */
.L_x_538:
[----:B------:R-:W2:Y:S01]  /*16b90*/  LDL.LU R28, [R1+0x98] ;  /* 0x00009800011c7983 */ /* 0x000ea20000300800 */
[----:B------:R-:W0:Y:S03]  /*16ba0*/  LDC.64 R26, c[0x0][R26+0x210] ;  /* 0x000084001a1a7b82 */ /* 0x000e260000000a00 */
[----:B------:R-:W3:Y:S04]  /*16bb0*/  LDL.LU R31, [R1+0xc4] ;  /* 0x0000c400011f7983 */ /* 0x000ee80000300800 */
[----:B------:R-:W4:Y:S01]  /*16bc0*/  LDL R82, [R1+0x90] ;  /* 0x0000900001527983 */ /* 0x000f220000100800 */
[----:B------:R-:W-:Y:S01]  /*16bd0*/  ISETP.NE.U32.AND P0, PT, RZ, UR4, PT ;  /* 0x00000004ff007c0c */ /* 0x000fe2000bf05070 */
[----:B------:R-:W1:Y:S02]  /*16be0*/  @P1 LDC R30, c[0x0][0xbec] ;  /* 0x0002fb00ff1e1b82 */ /* 0x000e640000000800 */
[----:B------:R-:W4:Y:S04]  /*16bf0*/  LDL R32, [R1+0xe4] ;  /* 0x0000e40001207983 */ /* 0x000f280000100800 */
[----:B------:R-:W4:Y:S02]  /*16c00*/  LDL R84, [R1+0xa8] ;  /* 0x0000a80001547983 */ /* 0x000f240000100800 */
[----:B------:R-:W0:Y:S02]  /*16c10*/  @P1 LDC R83, c[0x0][0xbf0] ;  /* 0x0002fc00ff531b82 */ /* 0x000e240000000800 */
[----:B------:R-:W4:Y:S04]  /*16c20*/  LDL R80, [R1+0xb0] ;  /* 0x0000b00001507983 */ /* 0x000f280000100800 */
[----:B------:R-:W4:Y:S04]  /*16c30*/  LDL R78, [R1+0xe0] ;  /* 0x0000e000014e7983 */ /* 0x000f280000100800 */
[----:B------:R-:W4:Y:S01]  /*16c40*/  LDL R34, [R1+0xcc] ;  /* 0x0000cc0001227983 */ /* 0x000f220000100800 */
[----:B------:R-:W-:-:S04]  /*16c50*/  ISETP.NE.AND.EX P0, PT, RZ, UR5, PT, P0 ;  /* 0x00000005ff007c0c */ /* 0x000fc8000bf05300 */
[----:B--2---:R-:W-:Y:S02]  /*16c60*/  SEL R77, R28, RZ, !P0 ;  /* 0x000000ff1c4d7207 */ /* 0x004fe40004000000 */
[----:B------:R-:W2:Y:S01]  /*16c70*/  LDC.64 R28, c[0x0][0xba8] ;  /* 0x0002ea00ff1c7b82 */ /* 0x000ea20000000a00 */
[----:B---3--:R-:W-:Y:S02]  /*16c80*/  SEL R31, R31, RZ, !P0 ;  /* 0x000000ff1f1f7207 */ /* 0x008fe40004000000 */
[----:B------:R-:W-:Y:S02]  /*16c90*/  IMAD R13, R13, R77, RZ ;  /* 0x0000004d0d0d7224 */ /* 0x000fe400078e02ff */
[-C--:B----4-:R-:W-:Y:S02]  /*16ca0*/  IMAD R35, R15, R82.reuse, RZ ;  /* 0x000000520f237224 */ /* 0x090fe400078e02ff */
[----:B------:R-:W-:Y:S02]  /*16cb0*/  IMAD R79, R12, R31, R13 ;  /* 0x0000001f0c4f7224 */ /* 0x000fe400078e020d */
[----:B------:R-:W-:-:S04]  /*16cc0*/  IMAD.WIDE.U32 R14, R14, R82, RZ ;  /* 0x000000520e0e7225 */ /* 0x000fc800078e00ff */
[----:B------:R-:W-:-:S04]  /*16cd0*/  IMAD.WIDE.U32 R12, R12, R77, RZ ;  /* 0x0000004d0c0c7225 */ /* 0x000fc800078e00ff */
[----:B------:R-:W-:Y:S01]  /*16ce0*/  IMAD R31, R84, 0xc0, R32 ;  /* 0x000000c0541f7824 */ /* 0x000fe200078e0220 */
[----:B-----5:R-:W-:Y:S01]  /*16cf0*/  IADD3 R14, P0, P3, R12, R14, R3 ;  /* 0x0000000e0c0e7210 */ /* 0x020fe20007b1e003 */
[----:B------:R-:W-:Y:S02]  /*16d00*/  IMAD.IADD R32, R15, 0x1, R35 ;  /* 0x000000010f207824 */ /* 0x000fe400078e0223 */
[----:B-1----:R-:W-:Y:S01]  /*16d10*/  @P1 IMAD.HI.U32 R12, R31, R30, RZ ;  /* 0x0000001e1f0c1227 */ /* 0x002fe200078e00ff */
[----:B------:R-:W-:Y:S01]  /*16d20*/  SEL R33, R80, RZ, P2 ;  /* 0x000000ff50217207 */ /* 0x000fe20001000000 */
[----:B--2---:R-:W1:Y:S02]  /*16d30*/  @!P2 LDC R28, c[0x0][0xb50] ;  /* 0x0002d400ff1cab82 */ /* 0x004e640000000800 */
[----:B------:R-:W-:Y:S02]  /*16d40*/  IMAD.IADD R15, R13, 0x1, R79 ;  /* 0x000000010d0f7824 */ /* 0x000fe400078e024f */
[----:B------:R-:W-:Y:S01]  /*16d50*/  IMAD.MOV.U32 R13, RZ, RZ, R31 ;  /* 0x000000ffff0d7224 */ /* 0x000fe200078e001f */
[----:B0-----:R-:W-:Y:S01]  /*16d60*/  @P1 SHF.R.U32.HI R13, RZ, R83, R12 ;  /* 0x00000053ff0d1219 */ /* 0x001fe2000001160c */
[-C--:B------:R-:W-:Y:S01]  /*16d70*/  IMAD R35, R25, R33.reuse, RZ ;  /* 0x0000002119237224 */ /* 0x080fe200078e02ff */
[----:B------:R-:W-:Y:S01]  /*16d80*/  SHF.R.S32.HI R79, RZ, 0x1f, R3 ;  /* 0x0000001fff4f7819 */ /* 0x000fe20000011403 */
[----:B------:R-:W-:Y:S01]  /*16d90*/  IMAD.WIDE.U32 R24, R24, R33, RZ ;  /* 0x0000002118187225 */ /* 0x000fe200078e00ff */
[----:B------:R-:W0:Y:S03]  /*16da0*/  @!P2 LDC R29, c[0x0][0xb54] ;  /* 0x0002d500ff1dab82 */ /* 0x000e260000000800 */
[----:B------:R-:W-:Y:S01]  /*16db0*/  IMAD.MOV R30, RZ, RZ, -R13 ;  /* 0x000000ffff1e7224 */ /* 0x000fe200078e0a0d */
[----:B------:R-:W-:Y:S01]  /*16dc0*/  IADD3.X R15, R15, R32, R79, P0, P3 ;  /* 0x000000200f0f7210 */ /* 0x000fe200007e644f */
[----:B------:R-:W-:Y:S01]  /*16dd0*/  IMAD.IADD R35, R25, 0x1, R35 ;  /* 0x0000000119237824 */ /* 0x000fe200078e0223 */
[----:B------:R-:W-:-:S02]  /*16de0*/  IADD3 R24, P0, P3, R13, R14, R24 ;  /* 0x0000000e0d187210 */ /* 0x000fc40007b1e018 */
[----:B------:R-:W-:Y:S01]  /*16df0*/  SHF.R.S32.HI R12, RZ, 0x1f, R13 ;  /* 0x0000001fff0c7819 */ /* 0x000fe2000001140d */
[----:B------:R-:W-:-:S03]  /*16e00*/  IMAD R13, R76, R30, R31 ;  /* 0x0000001e4c0d7224 */ /* 0x000fc600078e021f */
[----:B------:R-:W-:Y:S01]  /*16e10*/  IADD3.X R25, R12, R15, R35, P0, P3 ;  /* 0x0000000f0c197210 */ /* 0x000fe200007e6423 */
[-C--:B------:R-:W-:Y:S01]  /*16e20*/  IMAD R12, R27, R13.reuse, RZ ;  /* 0x0000000d1b0c7224 */ /* 0x080fe200078e02ff */
[----:B------:R-:W-:Y:S01]  /*16e30*/  SHF.R.S32.HI R15, RZ, 0x1f, R13 ;  /* 0x0000001fff0f7819 */ /* 0x000fe2000001140d */
[----:B------:R-:W-:-:S04]  /*16e40*/  IMAD.WIDE.U32 R24, R26, R13, R24 ;  /* 0x0000000d1a187225 */ /* 0x000fc800078e0018 */
[----:B------:R-:W-:Y:S01]  /*16e50*/  IMAD R15, R26, R15, R12 ;  /* 0x0000000f1a0f7224 */ /* 0x000fe200078e020c */
[----:B-1----:R-:W-:-:S03]  /*16e60*/  LEA R28, P0, R24, R28, 0x2 ;  /* 0x0000001c181c7211 */ /* 0x002fc600078010ff */
[----:B------:R-:W-:-:S05]  /*16e70*/  IMAD.IADD R12, R25, 0x1, R15 ;  /* 0x00000001190c7824 */ /* 0x000fca00078e020f */
[----:B0-----:R-:W-:Y:S01]  /*16e80*/  LEA.HI.X R29, R24, R29, R12, 0x2, P0 ;  /* 0x0000001d181d7211 */ /* 0x001fe200000f140c */
[----:B------:R-:W-:Y:S01]  /*16e90*/  SHFL.IDX PT, R14, R28, 0x1, 0x1c1f ;  /* 0x003c1f001c0e7f89 */ /* 0x000fe200000e0000 */
[----:B------:R-:W-:-:S03]  /*16ea0*/  IMAD R27, R84, 0xc0, R78 ;  /* 0x000000c0541b7824 */ /* 0x000fc600078e024e */
[----:B------:R-:W-:Y:S04]  /*16eb0*/  SHFL.IDX PT, R12, R28, RZ, 0x1c1f ;  /* 0x001c1fff1c0c7589 */ /* 0x000fe800000e0000 */
[----:B------:R-:W0:Y:S04]  /*16ec0*/  SHFL.IDX PT, R13, R29, RZ, 0x1c1f ;  /* 0x001c1fff1d0d7589 */ /* 0x000e2800000e0000 */
[----:B------:R-:W1:Y:S01]  /*16ed0*/  SHFL.IDX PT, R15, R29, 0x1, 0x1c1f ;  /* 0x003c1f001d0f7f89 */ /* 0x000e6200000e0000 */
[----:B------:R-:W-:Y:S01]  /*16ee0*/  IMAD R78, R81, R76, RZ ;  /* 0x0000004c514e7224 */ /* 0x000fe200078e02ff */
[----:B------:R-:W-:Y:S01]  /*16ef0*/  LOP3.LUT P0, RZ, R34, 0x3, RZ, 0xc0, !PT ;  /* 0x0000000322ff7812 */ /* 0x000fe2000780c0ff */
[----:B------:R-:W-:-:S03]  /*16f00*/  VIADD R25, R27, 0x8 ;  /* 0x000000081b197836 */ /* 0x000fc60000000000 */
[-C--:B------:R-:W-:Y:S02]  /*16f10*/  ISETP.GE.OR P3, PT, R27, R78.reuse, P0 ;  /* 0x0000004e1b00720c */ /* 0x080fe40000766670 */
[----:B------:R-:W-:-:S11]  /*16f20*/  ISETP.GE.OR P0, PT, R25, R78, P0 ;  /* 0x0000004e1900720c */ /* 0x000fd60000706670 */
[----:B0-----:R0:W-:Y:S04]  /*16f30*/  @!P3 ST.E desc[UR60][R12.64], R2 ;  /* 0x000000020c00b985 */ /* 0x0011e8000c10193c */
[----:B-1----:R0:W-:Y:S01]  /*16f40*/  @!P0 ST.E desc[UR60][R14.64], R0 ;  /* 0x000000000e008985 */ /* 0x0021e2000c10193c */
[----:B------:R-:W-:Y:S05]  /*16f50*/  @P2 BRA `(.L_x_539) ;  /* 0x00000008002c2947 */ /* 0x000fea0003800000 */
[----:B------:R-:W1:Y:S01]  /*16f60*/  S2R R34, SR_TID.X ;  /* 0x0000000000227919 */ /* 0x000e620000002100 */
[----:B0-----:R-:W0:Y:S01]  /*16f70*/  @P1 LDC R15, c[0x0][0xbec] ;  /* 0x0002fb00ff0f1b82 */ /* 0x001e220000000800 */
[----:B------:R-:W-:-:S07]  /*16f80*/  ULDC.64 UR4, c[0x0][0xaa0] ;  /* 0x0002a80000047ab9 */ /* 0x000fce0000000a00 */
[----:B------:R-:W2:Y:S01]  /*16f90*/  @P1 LDC R21, c[0x0][0xbf0] ;  /* 0x0002fc00ff151b82 */ /* 0x000ea20000000800 */
[----:B-1----:R-:W-:-:S05]  /*16fa0*/  VIADD R0, R34, 0xffffff80 ;  /* 0xffffff8022007836 */ /* 0x002fca0000000000 */
[----:B------:R-:W-:-:S04]  /*16fb0*/  SHF.R.S32.HI R5, RZ, 0x1f, R0 ;  /* 0x0000001fff057819 */ /* 0x000fc80000011400 */
[----:B------:R-:W-:-:S04]  /*16fc0*/  LEA.HI R5, R5, R0, RZ, 0x2 ;  /* 0x0000000005057211 */ /* 0x000fc800078f10ff */
[----:B------:R-:W-:Y:S02]  /*16fd0*/  LOP3.LUT R7, R5, 0xfffffffc, RZ, 0xc0, !PT ;  /* 0xfffffffc05077812 */ /* 0x000fe400078ec0ff */
[----:B------:R-:W-:-:S03]  /*16fe0*/  SHF.R.S32.HI R9, RZ, 0x2, R5 ;  /* 0x00000002ff097819 */ /* 0x000fc60000011405 */
[----:B------:R-:W-:-:S04]  /*16ff0*/  IMAD.IADD R12, R0, 0x1, -R7 ;  /* 0x00000001000c7824 */ /* 0x000fc800078e0a07 */
[----:B------:R-:W-:-:S04]  /*17000*/  IMAD.SHL.U32 R8, R12, 0x8, RZ ;  /* 0x000000080c087824 */ /* 0x000fc800078e00ff */
[----:B------:R-:W-:-:S04]  /*17010*/  IMAD R5, R9, 0x20, R8 ;  /* 0x0000002009057824 */ /* 0x000fc800078e0208 */
[----:B------:R-:W-:-:S03]  /*17020*/  IMAD.WIDE R10, R5, 0x2, R10 ;  /* 0x00000002050a7825 */ /* 0x000fc600078e020a */
[C---:B------:R-:W-:Y:S02]  /*17030*/  IADD3 R5, P5, R10.reuse, 0x7800, RZ ;  /* 0x000078000a057810 */ /* 0x040fe40007fbe0ff */
[C---:B------:R-:W-:Y:S02]  /*17040*/  LOP3.LUT R7, R10.reuse, 0x180, RZ, 0xc0, !PT ;  /* 0x000001800a077812 */ /* 0x040fe400078ec0ff */
[----:B------:R-:W-:Y:S01]  /*17050*/  LOP3.LUT R0, R5, 0x180, RZ, 0xc0, !PT ;  /* 0x0000018005007812 */ /* 0x000fe200078ec0ff */
[----:B------:R-:W-:Y:S01]  /*17060*/  IMAD.X R41, RZ, RZ, R11, P5 ;  /* 0x000000ffff297224 */ /* 0x000fe200028e060b */
[----:B------:R-:W-:Y:S02]  /*17070*/  IADD3 R25, P0, R10, 0x1800, RZ ;  /* 0x000018000a197810 */ /* 0x000fe40007f1e0ff */
[----:B------:R-:W-:Y:S02]  /*17080*/  SHF.R.U64 R0, R0, 0x3, RZ ;  /* 0x0000000300007819 */ /* 0x000fe400000012ff */
[----:B------:R-:W-:-:S02]  /*17090*/  IADD3 R29, P2, R10, 0x3000, RZ ;  /* 0x000030000a1d7810 */ /* 0x000fc40007f5e0ff */
[----:B------:R-:W-:Y:S01]  /*170a0*/  LOP3.LUT R40, R0, R5, RZ, 0x3c, !PT ;  /* 0x0000000500287212 */ /* 0x000fe200078e3cff */
[----:B------:R-:W-:Y:S01]  /*170b0*/  IMAD R0, R79, UR4, RZ ;  /* 0x000000044f007c24 */ /* 0x000fe2000f8e02ff */
[C---:B------:R-:W-:Y:S02]  /*170c0*/  IADD3 R33, P3, R10.reuse, 0x4800, RZ ;  /* 0x000048000a217810 */ /* 0x040fe40007f7e0ff */
[----:B------:R-:W-:Y:S01]  /*170d0*/  IADD3 R37, P4, R10, 0x6000, RZ ;  /* 0x000060000a257810 */ /* 0x000fe20007f9e0ff */
[----:B------:R-:W-:Y:S01]  /*170e0*/  IMAD R13, R3, UR5, R0 ;  /* 0x00000005030d7c24 */ /* 0x000fe2000f8e0200 */
[----:B------:R-:W-:Y:S01]  /*170f0*/  SHF.R.U64 R7, R7, 0x3, RZ ;  /* 0x0000000307077819 */ /* 0x000fe200000012ff */
[----:B------:R-:W-:Y:S01]  /*17100*/  IMAD.WIDE.U32 R2, R3, UR4, RZ ;  /* 0x0000000403027c25 */ /* 0x000fe2000f8e00ff */
[----:B------:R-:W-:Y:S01]  /*17110*/  LOP3.LUT R24, R25, 0x180, RZ, 0xc0, !PT ;  /* 0x0000018019187812 */ /* 0x000fe200078ec0ff */
[----:B------:R-:W-:Y:S01]  /*17120*/  ULDC.64 UR4, c[0x0][0xae8] ;  /* 0x0002ba0000047ab9 */ /* 0x000fe20000000a00 */
[----:B------:R-:W-:Y:S01]  /*17130*/  LOP3.LUT R28, R29, 0x180, RZ, 0xc0, !PT ;  /* 0x000001801d1c7812 */ /* 0x000fe200078ec0ff */
[----:B------:R-:W-:Y:S01]  /*17140*/  IMAD R0, R12, 0x60, R9 ;  /* 0x000000600c007824 */ /* 0x000fe200078e0209 */
[----:B------:R-:W-:Y:S01]  /*17150*/  LOP3.LUT R32, R33, 0x180, RZ, 0xc0, !PT ;  /* 0x0000018021207812 */ /* 0x000fe200078ec0ff */
[----:B------:R-:W5:Y:S01]  /*17160*/  LD.E.128 R40, desc[UR60][R40.64] ;  /* 0x0000003c28287980 */ /* 0x000f62000c101d00 */
[----:B------:R-:W-:Y:S01]  /*17170*/  LOP3.LUT R36, R37, 0x180, RZ, 0xc0, !PT ;  /* 0x0000018025247812 */ /* 0x000fe200078ec0ff */
[----:B------:R-:W-:Y:S01]  /*17180*/  IMAD.IADD R3, R3, 0x1, R13 ;  /* 0x0000000103037824 */ /* 0x000fe200078e020d */
[----:B------:R-:W-:Y:S01]  /*17190*/  LOP3.LUT R10, R7, R10, RZ, 0x3c, !PT ;  /* 0x0000000a070a7212 */ /* 0x000fe200078e3cff */
[----:B------:R-:W-:Y:S01]  /*171a0*/  IMAD R12, R84, 0xc0, R0 ;  /* 0x000000c0540c7824 */ /* 0x000fe200078e0200 */
[----:B------:R-:W-:-:S02]  /*171b0*/  SHF.R.U64 R24, R24, 0x3, RZ ;  /* 0x0000000318187819 */ /* 0x000fc400000012ff */
[----:B------:R-:W-:Y:S02]  /*171c0*/  SHF.R.U64 R28, R28, 0x3, RZ ;  /* 0x000000031c1c7819 */ /* 0x000fe400000012ff */
[----:B------:R-:W-:Y:S02]  /*171d0*/  SHF.R.U64 R32, R32, 0x3, RZ ;  /* 0x0000000320207819 */ /* 0x000fe400000012ff */
[----:B------:R-:W-:Y:S01]  /*171e0*/  SHF.R.U64 R36, R36, 0x3, RZ ;  /* 0x0000000324247819 */ /* 0x000fe200000012ff */
[----:B------:R-:W-:Y:S01]  /*171f0*/  IMAD.WIDE.U32 R2, R82, UR4, R2 ;  /* 0x0000000452027c25 */ /* 0x000fe2000f8e0002 */
[----:B------:R1:W5:Y:S01]  /*17200*/  LD.E.128 R4, desc[UR60][R10.64] ;  /* 0x0000003c0a047980 */ /* 0x000362000c101d00 */
[----:B------:R-:W-:Y:S02]  /*17210*/  LOP3.LUT R24, R24, R25, RZ, 0x3c, !PT ;  /* 0x0000001918187212 */ /* 0x000fe400078e3cff */
[----:B------:R-:W-:Y:S01]  /*17220*/  LOP3.LUT R28, R28, R29, RZ, 0x3c, !PT ;  /* 0x0000001d1c1c7212 */ /* 0x000fe200078e3cff */
[----:B0-----:R-:W-:Y:S01]  /*17230*/  @P1 IMAD.HI.U32 R0, R12, R15, RZ ;  /* 0x0000000f0c001227 */ /* 0x001fe200078e00ff */
[----:B------:R-:W-:-:S02]  /*17240*/  LOP3.LUT R32, R32, R33, RZ, 0x3c, !PT ;  /* 0x0000002120207212 */ /* 0x000fc400078e3cff */
[----:B------:R-:W-:Y:S01]  /*17250*/  LOP3.LUT R36, R36, R37, RZ, 0x3c, !PT ;  /* 0x0000002524247212 */ /* 0x000fe200078e3cff */
[----:B------:R-:W-:Y:S01]  /*17260*/  IMAD.X R25, RZ, RZ, R11, P0 ;  /* 0x000000ffff197224 */ /* 0x000fe200000e060b */
[----:B-1----:R-:W-:Y:S01]  /*17270*/  SHF.R.S32.HI R10, RZ, 0x1f, R77 ;  /* 0x0000001fff0a7819 */ /* 0x002fe2000001144d */
[--C-:B------:R-:W-:Y:S02]  /*17280*/  IMAD.X R29, RZ, RZ, R11.reuse, P2 ;  /* 0x000000ffff1d7224 */ /* 0x100fe400010e060b */
[--C-:B------:R-:W-:Y:S02]  /*17290*/  IMAD.X R33, RZ, RZ, R11.reuse, P3 ;  /* 0x000000ffff217224 */ /* 0x100fe400018e060b */
[----:B------:R-:W5:Y:S01]  /*172a0*/  LD.E.128 R24, desc[UR60][R24.64] ;  /* 0x0000003c18187980 */ /* 0x000f62000c101d00 */
[----:B------:R-:W-:Y:S02]  /*172b0*/  IMAD.X R37, RZ, RZ, R11, P4 ;  /* 0x000000ffff257224 */ /* 0x000fe400020e060b */
[----:B------:R-:W-:Y:S01]  /*172c0*/  IMAD R3, R82, UR5, R3 ;  /* 0x0000000552037c24 */ /* 0x000fe2000f8e0203 */
[----:B------:R-:W-:Y:S01]  /*172d0*/  ULDC.64 UR4, c[0x0][0xaf0] ;  /* 0x0002bc0000047ab9 */ /* 0x000fe20000000a00 */
[----:B------:R-:W-:Y:S01]  /*172e0*/  IMAD.MOV.U32 R11, RZ, RZ, R12 ;  /* 0x000000ffff0b7224 */ /* 0x000fe200078e000c */
[----:B--2---:R-:W-:Y:S01]  /*172f0*/  @P1 SHF.R.U32.HI R11, RZ, R21, R0 ;  /* 0x00000015ff0b1219 */ /* 0x004fe20000011600 */
[----:B------:R-:W-:Y:S01]  /*17300*/  IMAD R10, R10, UR4, RZ ;  /* 0x000000040a0a7c24 */ /* 0x000fe2000f8e02ff */
[----:B------:R-:W5:Y:S01]  /*17310*/  LD.E.128 R28, desc[UR60][R28.64] ;  /* 0x0000003c1c1c7980 */ /* 0x000f62000c101d00 */
[----:B------:R-:W-:-:S03]  /*17320*/  IMAD.WIDE.U32 R2, R77, UR4, R2 ;  /* 0x000000044d027c25 */ /* 0x000fc6000f8e0002 */
[----:B------:R-:W5:Y:S01]  /*17330*/  LD.E.128 R32, desc[UR60][R32.64] ;  /* 0x0000003c20207980 */ /* 0x000f62000c101d00 */
[----:B------:R-:W-:-:S03]  /*17340*/  IMAD R13, R77, UR5, R10 ;  /* 0x000000054d0d7c24 */ /* 0x000fc6000f8e020a */
[----:B------:R-:W5:Y:S01]  /*17350*/  LD.E.128 R36, desc[UR60][R36.64] ;  /* 0x0000003c24247980 */ /* 0x000f62000c101d00 */
[--C-:B------:R-:W-:Y:S01]  /*17360*/  IMAD.MOV R15, RZ, RZ, -R11.reuse ;  /* 0x000000ffff0f7224 */ /* 0x100fe200078e0a0b */
[----:B------:R-:W-:Y:S01]  /*17370*/  SHF.R.S32.HI R0, RZ, 0x1f, R11 ;  /* 0x0000001fff007819 */ /* 0x000fe2000001140b */
[----:B------:R-:W-:Y:S01]  /*17380*/  ULDC.64 UR4, c[0x0][0xae0] ;  /* 0x0002b80000047ab9 */ /* 0x000fe20000000a00 */
[----:B------:R-:W-:Y:S01]  /*17390*/  @!PT LDS RZ, [RZ] ;  /* 0x00000000fffff984 */ /* 0x000fe20000000800 */
[----:B------:R-:W-:Y:S01]  /*173a0*/  @!PT LDS RZ, [RZ] ;  /* 0x00000000fffff984 */ /* 0x000fe20000000800 */
[----:B------:R-:W-:Y:S01]  /*173b0*/  @!PT LDS RZ, [RZ] ;  /* 0x00000000fffff984 */ /* 0x000fe20000000800 */
[----:B------:R-:W-:Y:S01]  /*173c0*/  @!PT LDS RZ, [RZ] ;  /* 0x00000000fffff984 */ /* 0x000fe20000000800 */
[----:B------:R0:W-:Y:S06]  /*173d0*/  MEMBAR.ALL.CTA ;  /* 0x0000000000007992 */ /* 0x0001ec0000008000 */
[----:B0-----:R-:W0:Y:S01]  /*173e0*/  FENCE.VIEW.ASYNC.S ;  /* 0x00000000000073c6 */ /* 0x001e220000000000 */
[----:B------:R-:W-:-:S02]  /*173f0*/  IMAD.IADD R3, R3, 0x1, R13 ;  /* 0x0000000103037824 */ /* 0x000fc400078e020d */
[----:B------:R-:W-:Y:S02]  /*17400*/  IMAD R13, R76, R15, R12 ;  /* 0x0000000f4c0d7224 */ /* 0x000fe400078e020c */
[----:B------:R-:W-:Y:S02]  /*17410*/  IMAD R0, R0, UR4, RZ ;  /* 0x0000000400007c24 */ /* 0x000fe4000f8e02ff */
[----:B------:R-:W-:Y:S01]  /*17420*/  IMAD.WIDE.U32 R2, R11, UR4, R2 ;  /* 0x000000040b027c25 */ /* 0x000fe2000f8e0002 */
[----:B------:R-:W-:-:S03]  /*17430*/  SHF.R.S32.HI R10, RZ, 0x1f, R13 ;  /* 0x0000001fff0a7819 */ /* 0x000fc6000001140d */
[----:B------:R-:W-:Y:S01]  /*17440*/  IMAD R11, R11, UR5, R0 ;  /* 0x000000050b0b7c24 */ /* 0x000fe2000f8e0200 */
[----:B------:R-:W-:Y:S01]  /*17450*/  ULDC.64 UR4, c[0x0][0xad8] ;  /* 0x0002b60000047ab9 */ /* 0x000fe20000000a00 */
[----:B------:R-:W-:Y:S02]  /*17460*/  VIADD R0, R16, 0x31c20 ;  /* 0x00031c2010007836 */ /* 0x000fe40000000000 */
[----:B------:R-:W-:Y:S02]  /*17470*/  IMAD.IADD R3, R3, 0x1, R11 ;  /* 0x0000000103037824 */ /* 0x000fe400078e020b */
[----:B------:R-:W-:Y:S01]  /*17480*/  IMAD R10, R10, UR4, RZ ;  /* 0x000000040a0a7c24 */ /* 0x000fe2000f8e02ff */
[----:B------:R-:W-:Y:S01]  /*17490*/  PRMT R0, RZ, 0x654, R0 ;  /* 0x00000654ff007816 */ /* 0x000fe20000000000 */
[----:B------:R-:W-:-:S04]  /*174a0*/  IMAD.WIDE.U32 R2, R13, UR4, R2 ;  /* 0x000000040d027c25 */ /* 0x000fc8000f8e0002 */
[----:B------:R-:W-:Y:S01]  /*174b0*/  IMAD R11, R13, UR5, R10 ;  /* 0x000000050d0b7c24 */ /* 0x000fe2000f8e020a */
[----:B------:R-:W-:Y:S01]  /*174c0*/  ULDC.64 UR4, c[0x0][0xa80] ;  /* 0x0002a00000047ab9 */ /* 0x000fe20000000a00 */
[----:B0-----:R0:W-:Y:S02]  /*174d0*/  SYNCS.ARRIVE.TRANS64.RED.A1T0 RZ, [R0+URZ], RZ ;  /* 0x000000ff00ff79a7 */ /* 0x0011e4000810043f */
[----:B------:R-:W-:Y:S02]  /*174e0*/  IMAD.IADD R3, R3, 0x1, R11 ;  /* 0x0000000103037824 */ /* 0x000fe400078e020b */
[C---:B------:R-:W-:Y:S02]  /*174f0*/  VIADD R44, R8.reuse, 0x20 ;  /* 0x00000020082c7836 */ /* 0x040fe40000000000 */
[----:B------:R-:W-:Y:S01]  /*17500*/  VIADD R46, R8, 0x40 ;  /* 0x00000040082e7836 */ /* 0x000fe20000000000 */
[----:B0-----:R-:W-:Y:S01]  /*17510*/  LEA R0, P0, R2, UR4, 0x1 ;  /* 0x0000000402007c11 */ /* 0x001fe2000f8008ff */
[----:B------:R-:W-:-:S03]  /*17520*/  UMOV UR4, 0xffffffff ;  /* 0xffffffff00047882 */ /* 0x000fc60000000000 */
[----:B------:R-:W-:Y:S02]  /*17530*/  LEA.HI.X R2, R2, UR5, R3, 0x1, P0 ;  /* 0x0000000502027c11 */ /* 0x000fe400080f0c03 */
[----:B------:R-:W-:Y:S02]  /*17540*/  SHF.R.S32.HI R45, RZ, 0x1f, R44 ;  /* 0x0000001fff2d7819 */ /* 0x000fe4000001142c */
[----:B------:R-:W-:Y:S01]  /*17550*/  SHF.R.S32.HI R47, RZ, 0x1f, R46 ;  /* 0x0000001fff2f7819 */ /* 0x000fe2000001142e */
[----:B------:R-:W-:Y:S06]  /*17560*/  BRA.DIV UR4, `(.L_x_540) ;  /* 0x000000a204707947 */ /* 0x000fec000b800000 */
[----:B------:R0:W1:Y:S04]  /*17570*/  SHFL.IDX PT, R3, R2, RZ, 0x1c1f ;  /* 0x001c1fff02037589 */ /* 0x00006800000e0000 */
[----:B------:R0:W2:Y:S02]  /*17580*/  SHFL.IDX PT, R14, R0, RZ, 0x1c1f ;  /* 0x001c1fff000e7589 */ /* 0x0000a400000e0000 */
.L_x_744:
[----:B------:R-:W-:Y:S01]  /*17590*/  IMAD R9, R84, 0xc0, R9 ;  /* 0x000000c054097824 */ /* 0x000fe200078e0209 */
[----:B------:R-:W-:Y:S04]  /*175a0*/  BSSY B1, `(.L_x_541) ;  /* 0x0000010000017945 */ /* 0x000fe80003800000 */
[----:B------:R-:W-:-:S13]  /*175b0*/  ISETP.GE.AND P0, PT, R9, R78, PT ;  /* 0x0000004e0900720c */ /* 0x000fda0003f06270 */
[----:B------:R-:W-:Y:S05]  /*175c0*/  @P0 BRA `(.L_x_542) ;  /* 0x0000000000340947 */ /* 0x000fea0003800000 */
[----:B------:R-:W-:Y:S02]  /*175d0*/  ULDC UR4, c[0x0][0xac8] ;  /* 0x0002b20000047ab9 */ /* 0x000fe40000000800 */
[----:B------:R-:W-:Y:S02]  /*175e0*/  ISETP.GE.AND P0, PT, R8, UR4, PT ;  /* 0x0000000408007c0c */ /* 0x000fe4000bf06270 */
[----:B------:R-:W-:Y:S02]  /*175f0*/  ISETP.GE.AND P1, PT, R44, UR4, PT ;  /* 0x000000042c007c0c */ /* 0x000fe4000bf26270 */
[----:B------:R-:W-:-:S09]  /*17600*/  ISETP.GE.AND P2, PT, R46, UR4, PT ;  /* 0x000000042e007c0c */ /* 0x000fd2000bf46270 */
[----:B-1----:R-:W-:Y:S02]  /*17610*/  @!P0 IMAD.MOV.U32 R15, RZ, RZ, R3 ;  /* 0x000000ffff0f8224 */ /* 0x002fe400078e0003 */
[-C--:B--2---:R-:W-:Y:S02]  /*17620*/  @!P1 LEA R12, P3, R44, R14.reuse, 0x1 ;  /* 0x0000000e2c0c9211 */ /* 0x084fe400078608ff */
[----:B------:R-:W-:Y:S01]  /*17630*/  @!P2 LEA R20, P4, R46, R14, 0x1 ;  /* 0x0000000e2e14a211 */ /* 0x000fe200078808ff */
[----:B------:R-:W-:Y:S01]  /*17640*/  @!P0 IMAD.WIDE R10, R8, 0x2, R14 ;  /* 0x00000002080a8825 */ /* 0x000fe200078e020e */
[-C--:B------:R-:W-:Y:S02]  /*17650*/  @!P1 LEA.HI.X R13, R44, R3.reuse, R45, 0x1, P3 ;  /* 0x000000032c0d9211 */ /* 0x080fe400018f0c2d */
[----:B------:R-:W-:Y:S02]  /*17660*/  @!P2 LEA.HI.X R21, R46, R3, R47, 0x1, P4 ;  /* 0x000000032e15a211 */ /* 0x000fe400020f0c2f */
[----:B-----5:R3:W-:Y:S04]  /*17670*/  @!P0 ST.E.128 desc[UR60][R10.64], R4 ;  /* 0x000000040a008985 */ /* 0x0207e8000c101d3c */
[----:B------:R3:W-:Y:S04]  /*17680*/  @!P1 ST.E.128 desc[UR60][R12.64], R28 ;  /* 0x0000001c0c009985 */ /* 0x0007e8000c101d3c */
[----:B------:R3:W-:Y:S02]  /*17690*/  @!P2 ST.E.128 desc[UR60][R20.64], R36 ;  /* 0x000000241400a985 */ /* 0x0007e4000c101d3c */
.L_x_542:
[----:B------:R-:W-:Y:S05]  /*176a0*/  BSYNC B1 ;  /* 0x0000000000017941 */ /* 0x000fea0003800000 */
.L_x_541:
[----:B------:R-:W-:-:S03]  /*176b0*/  UMOV UR4, 0xffffffff ;  /* 0xffffffff00047882 */ /* 0x000fc60000000000 */
[----:B------:R-:W-:Y:S05]  /*176c0*/  BRA.DIV UR4, `(.L_x_543) ;  /* 0x000000a2044c7947 */ /* 0x000fea000b800000 */
[----:B-1----:R1:W4:Y:S04]  /*176d0*/  SHFL.IDX PT, R3, R2, 0x1, 0x1c1f ;  /* 0x003c1f0002037f89 */ /* 0x00232800000e0000 */
[----:B--2---:R1:W2:Y:S02]  /*176e0*/  SHFL.IDX PT, R14, R0, 0x1, 0x1c1f ;  /* 0x003c1f00000e7f89 */ /* 0x0042a400000e0000 */
.L_x_748:
[----:B---3-5:R-:W-:-:S05]  /*176f0*/  VIADD R5, R9, 0x60 ;  /* 0x0000006009057836 */ /* 0x028fca0000000000 */
[----:B------:R-:W-:-:S13]  /*17700*/  ISETP.GE.AND P0, PT, R5, R78, PT ;  /* 0x0000004e0500720c */ /* 0x000fda0003f06270 */
[----:B------:R-:W-:Y:S05]  /*17710*/  @P0 BRA `(.L_x_544) ;  /* 0x0000001800480947 */ /* 0x000fea0003800000 */
[----:B------:R-:W-:Y:S02]  /*17720*/  ULDC UR4, c[0x0][0xac8] ;  /* 0x0002b20000047ab9 */ /* 0x000fe40000000800 */
[----:B------:R-:W-:Y:S02]  /*17730*/  ISETP.GE.AND P1, PT, R8, UR4, PT ;  /* 0x0000000408007c0c */ /* 0x000fe4000bf26270 */
[----:B------:R-:W-:-:S11]  /*17740*/  ISETP.GE.AND P2, PT, R44, UR4, PT ;  /* 0x000000042c007c0c */ /* 0x000fd6000bf46270 */
[----:B012---:R-:W-:Y:S02]  /*17750*/  @!P1 IMAD.MOV.U32 R2, RZ, RZ, R14 ;  /* 0x000000ffff029224 */ /* 0x007fe400078e000e */
[----:B------:R-:W-:Y:S02]  /*17760*/  @!P2 LEA R4, P0, R44, R14, 0x1 ;  /* 0x0000000e2c04a211 */ /* 0x000fe400078008ff */
[----:B----4-:R-:W-:Y:S02]  /*17770*/  @!P1 IMAD.WIDE R8, R8, 0x2, R2 ;  /* 0x0000000208089825 */ /* 0x010fe400078e0202 */
[----:B------:R-:W-:Y:S02]  /*17780*/  @!P2 LEA.HI.X R5, R44, R3, R45, 0x1, P0 ;  /* 0x000000032c05a211 */ /* 0x000fe400000f0c2d */
[----:B------:R-:W-:Y:S01]  /*17790*/  ISETP.GE.AND P0, PT, R46, UR4, PT ;  /* 0x000000042e007c0c */ /* 0x000fe2000bf06270 */
[----:B------:R0:W-:Y:S04]  /*177a0*/  @!P1 ST.E.128 desc[UR60][R8.64], R24 ;  /* 0x0000001808009985 */ /* 0x0001e8000c101d3c */
[----:B------:R0:W-:Y:S08]  /*177b0*/  @!P2 ST.E.128 desc[UR60][R4.64], R32 ;  /* 0x000000200400a985 */ /* 0x0001f0000c101d3c */
[----:B------:R-:W-:Y:S05]  /*177c0*/  @P0 BRA `(.L_x_544) ;  /* 0x00000018001c0947 */ /* 0x000fea0003800000 */
[----:B------:R-:W-:-:S04]  /*177d0*/  LEA R14, P0, R46, R14, 0x1 ;  /* 0x0000000e2e0e7211 */ /* 0x000fc800078008ff */
[----:B------:R-:W-:-:S05]  /*177e0*/  LEA.HI.X R15, R46, R3, R47, 0x1, P0 ;  /* 0x000000032e0f7211 */ /* 0x000fca00000f0c2f */
[----:B------:R1:W-:Y:S01]  /*177f0*/  ST.E.128 desc[UR60][R14.64], R40 ;  /* 0x000000280e007985 */ /* 0x0003e2000c101d3c */
[----:B------:R-:W-:Y:S05]  /*17800*/  BRA `(.L_x_544) ;  /* 0x00000018000c7947 */ /* 0x000fea0003800000 */
.L_x_539:
[----:B------:R-:W-:Y:S01]  /*17810*/  ULDC.64 UR4, c[0x0][0xb08] ;  /* 0x0002c20000047ab9 */ /* 0x000fe20000000a00 */
[----:B0-----:R-:W0:Y:S01]  /*17820*/  @P1 LDC R12, c[0x0][0xbec] ;  /* 0x0002fb00ff0c1b82 */ /* 0x001e220000000800 */
[----:B------:R-:W-:Y:S02]  /*17830*/  IMAD R0, R79, UR4, RZ ;  /* 0x000000044f007c24 */ /* 0x000fe4000f8e02ff */
[----:B------:R-:W-:-:S04]  /*17840*/  IMAD.WIDE.U32 R10, R3, UR4, RZ ;  /* 0x00000004030a7c25 */ /* 0x000fc8000f8e00ff */
[----:B------:R-:W-:Y:S01]  /*17850*/  IMAD R3, R3, UR5, R0 ;  /* 0x0000000503037c24 */ /* 0x000fe2000f8e0200 */
[----:B------:R-:W1:Y:S01]  /*17860*/  @P1 LDC R15, c[0x0][0xbf0] ;  /* 0x0002fc00ff0f1b82 */ /* 0x000e620000000800 */
[----:B------:R-:W-:Y:S01]  /*17870*/  ULDC.64 UR4, c[0x0][0xb38] ;  /* 0x0002ce0000047ab9 */ /* 0x000fe20000000a00 */
[----:B------:R-:W-:Y:S01]  /*17880*/  SHF.R.S32.HI R0, RZ, 0x1f, R77 ;  /* 0x0000001fff007819 */ /* 0x000fe2000001144d */
[----:B------:R-:W-:Y:S02]  /*17890*/  IMAD.IADD R11, R11, 0x1, R3 ;  /* 0x000000010b0b7824 */ /* 0x000fe400078e0203 */
[----:B------:R-:W-:-:S04]  /*178a0*/  IMAD.WIDE.U32 R2, R82, UR4, R10 ;  /* 0x0000000452027c25 */ /* 0x000fc8000f8e000a */
[----:B------:R-:W-:Y:S01]  /*178b0*/  IMAD R3, R82, UR5, R3 ;  /* 0x0000000552037c24 */ /* 0x000fe2000f8e0203 */
[----:B------:R-:W-:Y:S01]  /*178c0*/  ULDC.64 UR4, c[0x0][0xb40] ;  /* 0x0002d00000047ab9 */ /* 0x000fe20000000a00 */
[----:B------:R-:W-:Y:S02]  /*178d0*/  IMAD.MOV.U32 R11, RZ, RZ, R31 ;  /* 0x000000ffff0b7224 */ /* 0x000fe400078e001f */
[----:B------:R-:W-:Y:S02]  /*178e0*/  IMAD R0, R0, UR4, RZ ;  /* 0x0000000400007c24 */ /* 0x000fe4000f8e02ff */
[----:B------:R-:W-:-:S04]  /*178f0*/  IMAD.WIDE.U32 R2, R77, UR4, R2 ;  /* 0x000000044d027c25 */ /* 0x000fc8000f8e0002 */
[----:B------:R-:W-:Y:S01]  /*17900*/  IMAD R13, R77, UR5, R0 ;  /* 0x000000054d0d7c24 */ /* 0x000fe2000f8e0200 */
[----:B------:R-:W-:Y:S01]  /*17910*/  ULDC.64 UR4, c[0x0][0xb48] ;  /* 0x0002d20000047ab9 */ /* 0x000fe20000000a00 */
[----:B0-----:R-:W-:-:S04]  /*17920*/  @P1 IMAD.HI.U32 R12, R31, R12, RZ ;  /* 0x0000000c1f0c1227 */ /* 0x001fc800078e00ff */
[----:B------:R-:W-:Y:S01]  /*17930*/  IMAD.IADD R3, R3, 0x1, R13 ;  /* 0x0000000103037824 */ /* 0x000fe200078e020d */
[----:B-1----:R-:W-:Y:S01]  /*17940*/  @P1 SHF.R.U32.HI R11, RZ, R15, R12 ;  /* 0x0000000fff0b1219 */ /* 0x002fe2000001160c */
[----:B------:R-:W-:Y:S02]  /*17950*/  VIADD R10, R16, 0x31c20 ;  /* 0x00031c20100a7836 */ /* 0x000fe40000000000 */
[C---:B------:R-:W-:Y:S01]  /*17960*/  IMAD.WIDE.U32 R2, R80.reuse, UR4, R2 ;  /* 0x0000000450027c25 */ /* 0x040fe2000f8e0002 */
[--C-:B------:R-:W-:Y:S02]  /*17970*/  SHF.R.S32.HI R0, RZ, 0x1f, R11.reuse ;  /* 0x0000001fff007819 */ /* 0x100fe4000001140b */
[----:B------:R-:W-:Y:S01]  /*17980*/  PRMT R10, RZ, 0x654, R10 ;  /* 0x00000654ff0a7816 */ /* 0x000fe2000000000a */
[----:B------:R-:W-:Y:S02]  /*17990*/  IMAD.MOV R13, RZ, RZ, -R11 ;  /* 0x000000ffff0d7224 */ /* 0x000fe400078e0a0b */
[----:B------:R-:W-:Y:S01]  /*179a0*/  IMAD R3, R80, UR5, R3 ;  /* 0x0000000550037c24 */ /* 0x000fe2000f8e0203 */
[----:B------:R-:W-:Y:S01]  /*179b0*/  ULDC.64 UR4, c[0x0][0xb30] ;  /* 0x0002cc0000047ab9 */ /* 0x000fe20000000a00 */
[----:B------:R-:W-:Y:S01]  /*179c0*/  IMAD R13, R76, R13, R31 ;  /* 0x0000000d4c0d7224 */ /* 0x000fe200078e021f */
[----:B------:R0:W-:Y:S01]  /*179d0*/  SYNCS.ARRIVE.TRANS64.RED.A1T0 RZ, [R10+URZ], RZ ;  /* 0x000000ff0aff79a7 */ /* 0x0001e2000810043f */
[----:B------:R-:W-:-:S02]  /*179e0*/  IMAD R0, R0, UR4, RZ ;  /* 0x0000000400007c24 */ /* 0x000fc4000f8e02ff */
[----:B------:R-:W-:-:S04]  /*179f0*/  IMAD.WIDE.U32 R2, R11, UR4, R2 ;  /* 0x000000040b027c25 */ /* 0x000fc8000f8e0002 */
[----:B------:R-:W-:Y:S01]  /*17a00*/  IMAD R15, R11, UR5, R0 ;  /* 0x000000050b0f7c24 */ /* 0x000fe2000f8e0200 */
[----:B------:R-:W-:Y:S01]  /*17a10*/  SHF.R.S32.HI R0, RZ, 0x1f, R13 ;  /* 0x0000001fff007819 */ /* 0x000fe2000001140d */
[----:B------:R-:W-:Y:S02]  /*17a20*/  ULDC.64 UR4, c[0x0][0xb28] ;  /* 0x0002ca0000047ab9 */ /* 0x000fe40000000a00 */
[----:B------:R-:W-:Y:S02]  /*17a30*/  IMAD.IADD R3, R3, 0x1, R15 ;  /* 0x0000000103037824 */ /* 0x000fe400078e020f */
[----:B------:R-:W-:Y:S02]  /*17a40*/  IMAD R0, R0, UR4, RZ ;  /* 0x0000000400007c24 */ /* 0x000fe4000f8e02ff */
[----:B------:R-:W-:-:S04]  /*17a50*/  IMAD.WIDE.U32 R2, R13, UR4, R2 ;  /* 0x000000040d027c25 */ /* 0x000fc8000f8e0002 */
[----:B------:R-:W-:Y:S01]  /*17a60*/  IMAD R13, R13, UR5, R0 ;  /* 0x000000050d0d7c24 */ /* 0x000fe2000f8e0200 */
[----:B------:R-:W-:Y:S02]  /*17a70*/  ULDC.64 UR4, c[0x0][0xb00] ;  /* 0x0002c00000047ab9 */ /* 0x000fe40000000a00 */
[----:B------:R-:W-:Y:S01]  /*17a80*/  LEA R0, P0, R2, UR4, 0x2 ;  /* 0x0000000402007c11 */ /* 0x000fe2000f8010ff */
[----:B------:R-:W-:Y:S01]  /*17a90*/  IMAD.IADD R3, R3, 0x1, R13 ;  /* 0x0000000103037824 */ /* 0x000fe200078e020d */
[----:B------:R-:W-:-:S04]  /*17aa0*/  UMOV UR4, 0xffffffff ;  /* 0xffffffff00047882 */ /* 0x000fc80000000000 */
[----:B------:R-:W-:Y:S01]  /*17ab0*/  LEA.HI.X R2, R2, UR5, R3, 0x2, P0 ;  /* 0x0000000502027c11 */ /* 0x000fe200080f1403 */
[----:B0-----:R-:W-:Y:S06]  /*17ac0*/  BRA.DIV UR4, `(.L_x_545) ;  /* 0x0000009e04947947 */ /* 0x001fec000b800000 */
[----:B------:R0:W1:Y:S04]  /*17ad0*/  SHFL.IDX PT, R3, R2, RZ, 0x1c1f ;  /* 0x001c1fff02037589 */ /* 0x00006800000e0000 */
[----:B------:R0:W2:Y:S02]  /*17ae0*/  SHFL.IDX PT, R14, R0, RZ, 0x1c1f ;  /* 0x001c1fff000e7589 */ /* 0x0000a400000e0000 */
.L_x_751:
[----:B------:R-:W-:Y:S01]  /*17af0*/  ISETP.GE.AND P0, PT, R27, R78, PT ;  /* 0x0000004e1b00720c */ /* 0x000fe20003f06270 */
[----:B------:R-:W-:-:S12]  /*17b00*/  BSSY B1, `(.L_x_546) ;  /* 0x000004a000017945 */ /* 0x000fd80003800000 */
[----:B------:R-:W-:Y:S05]  /*17b10*/  @P0 BRA `(.L_x_547) ;  /* 0x0000000400200947 */ /* 0x000fea0003800000 */
[----:B------:R-:W3:Y:S01]  /*17b20*/  LDL R35, [R1+0x8c] ;  /* 0x00008c0001237983 */ /* 0x000ee20000100800 */
[----:B------:R-:W-:-:S03]  /*17b30*/  ULDC UR4, c[0x0][0xac8] ;  /* 0x0002b20000047ab9 */ /* 0x000fc60000000800 */
[----:B------:R-:W4:Y:S04]  /*17b40*/  LDL R33, [R1+0xc0] ;  /* 0x0000c00001217983 */ /* 0x000f280000100800 */
[----:B------:R-:W5:Y:S04]  /*17b50*/  LDL R31, [R1+0xbc] ;  /* 0x0000bc00011f7983 */ /* 0x000f680000100800 */
[----:B------:R-:W2:Y:S04]  /*17b60*/  LDL R24, [R1+0xb8] ;  /* 0x0000b80001187983 */ /* 0x000ea80000100800 */
[----:B------:R-:W2:Y:S04]  /*17b70*/  LDL R34, [R1+0xdc] ;  /* 0x0000dc0001227983 */ /* 0x000ea80000100800 */
[----:B------:R-:W2:Y:S04]  /*17b80*/  LDL R32, [R1+0xd8] ;  /* 0x0000d80001207983 */ /* 0x000ea80000100800 */
[----:B------:R-:W2:Y:S04]  /*17b90*/  LDL R77, [R1+0xb4] ;  /* 0x0000b400014d7983 */ /* 0x000ea80000100800 */
[----:B------:R-:W2:Y:S04]  /*17ba0*/  LDL R76, [R1+0xac] ;  /* 0x0000ac00014c7983 */ /* 0x000ea80000100800 */
[----:B------:R-:W2:Y:S04]  /*17bb0*/  LDL R30, [R1+0xd4] ;  /* 0x0000d400011e7983 */ /* 0x000ea80000100800 */
[----:B------:R-:W2:Y:S01]  /*17bc0*/  LDL R79, [R1+0xd0] ;  /* 0x0000d000014f7983 */ /* 0x000ea20000100800 */
[----:B---3--:R-:W-:-:S02]  /*17bd0*/  ISETP.GE.AND P1, PT, R35, UR4, PT ;  /* 0x0000000423007c0c */ /* 0x008fc4000bf26270 */
[----:B----4-:R-:W-:Y:S02]  /*17be0*/  ISETP.GE.AND P0, PT, R33, UR4, PT ;  /* 0x0000000421007c0c */ /* 0x010fe4000bf06270 */
[----:B-----5:R-:W-:-:S09]  /*17bf0*/  ISETP.GE.AND P3, PT, R31, UR4, PT ;  /* 0x000000041f007c0c */ /* 0x020fd2000bf66270 */
[----:B-1----:R-:W-:Y:S01]  /*17c00*/  @!P1 IMAD.MOV.U32 R15, RZ, RZ, R3 ;  /* 0x000000ffff0f9224 */ /* 0x002fe200078e0003 */
[----:B--2---:R-:W-:Y:S01]  /*17c10*/  ISETP.GE.AND P4, PT, R24, UR4, PT ;  /* 0x0000000418007c0c */ /* 0x004fe2000bf86270 */
[----:B------:R-:W-:Y:S01]  /*17c20*/  @!P1 IMAD.WIDE R10, R35, 0x4, R14 ;  /* 0x00000004230a9825 */ /* 0x000fe200078e020e */
[----:B------:R-:W-:-:S04]  /*17c30*/  @!P0 LEA R12, P2, R33, R14, 0x2 ;  /* 0x0000000e210c8211 */ /* 0x000fc800078410ff */
[----:B------:R1:W-:Y:S01]  /*17c40*/  @!P1 ST.E.64 desc[UR60][R10.64], R4 ;  /* 0x000000040a009985 */ /* 0x0003e2000c101b3c */
[-C--:B------:R-:W-:Y:S02]  /*17c50*/  @!P3 LEA R26, P1, R31, R14.reuse, 0x2 ;  /* 0x0000000e1f1ab211 */ /* 0x080fe400078210ff */
[-C--:B------:R-:W-:Y:S02]  /*17c60*/  @!P0 LEA.HI.X R13, R33, R3.reuse, R34, 0x2, P2 ;  /* 0x00000003210d8211 */ /* 0x080fe400010f1422 */
[----:B------:R-:W-:Y:S02]  /*17c70*/  ISETP.GE.AND P2, PT, R77, UR4, PT ;  /* 0x000000044d007c0c */ /* 0x000fe4000bf46270 */
[----:B------:R-:W-:Y:S02]  /*17c80*/  @!P3 LEA.HI.X R27, R31, R3, R32, 0x2, P1 ;  /* 0x000000031f1bb211 */ /* 0x000fe400008f1420 */
[----:B------:R-:W-:Y:S02]  /*17c90*/  ISETP.GE.AND P1, PT, R76, UR4, PT ;  /* 0x000000044c007c0c */ /* 0x000fe4000bf26270 */
[----:B------:R-:W-:Y:S01]  /*17ca0*/  @!P4 LEA R28, P5, R24, R14, 0x2 ;  /* 0x0000000e181cc211 */ /* 0x000fe200078a10ff */
[----:B------:R-:W-:-:S02]  /*17cb0*/  VIADD R15, R35, 0x30 ;  /* 0x00000030230f7836 */ /* 0x000fc40000000000 */
[----:B------:R-:W-:Y:S01]  /*17cc0*/  VIADD R33, R35, 0x38 ;  /* 0x0000003823217836 */ /* 0x000fe20000000000 */
[----:B------:R-:W-:Y:S01]  /*17cd0*/  @!P4 LEA.HI.X R29, R24, R3, R30, 0x2, P5 ;  /* 0x00000003181dc211 */ /* 0x000fe200028f141e */
[----:B------:R-:W-:Y:S01]  /*17ce0*/  @!P0 ST.E.64 desc[UR60][R12.64], R6 ;  /* 0x000000060c008985 */ /* 0x000fe2000c101b3c */
[----:B------:R-:W-:-:S03]  /*17cf0*/  ISETP.GE.AND P0, PT, R15, UR4, PT ;  /* 0x000000040f007c0c */ /* 0x000fc6000bf06270 */
[----:B------:R-:W-:Y:S01]  /*17d00*/  @!P3 ST.E.64 desc[UR60][R26.64], R8 ;  /* 0x000000081a00b985 */ /* 0x000fe2000c101b3c */
[----:B------:R-:W-:Y:S01]  /*17d10*/  ISETP.GE.AND P3, PT, R33, UR4, PT ;  /* 0x0000000421007c0c */ /* 0x000fe2000bf66270 */
[----:B------:R-:W-:Y:S01]  /*17d20*/  VIADD R34, R35, 0x40 ;  /* 0x0000004023227836 */ /* 0x000fe20000000000 */
[CC--:B-1----:R-:W-:Y:S01]  /*17d30*/  @!P2 LEA R10, P5, R77.reuse, R14.reuse, 0x2 ;  /* 0x0000000e4d0aa211 */ /* 0x0c2fe200078a10ff */
[----:B------:R1:W-:Y:S01]  /*17d40*/  @!P4 ST.E.64 desc[UR60][R28.64], R20 ;  /* 0x000000141c00c985 */ /* 0x0003e2000c101b3c */
[----:B------:R-:W-:Y:S02]  /*17d50*/  SHF.R.S32.HI R24, RZ, 0x1f, R76 ;  /* 0x0000001fff187819 */ /* 0x000fe4000001144c */
[C---:B------:R-:W-:Y:S02]  /*17d60*/  @!P1 LEA R30, P4, R76.reuse, R14, 0x2 ;  /* 0x0000000e4c1e9211 */ /* 0x040fe400078810ff */
[-C--:B------:R-:W-:Y:S02]  /*17d70*/  @!P2 LEA.HI.X R11, R77, R3.reuse, R79, 0x2, P5 ;  /* 0x000000034d0ba211 */ /* 0x080fe400028f144f */
[----:B------:R-:W-:-:S02]  /*17d80*/  @!P1 LEA.HI.X R31, R76, R3, R24, 0x2, P4 ;  /* 0x000000034c1f9211 */ /* 0x000fc400020f1418 */
[----:B------:R-:W-:Y:S01]  /*17d90*/  ISETP.GE.AND P4, PT, R34, UR4, PT ;  /* 0x0000000422007c0c */ /* 0x000fe2000bf86270 */
[----:B------:R2:W-:Y:S01]  /*17da0*/  @!P2 ST.E.64 desc[UR60][R10.64], R36 ;  /* 0x000000240a00a985 */ /* 0x0005e2000c101b3c */
[----:B-1----:R-:W-:-:S03]  /*17db0*/  VIADD R20, R35, 0x48 ;  /* 0x0000004823147836 */ /* 0x002fc60000000000 */
[----:B------:R3:W-:Y:S01]  /*17dc0*/  @!P1 ST.E.64 desc[UR60][R30.64], R40 ;  /* 0x000000281e009985 */ /* 0x0007e2000c101b3c */
[----:B------:R-:W-:Y:S01]  /*17dd0*/  SHF.R.S32.HI R32, RZ, 0x1f, R15 ;  /* 0x0000001fff207819 */ /* 0x000fe2000001140f */
[----:B------:R-:W-:Y:S01]  /*17de0*/  VIADD R13, R35, 0x50 ;  /* 0x00000050230d7836 */ /* 0x000fe20000000000 */
[-C--:B------:R-:W-:Y:S02]  /*17df0*/  @!P0 LEA R4, P5, R15, R14.reuse, 0x2 ;  /* 0x0000000e0f048211 */ /* 0x080fe400078a10ff */
[----:B------:R-:W-:Y:S02]  /*17e00*/  ISETP.GE.AND P2, PT, R20, UR4, PT ;  /* 0x0000000414007c0c */ /* 0x000fe4000bf46270 */
[----:B------:R-:W-:Y:S02]  /*17e10*/  SHF.R.S32.HI R12, RZ, 0x1f, R33 ;  /* 0x0000001fff0c7819 */ /* 0x000fe40000011421 */
[----:B------:R-:W-:Y:S02]  /*17e20*/  @!P3 LEA R6, P1, R33, R14, 0x2 ;  /* 0x0000000e2106b211 */ /* 0x000fe400078210ff */
[-C--:B------:R-:W-:Y:S01]  /*17e30*/  @!P0 LEA.HI.X R5, R15, R3.reuse, R32, 0x2, P5 ;  /* 0x000000030f058211 */ /* 0x080fe200028f1420 */
[----:B------:R-:W-:Y:S01]  /*17e40*/  VIADD R15, R35, 0x58 ;  /* 0x00000058230f7836 */ /* 0x000fe20000000000 */
[----:B------:R-:W-:-:S02]  /*17e50*/  @!P3 LEA.HI.X R7, R33, R3, R12, 0x2, P1 ;  /* 0x000000032107b211 */ /* 0x000fc400008f140c */
[----:B------:R-:W-:Y:S01]  /*17e60*/  ISETP.GE.AND P1, PT, R13, UR4, PT ;  /* 0x000000040d007c0c */ /* 0x000fe2000bf26270 */
[----:B------:R3:W-:Y:S01]  /*17e70*/  @!P0 ST.E.64 desc[UR60][R4.64], R44 ;  /* 0x0000002c04008985 */ /* 0x0007e2000c101b3c */
[----:B------:R-:W-:Y:S02]  /*17e80*/  SHF.R.S32.HI R9, RZ, 0x1f, R34 ;  /* 0x0000001fff097819 */ /* 0x000fe40000011422 */
[C---:B------:R-:W-:Y:S02]  /*17e90*/  @!P4 LEA R8, P5, R34.reuse, R14, 0x2 ;  /* 0x0000000e2208c211 */ /* 0x040fe400078a10ff */
[----:B------:R-:W-:Y:S02]  /*17ea0*/  ISETP.GE.AND P0, PT, R15, UR4, PT ;  /* 0x000000040f007c0c */ /* 0x000fe4000bf06270 */
[----:B------:R-:W-:Y:S02]  /*17eb0*/  @!P4 LEA.HI.X R9, R34, R3, R9, 0x2, P5 ;  /* 0x000000032209c211 */ /* 0x000fe400028f1409 */
[----:B--2---:R-:W-:-:S02]  /*17ec0*/  SHF.R.S32.HI R11, RZ, 0x1f, R20 ;  /* 0x0000001fff0b7819 */ /* 0x004fc40000011414 */
[----:B------:R-:W-:-:S04]  /*17ed0*/  @!P2 LEA R10, P5, R20, R14, 0x2 ;  /* 0x0000000e140aa211 */ /* 0x000fc800078a10ff */
[----:B------:R-:W-:Y:S02]  /*17ee0*/  @!P2 LEA.HI.X R11, R20, R3, R11, 0x2, P5 ;  /* 0x00000003140ba211 */ /* 0x000fe400028f140b */
[----:B------:R-:W-:Y:S02]  /*17ef0*/  SHF.R.S32.HI R20, RZ, 0x1f, R13 ;  /* 0x0000001fff147819 */ /* 0x000fe4000001140d */
[----:B------:R-:W-:-:S04]  /*17f00*/  @!P1 LEA R12, P5, R13, R14, 0x2 ;  /* 0x0000000e0d0c9211 */ /* 0x000fc800078a10ff */
[-C--:B------:R-:W-:Y:S02]  /*17f10*/  @!P1 LEA.HI.X R13, R13, R3.reuse, R20, 0x2, P5 ;  /* 0x000000030d0d9211 */ /* 0x080fe400028f1414 */
[----:B------:R-:W-:Y:S02]  /*17f20*/  SHF.R.S32.HI R20, RZ, 0x1f, R15 ;  /* 0x0000001fff147819 */ /* 0x000fe4000001140f */
[C---:B------:R-:W-:Y:S01]  /*17f30*/  @!P0 LEA R14, P5, R15.reuse, R14, 0x2 ;  /* 0x0000000e0f0e8211 */ /* 0x040fe200078a10ff */
[----:B------:R3:W-:Y:S03]  /*17f40*/  @!P3 ST.E.64 desc[UR60][R6.64], R48 ;  /* 0x000000300600b985 */ /* 0x0007e6000c101b3c */
[----:B------:R-:W-:Y:S01]  /*17f50*/  @!P0 LEA.HI.X R15, R15, R3, R20, 0x2, P5 ;  /* 0x000000030f0f8211 */ /* 0x000fe200028f1414 */
[----:B------:R3:W-:Y:S04]  /*17f60*/  @!P4 ST.E.64 desc[UR60][R8.64], R52 ;  /* 0x000000340800c985 */ /* 0x0007e8000c101b3c */
[----:B------:R3:W-:Y:S04]  /*17f70*/  @!P2 ST.E.64 desc[UR60][R10.64], R56 ;  /* 0x000000380a00a985 */ /* 0x0007e8000c101b3c */
[----:B------:R3:W-:Y:S04]  /*17f80*/  @!P1 ST.E.64 desc[UR60][R12.64], R60 ;  /* 0x0000003c0c009985 */ /* 0x0007e8000c101b3c */
[----:B------:R3:W-:Y:S02]  /*17f90*/  @!P0 ST.E.64 desc[UR60][R14.64], R64 ;  /* 0x000000400e008985 */ /* 0x0007e4000c101b3c */
.L_x_547:
[----:B------:R-:W-:Y:S05]  /*17fa0*/  BSYNC B1 ;  /* 0x0000000000017941 */ /* 0x000fea0003800000 */
.L_x_546:
[----:B------:R-:W-:-:S03]  /*17fb0*/  UMOV UR4, 0xffffffff ;  /* 0xffffffff00047882 */ /* 0x000fc60000000000 */
[----:B------:R-:W-:Y:S05]  /*17fc0*/  BRA.DIV UR4, `(.L_x_548) ;  /* 0x0000009a04887947 */ /* 0x000fea000b800000 */
[----:B-1----:R1:W4:Y:S04]  /*17fd0*/  SHFL.IDX PT, R3, R2, 0x1, 0x1c1f ;  /* 0x003c1f0002037f89 */ /* 0x00232800000e0000 */
[----:B--23--:R1:W2:Y:S02]  /*17fe0*/  SHFL.IDX PT, R14, R0, 0x1, 0x1c1f ;  /* 0x003c1f00000e7f89 */ /* 0x00c2a400000e0000 */
.L_x_755:
[----:B------:R-:W-:-:S13]  /*17ff0*/  ISETP.GE.AND P0, PT, R25, R78, PT ;  /* 0x0000004e1900720c */ /* 0x000fda0003f06270 */
[----:B------:R-:W-:Y:S05]  /*18000*/  @P0 BRA `(.L_x_544) ;  /* 0x00000010000c0947 */ /* 0x000fea0003800000 */
[----:B------:R-:W3:Y:S01]  /*18010*/  LDL R8, [R1+0xc0] ;  /* 0x0000c00001087983 */ /* 0x000ee20000100800 */
[----:B------:R-:W-:-:S03]  /*18020*/  ULDC UR4, c[0x0][0xac8] ;  /* 0x0002b20000047ab9 */ /* 0x000fc60000000800 */
[----:B------:R-:W5:Y:S04]  /*18030*/  LDL R26, [R1+0x8c] ;  /* 0x00008c00011a7983 */ /* 0x000f680000100800 */
[----:B------:R-:W4:Y:S04]  /*18040*/  LDL R12, [R1+0xbc] ;  /* 0x0000bc00010c7983 */ /* 0x000f280000100800 */
[----:B------:R-:W2:Y:S04]  /*18050*/  LDL R9, [R1+0xdc] ;  /* 0x0000dc0001097983 */ /* 0x000ea80000100800 */
[----:B------:R-:W2:Y:S04]  /*18060*/  LDL R21, [R1+0xb8] ;  /* 0x0000b80001157983 */ /* 0x000ea80000100800 */
[----:B01----:R-:W2:Y:S04]  /*18070*/  LDL R0, [R1+0xb4] ;  /* 0x0000b40001007983 */ /* 0x003ea80000100800 */
[----:B------:R-:W2:Y:S04]  /*18080*/  LDL R13, [R1+0xd8] ;  /* 0x0000d800010d7983 */ /* 0x000ea80000100800 */
[----:B------:R-:W2:Y:S04]  /*18090*/  LDL R27, [R1+0xac] ;  /* 0x0000ac00011b7983 */ /* 0x000ea80000100800 */
[----:B------:R-:W2:Y:S04]  /*180a0*/  LDL R24, [R1+0xd4] ;  /* 0x0000d40001187983 */ /* 0x000ea80000100800 */
[----:B------:R-:W2:Y:S01]  /*180b0*/  LDL R20, [R1+0xd0] ;  /* 0x0000d00001147983 */ /* 0x000ea20000100800 */
[----:B---3--:R-:W-:-:S02]  /*180c0*/  ISETP.GE.AND P1, PT, R8, UR4, PT ;  /* 0x0000000408007c0c */ /* 0x008fc4000bf26270 */
[----:B-----5:R-:W-:Y:S02]  /*180d0*/  ISETP.GE.AND P5, PT, R26, UR4, PT ;  /* 0x000000041a007c0c */ /* 0x020fe4000bfa6270 */
[----:B----4-:R-:W-:-:S09]  /*180e0*/  ISETP.GE.AND P0, PT, R12, UR4, PT ;  /* 0x000000040c007c0c */ /* 0x010fd2000bf06270 */
[CC--:B--2---:R-:W-:Y:S02]  /*180f0*/  @!P1 LEA R6, P2, R8.reuse, R14.reuse, 0x2 ;  /* 0x0000000e08069211 */ /* 0x0c4fe400078410ff */
[----:B------:R-:W-:Y:S01]  /*18100*/  ISETP.GE.AND P3, PT, R21, UR4, PT ;  /* 0x0000000415007c0c */ /* 0x000fe2000bf66270 */
[----:B------:R-:W-:Y:S01]  /*18110*/  @!P5 IMAD.MOV.U32 R2, RZ, RZ, R14 ;  /* 0x000000ffff02d224 */ /* 0x000fe200078e000e */
[----:B------:R-:W-:Y:S02]  /*18120*/  @!P1 LEA.HI.X R7, R8, R3, R9, 0x2, P2 ;  /* 0x0000000308079211 */ /* 0x000fe400010f1409 */
[----:B------:R-:W-:Y:S02]  /*18130*/  ISETP.GE.AND P4, PT, R0, UR4, PT ;  /* 0x0000000400007c0c */ /* 0x000fe4000bf86270 */
[----:B------:R-:W-:Y:S01]  /*18140*/  @!P0 LEA R8, P2, R12, R14, 0x2 ;  /* 0x0000000e0c088211 */ /* 0x000fe200078410ff */
[----:B------:R-:W-:-:S03]  /*18150*/  @!P5 IMAD.WIDE R4, R26, 0x4, R2 ;  /* 0x000000041a04d825 */ /* 0x000fc600078e0202 */
[----:B------:R-:W-:Y:S01]  /*18160*/  @!P0 LEA.HI.X R9, R12, R3, R13, 0x2, P2 ;  /* 0x000000030c098211 */ /* 0x000fe200010f140d */
[----:B------:R-:W-:Y:S01]  /*18170*/  VIADD R2, R26, 0x30 ;  /* 0x000000301a027836 */ /* 0x000fe20000000000 */
[----:B------:R0:W-:Y:S04]  /*18180*/  @!P5 ST.E.64 desc[UR60][R4.64], R68 ;  /* 0x000000440400d985 */ /* 0x0001e8000c101b3c */
[----:B------:R1:W-:Y:S01]  /*18190*/  @!P1 ST.E.64 desc[UR60][R6.64], R72 ;  /* 0x0000004806009985 */ /* 0x0003e2000c101b3c */
[----:B------:R-:W-:-:S03]  /*181a0*/  ISETP.GE.AND P1, PT, R27, UR4, PT ;  /* 0x000000041b007c0c */ /* 0x000fc6000bf26270 */
[----:B------:R2:W-:Y:S01]  /*181b0*/  @!P0 ST.E.64 desc[UR60][R8.64], R74 ;  /* 0x0000004a08008985 */ /* 0x0005e2000c101b3c */
[----:B------:R-:W-:Y:S01]  /*181c0*/  ISETP.GE.AND P0, PT, R2, UR4, PT ;  /* 0x0000000402007c0c */ /* 0x000fe2000bf06270 */
[----:B------:R-:W-:Y:S01]  /*181d0*/  VIADD R15, R26, 0x38 ;  /* 0x000000381a0f7836 */ /* 0x000fe20000000000 */
[CC--:B------:R-:W-:Y:S02]  /*181e0*/  @!P3 LEA R10, P5, R21.reuse, R14.reuse, 0x2 ;  /* 0x0000000e150ab211 */ /* 0x0c0fe400078a10ff */
[-C--:B------:R-:W-:Y:S02]  /*181f0*/  @!P4 LEA R12, P2, R0, R14.reuse, 0x2 ;  /* 0x0000000e000cc211 */ /* 0x080fe400078410ff */
[-C--:B------:R-:W-:Y:S01]  /*18200*/  @!P3 LEA.HI.X R11, R21, R3.reuse, R24, 0x2, P5 ;  /* 0x00000003150bb211 */ /* 0x080fe200028f1418 */
[----:B------:R-:W-:Y:S01]  /*18210*/  VIADD R21, R26, 0x40 ;  /* 0x000000401a157836 */ /* 0x000fe20000000000 */
[----:B------:R-:W-:Y:S02]  /*18220*/  @!P4 LEA.HI.X R13, R0, R3, R20, 0x2, P2 ;  /* 0x00000003000dc211 */ /* 0x000fe400010f1414 */
[----:B------:R-:W-:Y:S01]  /*18230*/  ISETP.GE.AND P2, PT, R15, UR4, PT ;  /* 0x000000040f007c0c */ /* 0x000fe2000bf46270 */
[----:B------:R-:W-:Y:S01]  /*18240*/  @!P3 ST.E.64 desc[UR60][R10.64], R38 ;  /* 0x000000260a00b985 */ /* 0x000fe2000c101b3c */
[----:B------:R-:W-:Y:S01]  /*18250*/  SHF.R.S32.HI R24, RZ, 0x1f, R27 ;  /* 0x0000001fff187819 */ /* 0x000fe2000001141b */
[----:B------:R-:W-:Y:S01]  /*18260*/  VIADD R0, R26, 0x48 ;  /* 0x000000481a007836 */ /* 0x000fe20000000000 */
[----:B------:R-:W-:Y:S01]  /*18270*/  ISETP.GE.AND P3, PT, R21, UR4, PT ;  /* 0x0000000415007c0c */ /* 0x000fe2000bf66270 */
[----:B------:R3:W-:Y:S01]  /*18280*/  @!P4 ST.E.64 desc[UR60][R12.64], R42 ;  /* 0x0000002a0c00c985 */ /* 0x0007e2000c101b3c */
[----:B0-----:R-:W-:-:S02]  /*18290*/  @!P1 LEA R4, P4, R27, R14, 0x2 ;  /* 0x0000000e1b049211 */ /* 0x001fc400078810ff */
[----:B-1----:R-:W-:Y:S02]  /*182a0*/  SHF.R.S32.HI R7, RZ, 0x1f, R2 ;  /* 0x0000001fff077819 */ /* 0x002fe40000011402 */
[C---:B------:R-:W-:Y:S02]  /*182b0*/  @!P0 LEA R6, P5, R2.reuse, R14, 0x2 ;  /* 0x0000000e02068211 */ /* 0x040fe400078a10ff */
[-C--:B------:R-:W-:Y:S02]  /*182c0*/  @!P1 LEA.HI.X R5, R27, R3.reuse, R24, 0x2, P4 ;  /* 0x000000031b059211 */ /* 0x080fe400020f1418 */
[----:B------:R-:W-:Y:S01]  /*182d0*/  @!P0 LEA.HI.X R7, R2, R3, R7, 0x2, P5 ;  /* 0x0000000302078211 */ /* 0x000fe200028f1407 */
[----:B------:R-:W-:Y:S01]  /*182e0*/  VIADD R2, R26, 0x50 ;  /* 0x000000501a027836 */ /* 0x000fe20000000000 */
[----:B------:R-:W-:Y:S01]  /*182f0*/  ISETP.GE.AND P5, PT, R0, UR4, PT ;  /* 0x0000000400007c0c */ /* 0x000fe2000bfa6270 */
[----:B------:R0:W-:Y:S01]  /*18300*/  @!P1 ST.E.64 desc[UR60][R4.64], R46 ;  /* 0x0000002e04009985 */ /* 0x0001e2000c101b3c */
[----:B------:R-:W-:-:S02]  /*18310*/  SHF.R.S32.HI R20, RZ, 0x1f, R15 ;  /* 0x0000001fff147819 */ /* 0x000fc4000001140f */
[CC--:B--2---:R-:W-:Y:S02]  /*18320*/  @!P2 LEA R8, P4, R15.reuse, R14.reuse, 0x2 ;  /* 0x0000000e0f08a211 */ /* 0x0c4fe400078810ff */
[----:B------:R-:W-:Y:S02]  /*18330*/  ISETP.GE.AND P1, PT, R2, UR4, PT ;  /* 0x0000000402007c0c */ /* 0x000fe4000bf26270 */
[----:B------:R-:W-:Y:S02]  /*18340*/  @!P2 LEA.HI.X R9, R15, R3, R20, 0x2, P4 ;  /* 0x000000030f09a211 */ /* 0x000fe400020f1414 */
[----:B---3--:R-:W-:Y:S02]  /*18350*/  SHF.R.S32.HI R12, RZ, 0x1f, R21 ;  /* 0x0000001fff0c7819 */ /* 0x008fe40000011415 */
[----:B------:R-:W-:Y:S02]  /*18360*/  @!P3 LEA R10, P4, R21, R14, 0x2 ;  /* 0x0000000e150ab211 */ /* 0x000fe400078810ff */
[----:B------:R-:W-:-:S02]  /*18370*/  SHF.R.S32.HI R13, RZ, 0x1f, R0 ;  /* 0x0000001fff0d7819 */ /* 0x000fc40000011400 */
[----:B------:R-:W-:Y:S02]  /*18380*/  @!P3 LEA.HI.X R11, R21, R3, R12, 0x2, P4 ;  /* 0x00000003150bb211 */ /* 0x000fe400020f140c */
[----:B------:R-:W-:-:S04]  /*18390*/  @!P5 LEA R12, P4, R0, R14, 0x2 ;  /* 0x0000000e000cd211 */ /* 0x000fc800078810ff */
[-C--:B------:R-:W-:Y:S02]  /*183a0*/  @!P5 LEA.HI.X R13, R0, R3.reuse, R13, 0x2, P4 ;  /* 0x00000003000dd211 */ /* 0x080fe400020f140d */
[----:B------:R-:W-:Y:S02]  /*183b0*/  SHF.R.S32.HI R0, RZ, 0x1f, R2 ;  /* 0x0000001fff007819 */ /* 0x000fe40000011402 */
[C---:B------:R-:W-:Y:S01]  /*183c0*/  @!P1 LEA R20, P4, R2.reuse, R14, 0x2 ;  /* 0x0000000e02149211 */ /* 0x040fe200078810ff */
[----:B------:R0:W-:Y:S03]  /*183d0*/  @!P0 ST.E.64 desc[UR60][R6.64], R50 ;  /* 0x0000003206008985 */ /* 0x0001e6000c101b3c */
[----:B------:R-:W-:Y:S01]  /*183e0*/  @!P1 LEA.HI.X R21, R2, R3, R0, 0x2, P4 ;  /* 0x0000000302159211 */ /* 0x000fe200020f1400 */
[----:B------:R0:W-:Y:S01]  /*183f0*/  @!P2 ST.E.64 desc[UR60][R8.64], R54 ;  /* 0x000000360800a985 */ /* 0x0001e2000c101b3c */
[----:B------:R-:W-:-:S03]  /*18400*/  VIADD R0, R26, 0x58 ;  /* 0x000000581a007836 */ /* 0x000fc60000000000 */
[----:B------:R0:W-:Y:S04]  /*18410*/  @!P3 ST.E.64 desc[UR60][R10.64], R58 ;  /* 0x0000003a0a00b985 */ /* 0x0001e8000c101b3c */
[----:B------:R0:W-:Y:S04]  /*18420*/  @!P5 ST.E.64 desc[UR60][R12.64], R62 ;  /* 0x0000003e0c00d985 */ /* 0x0001e8000c101b3c */
[----:B------:R0:W-:Y:S01]  /*18430*/  @!P1 ST.E.64 desc[UR60][R20.64], R66 ;  /* 0x0000004214009985 */ /* 0x0001e2000c101b3c */
[----:B------:R-:W-:-:S13]  /*18440*/  ISETP.GE.AND P0, PT, R0, UR4, PT ;  /* 0x0000000400007c0c */ /* 0x000fda000bf06270 */
[----:B0-----:R-:W-:Y:S05]  /*18450*/  @P0 BRA `(.L_x_544) ;  /* 0x0000000800f80947 */ /* 0x001fea0003800000 */
[----:B------:R-:W-:Y:S02]  /*18460*/  LEA R14, P0, R0, R14, 0x2 ;  /* 0x0000000e000e7211 */ /* 0x000fe400078010ff */
[----:B------:R-:W-:-:S04]  /*18470*/  SHF.R.S32.HI R2, RZ, 0x1f, R0 ;  /* 0x0000001fff027819 */ /* 0x000fc80000011400 */
[----:B------:R-:W-:-:S05]  /*18480*/  LEA.HI.X R15, R0, R3, R2, 0x2, P0 ;  /* 0x00000003000f7211 */ /* 0x000fca00000f1402 */
[----:B------:R0:W-:Y:S01]  /*18490*/  ST.E.64 desc[UR60][R14.64], R70 ;  /* 0x000000460e007985 */ /* 0x0001e2000c101b3c */
[----:B------:R-:W-:Y:S05]  /*184a0*/  BRA `(.L_x_544) ;  /* 0x0000000800e47947 */ /* 0x000fea0003800000 */
.L_x_537:
[----:B------:R-:W2:Y:S01]  /*184b0*/  LDL.LU R4, [R1+0x9c] ;  /* 0x00009c0001047983 */ /* 0x000ea20000300800 */
[----:B------:R-:W-:Y:S01]  /*184c0*/  ULDC.64 UR6, c[0x0][0xc08] ;  /* 0x0003020000067ab9 */ /* 0x000fe20000000a00 */
[----:B------:R-:W-:Y:S02]  /*184d0*/  ULDC.64 UR4, c[0x0][0xc00] ;  /* 0x0003000000047ab9 */ /* 0x000fe40000000a00 */
[----:B------:R-:W3:Y:S04]  /*184e0*/  LDL.LU R0, [R1+0xa0] ;  /* 0x0000a00001007983 */ /* 0x000ee80000300800 */
[----:B------:R-:W4:Y:S01]  /*184f0*/  LDL R8, [R1+0x94] ;  /* 0x0000940001087983 */ /* 0x000f220000100800 */
[----:B------:R-:W-:Y:S01]  /*18500*/  ISETP.NE.U32.AND P1, PT, RZ, UR6, PT ;  /* 0x00000006ff007c0c */ /* 0x000fe2000bf25070 */
[----:B------:R-:W-:Y:S01]  /*18510*/  IMAD.MOV.U32 R7, RZ, RZ, RZ ;  /* 0x000000ffff077224 */ /* 0x000fe200078e00ff */
[----:B------:R-:W-:-:S02]  /*18520*/  ISETP.NE.U32.AND P0, PT, RZ, UR4, PT ;  /* 0x00000004ff007c0c */ /* 0x000fc4000bf05070 */
[----:B------:R-:W-:Y:S02]  /*18530*/  ISETP.NE.AND.EX P1, PT, RZ, UR7, PT, P1 ;  /* 0x00000007ff007c0c */ /* 0x000fe4000bf25310 */
[----:B------:R-:W-:Y:S01]  /*18540*/  ISETP.NE.AND.EX P0, PT, RZ, UR5, PT, P0 ;  /* 0x00000005ff007c0c */ /* 0x000fe2000bf05300 */
[----:B------:R-:W0:Y:S01]  /*18550*/  S2R R9, SR_TID.X ;  /* 0x0000000000097919 */ /* 0x000e220000002100 */
[----:B--2---:R-:W-:Y:S01]  /*18560*/  IADD3 R2, P2, R4, UR4, RZ ;  /* 0x0000000404027c10 */ /* 0x004fe2000ff5e0ff */
[----:B------:R-:W-:-:S03]  /*18570*/  ULDC UR4, c[0x0][0xa88] ;  /* 0x0002a20000047ab9 */ /* 0x000fc60000000800 */
[----:B---3--:R-:W-:-:S05]  /*18580*/  IADD3.X R3, R0, UR5, RZ, P2, !PT ;  /* 0x0000000500037c10 */ /* 0x008fca00097fe4ff */
[----:B------:R-:W-:Y:S01]  /*18590*/  @P1 IADD3 R4, P2, R4, UR6, RZ ;  /* 0x0000000604041c10 */ /* 0x000fe2000ff5e0ff */
[----:B------:R-:W-:Y:S01]  /*185a0*/  IMAD.U32 R6, RZ, RZ, UR4 ;  /* 0x00000004ff067e24 */ /* 0x000fe2000f8e00ff */
[----:B------:R2:W5:Y:S02]  /*185b0*/  @P0 LDG.E R7, desc[UR60][R2.64] ;  /* 0x0000003c02070981 */ /* 0x000564000c1e1900 */
[----:B------:R-:W-:-:S05]  /*185c0*/  @P1 IADD3.X R5, R0, UR7, RZ, P2, !PT ;  /* 0x0000000700051c10 */ /* 0x000fca00097fe4ff */
[----:B------:R2:W5:Y:S01]  /*185d0*/  @P1 LDG.E R6, desc[UR60][R4.64] ;  /* 0x0000003c04061981 */ /* 0x000562000c1e1900 */
[----:B----4-:R-:W-:Y:S01]  /*185e0*/  ISETP.NE.AND P2, PT, R8, RZ, PT ;  /* 0x000000ff0800720c */ /* 0x010fe20003f45270 */
[----:B0-----:R-:W-:-:S05]  /*185f0*/  VIADD R28, R9, 0xffffff80 ;  /* 0xffffff80091c7836 */ /* 0x001fca0000000000 */
[----:B------:R-:W-:-:S07]  /*18600*/  ISETP.GT.AND P3, PT, R28, 0xbf, PT ;  /* 0x000000bf1c00780c */ /* 0x000fce0003f64270 */
[----:B------:R-:W0:Y:S02]  /*18610*/  @!P2 LDC R8, c[0x0][0xad4] ;  /* 0x0002b500ff08ab82 */ /* 0x000e240000000800 */
[----:B0-----:R2:W-:Y:S01]  /*18620*/  @!P2 STL [R1+0x94], R8 ;  /* 0x000094080100a387 */ /* 0x0015e20000100800 */
[----:B------:R-:W-:Y:S01]  /*18630*/  ISETP.GT.AND P2, PT, R8, 0x1, PT ;  /* 0x000000010800780c */ /* 0x000fe20003f44270 */
[----:B------:R-:W-:-:S12]  /*18640*/  @P1 BRA `(.L_x_549) ;  /* 0x0000000000101947 */ /* 0x000fd80003800000 */
[----:B------:R-:W-:Y:S05]  /*18650*/  @!P0 BRA `(.L_x_549) ;  /* 0x00000000000c8947 */ /* 0x000fea0003800000 */
[----:B--2---:R-:W2:Y:S04]  /*18660*/  LDG.E R5, desc[UR60][R2.64] ;  /* 0x0000003c02057981 */ /* 0x004ea8000c1e1900 */
[----:B-----5:R-:W2:Y:S02]  /*18670*/  LDG.E R6, desc[UR60][R2.64+0x4] ;  /* 0x0000043c02067981 */ /* 0x020ea4000c1e1900 */
[----:B--2---:R-:W-:-:S07]  /*18680*/  IMAD.IADD R6, R6, 0x1, -R5 ;  /* 0x0000000106067824 */ /* 0x004fce00078e0a05 */
.L_x_549:
[----:B------:R-:W3:Y:S04]  /*18690*/  LDL.LU R0, [R1+0xc4] ;  /* 0x0000c40001007983 */ /* 0x000ee80000300800 */
[----:B--2---:R-:W2:Y:S01]  /*186a0*/  LDL.LU R2, [R1+0x98] ;  /* 0x0000980001027983 */ /* 0x004ea20000300800 */
[----:B------:R-:W-:Y:S01]  /*186b0*/  BSSY B1, `(.L_x_550) ;  /* 0x0000039000017945 */ /* 0x000fe20003800000 */
[----:B-----5:R-:W-:Y:S02]  /*186c0*/  SHF.R.S32.HI R24, RZ, 0x1f, R7 ;  /* 0x0000001fff187819 */ /* 0x020fe40000011407 */
[----:B---3--:R-:W-:Y:S02]  /*186d0*/  SEL R26, R0, RZ, !P0 ;  /* 0x000000ff001a7207 */ /* 0x008fe40004000000 */
[----:B--2---:R-:W-:Y:S01]  /*186e0*/  SEL R29, R2, RZ, !P0 ;  /* 0x000000ff021d7207 */ /* 0x004fe20004000000 */
[----:B------:R-:W-:Y:S06]  /*186f0*/  @P3 BRA `(.L_x_551) ;  /* 0x0000000000d03947 */ /* 0x000fec0003800000 */
[----:B------:R-:W2:Y:S01]  /*18700*/  LDL R0, [R1+0xa8] ;  /* 0x0000a80001007983 */ /* 0x000ea20000100800 */
[----:B------:R-:W0:Y:S02]  /*18710*/  LDC R33, c[0x0][0xbe8] ;  /* 0x0002fa00ff217b82 */ /* 0x000e240000000800 */
[----:B0-----:R-:W-:Y:S02]  /*18720*/  IMAD R2, R6, R33, RZ ;  /* 0x0000002106027224 */ /* 0x001fe400078e02ff */
[----:B--2---:R-:W-:-:S04]  /*18730*/  IMAD R0, R0, 0xc0, R9 ;  /* 0x000000c000007824 */ /* 0x004fc800078e0209 */
[----:B------:R-:W-:-:S05]  /*18740*/  VIADD R31, R0, 0xffffff80 ;  /* 0xffffff80001f7836 */ /* 0x000fca0000000000 */
[----:B------:R-:W-:-:S13]  /*18750*/  ISETP.GE.AND P0, PT, R31, R2, PT ;  /* 0x000000021f00720c */ /* 0x000fda0003f06270 */
[----:B------:R-:W-:Y:S05]  /*18760*/  @P0 BRA `(.L_x_551) ;  /* 0x0000000000b40947 */ /* 0x000fea0003800000 */
[----:B------:R-:W2:Y:S01]  /*18770*/  LDL R14, [R1+0x90] ;  /* 0x00009000010e7983 */ /* 0x000ea20000100800 */
[----:B------:R-:W-:Y:S01]  /*18780*/  IMAD.MOV.U32 R20, RZ, RZ, 0x9b8 ;  /* 0x000009b8ff147424 */ /* 0x000fe200078e00ff */
[----:B------:R-:W-:Y:S01]  /*18790*/  ISETP.GT.AND P0, PT, R8, 0x1, PT ;  /* 0x000000010800780c */ /* 0x000fe20003f04270 */
[----:B------:R-:W0:Y:S01]  /*187a0*/  LDC.64 R2, c[0x0][0xba8] ;  /* 0x0002ea00ff027b82 */ /* 0x000e220000000a00 */
[----:B------:R-:W3:Y:S01]  /*187b0*/  LDL.LU R30, [R1+0xb0] ;  /* 0x0000b000011e7983 */ /* 0x000ee20000300800 */
[----:B------:R-:W-:Y:S01]  /*187c0*/  ISETP.NE.AND P1, PT, R33, 0x1, PT ;  /* 0x000000012100780c */ /* 0x000fe20003f25270 */
[----:B------:R-:W-:Y:S01]  /*187d0*/  IMAD.MOV.U32 R21, RZ, RZ, R31 ;  /* 0x000000ffff157224 */ /* 0x000fe200078e001f */
[----:B------:R-:W-:-:S04]  /*187e0*/  SEL R20, R20, 0x978, P0 ;  /* 0x0000097814147807 */ /* 0x000fc80000000000 */
[----:B------:R-:W4:Y:S08]  /*187f0*/  LDC.64 R10, c[0x0][R20+0x220] ;  /* 0x00008800140a7b82 */ /* 0x000f300000000a00 */
[----:B------:R-:W2:Y:S08]  /*18800*/  LDC.64 R8, c[0x0][R20+0x218] ;  /* 0x0000860014087b82 */ /* 0x000eb00000000a00 */
[----:B------:R-:W5:Y:S08]  /*18810*/  LDC.64 R12, c[0x0][R20+0x228] ;  /* 0x00008a00140c7b82 */ /* 0x000f700000000a00 */
[----:B------:R-:W1:Y:S08]  /*18820*/  @P1 LDC R0, c[0x0][0xbec] ;  /* 0x0002fb00ff001b82 */ /* 0x000e700000000800 */
[----:B------:R-:W5:Y:S08]  /*18830*/  LDC.64 R4, c[0x0][R20+0x210] ;  /* 0x0000840014047b82 */ /* 0x000f700000000a00 */
[----:B------:R-:W5:Y:S01]  /*18840*/  @P1 LDC R27, c[0x0][0xbf0] ;  /* 0x0002fc00ff1b1b82 */ /* 0x000f620000000800 */
[----:B-1----:R-:W-:-:S07]  /*18850*/  @P1 IMAD.HI.U32 R0, R31, R0, RZ ;  /* 0x000000001f001227 */ /* 0x002fce00078e00ff */
[----:B0-----:R-:W0:Y:S01]  /*18860*/  @!P0 LDC R2, c[0x0][0xb50] ;  /* 0x0002d400ff028b82 */ /* 0x001e220000000800 */
[----:B----4-:R-:W-:-:S07]  /*18870*/  IMAD R11, R11, R29, RZ ;  /* 0x0000001d0b0b7224 */ /* 0x010fce00078e02ff */
[----:B------:R-:W1:Y:S01]  /*18880*/  @!P0 LDC R3, c[0x0][0xb54] ;  /* 0x0002d500ff038b82 */ /* 0x000e620000000800 */
[----:B-----5:R-:W-:Y:S01]  /*18890*/  @P1 SHF.R.U32.HI R21, RZ, R27, R0 ;  /* 0x0000001bff151219 */ /* 0x020fe20000011600 */
[----:B------:R-:W-:Y:S02]  /*188a0*/  IMAD R27, R10, R26, R11 ;  /* 0x0000001a0a1b7224 */ /* 0x000fe400078e020b */
[-C--:B--2---:R-:W-:Y:S02]  /*188b0*/  IMAD R25, R9, R14.reuse, RZ ;  /* 0x0000000e09197224 */ /* 0x084fe400078e02ff */
[----:B------:R-:W-:Y:S01]  /*188c0*/  IMAD.WIDE.U32 R8, R8, R14, RZ ;  /* 0x0000000e08087225 */ /* 0x000fe200078e00ff */
[----:B---3--:R-:W-:-:S03]  /*188d0*/  SEL R11, R30, RZ, P0 ;  /* 0x000000ff1e0b7207 */ /* 0x008fc60000000000 */
[----:B------:R-:W-:-:S04]  /*188e0*/  IMAD.WIDE.U32 R14, R10, R29, RZ ;  /* 0x0000001d0a0e7225 */ /* 0x000fc800078e00ff */
[----:B------:R-:W-:Y:S01]  /*188f0*/  IMAD.IADD R25, R9, 0x1, R25 ;  /* 0x0000000109197824 */ /* 0x000fe200078e0219 */
[----:B------:R-:W-:Y:S01]  /*18900*/  IADD3 R0, P1, P3, R14, R8, R7 ;  /* 0x000000080e007210 */ /* 0x000fe20007b3e007 */
[----:B------:R-:W-:Y:S02]  /*18910*/  IMAD.MOV R10, RZ, RZ, -R21 ;  /* 0x000000ffff0a7224 */ /* 0x000fe400078e0a15 */
[----:B------:R-:W-:Y:S02]  /*18920*/  IMAD.IADD R27, R15, 0x1, R27 ;  /* 0x000000010f1b7824 */ /* 0x000fe400078e021b */
[----:B------:R-:W-:-:S04]  /*18930*/  IMAD.WIDE.U32 R8, R12, R11, RZ ;  /* 0x0000000b0c087225 */ /* 0x000fc800078e00ff */
[----:B------:R-:W-:Y:S02]  /*18940*/  IMAD R13, R13, R11, RZ ;  /* 0x0000000b0d0d7224 */ /* 0x000fe400078e02ff */
[----:B------:R-:W-:Y:S01]  /*18950*/  IMAD R11, R33, R10, R31 ;  /* 0x0000000a210b7224 */ /* 0x000fe200078e021f */
[----:B------:R-:W-:Y:S01]  /*18960*/  IADD3.X R10, R27, R25, R24, P1, P3 ;  /* 0x000000191b0a7210 */ /* 0x000fe20000fe6418 */
[----:B------:R-:W-:Y:S01]  /*18970*/  IMAD.IADD R13, R9, 0x1, R13 ;  /* 0x00000001090d7824 */ /* 0x000fe200078e020d */
[----:B------:R-:W-:Y:S01]  /*18980*/  IADD3 R8, P0, P1, R21, R0, R8 ;  /* 0x0000000015087210 */ /* 0x000fe2000791e008 */
[----:B------:R-:W-:Y:S01]  /*18990*/  IMAD R0, R5, R11, RZ ;  /* 0x0000000b05007224 */ /* 0x000fe200078e02ff */
[----:B------:R-:W-:-:S04]  /*189a0*/  SHF.R.S32.HI R21, RZ, 0x1f, R21 ;  /* 0x0000001fff157819 */ /* 0x000fc80000011415 */
[----:B------:R-:W-:Y:S02]  /*189b0*/  IADD3.X R9, R21, R10, R13, P0, P1 ;  /* 0x0000000a15097210 */ /* 0x000fe400007e240d */
[----:B------:R-:W-:-:S05]  /*189c0*/  SHF.R.S32.HI R13, RZ, 0x1f, R11 ;  /* 0x0000001fff0d7819 */ /* 0x000fca000001140b */
[C---:B------:R-:W-:Y:S02]  /*189d0*/  IMAD R13, R4.reuse, R13, R0 ;  /* 0x0000000d040d7224 */ /* 0x040fe400078e0200 */
[----:B------:R-:W-:-:S04]  /*189e0*/  IMAD.WIDE.U32 R4, R4, R11, R8 ;  /* 0x0000000b04047225 */ /* 0x000fc800078e0008 */
[----:B------:R-:W-:Y:S01]  /*189f0*/  IMAD.IADD R0, R5, 0x1, R13 ;  /* 0x0000000105007824 */ /* 0x000fe200078e020d */
[----:B0-----:R-:W-:Y:S01]  /*18a00*/  LEA R2, P0, R4, R2, 0x2 ;  /* 0x0000000204027211 */ /* 0x001fe200078010ff */
[----:B------:R-:W-:-:S03]  /*18a10*/  IMAD.MOV.U32 R5, RZ, RZ, -0x800000 ;  /* 0xff800000ff057424 */ /* 0x000fc600078e00ff */
[----:B-1----:R-:W-:-:S05]  /*18a20*/  LEA.HI.X R3, R4, R3, R0, 0x2, P0 ;  /* 0x0000000304037211 */ /* 0x002fca00000f1400 */
[----:B------:R0:W-:Y:S04]  /*18a30*/  STG.E desc[UR60][R2.64], R5 ;  /* 0x0000000502007986 */ /* 0x0001e8000c10193c */
.L_x_551:
[----:B------:R-:W-:Y:S05]  /*18a40*/  BSYNC B1 ;  /* 0x0000000000017941 */ /* 0x000fea0003800000 */
.L_x_550:
[----:B------:R-:W-:Y:S05]  /*18a50*/  @P2 BRA `(.L_x_544) ;  /* 0x0000000400782947 */ /* 0x000fea0003800000 */
[----:B------:R-:W2:Y:S01]  /*18a60*/  LDL.LU R10, [R1+0x90] ;  /* 0x00009000010a7983 */ /* 0x000ea20000300800 */
[----:B------:R-:W3:Y:S01]  /*18a70*/  LDC R21, c[0x0][0xbe8] ;  /* 0x0002fa00ff157b82 */ /* 0x000ee20000000800 */
[----:B0-----:R-:W-:Y:S01]  /*18a80*/  SHF.R.S32.HI R3, RZ, 0x1f, R28 ;  /* 0x0000001fff037819 */ /* 0x001fe2000001141c */
[----:B------:R-:W-:Y:S01]  /*18a90*/  ULDC.64 UR4, c[0x0][0xaa0] ;  /* 0x0002a80000047ab9 */ /* 0x000fe20000000a00 */
[----:B------:R-:W4:Y:S01]  /*18aa0*/  LDL R20, [R1+0xa8] ;  /* 0x0000a80001147983 */ /* 0x000f220000100800 */
[----:B------:R-:W-:Y:S01]  /*18ab0*/  IMAD R0, R24, UR4, RZ ;  /* 0x0000000418007c24 */ /* 0x000fe2000f8e02ff */
[----:B------:R-:W-:Y:S01]  /*18ac0*/  LEA.HI R4, R3, R28, RZ, 0x2 ;  /* 0x0000001c03047211 */ /* 0x000fe200078f10ff */
[C---:B------:R-:W-:Y:S01]  /*18ad0*/  IMAD.WIDE.U32 R2, R7.reuse, UR4, RZ ;  /* 0x0000000407027c25 */ /* 0x040fe2000f8e00ff */
[----:B------:R-:W-:Y:S02]  /*18ae0*/  ULDC.64 UR6, c[0x0][0xaf0] ;  /* 0x0002bc0000067ab9 */ /* 0x000fe40000000a00 */
[----:B------:R-:W-:Y:S01]  /*18af0*/  LOP3.LUT R9, R4, 0xfffffffc, RZ, 0xc0, !PT ;  /* 0xfffffffc04097812 */ /* 0x000fe200078ec0ff */
[----:B------:R-:W-:Y:S01]  /*18b00*/  IMAD R5, R7, UR5, R0 ;  /* 0x0000000507057c24 */ /* 0x000fe2000f8e0200 */
[----:B------:R-:W-:Y:S01]  /*18b10*/  SHF.R.S32.HI R25, RZ, 0x2, R4 ;  /* 0x00000002ff197819 */ /* 0x000fe20000011404 */
[----:B------:R-:W-:Y:S01]  /*18b20*/  ULDC.64 UR4, c[0x0][0xae8] ;  /* 0x0002ba0000047ab9 */ /* 0x000fe20000000a00 */
[----:B------:R-:W-:-:S02]  /*18b30*/  IMAD R4, R26, UR6, RZ ;  /* 0x000000061a047c24 */ /* 0x000fc4000f8e02ff */
[----:B------:R-:W-:Y:S02]  /*18b40*/  IMAD.IADD R28, R28, 0x1, -R9 ;  /* 0x000000011c1c7824 */ /* 0x000fe400078e0a09 */
[----:B------:R-:W-:Y:S02]  /*18b50*/  IMAD.IADD R3, R3, 0x1, R5 ;  /* 0x0000000103037824 */ /* 0x000fe400078e0205 */
[----:B------:R-:W-:Y:S02]  /*18b60*/  IMAD R0, R28, 0x60, R25 ;  /* 0x000000601c007824 */ /* 0x000fe400078e0219 */
[----:B------:R-:W-:Y:S01]  /*18b70*/  IMAD R7, R29, UR7, R4 ;  /* 0x000000071d077c24 */ /* 0x000fe2000f8e0204 */
[----:B---3--:R-:W-:-:S13]  /*18b80*/  ISETP.NE.AND P0, PT, R21, 0x1, PT ;  /* 0x000000011500780c */ /* 0x008fda0003f05270 */
[----:B------:R-:W0:Y:S08]  /*18b90*/  @P0 LDC R8, c[0x0][0xbec] ;  /* 0x0002fb00ff080b82 */ /* 0x000e300000000800 */
[----:B------:R-:W3:Y:S01]  /*18ba0*/  @P0 LDC R11, c[0x0][0xbf0] ;  /* 0x0002fc00ff0b0b82 */ /* 0x000ee20000000800 */
[----:B--2---:R-:W-:-:S04]  /*18bb0*/  IMAD.WIDE.U32 R2, R10, UR4, R2 ;  /* 0x000000040a027c25 */ /* 0x004fc8000f8e0002 */
[----:B----4-:R-:W-:Y:S02]  /*18bc0*/  IMAD R9, R20, 0xc0, R0 ;  /* 0x000000c014097824 */ /* 0x010fe400078e0200 */
[----:B------:R-:W-:Y:S01]  /*18bd0*/  IMAD R3, R10, UR5, R3 ;  /* 0x000000050a037c24 */ /* 0x000fe2000f8e0203 */
[----:B------:R-:W-:Y:S01]  /*18be0*/  ULDC.64 UR4, c[0x0][0xae0] ;  /* 0x0002b80000047ab9 */ /* 0x000fe20000000a00 */
[----:B0-----:R-:W-:-:S04]  /*18bf0*/  @P0 IMAD.HI.U32 R0, R9, R8, RZ ;  /* 0x0000000809000227 */ /* 0x001fc800078e00ff */
[----:B------:R-:W-:Y:S01]  /*18c00*/  IMAD.MOV.U32 R5, RZ, RZ, R9 ;  /* 0x000000ffff057224 */ /* 0x000fe200078e0009 */
[----:B---3--:R-:W-:Y:S01]  /*18c10*/  @P0 SHF.R.U32.HI R5, RZ, R11, R0 ;  /* 0x0000000bff050219 */ /* 0x008fe20000011600 */
[----:B------:R-:W-:-:S03]  /*18c20*/  IMAD.WIDE.U32 R2, R29, UR6, R2 ;  /* 0x000000061d027c25 */ /* 0x000fc6000f8e0002 */
[--C-:B------:R-:W-:Y:S01]  /*18c30*/  SHF.R.S32.HI R0, RZ, 0x1f, R5.reuse ;  /* 0x0000001fff007819 */ /* 0x100fe20000011405 */
[----:B------:R-:W-:Y:S02]  /*18c40*/  IMAD.MOV R4, RZ, RZ, -R5 ;  /* 0x000000ffff047224 */ /* 0x000fe400078e0a05 */
[----:B------:R-:W-:Y:S02]  /*18c50*/  IMAD.IADD R3, R3, 0x1, R7 ;  /* 0x0000000103037824 */ /* 0x000fe400078e0207 */
[----:B------:R-:W-:Y:S02]  /*18c60*/  IMAD R0, R0, UR4, RZ ;  /* 0x0000000400007c24 */ /* 0x000fe4000f8e02ff */
[----:B------:R-:W-:Y:S02]  /*18c70*/  IMAD R7, R21, R4, R9 ;  /* 0x0000000415077224 */ /* 0x000fe400078e0209 */
[C---:B------:R-:W-:Y:S02]  /*18c80*/  IMAD R9, R5.reuse, UR5, R0 ;  /* 0x0000000505097c24 */ /* 0x040fe4000f8e0200 */
[----:B------:R-:W-:Y:S01]  /*18c90*/  IMAD.WIDE.U32 R2, R5, UR4, R2 ;  /* 0x0000000405027c25 */ /* 0x000fe2000f8e0002 */
[----:B------:R-:W-:Y:S01]  /*18ca0*/  SHF.R.S32.HI R0, RZ, 0x1f, R7 ;  /* 0x0000001fff007819 */ /* 0x000fe20000011407 */
[----:B------:R-:W-:-:S02]  /*18cb0*/  ULDC.64 UR4, c[0x0][0xad8] ;  /* 0x0002b60000047ab9 */ /* 0x000fc40000000a00 */
[----:B------:R-:W-:Y:S02]  /*18cc0*/  IMAD.IADD R3, R3, 0x1, R9 ;  /* 0x0000000103037824 */ /* 0x000fe400078e0209 */
[----:B------:R-:W-:Y:S02]  /*18cd0*/  IMAD R0, R0, UR4, RZ ;  /* 0x0000000400007c24 */ /* 0x000fe4000f8e02ff */
[----:B------:R-:W-:-:S04]  /*18ce0*/  IMAD.WIDE.U32 R2, R7, UR4, R2 ;  /* 0x0000000407027c25 */ /* 0x000fc8000f8e0002 */
[----:B------:R-:W-:Y:S01]  /*18cf0*/  IMAD R7, R7, UR5, R0 ;  /* 0x0000000507077c24 */ /* 0x000fe2000f8e0200 */
[----:B------:R-:W-:Y:S01]  /*18d00*/  ULDC.64 UR4, c[0x0][0xa80] ;  /* 0x0002a00000047ab9 */ /* 0x000fe20000000a00 */
[----:B------:R-:W-:Y:S01]  /*18d10*/  IMAD.SHL.U32 R5, R28, 0x8, RZ ;  /* 0x000000081c057824 */ /* 0x000fe200078e00ff */
[C---:B------:R-:W-:Y:S01]  /*18d20*/  LEA R0, P0, R2.reuse, UR4, 0x1 ;  /* 0x0000000402007c11 */ /* 0x040fe2000f8008ff */
[----:B------:R-:W-:Y:S01]  /*18d30*/  IMAD.IADD R3, R3, 0x1, R7 ;  /* 0x0000000103037824 */ /* 0x000fe200078e0207 */
[----:B------:R-:W-:Y:S01]  /*18d40*/  UMOV UR4, 0xffffffff ;  /* 0xffffffff00047882 */ /* 0x000fe20000000000 */
[C---:B------:R-:W-:Y:S02]  /*18d50*/  VIADD R8, R5.reuse, 0x20 ;  /* 0x0000002005087836 */ /* 0x040fe40000000000 */
[----:B------:R-:W-:Y:S01]  /*18d60*/  VIADD R9, R5, 0x40 ;  /* 0x0000004005097836 */ /* 0x000fe20000000000 */
[----:B------:R-:W-:Y:S02]  /*18d70*/  LEA.HI.X R2, R2, UR5, R3, 0x1, P0 ;  /* 0x0000000502027c11 */ /* 0x000fe400080f0c03 */
[----:B------:R-:W-:-:S02]  /*18d80*/  SHF.R.S32.HI R7, RZ, 0x1f, R8 ;  /* 0x0000001fff077819 */ /* 0x000fc40000011408 */
[----:B------:R-:W-:Y:S01]  /*18d90*/  SHF.R.S32.HI R10, RZ, 0x1f, R9 ;  /* 0x0000001fff0a7819 */ /* 0x000fe20000011409 */
[----:B------:R-:W-:Y:S06]  /*18da0*/  BRA.DIV UR4, `(.L_x_552) ;  /* 0x0000008e04587947 */ /* 0x000fec000b800000 */
[----:B------:R0:W2:Y:S04]  /*18db0*/  SHFL.IDX PT, R3, R2, RZ, 0x1c1f ;  /* 0x001c1fff02037589 */ /* 0x0000a800000e0000 */
[----:B------:R0:W3:Y:S02]  /*18dc0*/  SHFL.IDX PT, R14, R0, RZ, 0x1c1f ;  /* 0x001c1fff000e7589 */ /* 0x0000e400000e0000 */
.L_x_758:
[----:B------:R-:W-:Y:S01]  /*18dd0*/  IMAD R21, R6, R21, RZ ;  /* 0x0000001506157224 */ /* 0x000fe200078e02ff */
[----:B------:R-:W-:Y:S01]  /*18de0*/  BSSY B1, `(.L_x_553) ;  /* 0x0000011000017945 */ /* 0x000fe20003800000 */
[----:B------:R-:W-:-:S05]  /*18df0*/  IMAD R4, R20, 0xc0, R25 ;  /* 0x000000c014047824 */ /* 0x000fca00078e0219 */
[----:B------:R-:W-:-:S13]  /*18e00*/  ISETP.GE.AND P0, PT, R4, R21, PT ;  /* 0x000000150400720c */ /* 0x000fda0003f06270 */
[----:B------:R-:W-:Y:S05]  /*18e10*/  @P0 BRA `(.L_x_554) ;  /* 0x0000000000340947 */ /* 0x000fea0003800000 */
[----:B------:R-:W-:Y:S02]  /*18e20*/  ULDC UR4, c[0x0][0xac8] ;  /* 0x0002b20000047ab9 */ /* 0x000fe40000000800 */
[----:B------:R-:W-:Y:S02]  /*18e30*/  ISETP.GE.AND P2, PT, R5, UR4, PT ;  /* 0x0000000405007c0c */ /* 0x000fe4000bf46270 */
[----:B------:R-:W-:Y:S02]  /*18e40*/  ISETP.GE.AND P3, PT, R8, UR4, PT ;  /* 0x0000000408007c0c */ /* 0x000fe4000bf66270 */
[----:B------:R-:W-:-:S09]  /*18e50*/  ISETP.GE.AND P4, PT, R9, UR4, PT ;  /* 0x0000000409007c0c */ /* 0x000fd2000bf86270 */
[----:B--2---:R-:W-:Y:S02]  /*18e60*/  @!P2 IMAD.MOV.U32 R15, RZ, RZ, R3 ;  /* 0x000000ffff0fa224 */ /* 0x004fe400078e0003 */
[CC--:B---3--:R-:W-:Y:S02]  /*18e70*/  @!P3 LEA R24, P0, R8.reuse, R14.reuse, 0x1 ;  /* 0x0000000e0818b211 */ /* 0x0c8fe400078008ff */
[----:B------:R-:W-:Y:S01]  /*18e80*/  @!P4 LEA R26, P1, R9, R14, 0x1 ;  /* 0x0000000e091ac211 */ /* 0x000fe200078208ff */
[----:B------:R-:W-:Y:S01]  /*18e90*/  @!P2 IMAD.WIDE R12, R5, 0x2, R14 ;  /* 0x00000002050ca825 */ /* 0x000fe200078e020e */
[-C--:B------:R-:W-:Y:S02]  /*18ea0*/  @!P3 LEA.HI.X R25, R8, R3.reuse, R7, 0x1, P0 ;  /* 0x000000030819b211 */ /* 0x080fe400000f0c07 */
[----:B------:R-:W-:Y:S02]  /*18eb0*/  @!P4 LEA.HI.X R27, R9, R3, R10, 0x1, P1 ;  /* 0x00000003091bc211 */ /* 0x000fe400008f0c0a */
[----:B------:R4:W-:Y:S04]  /*18ec0*/  @!P2 ST.E.128 desc[UR60][R12.64], RZ ;  /* 0x000000ff0c00a985 */ /* 0x0009e8000c101d3c */
[----:B------:R4:W-:Y:S04]  /*18ed0*/  @!P3 ST.E.128 desc[UR60][R24.64], RZ ;  /* 0x000000ff1800b985 */ /* 0x0009e8000c101d3c */
[----:B------:R4:W-:Y:S02]  /*18ee0*/  @!P4 ST.E.128 desc[UR60][R26.64], RZ ;  /* 0x000000ff1a00c985 */ /* 0x0009e4000c101d3c */
.L_x_554:
[----:B------:R-:W-:Y:S05]  /*18ef0*/  BSYNC B1 ;  /* 0x0000000000017941 */ /* 0x000fea0003800000 */
.L_x_553:
[----:B------:R-:W-:-:S03]  /*18f00*/  UMOV UR4, 0xffffffff ;  /* 0xffffffff00047882 */ /* 0x000fc60000000000 */
[----:B------:R-:W-:Y:S05]  /*18f10*/  BRA.DIV UR4, `(.L_x_555) ;  /* 0x0000008e04307947 */ /* 0x000fea000b800000 */
[----:B--2---:R2:W0:Y:S04]  /*18f20*/  SHFL.IDX PT, R3, R2, 0x1, 0x1c1f ;  /* 0x003c1f0002037f89 */ /* 0x00442800000e0000 */
[----:B---3--:R2:W3:Y:S02]  /*18f30*/  SHFL.IDX PT, R14, R0, 0x1, 0x1c1f ;  /* 0x003c1f00000e7f89 */ /* 0x0084e400000e0000 */
.L_x_762:
[----:B0-2---:R-:W-:-:S05]  /*18f40*/  VIADD R0, R4, 0x60 ;  /* 0x0000006004007836 */ /* 0x005fca0000000000 */
[----:B------:R-:W-:-:S13]  /*18f50*/  ISETP.GE.AND P0, PT, R0, R21, PT ;  /* 0x000000150000720c */ /* 0x000fda0003f06270 */
[----:B------:R-:W-:Y:S05]  /*18f60*/  @P0 BRA `(.L_x_544) ;  /* 0x0000000000340947 */ /* 0x000fea0003800000 */
[----:B------:R-:W-:Y:S02]  /*18f70*/  ULDC UR4, c[0x0][0xac8] ;  /* 0x0002b20000047ab9 */ /* 0x000fe40000000800 */
[----:B------:R-:W-:Y:S02]  /*18f80*/  ISETP.GE.AND P2, PT, R5, UR4, PT ;  /* 0x0000000405007c0c */ /* 0x000fe4000bf46270 */
[----:B------:R-:W-:Y:S02]  /*18f90*/  ISETP.GE.AND P3, PT, R8, UR4, PT ;  /* 0x0000000408007c0c */ /* 0x000fe4000bf66270 */
[----:B------:R-:W-:-:S09]  /*18fa0*/  ISETP.GE.AND P4, PT, R9, UR4, PT ;  /* 0x0000000409007c0c */ /* 0x000fd2000bf86270 */
[----:B------:R-:W-:Y:S02]  /*18fb0*/  @!P2 IMAD.MOV.U32 R15, RZ, RZ, R3 ;  /* 0x000000ffff0fa224 */ /* 0x000fe400078e0003 */
        /* <DEDUP_REMOVED lines=8> */
.L_x_544:
[----:B------:R-:W-:Y:S05]  /*19040*/  BSYNC B0 ;  /* 0x0000000000007941 */ /* 0x000fea0003800000 */
.L_x_536:
[----:B------:R-:W-:Y:S02]  /*19050*/  ULDC UR4, c[0x0][0xc3c] ;  /* 0x00030f0000047ab9 */ /* 0x000fe40000000800 */
[----:B-1----:R-:W-:-:S13]  /*19060*/  ISETP.GE.AND P0, PT, R111, UR4, PT ;  /* 0x000000046f007c0c */ /* 0x002fda000bf06270 */
[----:B------:R-:W-:Y:S05]  /*19070*/  @!P0 BRA `(.L_x_556) ;  /* 0xfffffe8000b88947 */ /* 0x000fea000383ffff */
[----:B------:R-:W-:Y:S05]  /*19080*/  BRA `(.L_x_410) ;  /* 0x0000007c00c47947 */ /* 0x000fea0003800000 */
.L_x_408:
[----:B------:R-:W-:-:S08]  /*19090*/  NOP ;  /* 0x0000000000007918 */ /* 0x000fd00000000000 */
[----:B--2---:R-:W0:-:S00]  /*190a0*/  USETMAXREG.DEALLOC.CTAPOOL 0x20 ;  /* 0x00000020000079c8 */ /* 0x004e0000080e0500 */
[----:B0-----:R-:W2:Y:S01]  /*190b0*/  LDL.LU R2, [R1+0x50] ;  /* 0x0000500001027983 */ /* 0x001ea20000300800 */
[----:B------:R-:W-:Y:S01]  /*190c0*/  LOP3.LUT R0, R0, 0x3, RZ, 0xc0, !PT ;  /* 0x0000000300007812 */ /* 0x000fe200078ec0ff */
[----:B------:R-:W-:-:S05]  /*190d0*/  IMAD.MOV.U32 R6, RZ, RZ, RZ ;  /* 0x000000ffff067224 */ /* 0x000fca00078e00ff */
[----:B------:R-:W0:Y:S02]  /*190e0*/  SHFL.IDX PT, R0, R0, RZ, 0x1f ;  /* 0x00001fff00007589 */ /* 0x000e2400000e0000 */
[----:B0-----:R-:W-:Y:S02]  /*190f0*/  ISETP.NE.AND P0, PT, R0, RZ, PT ;  /* 0x000000ff0000720c */ /* 0x001fe40003f05270 */
[----:B--2---:R-:W-:-:S11]  /*19100*/  LOP3.LUT R2, R2, 0xfffffffd, RZ, 0xc0, !PT ;  /* 0xfffffffd02027812 */ /* 0x004fd600078ec0ff */
[----:B------:R-:W-:-:S05]  /*19110*/  @P0 LOP3.LUT R2, R2, 0x2, RZ, 0xfc, !PT ;  /* 0x0000000202020812 */ /* 0x000fca00078efcff */
[----:B------:R0:W-:Y:S01]  /*19120*/  STL [R1+0x50], R2 ;  /* 0x0000500201007387 */ /* 0x0001e20000100800 */
        /* <DEDUP_REMOVED lines=8> */
.L_x_557:
[----:B------:R-:W1:Y:S01]  /*191b0*/  S2R R0, SR_TID.X ;  /* 0x0000000000007919 */ /* 0x000e620000002100 */
[----:B------:R-:W-:Y:S01]  /*191c0*/  ULDC UR4, c[0x0][0xc3c] ;  /* 0x00030f0000047ab9 */ /* 0x000fe20000000800 */
[----:B------:R-:W-:Y:S01]  /*191d0*/  IMAD.MOV.U32 R7, RZ, RZ, RZ ;  /* 0x000000ffff077224 */ /* 0x000fe200078e00ff */
[----:B------:R-:W2:Y:S01]  /*191e0*/  S2UR UR6, SR_CTAID.X ;  /* 0x00000000000679c3 */ /* 0x000ea20000002500 */
[----:B------:R-:W-:Y:S01]  /*191f0*/  ULDC UR5, c[0x0][0xc38] ;  /* 0x00030e0000057ab9 */ /* 0x000fe20000000800 */
[----:B-1----:R-:W-:-:S04]  /*19200*/  LOP3.LUT R0, R0, 0x1f, RZ, 0xc0, !PT ;  /* 0x0000001f00007812 */ /* 0x002fc800078ec0ff */
[----:B------:R-:W-:-:S04]  /*19210*/  ISETP.NE.AND P0, PT, R0, 0x1f, PT ;  /* 0x0000001f0000780c */ /* 0x000fc80003f05270 */
[----:B------:R-:W-:-:S13]  /*19220*/  ISETP.GE.OR P1, PT, R0, UR4, !P0 ;  /* 0x0000000400007c0c */ /* 0x000fda000c726670 */
[----:B------:R-:W1:Y:S08]  /*19230*/  @!P1 LDC.64 R4, c[0x0][0xc80] ;  /* 0x00032000ff049b82 */ /* 0x000e700000000a00 */
[----:B0-----:R-:W0:Y:S01]  /*19240*/  @!P1 LDC.64 R2, c[0x0][0xc78] ;  /* 0x00031e00ff029b82 */ /* 0x001e220000000a00 */
[----:B-1----:R-:W-:-:S05]  /*19250*/  @!P1 IMAD.WIDE.U32 R4, R0, 0x4, R4 ;  /* 0x0000000400049825 */ /* 0x002fca00078e0004 */
[----:B------:R-:W3:Y:S01]  /*19260*/  @!P1 LDG.E R6, desc[UR60][R4.64] ;  /* 0x0000003c04069981 */ /* 0x000ee2000c1e1900 */
[----:B0-----:R-:W-:-:S05]  /*19270*/  @!P1 IMAD.WIDE.U32 R2, R0, 0x4, R2 ;  /* 0x0000000400029825 */ /* 0x001fca00078e0002 */
[----:B------:R-:W3:Y:S01]  /*19280*/  @!P1 LDG.E R7, desc[UR60][R2.64] ;  /* 0x0000003c02079981 */ /* 0x000ee2000c1e1900 */
[C---:B------:R-:W-:Y:S02]  /*19290*/  ISETP.NE.AND P1, PT, R0.reuse, RZ, PT ;  /* 0x000000ff0000720c */ /* 0x040fe40003f25270 */
[C---:B------:R-:W-:Y:S02]  /*192a0*/  ISETP.GE.U32.AND P2, PT, R0.reuse, 0x2, PT ;  /* 0x000000020000780c */ /* 0x040fe40003f46070 */
[C---:B------:R-:W-:Y:S02]  /*192b0*/  ISETP.GE.U32.AND P3, PT, R0.reuse, 0x4, PT ;  /* 0x000000040000780c */ /* 0x040fe40003f66070 */
[C---:B------:R-:W-:Y:S02]  /*192c0*/  ISETP.GE.U32.AND P4, PT, R0.reuse, 0x8, PT ;  /* 0x000000080000780c */ /* 0x040fe40003f86070 */
[----:B------:R-:W-:Y:S01]  /*192d0*/  ISETP.GE.U32.AND P5, PT, R0, 0x10, PT ;  /* 0x000000100000780c */ /* 0x000fe20003fa6070 */
[----:B------:R-:W-:Y:S01]  /*192e0*/  UMOV UR4, URZ ;  /* 0x0000003f00047c82 */ /* 0x000fe20008000000 */
[----:B---3--:R-:W-:-:S05]  /*192f0*/  IMAD R8, R6, R7, RZ ;  /* 0x0000000706087224 */ /* 0x008fca00078e02ff */
        /* <DEDUP_REMOVED lines=16> */
[----:B0-----:R-:W-:-:S05]  /*19400*/  IMAD R8, R8, UR5, RZ ;  /* 0x0000000508087c24 */ /* 0x001fca000f8e02ff */
[----:B--2---:R-:W-:Y:S01]  /*19410*/  ISETP.GT.AND P6, PT, R8, UR6, PT ;  /* 0x0000000608007c0c */ /* 0x004fe2000bfc4270 */
[----:B------:R-:W-:-:S12]  /*19420*/  IMAD.MOV.U32 R3, RZ, RZ, R8 ;  /* 0x000000ffff037224 */ /* 0x000fd800078e0008 */
[----:B------:R-:W-:Y:S05]  /*19430*/  @P6 BRA `(.L_x_559) ;  /* 0x00000000009c6947 */ /* 0x000fea0003800000 */
[----:B------:R-:W-:Y:S01]  /*19440*/  IMAD.MOV.U32 R8, RZ, RZ, R3 ;  /* 0x000000ffff087224 */ /* 0x000fe200078e0003 */
[----:B------:R-:W-:Y:S01]  /*19450*/  UMOV UR4, URZ ;  /* 0x0000003f00047c82 */ /* 0x000fe20008000000 */
[----:B------:R-:W-:-:S05]  /*19460*/  ULDC UR5, c[0x0][0xc38] ;  /* 0x00030e0000057ab9 */ /* 0x000fca0000000800 */
.L_x_561:
[----:B------:R-:W0:Y:S01]  /*19470*/  LDC R2, c[0x0][0xc3c] ;  /* 0x00030f00ff027b82 */ /* 0x000e220000000800 */
[----:B------:R-:W-:Y:S01]  /*19480*/  UIADD3 UR4, UR4, 0x1f, URZ ;  /* 0x0000001f04047890 */ /* 0x000fe2000fffe03f */
[----:B------:R-:W-:Y:S02]  /*19490*/  ULDC UR7, c[0x0][0xc3c] ;  /* 0x00030f0000077ab9 */ /* 0x000fe40000000800 */
[----:B------:R-:W-:-:S03]  /*194a0*/  IMAD.U32 R27, RZ, RZ, UR7 ;  /* 0x00000007ff1b7e24 */ /* 0x000fc6000f8e00ff */
[----:B0-----:R-:W-:-:S13]  /*194b0*/  ISETP.LE.AND P6, PT, R2, UR4, PT ;  /* 0x0000000402007c0c */ /* 0x001fda000bfc3270 */
[----:B------:R-:W-:Y:S05]  /*194c0*/  @P6 BRA `(.L_x_560) ;  /* 0x00000004009c6947 */ /* 0x000fea0003800000 */
[----:B------:R-:W-:-:S05]  /*194d0*/  VIADD R7, R0, UR4 ;  /* 0x0000000400077c36 */ /* 0x000fca0008000000 */
        /* <DEDUP_REMOVED lines=29> */
.L_x_559:
        /* <DEDUP_REMOVED lines=19> */
.L_x_562:
[----:B0-----:R-:W-:Y:S02]  /*197e0*/  IMAD.MOV.U32 R5, RZ, RZ, R10 ;  /* 0x000000ffff057224 */ /* 0x001fe400078e000a */
[----:B-1----:R-:W-:Y:S02]  /*197f0*/  IMAD R24, R24, UR5, R9 ;  /* 0x0000000518187c24 */ /* 0x002fe4000f8e0209 */
[----:B------:R-:W0:Y:S01]  /*19800*/  I2F.RP R8, R5 ;  /* 0x0000000500087306 */ /* 0x000e220000209400 */
[----:B------:R-:W-:Y:S02]  /*19810*/  IMAD R9, R11, R4, RZ ;  /* 0x000000040b097224 */ /* 0x000fe400078e02ff */
[----:B------:R-:W-:Y:S01]  /*19820*/  IMAD.MOV.U32 R2, RZ, RZ, RZ ;  /* 0x000000ffff027224 */ /* 0x000fe200078e00ff */
[----:B------:R-:W-:Y:S01]  /*19830*/  IADD3 R25, -R24, UR6, RZ ;  /* 0x0000000618197c10 */ /* 0x000fe2000fffe1ff */
[----:B------:R-:W-:Y:S02]  /*19840*/  VIADD R27, R27, UR4 ;  /* 0x000000041b1b7c36 */ /* 0x000fe40008000000 */
[----:B------:R-:W-:Y:S01]  /*19850*/  IMAD.HI.U32 R2, R3, R9, R2 ;  /* 0x0000000903027227 */ /* 0x000fe200078e0002 */
[----:B------:R-:W-:-:S02]  /*19860*/  IABS R3, R6 ;  /* 0x0000000600037213 */ /* 0x000fc40000000000 */
[----:B------:R-:W-:-:S03]  /*19870*/  IABS R9, R25 ;  /* 0x0000001900097213 */ /* 0x000fc60000000000 */
[----:B------:R-:W-:Y:S02]  /*19880*/  IMAD.MOV R3, RZ, RZ, -R3 ;  /* 0x000000ffff037224 */ /* 0x000fe400078e0a03 */
[----:B------:R-:W-:Y:S01]  /*19890*/  IMAD.HI.U32 R2, R2, R9, RZ ;  /* 0x0000000902027227 */ /* 0x000fe200078e00ff */
[----:B0-----:R-:W0:Y:S03]  /*198a0*/  MUFU.RCP R8, R8 ;  /* 0x0000000800087308 */ /* 0x001e260000001000 */
[----:B------:R-:W-:-:S05]  /*198b0*/  IMAD R9, R2, R3, R9 ;  /* 0x0000000302097224 */ /* 0x000fca00078e0209 */
[----:B------:R-:W-:Y:S01]  /*198c0*/  ISETP.GT.U32.AND P1, PT, R4, R9, PT ;  /* 0x000000090400720c */ /* 0x000fe20003f24070 */
[----:B0-----:R-:W-:-:S12]  /*198d0*/  VIADD R3, R8, 0xffffffe ;  /* 0x0ffffffe08037836 */ /* 0x001fd80000000000 */
[----:B------:R-:W-:Y:S01]  /*198e0*/  @!P1 IMAD.IADD R9, R9, 0x1, -R4 ;  /* 0x0000000109099824 */ /* 0x000fe200078e0a04 */
[----:B------:R-:W0:Y:S01]  /*198f0*/  F2I.FTZ.U32.TRUNC.NTZ R3, R3 ;  /* 0x0000000300037305 */ /* 0x000e22000021f000 */
[----:B------:R-:W-:Y:S01]  /*19900*/  @!P1 VIADD R2, R2, 0x1 ;  /* 0x0000000102029836 */ /* 0x000fe20000000000 */
[----:B------:R-:W-:Y:S02]  /*19910*/  ISETP.NE.AND P1, PT, R6, RZ, PT ;  /* 0x000000ff0600720c */ /* 0x000fe40003f25270 */
[----:B------:R-:W-:Y:S02]  /*19920*/  ISETP.GE.U32.AND P0, PT, R9, R4, PT ;  /* 0x000000040900720c */ /* 0x000fe40003f06070 */
[----:B------:R-:W-:-:S04]  /*19930*/  LOP3.LUT R4, R25, R6, RZ, 0x3c, !PT ;  /* 0x0000000619047212 */ /* 0x000fc800078e3cff */
[----:B------:R-:W-:Y:S01]  /*19940*/  ISETP.GE.AND P2, PT, R4, RZ, PT ;  /* 0x000000ff0400720c */ /* 0x000fe20003f46270 */
[----:B0-----:R-:W-:-:S06]  /*19950*/  IMAD.MOV R8, RZ, RZ, -R3 ;  /* 0x000000ffff087224 */ /* 0x001fcc00078e0a03 */
[----:B------:R-:W-:-:S04]  /*19960*/  @P0 VIADD R2, R2, 0x1 ;  /* 0x0000000102020836 */ /* 0x000fc80000000000 */
[----:B------:R-:W-:Y:S02]  /*19970*/  IMAD.MOV.U32 R4, RZ, RZ, R2 ;  /* 0x000000ffff047224 */ /* 0x000fe400078e0002 */
[----:B------:R-:W-:Y:S01]  /*19980*/  IMAD.MOV.U32 R2, RZ, RZ, R8 ;  /* 0x000000ffff027224 */ /* 0x000fe200078e0008 */
[----:B------:R-:W-:Y:S01]  /*19990*/  IABS R8, R7 ;  /* 0x0000000700087213 */ /* 0x000fe20000000000 */
[----:B------:R-:W-:Y:S01]  /*199a0*/  @!P2 IMAD.MOV R4, RZ, RZ, -R4 ;  /* 0x000000ffff04a224 */ /* 0x000fe200078e0a04 */
[----:B------:R-:W-:Y:S01]  /*199b0*/  @!P1 LOP3.LUT R4, RZ, R6, RZ, 0x33, !PT ;  /* 0x00000006ff049212 */ /* 0x000fe200078e33ff */
[----:B------:R-:W-:Y:S02]  /*199c0*/  IMAD R9, R2, R5, RZ ;  /* 0x0000000502097224 */ /* 0x000fe400078e02ff */
[----:B------:R-:W-:Y:S02]  /*199d0*/  IMAD.MOV.U32 R2, RZ, RZ, RZ ;  /* 0x000000ffff027224 */ /* 0x000fe400078e00ff */
[----:B------:R-:W-:-:S02]  /*199e0*/  IMAD.MOV R8, RZ, RZ, -R8 ;  /* 0x000000ffff087224 */ /* 0x000fc400078e0a08 */
[----:B------:R-:W-:Y:S01]  /*199f0*/  IMAD.HI.U32 R2, R3, R9, R2 ;  /* 0x0000000903027227 */ /* 0x000fe200078e0002 */
[----:B------:R-:W-:-:S03]  /*19a00*/  IABS R3, R4 ;  /* 0x0000000400037213 */ /* 0x000fc60000000000 */
[----:B------:R-:W-:Y:S02]  /*19a10*/  IMAD R6, R6, R4, RZ ;  /* 0x0000000406067224 */ /* 0x000fe400078e02ff */
        /* <DEDUP_REMOVED lines=18> */
.L_x_560:
[----:B------:R-:W-:Y:S02]  /*19b40*/  IMAD.MOV.U32 R25, RZ, RZ, RZ ;  /* 0x000000ffff197224 */ /* 0x000fe400078e00ff */
[----:B------:R-:W-:Y:S02]  /*19b50*/  IMAD.U32 R24, RZ, RZ, UR6 ;  /* 0x00000006ff187e24 */ /* 0x000fe4000f8e00ff */
[----:B------:R-:W-:-:S07]  /*19b60*/  IMAD.MOV.U32 R26, RZ, RZ, RZ ;  /* 0x000000ffff1a7224 */ /* 0x000fce00078e00ff */
.L_x_563:
[----:B------:R-:W-:-:S13]  /*19b70*/  ISETP.NE.AND P0, PT, R0, RZ, PT ;  /* 0x000000ff0000720c */ /* 0x000fda0003f05270 */
[----:B------:R-:W0:Y:S01]  /*19b80*/  @!P0 S2R R3, SR_CgaCtaId ;  /* 0x0000000000038919 */ /* 0x000e220000008800 */
[----:B------:R-:W-:-:S04]  /*19b90*/  @!P0 MOV R0, 0x400 ;  /* 0x0000040000008802 */ /* 0x000fc80000000f00 */
[----:B0-----:R-:W-:-:S05]  /*19ba0*/  @!P0 LEA R0, R3, R0, 0x18 ;  /* 0x0000000003008211 */ /* 0x001fca00078ec0ff */
[----:B------:R0:W-:Y:S01]  /*19bb0*/  @!P0 STS.128 [R0+0x31cd0], R24 ;  /* 0x031cd01800008388 */ /* 0x0001e20000000c00 */
[----:B------:R-:W-:Y:S06]  /*19bc0*/  BAR.ARV 0x5, 0x200 ;  /* 0x0148000000007b1d */ /* 0x000fec0000002000 */
.L_x_558:
[----:B------:R2:W-:Y:S01]  /*19bd0*/  STL [R1+0x34], RZ ;  /* 0x000034ff01007387 */ /* 0x0005e20000100800 */
[----:B------:R-:W-:Y:S01]  /*19be0*/  ULDC UR4, c[0x0][0xc3c] ;  /* 0x00030f0000047ab9 */ /* 0x000fe20000000800 */
[----:B------:R-:W-:Y:S01]  /*19bf0*/  IMAD.MOV.U32 R28, RZ, RZ, 0x1 ;  /* 0x00000001ff1c7424 */ /* 0x000fe200078e00ff */
[----:B-1----:R-:W-:Y:S01]  /*19c00*/  ISETP.GE.AND P0, PT, R27, UR4, PT ;  /* 0x000000041b007c0c */ /* 0x002fe2000bf06270 */
[----:B------:R-:W-:-:S12]  /*19c10*/  IMAD.MOV.U32 R18, RZ, RZ, RZ ;  /* 0x000000ffff127224 */ /* 0x000fd800078e00ff */
[----:B--2---:R-:W-:Y:S05]  /*19c20*/  @P0 BRA `(.L_x_564) ;  /* 0x0000007000000947 */ /* 0x004fea0003800000 */
[----:B------:R-:W1:Y:S01]  /*19c30*/  S2R R6, SR_TID.X ;  /* 0x0000000000067919 */ /* 0x000e620000002100 */
[----:B------:R-:W2:Y:S01]  /*19c40*/  S2UR UR5, SR_CgaCtaId ;  /* 0x00000000000579c3 */ /* 0x000ea20000008800 */
[----:B------:R-:W-:Y:S01]  /*19c50*/  UMOV UR4, 0x400 ;  /* 0x0000040000047882 */ /* 0x000fe20000000000 */
[----:B------:R-:W-:Y:S01]  /*19c60*/  BSSY B8, `(.L_x_564) ;  /* 0x00006fc000087945 */ /* 0x000fe20003800000 */
[----:B------:R-:W-:Y:S01]  /*19c70*/  STL [R1+0x34], RZ ;  /* 0x000034ff01007387 */ /* 0x000fe20000100800 */
[----:B------:R-:W-:Y:S01]  /*19c80*/  IMAD.MOV.U32 R29, RZ, RZ, RZ ;  /* 0x000000ffff1d7224 */ /* 0x000fe200078e00ff */
[----:B------:R-:W-:Y:S01]  /*19c90*/  ULDC.64 UR36, c[0x0][0x198] ;  /* 0x0000660000247ab9 */ /* 0x000fe20000000a00 */
[----:B------:R-:W-:Y:S01]  /*19ca0*/  IMAD.MOV.U32 R18, RZ, RZ, RZ ;  /* 0x000000ffff127224 */ /* 0x000fe200078e00ff */
[----:B------:R-:W-:Y:S01]  /*19cb0*/  ULDC UR38, c[0x0][0xc] ;  /* 0x0000030000267ab9 */ /* 0x000fe20000000800 */
[----:B------:R-:W-:Y:S01]  /*19cc0*/  IMAD.MOV.U32 R28, RZ, RZ, 0x1 ;  /* 0x00000001ff1c7424 */ /* 0x000fe200078e00ff */
[----:B--2---:R-:W-:-:S06]  /*19cd0*/  ULEA UR4, UR5, UR4, 0x18 ;  /* 0x0000000405047291 */ /* 0x004fcc000f8ec03f */
[----:B------:R-:W-:Y:S01]  /*19ce0*/  IMAD.U32 R16, RZ, RZ, UR4 ;  /* 0x00000004ff107e24 */ /* 0x000fe2000f8e00ff */
[C---:B-1----:R-:W-:Y:S01]  /*19cf0*/  LOP3.LUT R5, R6.reuse, 0x7f, RZ, 0xc0, !PT ;  /* 0x0000007f06057812 */ /* 0x042fe200078ec0ff */
[----:B0-----:R-:W-:-:S04]  /*19d00*/  IMAD.SHL.U32 R0, R6, 0x8, RZ ;  /* 0x0000000806007824 */ /* 0x001fc800078e00ff */
[----:B------:R-:W-:Y:S01]  /*19d10*/  IMAD.SHL.U32 R4, R5, 0x8, RZ ;  /* 0x0000000805047824 */ /* 0x000fe200078e00ff */
[C---:B------:R-:W-:Y:S02]  /*19d20*/  LOP3.LUT R3, R0.reuse, 0x20, RZ, 0xc0, !PT ;  /* 0x0000002000037812 */ /* 0x040fe400078ec0ff */
[----:B------:R-:W-:Y:S02]  /*19d30*/  LOP3.LUT R2, R0, 0xd8, RZ, 0xc0, !PT ;  /* 0x000000d800027812 */ /* 0x000fe400078ec0ff */
[----:B------:R-:W-:Y:S02]  /*19d40*/  LOP3.LUT R3, R3, 0x300, R4, 0xf8, !PT ;  /* 0x0000030003037812 */ /* 0x000fe400078ef804 */
[----:B------:R-:W-:Y:S02]  /*19d50*/  LOP3.LUT R2, R2, 0x18, R6, 0x78, !PT ;  /* 0x0000001802027812 */ /* 0x000fe400078e7806 */
[----:B------:R-:W-:Y:S01]  /*19d60*/  SHF.R.U32.HI R4, RZ, 0x2, R5 ;  /* 0x00000002ff047819 */ /* 0x000fe20000011605 */
[----:B------:R-:W-:Y:S01]  /*19d70*/  IMAD.MOV.U32 R5, RZ, RZ, 0x1 ;  /* 0x00000001ff057424 */ /* 0x000fe200078e00ff */
[----:B------:R-:W-:Y:S01]  /*19d80*/  LOP3.LUT R3, R3, R2, RZ, 0xfc, !PT ;  /* 0x0000000203037212 */ /* 0x000fe200078efcff */
[----:B------:R-:W-:Y:S01]  /*19d90*/  IMAD.SHL.U32 R2, R6, 0x20, RZ ;  /* 0x0000002006027824 */ /* 0x000fe200078e00ff */
[----:B------:R-:W-:-:S02]  /*19da0*/  LOP3.LUT R0, R0, 0x18, RZ, 0xc0, !PT ;  /* 0x0000001800007812 */ /* 0x000fc400078ec0ff */
[----:B------:R-:W-:Y:S02]  /*19db0*/  STL [R1], R5 ;  /* 0x0000000501007387 */ /* 0x000fe40000100800 */
[----:B------:R-:W-:Y:S01]  /*19dc0*/  LOP3.LUT R4, R4, 0x60, R2, 0xf8, !PT ;  /* 0x0000006004047812 */ /* 0x000fe200078ef802 */
[----:B------:R-:W-:-:S05]  /*19dd0*/  IMAD R2, R3, 0x2, R16 ;  /* 0x0000000203027824 */ /* 0x000fca00078e0210 */
[----:B------:R0:W-:Y:S02]  /*19de0*/  STL [R1+0xc], R2 ;  /* 0x00000c0201007387 */ /* 0x0001e40000100800 */
[C---:B0-----:R-:W-:Y:S02]  /*19df0*/  LOP3.LUT R2, R0.reuse, 0x20, RZ, 0xfc, !PT ;  /* 0x0000002000027812 */ /* 0x041fe400078efcff */
[----:B------:R-:W-:-:S07]  /*19e00*/  LOP3.LUT R0, R0, 0x40, RZ, 0xfc, !PT ;  /* 0x0000004000007812 */ /* 0x000fce00078efcff */
.L_x_710:
[----:B------:R-:W0:Y:S02]  /*19e10*/  LDC.64 R2, c[0x0][0xc88] ;  /* 0x00032200ff027b82 */ /* 0x000e240000000a00 */
[----:B0-----:R-:W-:-:S05]  /*19e20*/  IMAD.WIDE R2, R27, 0x4, R2 ;  /* 0x000000041b027825 */ /* 0x001fca00078e0202 */
[----:B--2---:R-:W2:Y:S01]  /*19e30*/  LDG.E R13, desc[UR60][R2.64] ;  /* 0x0000003c020d7981 */ /* 0x004ea2000c1e1900 */
[----:B------:R-:W-:Y:S05]  /*19e40*/  YIELD ;  /* 0x0000000000007946 */ /* 0x000fea0003800000 */
[----:B------:R-:W-:Y:S01]  /*19e50*/  ULDC.64 UR4, c[0x0][0xa28] ;  /* 0x00028a0000047ab9 */ /* 0x000fe20000000a00 */
[----:B------:R-:W-:Y:S02]  /*19e60*/  CS2R R8, SRZ ;  /* 0x0000000000087805 */ /* 0x000fe4000001ff00 */
[----:B------:R-:W-:Y:S01]  /*19e70*/  ISETP.NE.U32.AND P0, PT, RZ, UR4, PT ;  /* 0x00000004ff007c0c */ /* 0x000fe2000bf05070 */
[----:B------:R-:W-:-:S03]  /*19e80*/  ULDC.64 UR6, c[0x0][0xa00] ;  /* 0x0002800000067ab9 */ /* 0x000fc60000000a00 */
[----:B------:R-:W-:Y:S02]  /*19e90*/  ISETP.NE.AND.EX P0, PT, RZ, UR5, PT, P0 ;  /* 0x00000005ff007c0c */ /* 0x000fe4000bf05300 */
[----:B--2---:R-:W-:Y:S01]  /*19ea0*/  SHF.R.S32.HI R0, RZ, 0x1f, R13 ;  /* 0x0000001fff007819 */ /* 0x004fe2000001140d */
[----:B------:R-:W-:-:S10]  /*19eb0*/  IMAD.SHL.U32 R19, R13, 0x4, RZ ;  /* 0x000000040d137824 */ /* 0x000fd400078e00ff */
[C---:B------:R-:W-:Y:S01]  /*19ec0*/  @P0 LEA R4, P1, R13.reuse, UR4, 0x2 ;  /* 0x000000040d040c11 */ /* 0x040fe2000f8210ff */
[----:B------:R-:W-:Y:S01]  /*19ed0*/  STL [R1+0x10], R13 ;  /* 0x0000100d01007387 */ /* 0x000fe20000100800 */
[C-C-:B------:R-:W-:Y:S02]  /*19ee0*/  SHF.L.U64.HI R22, R13.reuse, 0x2, R0.reuse ;  /* 0x000000020d167819 */ /* 0x140fe40000010200 */
[----:B-1-3--:R-:W-:Y:S01]  /*19ef0*/  @P0 LEA.HI.X R5, R13, UR5, R0, 0x2, P1 ;  /* 0x000000050d050c11 */ /* 0x00afe200088f1400 */
[----:B------:R-:W-:Y:S01]  /*19f00*/  ULDC.64 UR4, c[0x0][0xa08] ;  /* 0x0002820000047ab9 */ /* 0x000fe20000000a00 */
[----:B------:R-:W-:Y:S01]  /*19f10*/  ISETP.NE.U32.AND P1, PT, RZ, UR6, PT ;  /* 0x00000006ff007c0c */ /* 0x000fe2000bf25070 */
[----:B------:R0:W-:Y:S01]  /*19f20*/  STL [R1+0x30], R0 ;  /* 0x0000300001007387 */ /* 0x0001e20000100800 */
[----:B------:R-:W-:-:S03]  /*19f30*/  IADD3 R2, P2, R19, UR6, RZ ;  /* 0x0000000613027c10 */ /* 0x000fc6000ff5e0ff */
[----:B------:R1:W5:Y:S01]  /*19f40*/  @P0 LDG.E R9, desc[UR60][R4.64] ;  /* 0x0000003c04090981 */ /* 0x000362000c1e1900 */
[----:B------:R-:W-:Y:S01]  /*19f50*/  ISETP.NE.AND.EX P0, PT, RZ, UR7, PT, P1 ;  /* 0x00000007ff007c0c */ /* 0x000fe2000bf05310 */
[----:B------:R-:W-:Y:S01]  /*19f60*/  IMAD.MOV.U32 R12, RZ, RZ, RZ ;  /* 0x000000ffff0c7224 */ /* 0x000fe200078e00ff */
[C---:B------:R-:W-:Y:S01]  /*19f70*/  IADD3.X R3, R22.reuse, UR7, RZ, P2, !PT ;  /* 0x0000000716037c10 */ /* 0x040fe200097fe4ff */
[----:B------:R-:W-:Y:S01]  /*19f80*/  ULDC.64 UR6, c[0x0][0xa10] ;  /* 0x0002840000067ab9 */ /* 0x000fe20000000a00 */
[----:B------:R-:W-:Y:S01]  /*19f90*/  ISETP.NE.U32.AND P1, PT, RZ, UR4, PT ;  /* 0x00000004ff007c0c */ /* 0x000fe2000bf25070 */
[----:B0-----:R-:W-:Y:S01]  /*19fa0*/  IMAD.MOV.U32 R0, RZ, RZ, RZ ;  /* 0x000000ffff007224 */ /* 0x001fe200078e00ff */
[C---:B------:R-:W-:Y:S02]  /*19fb0*/  IADD3 R6, P3, R19.reuse, UR4, RZ ;  /* 0x0000000413067c10 */ /* 0x040fe4000ff7e0ff */
[----:B------:R-:W-:Y:S02]  /*19fc0*/  ISETP.NE.AND.EX P1, PT, RZ, UR5, PT, P1 ;  /* 0x00000005ff007c0c */ /* 0x000fe4000bf25310 */
[----:B------:R-:W-:Y:S01]  /*19fd0*/  IADD3.X R7, R22, UR5, RZ, P3, !PT ;  /* 0x0000000516077c10 */ /* 0x000fe20009ffe4ff */
[----:B------:R-:W-:Y:S01]  /*19fe0*/  ULDC.64 UR4, c[0x0][0xa18] ;  /* 0x0002860000047ab9 */ /* 0x000fe20000000a00 */
[----:B-1----:R-:W-:Y:S01]  /*19ff0*/  IADD3 R4, P4, R19, UR6, RZ ;  /* 0x0000000613047c10 */ /* 0x002fe2000ff9e0ff */
[----:B------:R-:W2:Y:S01]  /*1a000*/  @P0 LDG.E R8, desc[UR60][R2.64] ;  /* 0x0000003c02080981 */ /* 0x000ea2000c1e1900 */
[----:B------:R-:W-:-:S02]  /*1a010*/  ISETP.NE.U32.AND P3, PT, RZ, UR4, PT ;  /* 0x00000004ff007c0c */ /* 0x000fc4000bf65070 */
[----:B------:R-:W-:Y:S02]  /*1a020*/  IADD3.X R5, R22, UR7, RZ, P4, !PT ;  /* 0x0000000716057c10 */ /* 0x000fe4000a7fe4ff */
[----:B------:R-:W-:Y:S02]  /*1a030*/  ISETP.NE.AND.EX P3, PT, RZ, UR5, PT, P3 ;  /* 0x00000005ff007c0c */ /* 0x000fe4000bf65330 */
[----:B------:R-:W-:Y:S01]  /*1a040*/  ISETP.NE.U32.AND P2, PT, RZ, UR6, PT ;  /* 0x00000006ff007c0c */ /* 0x000fe2000bf45070 */
[----:B------:R-:W5:Y:S03]  /*1a050*/  @P1 LDG.E R12, desc[UR60][R6.64] ;  /* 0x0000003c060c1981 */ /* 0x000f66000c1e1900 */
[----:B------:R-:W-:-:S07]  /*1a060*/  ISETP.NE.AND.EX P2, PT, RZ, UR7, PT, P2 ;  /* 0x00000007ff007c0c */ /* 0x000fce000bf45320 */
[----:B------:R-:W-:Y:S01]  /*1a070*/  @P3 IADD3 R10, P4, R19, UR4, RZ ;  /* 0x00000004130a3c10 */ /* 0x000fe2000ff9e0ff */
[----:B------:R-:W-:-:S03]  /*1a080*/  ULDC UR4, c[0x0][0x288] ;  /* 0x0000a20000047ab9 */ /* 0x000fc60000000800 */
[----:B------:R-:W-:Y:S02]  /*1a090*/  @P3 IADD3.X R11, R22, UR5, RZ, P4, !PT ;  /* 0x00000005160b3c10 */ /* 0x000fe4000a7fe4ff */
[----:B------:R-:W5:Y:S04]  /*1a0a0*/  @P2 LDG.E R0, desc[UR60][R4.64] ;  /* 0x0000003c04002981 */ /* 0x000f68000c1e1900 */
[----:B--2---:R0:W-:Y:S02]  /*1a0b0*/  STL [R1+0x18], R8 ;  /* 0x0000180801007387 */ /* 0x0041e40000100800 */
[----:B0-----:R-:W-:Y:S01]  /*1a0c0*/  IMAD.U32 R8, RZ, RZ, UR4 ;  /* 0x00000004ff087e24 */ /* 0x001fe2000f8e00ff */
[----:B------:R-:W-:-:S05]  /*1a0d0*/  ULDC.64 UR4, c[0x0][0x418] ;  /* 0x0001060000047ab9 */ /* 0x000fca0000000a00 */
[----:B------:R0:W2:Y:S01]  /*1a0e0*/  @P3 LDG.E R8, desc[UR60][R10.64] ;  /* 0x0000003c0a083981 */ /* 0x0000a2000c1e1900 */
[----:B------:R-:W-:-:S03]  /*1a0f0*/  UISETP.NE.U32.AND UP0, UPT, UR4, URZ, UPT ;  /* 0x0000003f0400728c */ /* 0x000fc6000bf05070 */
[----:B------:R-:W-:Y:S01]  /*1a100*/  ULDC UR4, c[0x0][0x424] ;  /* 0x0001090000047ab9 */ /* 0x000fe20000000800 */
[----:B------:R-:W-:-:S03]  /*1a110*/  UISETP.NE.AND.EX UP0, UPT, UR5, URZ, UPT, UP0 ;  /* 0x0000003f0500728c */ /* 0x000fc6000bf05300 */
[----:B------:R-:W-:Y:S01]  /*1a120*/  ULDC UR5, c[0x0][0x2f0] ;  /* 0x0000bc0000057ab9 */ /* 0x000fe20000000800 */
[----:B------:R-:W-:-:S04]  /*1a130*/  USEL UR4, UR4, 0x1, UP0 ;  /* 0x0000000104047887 */ /* 0x000fc80008000000 */
[----:B------:R-:W-:-:S03]  /*1a140*/  UIMAD UR4, UR4, UR5, URZ ;  /* 0x00000005040472a4 */ /* 0x000fc6000f8e023f */
[----:B------:R-:W-:-:S03]  /*1a150*/  ULDC UR5, c[0x0][0x348] ;  /* 0x0000d20000057ab9 */ /* 0x000fc60000000800 */
[----:B0-----:R-:W-:Y:S01]  /*1a160*/  IMAD.U32 R10, RZ, RZ, UR4 ;  /* 0x00000004ff0a7e24 */ /* 0x001fe2000f8e00ff */
[----:B--2---:R0:W-:Y:S02]  /*1a170*/  STL [R1+0x38], R8 ;  /* 0x0000380801007387 */ /* 0x0041e40000100800 */
[----:B0-----:R-:W-:Y:S01]  /*1a180*/  IMAD.U32 R8, RZ, RZ, UR5 ;  /* 0x00000005ff087e24 */ /* 0x001fe2000f8e00ff */
[----:B----4-:R-:W-:Y:S06]  /*1a190*/  @P3 BRA `(.L_x_565) ;  /* 0x0000000000143947 */ /* 0x010fec0003800000 */
[----:B------:R-:W-:Y:S05]  /*1a1a0*/  @!P0 BRA `(.L_x_565) ;  /* 0x0000000000108947 */ /* 0x000fea0003800000 */
[----:B------:R-:W2:Y:S04]  /*1a1b0*/  LDG.E R11, desc[UR60][R2.64] ;  /* 0x0000003c020b7981 */ /* 0x000ea8000c1e1900 */
[----:B------:R-:W2:Y:S02]  /*1a1c0*/  LDG.E R2, desc[UR60][R2.64+0x4] ;  /* 0x0000043c02027981 */ /* 0x000ea4000c1e1900 */
[----:B--2---:R-:W-:-:S05]  /*1a1d0*/  IMAD.IADD R2, R2, 0x1, -R11 ;  /* 0x0000000102027824 */ /* 0x004fca00078e0a0b */
[----:B------:R0:W-:Y:S02]  /*1a1e0*/  STL [R1+0x38], R2 ;  /* 0x0000380201007387 */ /* 0x0001e40000100800 */
.L_x_565:
[----:B------:R-:W-:Y:S01]  /*1a1f0*/  ULDC.64 UR4, c[0x0][0xa20] ;  /* 0x0002880000047ab9 */ /* 0x000fe20000000a00 */
[C---:B------:R-:W-:Y:S01]  /*1a200*/  LOP3.LUT R11, R26.reuse, 0xff000000, RZ, 0xc0, !PT ;  /* 0xff0000001a0b7812 */ /* 0x040fe200078ec0ff */
[----:B------:R-:W-:Y:S01]  /*1a210*/  IMAD.MOV.U32 R23, RZ, RZ, R13 ;  /* 0x000000ffff177224 */ /* 0x000fe200078e000d */
[----:B------:R-:W-:Y:S02]  /*1a220*/  ISETP.NE.U32.AND P0, PT, RZ, UR4, PT ;  /* 0x00000004ff007c0c */ /* 0x000fe4000bf05070 */
[----:B------:R-:W-:Y:S02]  /*1a230*/  SHF.R.U32.HI R11, RZ, 0x8, R11 ;  /* 0x00000008ff0b7819 */ /* 0x000fe4000001160b */
[----:B------:R-:W-:Y:S02]  /*1a240*/  ISETP.NE.AND.EX P0, PT, RZ, UR5, PT, P0 ;  /* 0x00000005ff007c0c */ /* 0x000fe4000bf05300 */
[C---:B0-----:R-:W-:Y:S02]  /*1a250*/  LOP3.LUT R2, R26.reuse, 0xff0000, RZ, 0xc0, !PT ;  /* 0x00ff00001a027812 */ /* 0x041fe400078ec0ff */
[----:B------:R-:W-:Y:S01]  /*1a260*/  LOP3.LUT R17, R26, 0xffff, RZ, 0xc0, !PT ;  /* 0x0000ffff1a117812 */ /* 0x000fe200078ec0ff */
[----:B-----5:R-:W-:Y:S01]  /*1a270*/  IMAD.IADD R26, R12, 0x1, R9 ;  /* 0x000000010c1a7824 */ /* 0x020fe200078e0209 */
[----:B------:R-:W-:-:S07]  /*1a280*/  LEA.HI R11, R2, R11, RZ, 0x10 ;  /* 0x0000000b020b7211 */ /* 0x000fce00078f80ff */
[----:B------:R-:W-:Y:S05]  /*1a290*/  @!P0 BRA `(.L_x_566) ;  /* 0x0000000000108947 */ /* 0x000fea0003800000 */
[----:B------:R-:W-:-:S04]  /*1a2a0*/  IADD3 R2, P0, R19, UR4, RZ ;  /* 0x0000000413027c10 */ /* 0x000fc8000ff1e0ff */
[----:B------:R-:W-:-:S05]  /*1a2b0*/  IADD3.X R3, R22, UR5, RZ, P0, !PT ;  /* 0x0000000516037c10 */ /* 0x000fca00087fe4ff */
[----:B------:R0:W5:Y:S01]  /*1a2c0*/  LDG.E R10, desc[UR60][R2.64] ;  /* 0x0000003c020a7981 */ /* 0x000162000c1e1900 */
[----:B------:R-:W-:Y:S05]  /*1a2d0*/  BRA `(.L_x_567) ;  /* 0x0000000000107947 */ /* 0x000fea0003800000 */
.L_x_566:
[----:B------:R-:W-:Y:S05]  /*1a2e0*/  @!P1 BRA `(.L_x_567) ;  /* 0x00000000000c9947 */ /* 0x000fea0003800000 */
[----:B------:R-:W2:Y:S04]  /*1a2f0*/  LDG.E R10, desc[UR60][R6.64] ;  /* 0x0000003c060a7981 */ /* 0x000ea8000c1e1900 */
[----:B------:R-:W2:Y:S02]  /*1a300*/  LDG.E R6, desc[UR60][R6.64+0x4] ;  /* 0x0000043c06067981 */ /* 0x000ea4000c1e1900 */
[----:B--2---:R-:W-:-:S07]  /*1a310*/  IMAD.IADD R10, R6, 0x1, -R10 ;  /* 0x00000001060a7824 */ /* 0x004fce00078e0a0a */
.L_x_567:
[----:B0-----:R-:W2:Y:S01]  /*1a320*/  @P2 LDG.E R2, desc[UR60][R4.64] ;  /* 0x0000003c04022981 */ /* 0x001ea2000c1e1900 */
[----:B-----5:R-:W-:-:S03]  /*1a330*/  IMAD.IADD R10, R10, 0x1, -R9 ;  /* 0x000000010a0a7824 */ /* 0x020fc600078e0a09 */
[----:B------:R-:W2:Y:S01]  /*1a340*/  @P2 LDG.E R4, desc[UR60][R4.64+0x4] ;  /* 0x0000043c04042981 */ /* 0x000ea2000c1e1900 */
[----:B------:R-:W-:Y:S01]  /*1a350*/  LOP3.LUT R13, R11, 0xff, RZ, 0xc0, !PT ;  /* 0x000000ff0b0d7812 */ /* 0x000fe200078ec0ff */
[----:B------:R-:W-:Y:S01]  /*1a360*/  BSSY B0, `(.L_x_568) ;  /* 0x000002b000007945 */ /* 0x000fe20003800000 */
[----:B--2---:R-:W-:-:S04]  /*1a370*/  @P2 IMAD.IADD R8, R4, 0x1, -R2 ;  /* 0x0000000104082824 */ /* 0x004fc800078e0a02 */
[----:B------:R-:W-:-:S04]  /*1a380*/  IMAD.IADD R2, R10, 0x1, R8 ;  /* 0x000000010a027824 */ /* 0x000fc800078e0208 */
[----:B------:R-:W-:-:S04]  /*1a390*/  VIADD R3, R2, 0x8f ;  /* 0x0000008f02037836 */ /* 0x000fc80000000000 */
[----:B------:R-:W-:Y:S01]  /*1a3a0*/  IMAD.HI R3, R3, 0x38e38e39, RZ ;  /* 0x38e38e3903037827 */ /* 0x000fe200078e02ff */
[----:B------:R-:W-:-:S04]  /*1a3b0*/  ISETP.GE.AND P1, PT, R2, 0x1, PT ;  /* 0x000000010200780c */ /* 0x000fc80003f26270 */
[----:B------:R-:W-:-:S04]  /*1a3c0*/  SHF.R.U32.HI R2, RZ, 0x1f, R3 ;  /* 0x0000001fff027819 */ /* 0x000fc80000011603 */
[----:B------:R-:W-:-:S05]  /*1a3d0*/  LEA.HI.SX32 R12, R3, R2, 0x1b ;  /* 0x00000002030c7211 */ /* 0x000fca00078fdaff */
[----:B------:R0:W-:Y:S04]  /*1a3e0*/  STL [R1+0x14], R12 ;  /* 0x0000140c01007387 */ /* 0x0001e80000100800 */
[----:B------:R0:W-:Y:S01]  /*1a3f0*/  STL [R1+0x3c], R13 ;  /* 0x00003c0d01007387 */ /* 0x0001e20000100800 */
[----:B------:R-:W-:Y:S01]  /*1a400*/  SHF.R.U32.HI R4, RZ, 0x10, R11 ;  /* 0x00000010ff047819 */ /* 0x000fe2000001160b */
[----:B------:R-:W-:Y:S01]  /*1a410*/  IMAD.MOV.U32 R3, RZ, RZ, RZ ;  /* 0x000000ffff037224 */ /* 0x000fe200078e00ff */
[----:B------:R-:W-:Y:S06]  /*1a420*/  @!P1 BRA `(.L_x_569) ;  /* 0x0000000000789947 */ /* 0x000fec0003800000 */
[----:B------:R-:W-:Y:S01]  /*1a430*/  ISETP.NE.AND P0, PT, R4, RZ, PT ;  /* 0x000000ff0400720c */ /* 0x000fe20003f05270 */
[----:B------:R-:W-:-:S03]  /*1a440*/  ULDC UR4, c[0x0][0x9f0] ;  /* 0x00027c0000047ab9 */ /* 0x000fc60000000800 */
[----:B------:R-:W-:-:S04]  /*1a450*/  SEL R5, R4, UR4, P0 ;  /* 0x0000000404057c07 */ /* 0x000fc80008000000 */
[----:B------:R-:W-:Y:S02]  /*1a460*/  IABS R6, R5 ;  /* 0x0000000500067213 */ /* 0x000fe40000000000 */
[----:B------:R-:W-:Y:S02]  /*1a470*/  IADD3 R7, R5, -0x1, R12 ;  /* 0xffffffff05077810 */ /* 0x000fe40007ffe00c */
[----:B------:R-:W1:Y:S08]  /*1a480*/  I2F.RP R2, R6 ;  /* 0x0000000600027306 */ /* 0x000e700000209400 */
[----:B-1----:R-:W1:Y:S02]  /*1a490*/  MUFU.RCP R2, R2 ;  /* 0x0000000200027308 */ /* 0x002e640000001000 */
[----:B-1----:R-:W-:-:S06]  /*1a4a0*/  VIADD R2, R2, 0xffffffe ;  /* 0x0ffffffe02027836 */ /* 0x002fcc0000000000 */
[----:B------:R1:W2:Y:S02]  /*1a4b0*/  F2I.FTZ.U32.TRUNC.NTZ R3, R2 ;  /* 0x0000000200037305 */ /* 0x0002a4000021f000 */
[----:B-1----:R-:W-:-:S04]  /*1a4c0*/  LOP3.LUT R2, R7, R5, RZ, 0x3c, !PT ;  /* 0x0000000507027212 */ /* 0x002fc800078e3cff */
[----:B------:R-:W-:Y:S01]  /*1a4d0*/  ISETP.GE.AND P4, PT, R2, RZ, PT ;  /* 0x000000ff0200720c */ /* 0x000fe20003f86270 */
[----:B--2---:R-:W-:-:S04]  /*1a4e0*/  IMAD.MOV R2, RZ, RZ, -R3 ;  /* 0x000000ffff027224 */ /* 0x004fc800078e0a03 */
[----:B------:R-:W-:Y:S02]  /*1a4f0*/  IMAD R9, R2, R6, RZ ;  /* 0x0000000602097224 */ /* 0x000fe400078e02ff */
[----:B------:R-:W-:-:S04]  /*1a500*/  IMAD.MOV.U32 R2, RZ, RZ, RZ ;  /* 0x000000ffff027224 */ /* 0x000fc800078e00ff */
[----:B------:R-:W-:Y:S01]  /*1a510*/  IMAD.HI.U32 R9, R3, R9, R2 ;  /* 0x0000000903097227 */ /* 0x000fe200078e0002 */
[----:B------:R-:W-:Y:S02]  /*1a520*/  IABS R2, R5 ;  /* 0x0000000500027213 */ /* 0x000fe40000000000 */
[----:B------:R-:W-:-:S03]  /*1a530*/  IABS R3, R7 ;  /* 0x0000000700037213 */ /* 0x000fc60000000000 */
[----:B------:R-:W-:-:S04]  /*1a540*/  IMAD.MOV R2, RZ, RZ, -R2 ;  /* 0x000000ffff027224 */ /* 0x000fc800078e0a02 */
        /* <DEDUP_REMOVED lines=11> */
[----:B------:R-:W-:-:S07]  /*1a600*/  IMAD.MOV.U32 R3, RZ, RZ, R2 ;  /* 0x000000ffff037224 */ /* 0x000fce00078e0002 */
.L_x_569:
[----:B------:R-:W-:Y:S05]  /*1a610*/  BSYNC B0 ;  /* 0x0000000000007941 */ /* 0x000fea0003800000 */
.L_x_568:
[-C--:B------:R-:W-:Y:S01]  /*1a620*/  IMAD R2, R13, R3.reuse, RZ ;  /* 0x000000030d027224 */ /* 0x080fe200078e02ff */
[----:B------:R-:W-:Y:S04]  /*1a630*/  BSSY B0, `(.L_x_570) ;  /* 0x0000157000007945 */ /* 0x000fe80003800000 */
[C---:B------:R-:W-:Y:S01]  /*1a640*/  VIADDMNMX R3, R2.reuse, R3, R12, PT ;  /* 0x0000000302037246 */ /* 0x040fe2000380010c */
[----:B------:R-:W-:-:S04]  /*1a650*/  IMAD R2, R2, 0x90, -R10 ;  /* 0x0000009002027824 */ /* 0x000fc800078e0a0a */
[----:B------:R-:W-:Y:S01]  /*1a660*/  IMAD R3, R3, 0x90, -R10 ;  /* 0x0000009003037824 */ /* 0x000fe200078e0a0a */
[----:B------:R-:W-:-:S04]  /*1a670*/  VIMNMX R2, RZ, R2, !PT ;  /* 0x00000002ff027248 */ /* 0x000fc80007fe0100 */
[----:B------:R-:W-:-:S04]  /*1a680*/  VIMNMX R3, R3, R8, PT ;  /* 0x0000000803037248 */ /* 0x000fc80003fe0100 */
[----:B------:R-:W-:-:S13]  /*1a690*/  ISETP.GT.AND P0, PT, R3, R2, PT ;  /* 0x000000020300720c */ /* 0x000fda0003f04270 */
[----:B------:R-:W-:Y:S02]  /*1a6a0*/  @P0 VIADD R5, R3, 0x8f ;  /* 0x0000008f03050836 */ /* 0x000fe40000000000 */
[----:B------:R-:W-:-:S04]  /*1a6b0*/  IMAD.WIDE.U32 R2, R2, 0x38e38e39, RZ ;  /* 0x38e38e3902027825 */ /* 0x000fc800078e00ff */
[----:B------:R-:W-:Y:S01]  /*1a6c0*/  @P0 IMAD.HI R2, R5, 0x38e38e39, RZ ;  /* 0x38e38e3905020827 */ /* 0x000fe200078e02ff */
[----:B------:R-:W-:-:S04]  /*1a6d0*/  SHF.R.U32.HI R3, RZ, 0x5, R3 ;  /* 0x00000005ff037819 */ /* 0x000fc80000011603 */
[----:B------:R-:W-:Y:S01]  /*1a6e0*/  @P0 SHF.R.U32.HI R6, RZ, 0x1f, R2 ;  /* 0x0000001fff060819 */ /* 0x000fe20000011602 */
[----:B------:R-:W-:-:S03]  /*1a6f0*/  IMAD.MOV.U32 R5, RZ, RZ, R3 ;  /* 0x000000ffff057224 */ /* 0x000fc600078e0003 */
[----:B------:R-:W-:Y:S02]  /*1a700*/  @P0 LEA.HI.SX32 R5, R2, R6, 0x1b ;  /* 0x0000000602050211 */ /* 0x000fe400078fdaff */
[----:B------:R-:W-:Y:S02]  /*1a710*/  PLOP3.LUT P0, PT, PT, PT, PT, 0x80, 0x0 ;  /* 0x000000000000781c */ /* 0x000fe40003f0f070 */
[----:B------:R-:W-:-:S13]  /*1a720*/  ISETP.GT.AND P3, PT, R5, R3, PT ;  /* 0x000000030500720c */ /* 0x000fda0003f64270 */
[----:B------:R-:W-:Y:S05]  /*1a730*/  @!P3 BRA `(.L_x_571) ;  /* 0x000000140018b947 */ /* 0x000fea0003800000 */
[----:B------:R-:W-:Y:S01]  /*1a740*/  UMOV UR4, 0xffffffff ;  /* 0xffffffff00047882 */ /* 0x000fe20000000000 */
[----:B------:R-:W-:Y:S02]  /*1a750*/  SEL R2, R23, RZ, !P2 ;  /* 0x000000ff17027207 */ /* 0x000fe40005000000 */
[----:B------:R-:W-:Y:S05]  /*1a760*/  BRA.DIV UR4, `(.L_x_572) ;  /* 0x0000007604647947 */ /* 0x000fea000b800000 */
[----:B------:R-:W1:Y:S02]  /*1a770*/  S2R R6, SR_TID.X ;  /* 0x0000000000067919 */ /* 0x000e640000002100 */
[----:B-1----:R-:W-:-:S04]  /*1a780*/  SHF.R.U32.HI R6, RZ, 0x5, R6 ;  /* 0x00000005ff067819 */ /* 0x002fc80000011606 */
[----:B------:R-:W-:-:S05]  /*1a790*/  LOP3.LUT R6, R6, 0x3, RZ, 0xc0, !PT ;  /* 0x0000000306067812 */ /* 0x000fca00078ec0ff */
[----:B------:R1:W2:Y:S02]  /*1a7a0*/  SHFL.IDX PT, R14, R6, RZ, 0x1f ;  /* 0x00001fff060e7589 */ /* 0x0002a400000e0000 */
.L_x_765:
[----:B--2---:R-:W-:Y:S02]  /*1a7b0*/  ISETP.NE.AND P0, PT, R14, RZ, PT ;  /* 0x000000ff0e00720c */ /* 0x004fe40003f05270 */
[----:B------:R-:W-:-:S11]  /*1a7c0*/  PLOP3.LUT P6, PT, PT, PT, PT, 0x8, 0x0 ;  /* 0x000000000000781c */ /* 0x000fd60003fce170 */
[----:B------:R-:W-:Y:S05]  /*1a7d0*/  @P0 BRA `(.L_x_573) ;  /* 0x00000000000c0947 */ /* 0x000fea0003800000 */
[----:B------:R-:W-:-:S03]  /*1a7e0*/  UMOV UR4, 0xffffffff ;  /* 0xffffffff00047882 */ /* 0x000fc60000000000 */
[----:B------:R-:W-:Y:S05]  /*1a7f0*/  BRA.DIV UR4, `(.L_x_574) ;  /* 0x0000007604747947 */ /* 0x000fea000b800000 */
[----:B------:R-:W-:-:S13]  /*1a800*/  ELECT P6, URZ, PT ;  /* 0x00000000003f782f */ /* 0x000fda00038c0000 */
.L_x_573:
[----:B-1----:R-:W2:Y:S01]  /*1a810*/  LDL R6, [R1+0x34] ;  /* 0x0000340001067983 */ /* 0x002ea20000100800 */
[----:B------:R-:W-:Y:S01]  /*1a820*/  BSSY B1, `(.L_x_575) ;  /* 0x0000008000017945 */ /* 0x000fe20003800000 */
[----:B--2---:R-:W-:-:S05]  /*1a830*/  VIADD R6, R6, 0x1 ;  /* 0x0000000106067836 */ /* 0x004fca0000000000 */
[----:B------:R-:W-:-:S04]  /*1a840*/  LEA.HI R7, R6, R6, RZ, 0x1 ;  /* 0x0000000606077211 */ /* 0x000fc800078f08ff */
[----:B------:R-:W-:-:S05]  /*1a850*/  LOP3.LUT R7, R7, 0xfffffffe, RZ, 0xc0, !PT ;  /* 0xfffffffe07077812 */ /* 0x000fca00078ec0ff */
[----:B------:R-:W-:-:S05]  /*1a860*/  IMAD.IADD R6, R6, 0x1, -R7 ;  /* 0x0000000106067824 */ /* 0x000fca00078e0a07 */
[----:B------:R-:W-:-:S04]  /*1a870*/  SHF.L.U32 R6, R6, 0x1f, RZ ;  /* 0x0000001f06067819 */ /* 0x000fc800000006ff */
[----:B------:R-:W1:Y:S02]  /*1a880*/  SYNCS.PHASECHK.TRANS64.TRYWAIT P0, [R16+URZ+0x31c20], R6 ;  /* 0x031c2006100075a7 */ /* 0x000e64000800017f */
[----:B-1----:R-:W-:Y:S05]  /*1a890*/  @!P0 BRA `(.L_x_576) ;  /* 0x00000074006c8947 */ /* 0x002fea0003800000 */
.L_x_768:
[----:B------:R-:W-:Y:S05]  /*1a8a0*/  BSYNC B1 ;  /* 0x0000000000017941 */ /* 0x000fea0003800000 */
.L_x_575:
[----:B------:R-:W-:Y:S04]  /*1a8b0*/  BSSY B1, `(.L_x_577) ;  /* 0x000008c000017945 */ /* 0x000fe80003800000 */
[----:B------:R-:W-:Y:S05]  /*1a8c0*/  @!P6 BRA `(.L_x_578) ;  /* 0x000000080028e947 */ /* 0x000fea0003800000 */
[----:B------:R-:W2:Y:S01]  /*1a8d0*/  LDL R8, [R1] ;  /* 0x0000000001087983 */ /* 0x000ea20000100800 */
[----:B------:R-:W-:Y:S01]  /*1a8e0*/  IMAD R9, R29, 0x8, R16 ;  /* 0x000000081d097824 */ /* 0x000fe200078e0210 */
[----:B------:R-:W3:Y:S01]  /*1a8f0*/  S2R R7, SR_TID.X ;  /* 0x0000000000077919 */ /* 0x000ee20000002100 */
[----:B------:R-:W-:Y:S01]  /*1a900*/  BSSY B2, `(.L_x_579) ;  /* 0x0000006000027945 */ /* 0x000fe20003800000 */
[----:B---3--:R-:W-:-:S04]  /*1a910*/  LOP3.LUT R7, R7, 0x7f, RZ, 0xc0, !PT ;  /* 0x0000007f07077812 */ /* 0x008fc800078ec0ff */
[----:B------:R-:W-:Y:S02]  /*1a920*/  ISETP.NE.AND P2, PT, R7, RZ, PT ;  /* 0x000000ff0700720c */ /* 0x000fe40003f45270 */
[----:B--2---:R-:W-:-:S04]  /*1a930*/  SHF.L.U32 R11, R8, 0x1f, RZ ;  /* 0x0000001f080b7819 */ /* 0x004fc800000006ff */
[----:B------:R-:W2:Y:S02]  /*1a940*/  SYNCS.PHASECHK.TRANS64.TRYWAIT P0, [R9+URZ+0x31ca0], R11 ;  /* 0x031ca00b090075a7 */ /* 0x000ea4000800017f */
[----:B--2---:R-:W-:Y:S05]  /*1a950*/  @!P0 BRA `(.L_x_580) ;  /* 0x0000007400508947 */ /* 0x004fea0003800000 */
.L_x_769:
[----:B------:R-:W-:Y:S05]  /*1a960*/  BSYNC B2 ;  /* 0x0000000000027941 */ /* 0x000fea0003800000 */
.L_x_579:
[----:B------:R-:W-:Y:S04]  /*1a970*/  BSSY B2, `(.L_x_581) ;  /* 0x0000009000027945 */ /* 0x000fe80003800000 */
[----:B------:R-:W-:Y:S05]  /*1a980*/  @P2 BRA `(.L_x_582) ;  /* 0x00000000001c2947 */ /* 0x000fea0003800000 */
[----:B-1----:R-:W1:Y:S02]  /*1a990*/  S2R R6, SR_TID.X ;  /* 0x0000000000067919 */ /* 0x002e640000002100 */
[----:B-1----:R-:W-:Y:S01]  /*1a9a0*/  LOP3.LUT R7, R6, 0x1f, RZ, 0xc0, !PT ;  /* 0x0000001f06077812 */ /* 0x002fe200078ec0ff */
[----:B------:R-:W-:-:S03]  /*1a9b0*/  IMAD.MOV.U32 R6, RZ, RZ, 0x6c00 ;  /* 0x00006c00ff067424 */ /* 0x000fc600078e00ff */
[----:B------:R-:W-:Y:S01]  /*1a9c0*/  ISETP.NE.AND P0, PT, R7, RZ, PT ;  /* 0x000000ff0700720c */ /* 0x000fe20003f05270 */
[----:B------:R3:W-:-:S12]  /*1a9d0*/  SYNCS.ARRIVE.TRANS64 RZ, [R9+URZ+0x31c90], R6 ;  /* 0x031c900609ff79a7 */ /* 0x0007d8000800003f */
[----:B---3--:R-:W-:Y:S05]  /*1a9e0*/  @!P0 BRA `(.L_x_582) ;  /* 0x0000000000048947 */ /* 0x008fea0003800000 */
[----:B------:R-:W-:Y:S01]  /*1a9f0*/  BPT.TRAP 0x1 ;  /* 0x000000040000795c */ /* 0x000fe20000300000 */
.L_x_582:
[----:B------:R-:W-:Y:S05]  /*1aa00*/  BSYNC B2 ;  /* 0x0000000000027941 */ /* 0x000fea0003800000 */
.L_x_581:
[----:B------:R-:W-:Y:S01]  /*1aa10*/  IMAD.MOV.U32 R14, RZ, RZ, RZ ;  /* 0x000000ffff0e7224 */ /* 0x000fe200078e00ff */
[----:B------:R-:W-:Y:S01]  /*1aa20*/  UIADD3 UR4, UP0, UR36, 0x570, URZ ;  /* 0x0000057024047890 */ /* 0x000fe2000ff1e03f */
[----:B------:R-:W-:Y:S01]  /*1aa30*/  IMAD R7, R5, 0x90, R0 ;  /* 0x0000009005077824 */ /* 0x000fe200078e0200 */
[----:B------:R-:W-:Y:S01]  /*1aa40*/  PLOP3.LUT P0, PT, PT, PT, PT, 0x80, 0x0 ;  /* 0x000000000000781c */ /* 0x000fe20003f0f070 */
[----:B------:R-:W-:Y:S01]  /*1aa50*/  IMAD R8, R29, 0x6c00, R16 ;  /* 0x00006c001d087824 */ /* 0x000fe200078e0210 */
[----:B------:R-:W-:Y:S01]  /*1aa60*/  R2UR UR10, R14 ;  /* 0x000000000e0a72ca */ /* 0x000fe200000e0000 */
[----:B------:R-:W-:Y:S01]  /*1aa70*/  VIADD R7, R7, 0xffffff70 ;  /* 0xffffff7007077836 */ /* 0x000fe20000000000 */
[----:B------:R-:W-:Y:S01]  /*1aa80*/  UIADD3.X UR5, URZ, UR37, URZ, UP0, !UPT ;  /* 0x000000253f057290 */ /* 0x000fe200087fe43f */
[----:B-1----:R-:W-:Y:S01]  /*1aa90*/  VIADD R6, R9, 0x31c90 ;  /* 0x00031c9009067836 */ /* 0x002fe20000000000 */
[----:B------:R-:W-:Y:S01]  /*1aaa0*/  UMOV UR6, 0x0 ;  /* 0x0000000000067882 */ /* 0x000fe20000000000 */
[----:B------:R-:W-:Y:S01]  /*1aab0*/  VIADD R10, R8, 0x16a00 ;  /* 0x00016a00080a7836 */ /* 0x000fe20000000000 */
[----:B------:R-:W-:-:S09]  /*1aac0*/  UMOV UR7, 0x12f00000 ;  /* 0x12f0000000077882 */ /* 0x000fd20000000000 */
.L_x_583:
        /* <DEDUP_REMOVED lines=10> */
[----:B0-----:R-:W-:Y:S01]  /*1ab70*/  IMAD.MOV.U32 R13, RZ, RZ, 0x20 ;  /* 0x00000020ff0d7424 */ /* 0x001fe200078e00ff */
[----:B------:R-:W-:Y:S01]  /*1ab80*/  PLOP3.LUT P0, PT, PT, PT, PT, 0x80, 0x0 ;  /* 0x000000000000781c */ /* 0x000fe20003f0f070 */
[----:B------:R-:W-:Y:S01]  /*1ab90*/  VIADD R10, R8, 0x18e00 ;  /* 0x00018e00080a7836 */ /* 0x000fe20000000000 */
[----:B------:R-:W-:Y:S01]  /*1aba0*/  UMOV UR6, 0x0 ;  /* 0x0000000000067882 */ /* 0x000fe20000000000 */
[----:B------:R-:W-:Y:S01]  /*1abb0*/  UMOV UR7, 0x12f00000 ;  /* 0x12f0000000077882 */ /* 0x000fe20000000000 */
[----:B------:R-:W-:-:S15]  /*1abc0*/  R2UR UR10, R13 ;  /* 0x000000000d0a72ca */ /* 0x000fde00000e0000 */
.L_x_584:
        /* <DEDUP_REMOVED lines=16> */
.L_x_585:
        /* <DEDUP_REMOVED lines=10> */
[----:B------:R-:W0:Y:S01]  /*1ad70*/  SYNCS.PHASECHK.TRANS64.TRYWAIT P0, [R9+URZ+0x31cc0], R11 ;  /* 0x031cc00b090075a7 */ /* 0x000e22000800017f */
[----:B------:R-:W-:Y:S04]  /*1ad80*/  BSSY B2, `(.L_x_586) ;  /* 0x0000002000027945 */ /* 0x000fe80003800000 */
[----:B0-----:R-:W-:Y:S05]  /*1ad90*/  @!P0 BRA `(.L_x_587) ;  /* 0x0000007000548947 */ /* 0x001fea0003800000 */
.L_x_770:
[----:B------:R-:W-:Y:S05]  /*1ada0*/  BSYNC B2 ;  /* 0x0000000000027941 */ /* 0x000fea0003800000 */
.L_x_586:
[----:B------:R-:W-:Y:S01]  /*1adb0*/  BSSY B2, `(.L_x_588) ;  /* 0x000000b000027945 */ /* 0x000fe20003800000 */
[----:B------:R-:W-:Y:S02]  /*1adc0*/  IMAD.MOV.U32 R10, RZ, RZ, 0x0 ;  /* 0x00000000ff0a7424 */ /* 0x000fe400078e00ff */
[----:B0-2---:R-:W-:Y:S01]  /*1add0*/  IMAD.MOV.U32 R11, RZ, RZ, 0x12f00000 ;  /* 0x12f00000ff0b7424 */ /* 0x005fe200078e00ff */
        /* <DEDUP_REMOVED lines=8> */
.L_x_589:
[----:B------:R-:W-:Y:S05]  /*1ae60*/  BSYNC B2 ;  /* 0x0000000000027941 */ /* 0x000fea0003800000 */
.L_x_588:
[----:B------:R-:W-:Y:S01]  /*1ae70*/  R2UR UR10, R14 ;  /* 0x000000000e0a72ca */ /* 0x000fe200000e0000 */
[----:B------:R-:W-:Y:S01]  /*1ae80*/  UIADD3 UR4, UP0, UR36, 0x670, URZ ;  /* 0x0000067024047890 */ /* 0x000fe2000ff1e03f */
[----:B------:R-:W-:Y:S01]  /*1ae90*/  R2UR UR6, R10 ;  /* 0x000000000a0672ca */ /* 0x000fe200000e0000 */
[----:B------:R-:W-:Y:S01]  /*1aea0*/  VIADD R9, R9, 0x31cb0 ;  /* 0x00031cb009097836 */ /* 0x000fe20000000000 */
[----:B------:R-:W-:Y:S01]  /*1aeb0*/  R2UR UR7, R11 ;  /* 0x000000000b0772ca */ /* 0x000fe200000e0000 */
[----:B------:R-:W-:Y:S01]  /*1aec0*/  VIADD R6, R8, 0x200 ;  /* 0x0000020008067836 */ /* 0x000fe20000000000 */
[----:B------:R-:W-:Y:S01]  /*1aed0*/  PLOP3.LUT P0, PT, PT, PT, PT, 0x80, 0x0 ;  /* 0x000000000000781c */ /* 0x000fe20003f0f070 */
[----:B------:R-:W-:-:S12]  /*1aee0*/  UIADD3.X UR5, URZ, UR37, URZ, UP0, !UPT ;  /* 0x000000253f057290 */ /* 0x000fd800087fe43f */
.L_x_590:
        /* <DEDUP_REMOVED lines=15> */
.L_x_591:
        /* <DEDUP_REMOVED lines=15> */
.L_x_592:
        /* <DEDUP_REMOVED lines=9> */
[----:B--2---:R-:W-:Y:S05]  /*1b160*/  @P0 BRA.U.ANY `(.L_x_592) ;  /* 0xfffffffd00d80947 */ /* 0x004fea000393ffff */
.L_x_578:
[----:B------:R-:W-:Y:S05]  /*1b170*/  BSYNC B1 ;  /* 0x0000000000017941 */ /* 0x000fea0003800000 */
.L_x_577:
[----:B-1----:R-:W2:Y:S01]  /*1b180*/  LDL.LU R6, [R1] ;  /* 0x0000000001067983 */ /* 0x002ea20000300800 */
[----:B------:R-:W-:Y:S01]  /*1b190*/  VIADD R29, R29, 0x1 ;  /* 0x000000011d1d7836 */ /* 0x000fe20000000000 */
[----:B------:R-:W-:Y:S01]  /*1b1a0*/  PLOP3.LUT P0, PT, PT, PT, PT, 0x8, 0x0 ;  /* 0x000000000000781c */ /* 0x000fe20003f0e170 */
[----:B------:R-:W-:-:S03]  /*1b1b0*/  VIADD R10, R5, 0xfffffffe ;  /* 0xfffffffe050a7836 */ /* 0x000fc60000000000 */
[C---:B------:R-:W-:Y:S02]  /*1b1c0*/  ISETP.NE.AND P2, PT, R29.reuse, 0x2, PT ;  /* 0x000000021d00780c */ /* 0x040fe40003f45270 */
[----:B------:R-:W-:Y:S02]  /*1b1d0*/  ISETP.GE.AND P3, PT, R10, R3, PT ;  /* 0x000000030a00720c */ /* 0x000fe40003f66270 */
[----:B------:R-:W-:Y:S02]  /*1b1e0*/  SEL R5, RZ, 0x1, P2 ;  /* 0x00000001ff057807 */ /* 0x000fe40001000000 */
[----:B------:R-:W-:Y:S02]  /*1b1f0*/  SEL R29, R29, RZ, P2 ;  /* 0x000000ff1d1d7207 */ /* 0x000fe40001000000 */
[----:B--2---:R-:W-:-:S05]  /*1b200*/  LOP3.LUT R6, R6, R5, RZ, 0x3c, !PT ;  /* 0x0000000506067212 */ /* 0x004fca00078e3cff */
[----:B------:R1:W-:Y:S02]  /*1b210*/  STL [R1], R6 ;  /* 0x0000000601007387 */ /* 0x0003e40000100800 */
[----:B------:R-:W-:Y:S05]  /*1b220*/  @!P3 BRA `(.L_x_571) ;  /* 0x00000008005cb947 */ /* 0x000fea0003800000 */
.L_x_609:
[----:B------:R-:W-:Y:S05]  /*1b230*/  YIELD ;  /* 0x0000000000007946 */ /* 0x000fea0003800000 */
[----:B------:R-:W-:Y:S04]  /*1b240*/  BSSY B1, `(.L_x_593) ;  /* 0x000008b000017945 */ /* 0x000fe80003800000 */
[----:B--2---:R-:W-:Y:S05]  /*1b250*/  @!P6 BRA `(.L_x_594) ;  /* 0x000000080024e947 */ /* 0x004fea0003800000 */
[----:B-1----:R-:W2:Y:S01]  /*1b260*/  LDL R6, [R1] ;  /* 0x0000000001067983 */ /* 0x002ea20000100800 */
[----:B------:R-:W-:Y:S01]  /*1b270*/  IMAD R9, R29, 0x8, R16 ;  /* 0x000000081d097824 */ /* 0x000fe200078e0210 */
[----:B------:R-:W1:Y:S01]  /*1b280*/  S2R R5, SR_TID.X ;  /* 0x0000000000057919 */ /* 0x000e620000002100 */
[----:B------:R-:W-:Y:S01]  /*1b290*/  BSSY B2, `(.L_x_595) ;  /* 0x0000006000027945 */ /* 0x000fe20003800000 */
[----:B-1----:R-:W-:-:S04]  /*1b2a0*/  LOP3.LUT R5, R5, 0x7f, RZ, 0xc0, !PT ;  /* 0x0000007f05057812 */ /* 0x002fc800078ec0ff */
[----:B------:R-:W-:Y:S02]  /*1b2b0*/  ISETP.NE.AND P3, PT, R5, RZ, PT ;  /* 0x000000ff0500720c */ /* 0x000fe40003f65270 */
[----:B--2---:R-:W-:-:S04]  /*1b2c0*/  SHF.L.U32 R8, R6, 0x1f, RZ ;  /* 0x0000001f06087819 */ /* 0x004fc800000006ff */
[----:B------:R-:W1:Y:S02]  /*1b2d0*/  SYNCS.PHASECHK.TRANS64.TRYWAIT P2, [R9+URZ+0x31ca0], R8 ;  /* 0x031ca008090075a7 */ /* 0x000e64000804017f */
[----:B-1----:R-:W-:Y:S05]  /*1b2e0*/  @!P2 BRA `(.L_x_596) ;  /* 0x0000006c0014a947 */ /* 0x002fea0003800000 */
.L_x_771:
[----:B------:R-:W-:Y:S05]  /*1b2f0*/  BSYNC B2 ;  /* 0x0000000000027941 */ /* 0x000fea0003800000 */
.L_x_595:
[----:B------:R-:W-:Y:S04]  /*1b300*/  BSSY B2, `(.L_x_597) ;  /* 0x0000009000027945 */ /* 0x000fe80003800000 */
[----:B------:R-:W-:Y:S05]  /*1b310*/  @P3 BRA `(.L_x_598) ;  /* 0x00000000001c3947 */ /* 0x000fea0003800000 */
[----:B------:R-:W2:Y:S02]  /*1b320*/  S2R R5, SR_TID.X ;  /* 0x0000000000057919 */ /* 0x000ea40000002100 */
[----:B--2---:R-:W-:Y:S01]  /*1b330*/  LOP3.LUT R6, R5, 0x1f, RZ, 0xc0, !PT ;  /* 0x0000001f05067812 */ /* 0x004fe200078ec0ff */
[----:B------:R-:W-:-:S03]  /*1b340*/  IMAD.MOV.U32 R5, RZ, RZ, 0x6c00 ;  /* 0x00006c00ff057424 */ /* 0x000fc600078e00ff */
[----:B------:R-:W-:Y:S01]  /*1b350*/  ISETP.NE.AND P2, PT, R6, RZ, PT ;  /* 0x000000ff0600720c */ /* 0x000fe20003f45270 */
[----:B------:R2:W-:-:S12]  /*1b360*/  SYNCS.ARRIVE.TRANS64 RZ, [R9+URZ+0x31c90], R5 ;  /* 0x031c900509ff79a7 */ /* 0x0005d8000800003f */
[----:B--2---:R-:W-:Y:S05]  /*1b370*/  @!P2 BRA `(.L_x_598) ;  /* 0x000000000004a947 */ /* 0x004fea0003800000 */
[----:B------:R-:W-:Y:S01]  /*1b380*/  BPT.TRAP 0x1 ;  /* 0x000000040000795c */ /* 0x000fe20000300000 */
.L_x_598:
[----:B------:R-:W-:Y:S05]  /*1b390*/  BSYNC B2 ;  /* 0x0000000000027941 */ /* 0x000fea0003800000 */
.L_x_597:
        /* <DEDUP_REMOVED lines=8> */
[----:B------:R-:W-:Y:S01]  /*1b420*/  VIADD R11, R7, 0x16a00 ;  /* 0x00016a00070b7836 */ /* 0x000fe20000000000 */
[----:B------:R-:W-:Y:S01]  /*1b430*/  UMOV UR6, 0x0 ;  /* 0x0000000000067882 */ /* 0x000fe20000000000 */
[----:B------:R-:W-:-:S10]  /*1b440*/  UMOV UR7, 0x12f00000 ;  /* 0x12f0000000077882 */ /* 0x000fd40000000000 */
.L_x_599:
        /* <DEDUP_REMOVED lines=10> */
[----:B------:R-:W-:Y:S01]  /*1b4f0*/  IMAD.MOV.U32 R20, RZ, RZ, 0x20 ;  /* 0x00000020ff147424 */ /* 0x000fe200078e00ff */
[----:B------:R-:W-:Y:S01]  /*1b500*/  PLOP3.LUT P2, PT, PT, PT, PT, 0x80, 0x0 ;  /* 0x000000000000781c */ /* 0x000fe20003f4f070 */
[----:B------:R-:W-:Y:S01]  /*1b510*/  VIADD R11, R7, 0x18e00 ;  /* 0x00018e00070b7836 */ /* 0x000fe20000000000 */
[----:B------:R-:W-:Y:S01]  /*1b520*/  UMOV UR6, 0x0 ;  /* 0x0000000000067882 */ /* 0x000fe20000000000 */
[----:B------:R-:W-:Y:S01]  /*1b530*/  UMOV UR7, 0x12f00000 ;  /* 0x12f0000000077882 */ /* 0x000fe20000000000 */
[----:B------:R-:W-:-:S15]  /*1b540*/  R2UR UR10, R20 ;  /* 0x00000000140a72ca */ /* 0x000fde00000e0000 */
.L_x_600:
        /* <DEDUP_REMOVED lines=16> */
.L_x_601:
        /* <DEDUP_REMOVED lines=10> */
[----:B------:R-:W2:Y:S01]  /*1b6f0*/  SYNCS.PHASECHK.TRANS64.TRYWAIT P2, [R9+URZ+0x31cc0], R8 ;  /* 0x031cc008090075a7 */ /* 0x000ea2000804017f */
[----:B------:R-:W-:Y:S04]  /*1b700*/  BSSY B2, `(.L_x_602) ;  /* 0x0000002000027945 */ /* 0x000fe80003800000 */
[----:B--2---:R-:W-:Y:S05]  /*1b710*/  @!P2 BRA `(.L_x_603) ;  /* 0x00000068001ca947 */ /* 0x004fea0003800000 */
.L_x_772:
[----:B------:R-:W-:Y:S05]  /*1b720*/  BSYNC B2 ;  /* 0x0000000000027941 */ /* 0x000fea0003800000 */
.L_x_602:
        /* <DEDUP_REMOVED lines=11> */
.L_x_605:
[----:B------:R-:W-:Y:S05]  /*1b7e0*/  BSYNC B2 ;  /* 0x0000000000027941 */ /* 0x000fea0003800000 */
.L_x_604:
[----:B------:R-:W-:Y:S01]  /*1b7f0*/  R2UR UR10, R14 ;  /* 0x000000000e0a72ca */ /* 0x000fe200000e0000 */
[----:B------:R-:W-:Y:S01]  /*1b800*/  UIADD3 UR4, UP0, UR36, 0x670, URZ ;  /* 0x0000067024047890 */ /* 0x000fe2000ff1e03f */
[----:B------:R-:W-:Y:S01]  /*1b810*/  R2UR UR6, R12 ;  /* 0x000000000c0672ca */ /* 0x000fe200000e0000 */
[----:B-12---:R-:W-:Y:S01]  /*1b820*/  VIADD R9, R9, 0x31cb0 ;  /* 0x00031cb009097836 */ /* 0x006fe20000000000 */
[----:B------:R-:W-:Y:S01]  /*1b830*/  R2UR UR7, R13 ;  /* 0x000000000d0772ca */ /* 0x000fe200000e0000 */
[----:B------:R-:W-:Y:S01]  /*1b840*/  VIADD R5, R7, 0x200 ;  /* 0x0000020007057836 */ /* 0x000fe20000000000 */
[----:B------:R-:W-:Y:S01]  /*1b850*/  PLOP3.LUT P2, PT, PT, PT, PT, 0x80, 0x0 ;  /* 0x000000000000781c */ /* 0x000fe20003f4f070 */
[----:B------:R-:W-:-:S12]  /*1b860*/  UIADD3.X UR5, URZ, UR37, URZ, UP0, !UPT ;  /* 0x000000253f057290 */ /* 0x000fd800087fe43f */
.L_x_606:
        /* <DEDUP_REMOVED lines=15> */
.L_x_607:
        /* <DEDUP_REMOVED lines=15> */
.L_x_608:
        /* <DEDUP_REMOVED lines=10> */
.L_x_594:
[----:B------:R-:W-:Y:S05]  /*1baf0*/  BSYNC B1 ;  /* 0x0000000000017941 */ /* 0x000fea0003800000 */
.L_x_593:
[----:B------:R-:W2:Y:S01]  /*1bb00*/  LDL.LU R8, [R1] ;  /* 0x0000000001087983 */ /* 0x000ea20000300800 */
[----:B------:R-:W-:Y:S01]  /*1bb10*/  VIADD R29, R29, 0x1 ;  /* 0x000000011d1d7836 */ /* 0x000fe20000000000 */
[C---:B------:R-:W-:Y:S01]  /*1bb20*/  ISETP.GT.AND P3, PT, R10.reuse, R3, PT ;  /* 0x000000030a00720c */ /* 0x040fe20003f64270 */
[----:B------:R-:W-:-:S03]  /*1bb30*/  VIADD R10, R10, 0xffffffff ;  /* 0xffffffff0a0a7836 */ /* 0x000fc60000000000 */
[----:B------:R-:W-:-:S04]  /*1bb40*/  ISETP.NE.AND P2, PT, R29, 0x2, PT ;  /* 0x000000021d00780c */ /* 0x000fc80003f45270 */
[----:B------:R-:W-:Y:S02]  /*1bb50*/  SEL R5, RZ, 0x1, P2 ;  /* 0x00000001ff057807 */ /* 0x000fe40001000000 */
[----:B------:R-:W-:Y:S02]  /*1bb60*/  SEL R29, R29, RZ, P2 ;  /* 0x000000ff1d1d7207 */ /* 0x000fe40001000000 */
[----:B--2---:R-:W-:-:S05]  /*1bb70*/  LOP3.LUT R8, R8, R5, RZ, 0x3c, !PT ;  /* 0x0000000508087212 */ /* 0x004fca00078e3cff */
[----:B------:R2:W-:Y:S01]  /*1bb80*/  STL [R1], R8 ;  /* 0x0000000801007387 */ /* 0x0005e20000100800 */
[----:B------:R-:W-:Y:S05]  /*1bb90*/  @P3 BRA `(.L_x_609) ;  /* 0xfffffff400a43947 */ /* 0x000fea000383ffff */
.L_x_571:
[----:B------:R-:W-:Y:S05]  /*1bba0*/  BSYNC B0 ;  /* 0x0000000000007941 */ /* 0x000fea0003800000 */
.L_x_570:
[----:B------:R3:W5:Y:S01]  /*1bbb0*/  LDL R7, [R1+0x14] ;  /* 0x0000140001077983 */ /* 0x0007620000100800 */
[----:B------:R-:W-:Y:S05]  /*1bbc0*/  @!P0 WARPSYNC.ALL ;  /* 0x0000000000008948 */ /* 0x000fea0003800000 */
[----:B------:R3:W-:Y:S01]  /*1bbd0*/  STL [R1+0x20], RZ ;  /* 0x000020ff01007387 */ /* 0x0007e20000100800 */
[----:B------:R-:W-:Y:S01]  /*1bbe0*/  BSSY B0, `(.L_x_610) ;  /* 0x000001f000007945 */ /* 0x000fe20003800000 */
[----:B------:R-:W-:Y:S06]  /*1bbf0*/  @!P0 BAR.SYNC.DEFER_BLOCKING 0xc, 0x200 ;  /* 0x0308000000008b1d */ /* 0x000fec0000010000 */
[----:B---3--:R-:W-:Y:S05]  /*1bc00*/  @!P1 BRA `(.L_x_611) ;  /* 0x0000000000709947 */ /* 0x008fea0003800000 */
[----:B------:R-:W-:-:S13]  /*1bc10*/  ISETP.NE.AND P0, PT, R4, RZ, PT ;  /* 0x000000ff0400720c */ /* 0x000fda0003f05270 */
[----:B------:R-:W3:Y:S02]  /*1bc20*/  @!P0 LDC R4, c[0x0][0x9f0] ;  /* 0x00027c00ff048b82 */ /* 0x000ee40000000800 */
[-C--:B---3--:R-:W-:Y:S02]  /*1bc30*/  IABS R0, R4.reuse ;  /* 0x0000000400007213 */ /* 0x088fe40000000000 */
[----:B-1----:R-:W-:Y:S02]  /*1bc40*/  IABS R6, R4 ;  /* 0x0000000400067213 */ /* 0x002fe40000000000 */
[----:B------:R-:W1:Y:S03]  /*1bc50*/  I2F.RP R2, R0 ;  /* 0x0000000000027306 */ /* 0x000e660000209400 */
[----:B------:R-:W-:-:S05]  /*1bc60*/  IMAD.MOV R6, RZ, RZ, -R6 ;  /* 0x000000ffff067224 */ /* 0x000fca00078e0a06 */
[----:B-1----:R-:W1:Y:S02]  /*1bc70*/  MUFU.RCP R2, R2 ;  /* 0x0000000200027308 */ /* 0x002e640000001000 */
[----:B-1----:R-:W-:-:S06]  /*1bc80*/  VIADD R2, R2, 0xffffffe ;  /* 0x0ffffffe02027836 */ /* 0x002fcc0000000000 */
[----:B------:R-:W1:Y:S02]  /*1bc90*/  F2I.FTZ.U32.TRUNC.NTZ R3, R2 ;  /* 0x0000000200037305 */ /* 0x000e64000021f000 */
[----:B-1----:R-:W-:-:S04]  /*1bca0*/  IMAD.MOV R2, RZ, RZ, -R3 ;  /* 0x000000ffff027224 */ /* 0x002fc800078e0a03 */
[----:B------:R-:W-:Y:S02]  /*1bcb0*/  IMAD R5, R2, R0, RZ ;  /* 0x0000000002057224 */ /* 0x000fe400078e02ff */
[----:B------:R-:W-:-:S04]  /*1bcc0*/  IMAD.MOV.U32 R2, RZ, RZ, RZ ;  /* 0x000000ffff027224 */ /* 0x000fc800078e00ff */
[----:B------:R-:W-:Y:S01]  /*1bcd0*/  IMAD.HI.U32 R5, R3, R5, R2 ;  /* 0x0000000503057227 */ /* 0x000fe200078e0002 */
[----:B-----5:R-:W-:-:S04]  /*1bce0*/  IADD3 R3, R7, -0x1, R4 ;  /* 0xffffffff07037810 */ /* 0x020fc80007ffe004 */
        /* <DEDUP_REMOVED lines=13> */
[----:B------:R3:W-:Y:S02]  /*1bdc0*/  STL [R1+0x20], R5 ;  /* 0x0000200501007387 */ /* 0x0007e40000100800 */
.L_x_611:
[----:B------:R-:W-:Y:S05]  /*1bdd0*/  BSYNC B0 ;  /* 0x0000000000007941 */ /* 0x000fea0003800000 */
.L_x_610:
[----:B------:R-:W4:Y:S04]  /*1bde0*/  LDL R0, [R1+0x20] ;  /* 0x0000200001007983 */ /* 0x000f280000100800 */
[----:B------:R-:W4:Y:S01]  /*1bdf0*/  LDL R2, [R1+0x3c] ;  /* 0x00003c0001027983 */ /* 0x000f220000100800 */
[----:B------:R-:W-:Y:S01]  /*1be00*/  BSSY B7, `(.L_x_612) ;  /* 0x000041e000077945 */ /* 0x000fe20003800000 */
[----:B----4-:R-:W-:-:S05]  /*1be10*/  IMAD R2, R2, R0, RZ ;  /* 0x0000000002027224 */ /* 0x010fca00078e02ff */
[----:B-----5:R-:W-:Y:S01]  /*1be20*/  VIADDMNMX R0, R2, R0, R7, PT ;  /* 0x0000000002007246 */ /* 0x020fe20003800107 */
[----:B------:R4:W-:Y:S03]  /*1be30*/  STL [R1+0x8], R2 ;  /* 0x0000080201007387 */ /* 0x0009e60000100800 */
[----:B------:R-:W-:Y:S01]  /*1be40*/  ISETP.GT.AND P0, PT, R0, R2, PT ;  /* 0x000000020000720c */ /* 0x000fe20003f04270 */
[----:B------:R4:W-:-:S12]  /*1be50*/  STL [R1+0x1c], R0 ;  /* 0x00001c0001007387 */ /* 0x0009d80000100800 */
[----:B----4-:R-:W-:Y:S05]  /*1be60*/  @P0 BRA `(.L_x_613) ;  /* 0x0000000000440947 */ /* 0x010fea0003800000 */
[----:B------:R-:W4:Y:S02]  /*1be70*/  S2R R0, SR_TID.X ;  /* 0x0000000000007919 */ /* 0x000f240000002100 */
[----:B----4-:R-:W-:-:S04]  /*1be80*/  LOP3.LUT R0, R0, 0x7f, RZ, 0xc0, !PT ;  /* 0x0000007f00007812 */ /* 0x010fc800078ec0ff */
[----:B------:R-:W-:-:S13]  /*1be90*/  ISETP.NE.AND P0, PT, R0, RZ, PT ;  /* 0x000000ff0000720c */ /* 0x000fda0003f05270 */
[----:B------:R-:W-:Y:S05]  /*1bea0*/  @P0 BRA `(.L_x_614) ;  /* 0x00000040004c0947 */ /* 0x000fea0003800000 */
[----:B---3--:R-:W3:Y:S01]  /*1beb0*/  S2R R5, SR_LANEID ;  /* 0x0000000000057919 */ /* 0x008ee20000000000 */
[----:B------:R-:W-:Y:S01]  /*1bec0*/  VOTEU.ANY UR4, UPT, PT ;  /* 0x0000000000047886 */ /* 0x000fe200038e0100 */
[----:B------:R-:W4:Y:S01]  /*1bed0*/  LDC.64 R2, c[0x0][0xc60] ;  /* 0x00031800ff027b82 */ /* 0x000f220000000a00 */
[----:B------:R-:W3:Y:S02]  /*1bee0*/  FLO.U32 R0, UR4 ;  /* 0x0000000400007d00 */ /* 0x000ee400080e0000 */
[----:B---3--:R-:W-:-:S06]  /*1bef0*/  ISETP.EQ.U32.AND P0, PT, R0, R5, PT ;  /* 0x000000050000720c */ /* 0x008fcc0003f02070 */
[----:B------:R-:W4:Y:S07]  /*1bf00*/  POPC R5, UR4 ;  /* 0x0000000400057d09 */ /* 0x000f2e0008000000 */
[----:B----4-:R-:W3:Y:S01]  /*1bf10*/  @P0 ATOMG.E.ADD.STRONG.GPU PT, R3, desc[UR60][R2.64], R5 ;  /* 0x00000005020309a8 */ /* 0x010ee200081ee1fc */
[----:B------:R-:W4:Y:S02]  /*1bf20*/  S2R R4, SR_LTMASK ;  /* 0x0000000000047919 */ /* 0x000f240000003900 */
[----:B----4-:R-:W-:-:S04]  /*1bf30*/  LOP3.LUT R4, R4, UR4, RZ, 0xc0, !PT ;  /* 0x0000000404047c12 */ /* 0x010fc8000f8ec0ff */
[----:B------:R-:W4:Y:S01]  /*1bf40*/  POPC R7, R4 ;  /* 0x0000000400077309 */ /* 0x000f220000000000 */
[----:B---3--:R-:W4:Y:S02]  /*1bf50*/  SHFL.IDX PT, R0, R3, R0, 0x1f ;  /* 0x00001f0003007589 */ /* 0x008f2400000e0000 */
[----:B----4-:R-:W-:Y:S01]  /*1bf60*/  IADD3 R24, R0, UR38, R7 ;  /* 0x0000002600187c10 */ /* 0x010fe2000fffe007 */
[----:B------:R-:W-:Y:S06]  /*1bf70*/  BRA `(.L_x_614) ;  /* 0x0000004000187947 */ /* 0x000fec0003800000 */
.L_x_613:
        /* <DEDUP_REMOVED lines=9> */
[----:B------:R-:W4:Y:S01]  /*1c010*/  LDC.64 R2, c[0x4][R2] ;  /* 0x0100000002027b82 */ /* 0x000f220000000a00 */
[----:B---3--:R-:W-:Y:S02]  /*1c020*/  IMAD.U32 R5, RZ, RZ, UR7 ;  /* 0x00000007ff057e24 */ /* 0x008fe4000f8e00ff */
[----:B-1----:R-:W-:Y:S02]  /*1c030*/  IMAD.U32 R6, RZ, RZ, UR8 ;  /* 0x00000008ff067e24 */ /* 0x002fe4000f8e00ff */
[----:B------:R-:W-:-:S02]  /*1c040*/  IMAD.U32 R7, RZ, RZ, UR9 ;  /* 0x00000009ff077e24 */ /* 0x000fc4000f8e00ff */
[----:B------:R-:W-:Y:S02]  /*1c050*/  IMAD.U32 R10, RZ, RZ, UR4 ;  /* 0x00000004ff0a7e24 */ /* 0x000fe4000f8e00ff */
[----:B------:R-:W-:Y:S02]  /*1c060*/  IMAD.U32 R11, RZ, RZ, UR5 ;  /* 0x00000005ff0b7e24 */ /* 0x000fe4000f8e00ff */
[----:B--2---:R-:W-:Y:S02]  /*1c070*/  IMAD.MOV.U32 R8, RZ, RZ, 0x70 ;  /* 0x00000070ff087424 */ /* 0x004fe400078e00ff */
[----:B0-----:R-:W-:Y:S02]  /*1c080*/  IMAD.MOV.U32 R12, RZ, RZ, 0x1 ;  /* 0x00000001ff0c7424 */ /* 0x001fe400078e00ff */
[----:B------:R-:W-:-:S07]  /*1c090*/  IMAD.MOV.U32 R13, RZ, RZ, RZ ;  /* 0x000000ffff0d7224 */ /* 0x000fce00078e00ff */
[----:B------:R-:W-:-:S07]  /*1c0a0*/  LEPC R20, `(.L_x_616) ;  /* 0x000000001014794e */ /* 0x000fce0000000000 */
[----:B----4-:R-:W-:Y:S05]  /*1c0b0*/  CALL.ABS.NOINC R2 ;  /* 0x0000000002007343 */ /* 0x010fea0003c00000 */
.L_x_616:
[----:B------:R-:W-:Y:S05]  /*1c0c0*/  BSYNC B6 ;  /* 0x0000000000067941 */ /* 0x000fea0003800000 */
.L_x_615:
        /* <DEDUP_REMOVED lines=8> */
[----:B------:R4:W4:Y:S01]  /*1c150*/  LDC.64 R2, c[0x4][R0] ;  /* 0x0100000000027b82 */ /* 0x0009220000000a00 */
[----:B------:R-:W-:Y:S02]  /*1c160*/  IMAD.U32 R4, RZ, RZ, UR6 ;  /* 0x00000006ff047e24 */ /* 0x000fe4000f8e00ff */
        /* <DEDUP_REMOVED lines=10> */
.L_x_619:
[----:B------:R-:W-:Y:S01]  /*1c210*/  MOV R2, 0x0 ;  /* 0x0000000000027802 */ /* 0x000fe20000000f00 */
[----:B------:R-:W-:Y:S01]  /*1c220*/  ULDC.64 UR4, c[0x4][0xa8] ;  /* 0x01002a0000047ab9 */ /* 0x000fe20000000a00 */
[----:B------:R-:W-:Y:S01]  /*1c230*/  ULDC.64 UR6, c[0x4][0xb0] ;  /* 0x01002c0000067ab9 */ /* 0x000fe20000000a00 */
[----:B------:R-:W-:Y:S01]  /*1c240*/  ULDC.64 UR8, c[0x4][0x18] ;  /* 0x0100060000087ab9 */ /* 0x000fe20000000a00 */
[----:B------:R-:W-:Y:S02]  /*1c250*/  IMAD.U32 R4, RZ, RZ, UR4 ;  /* 0x00000004ff047e24 */ /* 0x000fe4000f8e00ff */
[----:B------:R-:W0:Y:S01]  /*1c260*/  LDC.64 R2, c[0x4][R2] ;  /* 0x0100000002027b82 */ /* 0x000e220000000a00 */
[----:B------:R-:W-:Y:S02]  /*1c270*/  IMAD.U32 R5, RZ, RZ, UR5 ;  /* 0x00000005ff057e24 */ /* 0x000fe4000f8e00ff */
[----:B------:R-:W-:Y:S02]  /*1c280*/  IMAD.U32 R6, RZ, RZ, UR6 ;  /* 0x00000006ff067e24 */ /* 0x000fe4000f8e00ff */
[----:B------:R-:W-:-:S02]  /*1c290*/  IMAD.U32 R7, RZ, RZ, UR7 ;  /* 0x00000007ff077e24 */ /* 0x000fc4000f8e00ff */
[----:B------:R-:W-:Y:S02]  /*1c2a0*/  IMAD.U32 R10, RZ, RZ, UR8 ;  /* 0x00000008ff0a7e24 */ /* 0x000fe4000f8e00ff */
[----:B------:R-:W-:Y:S02]  /*1c2b0*/  IMAD.U32 R11, RZ, RZ, UR9 ;  /* 0x00000009ff0b7e24 */ /* 0x000fe4000f8e00ff */
[----:B------:R-:W-:Y:S02]  /*1c2c0*/  IMAD.MOV.U32 R8, RZ, RZ, 0x70 ;  /* 0x00000070ff087424 */ /* 0x000fe400078e00ff */
[----:B------:R-:W-:Y:S02]  /*1c2d0*/  IMAD.MOV.U32 R12, RZ, RZ, 0x1 ;  /* 0x00000001ff0c7424 */ /* 0x000fe400078e00ff */
[----:B------:R-:W-:-:S07]  /*1c2e0*/  IMAD.MOV.U32 R13, RZ, RZ, RZ ;  /* 0x000000ffff0d7224 */ /* 0x000fce00078e00ff */
[----:B------:R-:W-:-:S07]  /*1c2f0*/  LEPC R20, `(.L_x_618) ;  /* 0x000000001014794e */ /* 0x000fce0000000000 */
[----:B0-----:R-:W-:Y:S05]  /*1c300*/  CALL.ABS.NOINC R2 ;  /* 0x0000000002007343 */ /* 0x001fea0003c00000 */
.L_x_618:
[----:B------:R-:W-:Y:S05]  /*1c310*/  BSYNC B6 ;  /* 0x0000000000067941 */ /* 0x000fea0003800000 */
.L_x_617:
[----:B------:R-:W-:Y:S01]  /*1c320*/  ULDC.64 UR4, c[0x0][0x9f8] ;  /* 0x00027e0000047ab9 */ /* 0x000fe20000000a00 */
[----:B------:R-:W4:Y:S01]  /*1c330*/  LDL R20, [R1+0x1c] ;  /* 0x00001c0001147983 */ /* 0x000f220000100800 */
[----:B------:R-:W-:-:S04]  /*1c340*/  ISETP.NE.U32.AND P0, PT, RZ, UR4, PT ;  /* 0x00000004ff007c0c */ /* 0x000fc8000bf05070 */
[----:B------:R-:W-:-:S13]  /*1c350*/  ISETP.NE.AND.EX P0, PT, RZ, UR5, PT, P0 ;  /* 0x00000005ff007c0c */ /* 0x000fda000bf05300 */
[----:B------:R-:W-:-:S04]  /*1c360*/  @P0 IADD3 R2, P1, R19, UR4, RZ ;  /* 0x0000000413020c10 */ /* 0x000fc8000ff3e0ff */
[----:B------:R-:W-:Y:S01]  /*1c370*/  @P0 IADD3.X R3, R22, UR5, RZ, P1, !PT ;  /* 0x0000000516030c10 */ /* 0x000fe20008ffe4ff */
[----:B------:R-:W-:-:S04]  /*1c380*/  ULDC.64 UR4, c[0x0][0xa08] ;  /* 0x0002820000047ab9 */ /* 0x000fc80000000a00 */
[----:B------:R5:W2:Y:S02]  /*1c390*/  @P0 LDG.E R23, desc[UR60][R2.64] ;  /* 0x0000003c02170981 */ /* 0x000aa4000c1e1900 */
[----:B-----5:R-:W5:Y:S02]  /*1c3a0*/  LDC.64 R2, c[0x0][0x418] ;  /* 0x00010600ff027b82 */ /* 0x020f640000000a00 */
[----:B-----5:R-:W-:Y:S01]  /*1c3b0*/  LOP3.LUT P0, RZ, R2, UR4, RZ, 0xfc, !PT ;  /* 0x0000000402ff7c12 */ /* 0x020fe2000f80fcff */
[----:B------:R-:W-:-:S03]  /*1c3c0*/  UMOV UR4, 0xffffffff ;  /* 0xffffffff00047882 */ /* 0x000fc60000000000 */
[----:B------:R-:W-:Y:S01]  /*1c3d0*/  LOP3.LUT P0, RZ, R3, UR5, RZ, 0xfc, P0 ;  /* 0x0000000503ff7c12 */ /* 0x000fe2000800fcff */
[----:B----4-:R-:W-:Y:S01]  /*1c3e0*/  VIADD R22, R20, 0xffffffff ;  /* 0xffffffff14167836 */ /* 0x010fe20000000000 */
[----:B--2---:R-:W-:Y:S02]  /*1c3f0*/  SHF.R.S32.HI R7, RZ, 0x1f, R23 ;  /* 0x0000001fff077819 */ /* 0x004fe40000011417 */
[----:B------:R-:W-:-:S03]  /*1c400*/  SEL R19, R23, RZ, !P0 ;  /* 0x000000ff17137207 */ /* 0x000fc60004000000 */
[----:B------:R2:W-:Y:S01]  /*1c410*/  STL [R1+0x4], R7 ;  /* 0x0000040701007387 */ /* 0x0005e20000100800 */
[----:B------:R-:W-:Y:S05]  /*1c420*/  BRA.DIV UR4, `(.L_x_620) ;  /* 0x0000005a04ec7947 */ /* 0x000fea000b800000 */
[----:B------:R-:W4:Y:S02]  /*1c430*/  S2R R0, SR_TID.X ;  /* 0x0000000000007919 */ /* 0x000f240000002100 */
[----:B----4-:R-:W-:-:S04]  /*1c440*/  SHF.R.U32.HI R0, RZ, 0x5, R0 ;  /* 0x00000005ff007819 */ /* 0x010fc80000011600 */
[----:B------:R-:W-:-:S05]  /*1c450*/  LOP3.LUT R0, R0, 0x3, RZ, 0xc0, !PT ;  /* 0x0000000300007812 */ /* 0x000fca00078ec0ff */
[----:B------:R4:W0:Y:S02]  /*1c460*/  SHFL.IDX PT, R14, R0, RZ, 0x1f ;  /* 0x00001fff000e7589 */ /* 0x00082400000e0000 */
.L_x_775:
[----:B----4-:R-:W4:Y:S01]  /*1c470*/  LDL.LU R0, [R1+0x50] ;  /* 0x0000500001007983 */ /* 0x010f220000300800 */
[----:B------:R-:W-:Y:S02]  /*1c480*/  PLOP3.LUT P1, PT, PT, PT, PT, 0x8, 0x0 ;  /* 0x000000000000781c */ /* 0x000fe40003f2e170 */
[----:B0-----:R-:W-:Y:S02]  /*1c490*/  ISETP.NE.AND P0, PT, R14, RZ, PT ;  /* 0x000000ff0e00720c */ /* 0x001fe40003f05270 */
[----:B----4-:R-:W-:-:S09]  /*1c4a0*/  LOP3.LUT R0, R0, 0xfffffffe, RZ, 0xc0, !PT ;  /* 0xfffffffe00007812 */ /* 0x010fd200078ec0ff */
[----:B------:R-:W-:-:S05]  /*1c4b0*/  @P1 LOP3.LUT R0, R0, 0x1, RZ, 0xfc, !PT ;  /* 0x0000000100001812 */ /* 0x000fca00078efcff */
[----:B------:R0:W-:Y:S01]  /*1c4c0*/  STL [R1+0x50], R0 ;  /* 0x0000500001007387 */ /* 0x0001e20000100800 */
[----:B------:R-:W-:Y:S05]  /*1c4d0*/  @P0 BRA `(.L_x_621) ;  /* 0x0000000400240947 */ /* 0x000fea0003800000 */
[----:B------:R-:W-:-:S03]  /*1c4e0*/  UMOV UR4, 0xffffffff ;  /* 0xffffffff00047882 */ /* 0x000fc60000000000 */
[----:B------:R-:W-:Y:S05]  /*1c4f0*/  BRA.DIV UR4, `(.L_x_622) ;  /* 0x0000005a04ec7947 */ /* 0x000fea000b800000 */
[----:B------:R-:W-:-:S13]  /*1c500*/  ELECT P6, URZ, PT ;  /* 0x00000000003f782f */ /* 0x000fda00038c0000 */
.L_x_778:
[----:B------:R-:W-:Y:S05]  /*1c510*/  @!P6 BRA `(.L_x_621) ;  /* 0x000000040014e947 */ /* 0x000fea0003800000 */
[----:B------:R-:W-:-:S04]  /*1c520*/  ISETP.NE.U32.AND P0, PT, R2, RZ, PT ;  /* 0x000000ff0200720c */ /* 0x000fc80003f05070 */
[----:B------:R-:W-:-:S13]  /*1c530*/  ISETP.NE.AND.EX P0, PT, R3, RZ, PT, P0 ;  /* 0x000000ff0300720c */ /* 0x000fda0003f05300 */
[----:B------:R-:W-:Y:S05]  /*1c540*/  @!P0 BRA `(.L_x_623) ;  /* 0x0000000000488947 */ /* 0x000fea0003800000 */
[----:B-1----:R-:W1:Y:S01]  /*1c550*/  LDC R6, c[0x0][0x43c] ;  /* 0x00010f00ff067b82 */ /* 0x002e620000000800 */
[----:B0-----:R-:W-:Y:S01]  /*1c560*/  IMAD.MOV.U32 R0, RZ, RZ, R22 ;  /* 0x000000ffff007224 */ /* 0x001fe200078e0016 */
[----:B------:R-:W-:Y:S01]  /*1c570*/  ULDC.64 UR4, c[0x0][0x428] ;  /* 0x00010a0000047ab9 */ /* 0x000fe20000000a00 */
[----:B-1----:R-:W-:-:S13]  /*1c580*/  ISETP.NE.AND P0, PT, R6, 0x1, PT ;  /* 0x000000010600780c */ /* 0x002fda0003f05270 */
[----:B---3--:R-:W0:Y:S02]  /*1c590*/  @P0 LDC.64 R4, c[0x0][0x440] ;  /* 0x00011000ff040b82 */ /* 0x008e240000000a00 */
[----:B0-----:R-:W-:-:S05]  /*1c5a0*/  @P0 IMAD.HI.U32 R4, R22, R4, RZ ;  /* 0x0000000416040227 */ /* 0x001fca00078e00ff */
[----:B------:R-:W-:-:S04]  /*1c5b0*/  @P0 SHF.R.U32.HI R0, RZ, R5, R4 ;  /* 0x00000005ff000219 */ /* 0x000fc80000011604 */
[--C-:B------:R-:W-:Y:S01]  /*1c5c0*/  SHF.R.S32.HI R5, RZ, 0x1f, R0.reuse ;  /* 0x0000001fff057819 */ /* 0x100fe20000011400 */
[----:B------:R-:W-:-:S04]  /*1c5d0*/  IMAD.MOV R4, RZ, RZ, -R0 ;  /* 0x000000ffff047224 */ /* 0x000fc800078e0a00 */
[----:B------:R-:W-:Y:S02]  /*1c5e0*/  IMAD R22, R6, R4, R22 ;  /* 0x0000000406167224 */ /* 0x000fe400078e0216 */
[----:B------:R-:W-:Y:S02]  /*1c5f0*/  IMAD R6, R7, UR4, RZ ;  /* 0x0000000407067c24 */ /* 0x000fe4000f8e02ff */
[----:B------:R-:W-:Y:S02]  /*1c600*/  IMAD.MOV.U32 R4, RZ, RZ, R0 ;  /* 0x000000ffff047224 */ /* 0x000fe400078e0000 */
[C---:B------:R-:W-:Y:S02]  /*1c610*/  IMAD R0, R23.reuse, UR5, R6 ;  /* 0x0000000517007c24 */ /* 0x040fe4000f8e0206 */
[----:B------:R-:W-:-:S04]  /*1c620*/  IMAD.WIDE.U32 R4, R23, UR4, R4 ;  /* 0x0000000417047c25 */ /* 0x000fc8000f8e0004 */
[----:B------:R-:W-:Y:S01]  /*1c630*/  IMAD.IADD R0, R5, 0x1, R0 ;  /* 0x0000000105007824 */ /* 0x000fe200078e0200 */
[----:B------:R-:W-:-:S04]  /*1c640*/  LEA R2, P0, R4, R2, 0x2 ;  /* 0x0000000204027211 */ /* 0x000fc800078010ff */
[----:B------:R-:W-:-:S05]  /*1c650*/  LEA.HI.X R3, R4, R3, R0, 0x2, P0 ;  /* 0x0000000304037211 */ /* 0x000fca00000f1400 */
[----:B------:R4:W5:Y:S04]  /*1c660*/  LDG.E R19, desc[UR60][R2.64] ;  /* 0x0000003c02137981 */ /* 0x000968000c1e1900 */
.L_x_623:
[----:B0-----:R-:W-:Y:S01]  /*1c670*/  IMAD R0, R18, 0x8, R16 ;  /* 0x0000000812007824 */ /* 0x001fe200078e0210 */
[----:B----4-:R-:W-:-:S04]  /*1c680*/  SHF.L.U32 R2, R28, 0x1f, RZ ;  /* 0x0000001f1c027819 */ /* 0x010fc800000006ff */
[----:B------:R-:W0:Y:S02]  /*1c690*/  SYNCS.PHASECHK.TRANS64.TRYWAIT P0, [R0+URZ+0x31c40], R2 ;  /* 0x031c4002000075a7 */ /* 0x000e24000800017f */
[----:B0-----:R-:W-:Y:S05]  /*1c6a0*/  @!P0 BRA `(.L_x_624) ;  /* 0x0000005800a08947 */ /* 0x001fea0003800000 */
.L_x_779:
[----:B------:R-:W4:Y:S02]  /*1c6b0*/  S2R R3, SR_TID.X ;  /* 0x0000000000037919 */ /* 0x000f240000002100 */
[----:B----4-:R-:W-:-:S04]  /*1c6c0*/  LOP3.LUT R3, R3, 0x7f, RZ, 0xc0, !PT ;  /* 0x0000007f03037812 */ /* 0x010fc800078ec0ff */
[----:B------:R-:W-:-:S13]  /*1c6d0*/  ISETP.NE.AND P0, PT, R3, RZ, PT ;  /* 0x000000ff0300720c */ /* 0x000fda0003f05270 */
[----:B------:R-:W-:Y:S05]  /*1c6e0*/  @P0 BRA `(.L_x_625) ;  /* 0x00000000001c0947 */ /* 0x000fea0003800000 */
[----:B------:R-:W4:Y:S01]  /*1c6f0*/  S2R R3, SR_TID.X ;  /* 0x0000000000037919 */ /* 0x000f220000002100 */
[----:B0-----:R-:W-:-:S04]  /*1c700*/  IMAD.MOV.U32 R2, RZ, RZ, 0x6c00 ;  /* 0x00006c00ff027424 */ /* 0x001fc800078e00ff */
[----:B------:R0:W-:Y:S01]  /*1c710*/  SYNCS.ARRIVE.TRANS64 RZ, [R0+URZ+0x31c30], R2 ;  /* 0x031c300200ff79a7 */ /* 0x0001e2000800003f */
[----:B----4-:R-:W-:-:S04]  /*1c720*/  LOP3.LUT R3, R3, 0x1f, RZ, 0xc0, !PT ;  /* 0x0000001f03037812 */ /* 0x010fc800078ec0ff */
[----:B------:R-:W-:-:S13]  /*1c730*/  ISETP.NE.AND P0, PT, R3, RZ, PT ;  /* 0x000000ff0300720c */ /* 0x000fda0003f05270 */
[----:B0-----:R-:W-:Y:S05]  /*1c740*/  @!P0 BRA `(.L_x_625) ;  /* 0x0000000000048947 */ /* 0x001fea0003800000 */
[----:B------:R-:W-:Y:S01]  /*1c750*/  BPT.TRAP 0x1 ;  /* 0x000000040000795c */ /* 0x000fe20000300000 */
.L_x_625:
[----:B0-----:R-:W4:Y:S01]  /*1c760*/  LDL.LU R2, [R1+0x50] ;  /* 0x0000500001027983 */ /* 0x001f220000300800 */
[----:B------:R-:W-:Y:S01]  /*1c770*/  R2UR UR9, R0 ;  /* 0x00000000000972ca */ /* 0x000fe200000e0000 */
[----:B------:R-:W-:Y:S01]  /*1c780*/  IMAD R0, R18, 0x6c00, R16 ;  /* 0x00006c0012007824 */ /* 0x000fe200078e0210 */
        /* <DEDUP_REMOVED lines=11> */
[----:B------:R-:W-:-:S04]  /*1c840*/  UIADD3 UR9, UR9, 0x31c30, URZ ;  /* 0x00031c3009097890 */ /* 0x000fc8000fffe03f */
[----:B------:R-:W-:Y:S02]  /*1c850*/  UIMAD UR11, UR11, 0x90, UR5 ;  /* 0x000000900b0b78a4 */ /* 0x000fe4000f8e0205 */
[----:B------:R-:W-:Y:S02]  /*1c860*/  UIADD3 UR14, UR8, 0x16a00, URZ ;  /* 0x00016a00080e7890 */ /* 0x000fe4000fffe03f */
[----:B------:R-:W-:Y:S02]  /*1c870*/  UIADD3.X UR5, URZ, UR37, URZ, UP0, !UPT ;  /* 0x000000253f057290 */ /* 0x000fe400087fe43f */
[----:B------:R-:W-:Y:S02]  /*1c880*/  UIADD3 UR15, UR8, 0x18e00, URZ ;  /* 0x00018e00080f7890 */ /* 0x000fe4000fffe03f */
[----:B------:R-:W-:-:S03]  /*1c890*/  UIADD3 UR16, UR8, 0x1b200, URZ ;  /* 0x0001b20008107890 */ /* 0x000fc6000fffe03f */
[----:B------:R-:W-:Y:S01]  /*1c8a0*/  UMOV UR8, UR14 ;  /* 0x0000000e00087c82 */ /* 0x000fe20008000000 */
[----:B------:R-:W-:Y:S01]  /*1c8b0*/  UMOV UR14, 0x40 ;  /* 0x00000040000e7882 */ /* 0x000fe20000000000 */
[----:B------:R0:W-:Y:S02]  /*1c8c0*/  UTMALDG.4D [UR8], [UR4], desc[UR6] ;  /* 0x00000608040075b4 */ /* 0x0001e40008019000 */
[----:B0-----:R-:W-:Y:S01]  /*1c8d0*/  UMOV UR8, UR15 ;  /* 0x0000000f00087c82 */ /* 0x001fe20008000000 */
[----:B------:R-:W-:Y:S02]  /*1c8e0*/  UMOV UR10, UR17 ;  /* 0x00000011000a7c82 */ /* 0x000fe40008000000 */
[----:B------:R0:W-:Y:S02]  /*1c8f0*/  UTMALDG.4D [UR8], [UR4], desc[UR6] ;  /* 0x00000608040075b4 */ /* 0x0001e40008019000 */
[----:B0-----:R-:W-:Y:S01]  /*1c900*/  UMOV UR8, UR16 ;  /* 0x0000001000087c82 */ /* 0x001fe20008000000 */
[----:B------:R-:W-:-:S02]  /*1c910*/  UMOV UR10, UR14 ;  /* 0x0000000e000a7c82 */ /* 0x000fc40008000000 */
[----:B------:R0:W-:Y:S01]  /*1c920*/  UTMALDG.4D [UR8], [UR4], desc[UR6] ;  /* 0x00000608040075b4 */ /* 0x0001e20008019000 */
[----:B----4-:R-:W-:-:S04]  /*1c930*/  LOP3.LUT R2, R2, 0xfffffffe, RZ, 0xc0, !PT ;  /* 0xfffffffe02027812 */ /* 0x010fc800078ec0ff */
[----:B------:R-:W-:-:S05]  /*1c940*/  @P0 LOP3.LUT R2, R2, 0x1, RZ, 0xfc, !PT ;  /* 0x0000000102020812 */ /* 0x000fca00078efcff */
[----:B------:R0:W-:Y:S01]  /*1c950*/  STL [R1+0x50], R2 ;  /* 0x0000500201007387 */ /* 0x0001e20000100800 */
[----:B------:R-:W-:Y:S01]  /*1c960*/  NOP ;  /* 0x0000000000007918 */ /* 0x000fe20000000000 */
.L_x_621:
[----:B------:R-:W4:Y:S04]  /*1c970*/  LDL.LU R4, [R1+0x18] ;  /* 0x0000180001047983 */ /* 0x000f280000300800 */
[----:B-1----:R-:W5:Y:S04]  /*1c980*/  LDL.LU R6, [R1+0x10] ;  /* 0x0000100001067983 */ /* 0x002f680000300800 */
[----:B------:R-:W2:Y:S01]  /*1c990*/  LDL.LU R3, [R1+0x30] ;  /* 0x0000300001037983 */ /* 0x000ea20000300800 */
[----:B------:R-:W-:Y:S05]  /*1c9a0*/  WARPSYNC.ALL ;  /* 0x0000000000007948 */ /* 0x000fea0003800000 */
[----:B0-----:R-:W-:Y:S01]  /*1c9b0*/  ULDC.64 UR6, c[0x0][0xa00] ;  /* 0x0002800000067ab9 */ /* 0x001fe20000000a00 */
[----:B------:R-:W-:Y:S01]  /*1c9c0*/  ULDC.64 UR4, c[0x0][0x298] ;  /* 0x0000a60000047ab9 */ /* 0x000fe20000000a00 */
[----:B------:R-:W-:Y:S01]  /*1c9d0*/  VIADD R0, R16, 0xda00 ;  /* 0x0000da0010007836 */ /* 0x000fe20000000000 */
[----:B------:R-:W-:Y:S01]  /*1c9e0*/  BAR.SYNC.DEFER_BLOCKING 0x8, 0x200 ;  /* 0x0208000000007b1d */ /* 0x000fe20000010000 */
[----:B------:R-:W-:-:S03]  /*1c9f0*/  ISETP.NE.U32.AND P0, PT, RZ, UR6, PT ;  /* 0x00000006ff007c0c */ /* 0x000fc6000bf05070 */
[----:B------:R-:W-:Y:S02]  /*1ca00*/  LOP3.LUT P1, RZ, R0, 0x1bf, RZ, 0xc0, !PT ;  /* 0x000001bf00ff7812 */ /* 0x000fe4000782c0ff */
[----:B------:R-:W-:Y:S01]  /*1ca10*/  ISETP.NE.AND.EX P0, PT, RZ, UR7, PT, P0 ;  /* 0x00000007ff007c0c */ /* 0x000fe2000bf05300 */
[----:B------:R-:W-:Y:S01]  /*1ca20*/  BSSY B6, `(.L_x_626) ;  /* 0x000001d000067945 */ /* 0x000fe20003800000 */
[----:B----4-:R-:W-:Y:S02]  /*1ca30*/  SHF.R.S32.HI R2, RZ, 0x1f, R4 ;  /* 0x0000001fff027819 */ /* 0x010fe40000011404 */
[----:B-----5:R-:W-:-:S03]  /*1ca40*/  SEL R6, R6, RZ, !P0 ;  /* 0x000000ff06067207 */ /* 0x020fc60004000000 */
[----:B------:R-:W-:-:S04]  /*1ca50*/  IMAD R2, R2, UR4, RZ ;  /* 0x0000000402027c24 */ /* 0x000fc8000f8e02ff */
[C---:B------:R-:W-:Y:S01]  /*1ca60*/  IMAD R0, R4.reuse, UR5, R2 ;  /* 0x0000000504007c24 */ /* 0x040fe2000f8e0202 */
[----:B--2---:R-:W-:Y:S01]  /*1ca70*/  SEL R2, R3, RZ, !P0 ;  /* 0x000000ff03027207 */ /* 0x004fe20004000000 */
[----:B---3--:R-:W-:-:S04]  /*1ca80*/  IMAD.WIDE.U32 R4, R4, UR4, RZ ;  /* 0x0000000404047c25 */ /* 0x008fc8000f8e00ff */
[----:B------:R-:W-:Y:S01]  /*1ca90*/  IMAD.IADD R0, R5, 0x1, R0 ;  /* 0x0000000105007824 */ /* 0x000fe200078e0200 */
[----:B------:R0:W-:Y:S04]  /*1caa0*/  STL.64 [R1+0x28], R4 ;  /* 0x0000280401007387 */ /* 0x0001e80000100a00 */
[----:B------:R0:W-:Y:S04]  /*1cab0*/  STL [R1+0x10], R6 ;  /* 0x0000100601007387 */ /* 0x0001e80000100800 */
[----:B------:R0:W-:Y:S04]  /*1cac0*/  STL [R1+0x30], R2 ;  /* 0x0000300201007387 */ /* 0x0001e80000100800 */
[----:B------:R0:W-:Y:S01]  /*1cad0*/  STL [R1+0x18], R0 ;  /* 0x0000180001007387 */ /* 0x0001e20000100800 */
[----:B------:R-:W-:Y:S05]  /*1cae0*/  @!P1 BRA `(.L_x_627) ;  /* 0x0000000000409947 */ /* 0x000fea0003800000 */
[----:B0-----:R-:W-:Y:S01]  /*1caf0*/  MOV R2, 0x0 ;  /* 0x0000000000027802 */ /* 0x001fe20000000f00 */
        /* <DEDUP_REMOVED lines=15> */
.L_x_627:
[----:B------:R-:W-:Y:S05]  /*1cbf0*/  BSYNC B6 ;  /* 0x0000000000067941 */ /* 0x000fea0003800000 */
.L_x_626:
[----:B------:R-:W2:Y:S01]  /*1cc00*/  LDL.LU R20, [R1+0x18] ;  /* 0x0000180001147983 */ /* 0x000ea20000300800 */
[----:B------:R-:W1:Y:S01]  /*1cc10*/  LDC R10, c[0x0][0x448] ;  /* 0x00011200ff0a7b82 */ /* 0x000e620000000800 */
[----:B------:R-:W-:Y:S01]  /*1cc20*/  ULDC.64 UR4, c[0x0][0x2d8] ;  /* 0x0000b60000047ab9 */ /* 0x000fe20000000a00 */
[----:B------:R-:W-:Y:S01]  /*1cc30*/  ULDC.64 UR6, c[0x0][0x2e0] ;  /* 0x0000b80000067ab9 */ /* 0x000fe20000000a00 */
[----:B0-----:R-:W2:Y:S01]  /*1cc40*/  LDL.LU.64 R2, [R1+0x28] ;  /* 0x0000280001027983 */ /* 0x001ea20000300a00 */
[----:B------:R-:W-:-:S03]  /*1cc50*/  ULDC.64 UR8, c[0x0][0x280] ;  /* 0x0000a00000087ab9 */ /* 0x000fc60000000a00 */
[----:B------:R-:W3:Y:S04]  /*1cc60*/  LDL.LU R21, [R1+0x30] ;  /* 0x0000300001157983 */ /* 0x000ee80000300800 */
[----:B------:R-:W4:Y:S01]  /*1cc70*/  LDL.LU R4, [R1+0x10] ;  /* 0x0000100001047983 */ /* 0x000f220000300800 */
[----:B------:R-:W0:Y:S01]  /*1cc80*/  S2R R12, SR_TID.X ;  /* 0x00000000000c7919 */ /* 0x000e220000002100 */
[----:B------:R-:W0:Y:S01]  /*1cc90*/  S2R R11, SR_TID.X ;  /* 0x00000000000b7919 */ /* 0x000e220000002100 */
[----:B-1----:R-:W-:-:S13]  /*1cca0*/  ISETP.NE.AND P0, PT, R10, 0x1, PT ;  /* 0x000000010a00780c */ /* 0x002fda0003f05270 */
[----:B------:R-:W1:Y:S01]  /*1ccb0*/  @P0 LDC R5, c[0x0][0x450] ;  /* 0x00011400ff050b82 */ /* 0x000e620000000800 */
[----:B--2---:R-:W-:Y:S02]  /*1ccc0*/  IMAD.MOV.U32 R3, RZ, RZ, R20 ;  /* 0x000000ffff037224 */ /* 0x004fe400078e0014 */
[----:B------:R-:W2:Y:S01]  /*1ccd0*/  S2R R20, SR_TID.X ;  /* 0x0000000000147919 */ /* 0x000ea20000002100 */
[----:B------:R-:W-:-:S04]  /*1cce0*/  IMAD.WIDE.U32 R2, R17, UR4, R2 ;  /* 0x0000000411027c25 */ /* 0x000fc8000f8e0002 */
[----:B------:R-:W-:Y:S01]  /*1ccf0*/  IMAD R3, R17, UR5, R3 ;  /* 0x0000000511037c24 */ /* 0x000fe2000f8e0203 */
[----:B------:R-:W-:Y:S01]  /*1cd00*/  ULDC.64 UR4, c[0x0][0x2d0] ;  /* 0x0000b40000047ab9 */ /* 0x000fe20000000a00 */
[----:B---3--:R-:W-:Y:S02]  /*1cd10*/  IMAD R0, R21, UR6, RZ ;  /* 0x0000000615007c24 */ /* 0x008fe4000f8e02ff */
[----:B----4-:R-:W-:-:S04]  /*1cd20*/  IMAD.WIDE.U32 R2, R4, UR6, R2 ;  /* 0x0000000604027c25 */ /* 0x010fc8000f8e0002 */
[----:B------:R-:W-:Y:S01]  /*1cd30*/  IMAD R0, R4, UR7, R0 ;  /* 0x0000000704007c24 */ /* 0x000fe2000f8e0200 */
[----:B------:R-:W-:Y:S01]  /*1cd40*/  ULDC.64 UR6, c[0x0][0x2c8] ;  /* 0x0000b20000067ab9 */ /* 0x000fe20000000a00 */
[----:B------:R-:W3:Y:S02]  /*1cd50*/  @P0 LDC R4, c[0x0][0x44c] ;  /* 0x00011300ff040b82 */ /* 0x000ee40000000800 */
[----:B------:R-:W-:Y:S01]  /*1cd60*/  IMAD.IADD R3, R3, 0x1, R0 ;  /* 0x0000000103037824 */ /* 0x000fe200078e0200 */
[C---:B--2---:R-:W-:Y:S01]  /*1cd70*/  LOP3.LUT R21, R20.reuse, 0x7f, RZ, 0xc0, !PT ;  /* 0x0000007f14157812 */ /* 0x044fe200078ec0ff */
[----:B------:R-:W-:-:S03]  /*1cd80*/  IMAD.SHL.U32 R20, R20, 0x20, RZ ;  /* 0x0000002014147824 */ /* 0x000fc600078e00ff */
[----:B------:R-:W-:-:S04]  /*1cd90*/  SHF.R.U32.HI R21, RZ, 0x2, R21 ;  /* 0x00000002ff157819 */ /* 0x000fc80000011615 */
[----:B------:R-:W-:Y:S01]  /*1cda0*/  LOP3.LUT R20, R21, 0x60, R20, 0xf8, !PT ;  /* 0x0000006015147812 */ /* 0x000fe200078ef814 */
[----:B0-----:R-:W-:-:S04]  /*1cdb0*/  IMAD.SHL.U32 R21, R12, 0x8, RZ ;  /* 0x000000080c157824 */ /* 0x001fc800078e00ff */
[----:B------:R-:W-:Y:S01]  /*1cdc0*/  IMAD R8, R25, 0xc0, R20 ;  /* 0x000000c019087824 */ /* 0x000fe200078e0214 */
[----:B------:R-:W-:Y:S01]  /*1cdd0*/  LOP3.LUT R21, R21, 0x18, RZ, 0xc0, !PT ;  /* 0x0000001815157812 */ /* 0x000fe200078ec0ff */
[----:B------:R-:W-:Y:S02]  /*1cde0*/  IMAD.SHL.U32 R20, R11, 0x8, RZ ;  /* 0x000000080b147824 */ /* 0x000fe400078e00ff */
[----:B---3--:R-:W-:Y:S01]  /*1cdf0*/  @P0 IMAD.HI.U32 R0, R8, R4, RZ ;  /* 0x0000000408000227 */ /* 0x008fe200078e00ff */
[C---:B------:R-:W-:Y:S02]  /*1ce00*/  LOP3.LUT R13, R21.reuse, 0x20, RZ, 0xfc, !PT ;  /* 0x00000020150d7812 */ /* 0x040fe400078efcff */
[----:B------:R-:W-:Y:S01]  /*1ce10*/  LOP3.LUT R20, R20, 0x18, RZ, 0xc0, !PT ;  /* 0x0000001814147812 */ /* 0x000fe200078ec0ff */
[----:B------:R-:W-:Y:S01]  /*1ce20*/  IMAD.MOV.U32 R4, RZ, RZ, R8 ;  /* 0x000000ffff047224 */ /* 0x000fe200078e0008 */
[----:B-1----:R-:W-:Y:S02]  /*1ce30*/  @P0 SHF.R.U32.HI R4, RZ, R5, R0 ;  /* 0x00000005ff040219 */ /* 0x002fe40000011600 */
[----:B------:R-:W-:-:S02]  /*1ce40*/  LOP3.LUT R12, R21, 0x40, RZ, 0xfc, !PT ;  /* 0x00000040150c7812 */ /* 0x000fc400078efcff */
[--C-:B------:R-:W-:Y:S01]  /*1ce50*/  SHF.R.S32.HI R0, RZ, 0x1f, R4.reuse ;  /* 0x0000001fff007819 */ /* 0x100fe20000011404 */
[----:B------:R-:W-:-:S04]  /*1ce60*/  IMAD.MOV R6, RZ, RZ, -R4 ;  /* 0x000000ffff067224 */ /* 0x000fc800078e0a04 */
[----:B------:R-:W-:-:S04]  /*1ce70*/  IMAD R0, R0, UR4, RZ ;  /* 0x0000000400007c24 */ /* 0x000fc8000f8e02ff */
[C---:B------:R-:W-:Y:S02]  /*1ce80*/  IMAD R0, R4.reuse, UR5, R0 ;  /* 0x0000000504007c24 */ /* 0x040fe4000f8e0200 */
[----:B------:R-:W-:-:S04]  /*1ce90*/  IMAD.WIDE.U32 R4, R4, UR4, R2 ;  /* 0x0000000404047c25 */ /* 0x000fc8000f8e0002 */
[----:B------:R-:W-:Y:S02]  /*1cea0*/  IMAD.IADD R5, R5, 0x1, R0 ;  /* 0x0000000105057824 */ /* 0x000fe400078e0200 */
[----:B------:R-:W-:Y:S02]  /*1ceb0*/  IMAD R0, R10, R6, R8 ;  /* 0x000000060a007224 */ /* 0x000fe400078e0208 */
[----:B------:R-:W-:-:S03]  /*1cec0*/  VIADD R8, R8, 0x80 ;  /* 0x0000008008087836 */ /* 0x000fc60000000000 */
[----:B------:R-:W-:-:S05]  /*1ced0*/  SHF.R.S32.HI R6, RZ, 0x1f, R0 ;  /* 0x0000001fff067819 */ /* 0x000fca0000011400 */
[----:B------:R-:W-:Y:S02]  /*1cee0*/  IMAD R9, R6, UR6, RZ ;  /* 0x0000000606097c24 */ /* 0x000fe4000f8e02ff */
[C---:B------:R-:W-:Y:S02]  /*1cef0*/  IMAD.WIDE.U32 R6, R0.reuse, UR6, R4 ;  /* 0x0000000600067c25 */ /* 0x040fe4000f8e0004 */
[----:B------:R-:W0:Y:S02]  /*1cf00*/  @P0 LDC R5, c[0x0][0x44c] ;  /* 0x00011300ff050b82 */ /* 0x000e240000000800 */
[----:B------:R-:W-:Y:S01]  /*1cf10*/  IMAD R0, R0, UR7, R9 ;  /* 0x0000000700007c24 */ /* 0x000fe2000f8e0209 */
[----:B------:R-:W-:Y:S01]  /*1cf20*/  LEA R4, P1, R6, UR8, 0x1 ;  /* 0x0000000806047c11 */ /* 0x000fe2000f8208ff */
[----:B------:R1:W5:Y:S02]  /*1cf30*/  LDL R9, [R1+0xc] ;  /* 0x00000c0001097983 */ /* 0x0003640000100800 */
[----:B------:R-:W-:-:S02]  /*1cf40*/  IMAD.IADD R0, R7, 0x1, R0 ;  /* 0x0000000107007824 */ /* 0x000fc400078e0200 */
[----:B------:R-:W2:Y:S03]  /*1cf50*/  @P0 LDC R7, c[0x0][0x450] ;  /* 0x00011400ff070b82 */ /* 0x000ea60000000800 */
[----:B------:R-:W-:Y:S01]  /*1cf60*/  LEA.HI.X R0, R6, UR9, R0, 0x1, P1 ;  /* 0x0000000906007c11 */ /* 0x000fe200088f0c00 */
[----:B------:R-:W-:Y:S02]  /*1cf70*/  IMAD.MOV.U32 R6, RZ, RZ, R8 ;  /* 0x000000ffff067224 */ /* 0x000fe400078e0008 */
[----:B0-----:R-:W-:-:S05]  /*1cf80*/  @P0 IMAD.HI.U32 R5, R8, R5, RZ ;  /* 0x0000000508050227 */ /* 0x001fca00078e00ff */
[----:B--2---:R-:W-:-:S04]  /*1cf90*/  @P0 SHF.R.U32.HI R6, RZ, R7, R5 ;  /* 0x00000007ff060219 */ /* 0x004fc80000011605 */
[--C-:B------:R-:W-:Y:S01]  /*1cfa0*/  SHF.R.S32.HI R7, RZ, 0x1f, R6.reuse ;  /* 0x0000001fff077819 */ /* 0x100fe20000011406 */
[----:B------:R-:W-:Y:S02]  /*1cfb0*/  IMAD.MOV R5, RZ, RZ, -R6 ;  /* 0x000000ffff057224 */ /* 0x000fe400078e0a06 */
[----:B------:R-:W-:-:S04]  /*1cfc0*/  IMAD.WIDE.U32 R2, R6, UR4, R2 ;  /* 0x0000000406027c25 */ /* 0x000fc8000f8e0002 */
[----:B------:R-:W-:Y:S02]  /*1cfd0*/  IMAD R5, R10, R5, R8 ;  /* 0x000000050a057224 */ /* 0x000fe400078e0208 */
[----:B------:R-:W-:Y:S01]  /*1cfe0*/  IMAD R7, R7, UR4, RZ ;  /* 0x0000000407077c24 */ /* 0x000fe2000f8e02ff */
[----:B------:R-:W-:Y:S02]  /*1cff0*/  ULDC UR4, c[0x0][0x2b8] ;  /* 0x0000ae0000047ab9 */ /* 0x000fe40000000800 */
[----:B------:R-:W-:Y:S01]  /*1d000*/  ISETP.GE.AND P2, PT, R20, UR4, PT ;  /* 0x0000000414007c0c */ /* 0x000fe2000bf46270 */
[----:B------:R-:W-:Y:S01]  /*1d010*/  IMAD R7, R6, UR5, R7 ;  /* 0x0000000506077c24 */ /* 0x000fe2000f8e0207 */
[----:B------:R-:W-:Y:S02]  /*1d020*/  SHF.R.S32.HI R6, RZ, 0x1f, R5 ;  /* 0x0000001fff067819 */ /* 0x000fe40000011405 */
[----:B------:R-:W-:Y:S01]  /*1d030*/  ISETP.GE.AND P1, PT, R13, UR4, PT ;  /* 0x000000040d007c0c */ /* 0x000fe2000bf26270 */
[----:B------:R-:W-:Y:S01]  /*1d040*/  IMAD.IADD R3, R3, 0x1, R7 ;  /* 0x0000000103037824 */ /* 0x000fe200078e0207 */
[----:B------:R-:W-:Y:S01]  /*1d050*/  ISETP.GE.AND P0, PT, R12, UR4, PT ;  /* 0x000000040c007c0c */ /* 0x000fe2000bf06270 */
[----:B------:R-:W-:-:S02]  /*1d060*/  IMAD R6, R6, UR6, RZ ;  /* 0x0000000606067c24 */ /* 0x000fc4000f8e02ff */
        /* <DEDUP_REMOVED lines=8> */
[----:B-1----:R-:W-:Y:S06]  /*1d0f0*/  BRA.DIV UR4, `(.L_x_628) ;  /* 0x0000005204207947 */ /* 0x002fec000b800000 */
[----:B------:R-:W2:Y:S01]  /*1d100*/  LDL.LU R3, [R1+0x38] ;  /* 0x0000380001037983 */ /* 0x000ea20000300800 */
[----:B------:R-:W-:-:S03]  /*1d110*/  IMAD R25, R25, 0xc0, R21 ;  /* 0x000000c019197824 */ /* 0x000fc600078e0215 */
[----:B------:R-:W0:Y:S01]  /*1d120*/  SHFL.IDX PT, R2, R4, RZ, 0x1c1f ;  /* 0x001c1fff04027589 */ /* 0x000e2200000e0000 */
[----:B--2---:R-:W-:-:S03]  /*1d130*/  IMAD R5, R3, R10, RZ ;  /* 0x0000000a03057224 */ /* 0x004fc600078e02ff */
[----:B------:R-:W1:Y:S02]  /*1d140*/  SHFL.IDX PT, R3, R0, RZ, 0x1c1f ;  /* 0x001c1fff00037589 */ /* 0x000e6400000e0000 */
[----:B------:R-:W-:-:S13]  /*1d150*/  ISETP.GE.AND P4, PT, R25, R5, PT ;  /* 0x000000051900720c */ /* 0x000fda0003f86270 */
[----:B0-----:R-:W-:-:S05]  /*1d160*/  @!P4 LEA R2, P3, R20, R2, 0x1 ;  /* 0x000000021402c211 */ /* 0x001fca00078608ff */
[----:B-1----:R-:W-:-:S05]  /*1d170*/  @!P4 IMAD.X R3, RZ, RZ, R3, P3 ;  /* 0x000000ffff03c224 */ /* 0x002fca00018e0603 */
        /* <DEDUP_REMOVED lines=29> */
[----:B0-----:R-:W0:Y:S01]  /*1d350*/  SHFL.IDX PT, R2, R4, 0x3, 0x1c1f ;  /* 0x007c1f0004027f89 */ /* 0x001e2200000e0000 */
[----:B------:R-:W-:-:S03]  /*1d360*/  VIADD R3, R25, 0x80 ;  /* 0x0000008019037836 */ /* 0x000fc60000000000 */
[----:B------:R-:W-:Y:S02]  /*1d370*/  SHFL.IDX PT, R4, R6, RZ, 0x1c1f ;  /* 0x001c1fff06047589 */ /* 0x000fe400000e0000 */
[-C--:B------:R-:W-:Y:S01]  /*1d380*/  ISETP.GE.AND P3, PT, R3, R5.reuse, PT ;  /* 0x000000050300720c */ /* 0x080fe20003f66270 */
[----:B------:R-:W-:Y:S01]  /*1d390*/  VIADD R3, R25, 0x60 ;  /* 0x0000006019037836 */ /* 0x000fe20000000000 */
[----:B------:R-:W-:Y:S04]  /*1d3a0*/  SHFL.IDX PT, R6, R6, 0x1, 0x1c1f ;  /* 0x003c1f0006067f89 */ /* 0x000fe800000e0000 */
[----:B------:R-:W-:-:S13]  /*1d3b0*/  ISETP.GE.AND P4, PT, R3, R5, PT ;  /* 0x000000050300720c */ /* 0x000fda0003f86270 */
[----:B0-----:R-:W-:-:S05]  /*1d3c0*/  @!P4 LEA R2, P5, R20, R2, 0x1 ;  /* 0x000000021402c211 */ /* 0x001fca00078a08ff */
        /* <DEDUP_REMOVED lines=13> */
.L_x_792:
[----:B------:R-:W-:Y:S02]  /*1d4a0*/  VIADD R25, R25, 0xa0 ;  /* 0x000000a019197836 */ /* 0x000fe40000000000 */
        /* <DEDUP_REMOVED lines=12> */
.L_x_629:
        /* <DEDUP_REMOVED lines=18> */
.L_x_793:
[----:B------:R-:W-:Y:S05]  /*1d690*/  BSYNC B0 ;  /* 0x0000000000007941 */ /* 0x000fea0003800000 */
.L_x_630:
        /* <DEDUP_REMOVED lines=9> */
[----:B------:R-:W-:Y:S01]  /*1d730*/  LOP3.LUT R9, RZ, R3, RZ, 0x33, !PT ;  /* 0x00000003ff097212 */ /* 0x000fe200078e33ff */
        /* <DEDUP_REMOVED lines=10> */
[----:B------:R-:W2:Y:S01]  /*1d7e0*/  LDL R3, [R1+0x50] ;  /* 0x0000500001037983 */ /* 0x000ea20000100800 */
[----:B------:R-:W-:Y:S01]  /*1d7f0*/  VIADD R5, R18, 0x1 ;  /* 0x0000000112057836 */ /* 0x000fe20000000000 */
[----:B------:R-:W-:Y:S04]  /*1d800*/  BSSY B1, `(.L_x_636) ;  /* 0x00000ae000017945 */ /* 0x000fe80003800000 */
[----:B------:R-:W-:-:S04]  /*1d810*/  ISETP.NE.AND P0, PT, R5, 0x2, PT ;  /* 0x000000020500780c */ /* 0x000fc80003f05270 */
[----:B------:R-:W-:Y:S02]  /*1d820*/  SEL R10, RZ, 0x1, P0 ;  /* 0x00000001ff0a7807 */ /* 0x000fe40000000000 */
[----:B------:R-:W-:Y:S02]  /*1d830*/  SEL R5, R5, RZ, P0 ;  /* 0x000000ff05057207 */ /* 0x000fe40000000000 */
[----:B------:R-:W-:Y:S02]  /*1d840*/  LOP3.LUT R10, R28, R10, RZ, 0x3c, !PT ;  /* 0x0000000a1c0a7212 */ /* 0x000fe400078e3cff */
[----:B--2---:R-:W-:-:S13]  /*1d850*/  LOP3.LUT P1, RZ, R3, 0x1, RZ, 0xc0, !PT ;  /* 0x0000000103ff7812 */ /* 0x004fda000782c0ff */
[----:B------:R-:W-:Y:S05]  /*1d860*/  @!P1 BRA `(.L_x_637) ;  /* 0x00000008009c9947 */ /* 0x000fea0003800000 */
[----:B------:R-:W-:Y:S01]  /*1d870*/  ULDC.64 UR4, c[0x0][0x418] ;  /* 0x0001060000047ab9 */ /* 0x000fe20000000a00 */
[----:B0-----:R-:W-:Y:S01]  /*1d880*/  IMAD.MOV.U32 R7, RZ, RZ, R19 ;  /* 0x000000ffff077224 */ /* 0x001fe200078e0013 */
[----:B------:R-:W-:-:S04]  /*1d890*/  ISETP.NE.U32.AND P0, PT, RZ, UR4, PT ;  /* 0x00000004ff007c0c */ /* 0x000fc8000bf05070 */
[----:B------:R-:W-:-:S13]  /*1d8a0*/  ISETP.NE.AND.EX P0, PT, RZ, UR5, PT, P0 ;  /* 0x00000005ff007c0c */ /* 0x000fda000bf05300 */
[----:B------:R-:W-:Y:S05]  /*1d8b0*/  @!P0 BRA `(.L_x_638) ;  /* 0x0000000000488947 */ /* 0x000fea0003800000 */
[----:B------:R-:W2:Y:S01]  /*1d8c0*/  LDL R11, [R1+0x4] ;  /* 0x00000400010b7983 */ /* 0x000ea20000100800 */
[----:B------:R-:W0:Y:S01]  /*1d8d0*/  LDC R7, c[0x0][0x43c] ;  /* 0x00010f00ff077b82 */ /* 0x000e220000000800 */
[----:B------:R-:W-:Y:S01]  /*1d8e0*/  ULDC.64 UR6, c[0x0][0x428] ;  /* 0x00010a0000067ab9 */ /* 0x000fe20000000a00 */
[----:B0-----:R-:W-:-:S13]  /*1d8f0*/  ISETP.NE.AND P0, PT, R7, 0x1, PT ;  /* 0x000000010700780c */ /* 0x001fda0003f05270 */
[----:B------:R-:W0:Y:S02]  /*1d900*/  @P0 LDC.64 R2, c[0x0][0x440] ;  /* 0x00011000ff020b82 */ /* 0x000e240000000a00 */
[----:B0-----:R-:W-:-:S04]  /*1d910*/  @P0 IMAD.HI.U32 R6, R0, R2, RZ ;  /* 0x0000000200060227 */ /* 0x001fc800078e00ff */
[----:B------:R-:W-:Y:S01]  /*1d920*/  IMAD.MOV.U32 R2, RZ, RZ, R0 ;  /* 0x000000ffff027224 */ /* 0x000fe200078e0000 */
[----:B------:R-:W-:-:S05]  /*1d930*/  @P0 SHF.R.U32.HI R2, RZ, R3, R6 ;  /* 0x00000003ff020219 */ /* 0x000fca0000011606 */
[----:B------:R-:W-:-:S04]  /*1d940*/  IMAD.MOV R3, RZ, RZ, -R2 ;  /* 0x000000ffff037224 */ /* 0x000fc800078e0a02 */
[----:B------:R-:W-:Y:S01]  /*1d950*/  IMAD R0, R7, R3, R0 ;  /* 0x0000000307007224 */ /* 0x000fe200078e0200 */
[----:B------:R-:W-:-:S03]  /*1d960*/  SHF.R.S32.HI R3, RZ, 0x1f, R2 ;  /* 0x0000001fff037819 */ /* 0x000fc60000011402 */
[----:B------:R-:W-:-:S04]  /*1d970*/  IMAD.WIDE.U32 R2, R23, UR6, R2 ;  /* 0x0000000617027c25 */ /* 0x000fc8000f8e0002 */
[----:B--2---:R-:W-:-:S04]  /*1d980*/  IMAD R6, R11, UR6, RZ ;  /* 0x000000060b067c24 */ /* 0x004fc8000f8e02ff */
[----:B------:R-:W-:-:S04]  /*1d990*/  IMAD R6, R23, UR7, R6 ;  /* 0x0000000717067c24 */ /* 0x000fc8000f8e0206 */
[----:B------:R-:W-:Y:S01]  /*1d9a0*/  IMAD.IADD R3, R6, 0x1, R3 ;  /* 0x0000000106037824 */ /* 0x000fe200078e0203 */
[----:B------:R-:W-:-:S04]  /*1d9b0*/  LEA R6, P0, R2, UR4, 0x2 ;  /* 0x0000000402067c11 */ /* 0x000fc8000f8010ff */
[----:B------:R-:W-:-:S06]  /*1d9c0*/  LEA.HI.X R7, R2, UR5, R3, 0x2, P0 ;  /* 0x0000000502077c11 */ /* 0x000fcc00080f1403 */
[----:B------:R0:W5:Y:S03]  /*1d9d0*/  LDG.E R7, desc[UR60][R6.64] ;  /* 0x0000003c06077981 */ /* 0x000166000c1e1900 */
.L_x_638:
[----:B------:R-:W-:Y:S01]  /*1d9e0*/  IMAD R3, R5, 0x8, R16 ;  /* 0x0000000805037824 */ /* 0x000fe200078e0210 */
[----:B------:R-:W-:Y:S01]  /*1d9f0*/  SHF.L.U32 R2, R10, 0x1f, RZ ;  /* 0x0000001f0a027819 */ /* 0x000fe200000006ff */
[----:B------:R-:W-:Y:S03]  /*1da00*/  BSSY B3, `(.L_x_639) ;  /* 0x0000003000037945 */ /* 0x000fe60003800000 */
[----:B------:R-:W1:Y:S02]  /*1da10*/  SYNCS.PHASECHK.TRANS64.TRYWAIT P0, [R3+URZ+0x31c40], R2 ;  /* 0x031c4002030075a7 */ /* 0x000e64000800017f */
[----:B-1----:R-:W-:Y:S05]  /*1da20*/  @!P0 BRA `(.L_x_640) ;  /* 0x0000004c00ec8947 */ /* 0x002fea0003800000 */
.L_x_794:
[----:B------:R-:W-:Y:S05]  /*1da30*/  BSYNC B3 ;  /* 0x0000000000037941 */ /* 0x000fea0003800000 */
.L_x_639:
        /* <DEDUP_REMOVED lines=12> */
.L_x_642:
[----:B------:R-:W-:Y:S05]  /*1db00*/  BSYNC B3 ;  /* 0x0000000000037941 */ /* 0x000fea0003800000 */
.L_x_641:
        /* <DEDUP_REMOVED lines=11> */
.L_x_643:
        /* <DEDUP_REMOVED lines=16> */
.L_x_644:
        /* <DEDUP_REMOVED lines=16> */
.L_x_645:
        /* <DEDUP_REMOVED lines=15> */
.L_x_795:
[----:B------:R-:W-:Y:S05]  /*1deb0*/  BSYNC B3 ;  /* 0x0000000000037941 */ /* 0x000fea0003800000 */
.L_x_646:
        /* <DEDUP_REMOVED lines=12> */
.L_x_649:
[----:B------:R-:W-:Y:S05]  /*1df80*/  BSYNC B3 ;  /* 0x0000000000037941 */ /* 0x000fea0003800000 */
.L_x_648:
        /* <DEDUP_REMOVED lines=11> */
.L_x_650:
        /* <DEDUP_REMOVED lines=15> */
.L_x_651:
        /* <DEDUP_REMOVED lines=15> */
.L_x_652:
        /* <DEDUP_REMOVED lines=12> */
.L_x_637:
[----:B------:R-:W-:Y:S05]  /*1e2e0*/  BSYNC B1 ;  /* 0x0000000000017941 */ /* 0x000fea0003800000 */
.L_x_636:
[----:B------:R-:W2:Y:S01]  /*1e2f0*/  LDL.LU R0, [R1+0x1c] ;  /* 0x00001c0001007983 */ /* 0x000ea20000300800 */
[----:B------:R-:W-:Y:S02]  /*1e300*/  IMAD.MOV.U32 R18, RZ, RZ, R5 ;  /* 0x000000ffff127224 */ /* 0x000fe400078e0005 */
[----:B------:R-:W-:Y:S02]  /*1e310*/  IMAD.MOV.U32 R28, RZ, RZ, R10 ;  /* 0x000000ffff1c7224 */ /* 0x000fe400078e000a */
[----:B--2---:R-:W-:-:S07]  /*1e320*/  VIADD R0, R0, 0xfffffffd ;  /* 0xfffffffd00007836 */ /* 0x004fce0000000000 */
.L_x_635:
[----:B------:R-:W-:Y:S05]  /*1e330*/  BSYNC B2 ;  /* 0x0000000000027941 */ /* 0x000fea0003800000 */
.L_x_634:
[----:B------:R-:W-:Y:S01]  /*1e340*/  VIADD R9, R9, 0xfffffffe ;  /* 0xfffffffe09097836 */ /* 0x000fe20000000000 */
[----:B------:R-:W-:-:S04]  /*1e350*/  LOP3.LUT R4, RZ, R4, RZ, 0x33, !PT ;  /* 0x00000004ff047212 */ /* 0x000fc800078e33ff */
[----:B------:R-:W-:-:S13]  /*1e360*/  ISETP.NE.AND P0, PT, R9, R4, PT ;  /* 0x000000040900720c */ /* 0x000fda0003f05270 */
[----:B------:R-:W-:Y:S05]  /*1e370*/  @!P0 BRA `(.L_x_633) ;  /* 0x0000001400988947 */ /* 0x000fea0003800000 */
[----:B------:R-:W-:-:S07]  /*1e380*/  IMAD.MOV.U32 R4, RZ, RZ, R19 ;  /* 0x000000ffff047224 */ /* 0x000fce00078e0013 */
.L_x_687:
[----:B------:R-:W2:Y:S01]  /*1e390*/  LDL R2, [R1+0x50] ;  /* 0x0000500001027983 */ /* 0x000ea20000100800 */
[----:B------:R-:W-:Y:S01]  /*1e3a0*/  VIADD R6, R18, 0x1 ;  /* 0x0000000112067836 */ /* 0x000fe20000000000 */
[----:B------:R-:W-:Y:S05]  /*1e3b0*/  YIELD ;  /* 0x0000000000007946 */ /* 0x000fea0003800000 */
[----:B------:R-:W-:Y:S01]  /*1e3c0*/  ISETP.NE.AND P0, PT, R6, 0x2, PT ;  /* 0x000000020600780c */ /* 0x000fe20003f05270 */
[----:B------:R-:W-:Y:S03]  /*1e3d0*/  BSSY B1, `(.L_x_653) ;  /* 0x00000ab000017945 */ /* 0x000fe60003800000 */
[----:B0-----:R-:W-:-:S02]  /*1e3e0*/  SEL R7, RZ, 0x1, P0 ;  /* 0x00000001ff077807 */ /* 0x001fc40000000000 */
[----:B------:R-:W-:Y:S02]  /*1e3f0*/  SEL R6, R6, RZ, P0 ;  /* 0x000000ff06067207 */ /* 0x000fe40000000000 */
[----:B------:R-:W-:Y:S02]  /*1e400*/  LOP3.LUT R7, R28, R7, RZ, 0x3c, !PT ;  /* 0x000000071c077212 */ /* 0x000fe400078e3cff */
[----:B--2---:R-:W-:-:S13]  /*1e410*/  LOP3.LUT P1, RZ, R2, 0x1, RZ, 0xc0, !PT ;  /* 0x0000000102ff7812 */ /* 0x004fda000782c0ff */
[----:B------:R-:W-:Y:S05]  /*1e420*/  @!P1 BRA `(.L_x_654) ;  /* 0x0000000800949947 */ /* 0x000fea0003800000 */
[----:B------:R-:W-:Y:S01]  /*1e430*/  ULDC.64 UR4, c[0x0][0x418] ;  /* 0x0001060000047ab9 */ /* 0x000fe20000000a00 */
[----:B------:R-:W-:Y:S01]  /*1e440*/  IMAD.MOV.U32 R9, RZ, RZ, R0 ;  /* 0x000000ffff097224 */ /* 0x000fe200078e0000 */
        /* <DEDUP_REMOVED lines=19> */
[----:B------:R-:W-:-:S05]  /*1e580*/  LEA.HI.X R5, R2, UR5, R3, 0x2, P0 ;  /* 0x0000000502057c11 */ /* 0x000fca00080f1403 */
[----:B------:R0:W5:Y:S04]  /*1e590*/  LDG.E R4, desc[UR60][R4.64] ;  /* 0x0000003c04047981 */ /* 0x000168000c1e1900 */
.L_x_655:
[----:B------:R-:W-:Y:S01]  /*1e5a0*/  IMAD R3, R6, 0x8, R16 ;  /* 0x0000000806037824 */ /* 0x000fe200078e0210 */
[----:B------:R-:W-:Y:S01]  /*1e5b0*/  SHF.L.U32 R2, R7, 0x1f, RZ ;  /* 0x0000001f07027819 */ /* 0x000fe200000006ff */
[----:B------:R-:W-:Y:S03]  /*1e5c0*/  BSSY B2, `(.L_x_656) ;  /* 0x0000003000027945 */ /* 0x000fe60003800000 */
[----:B------:R-:W1:Y:S02]  /*1e5d0*/  SYNCS.PHASECHK.TRANS64.TRYWAIT P0, [R3+URZ+0x31c40], R2 ;  /* 0x031c4002030075a7 */ /* 0x000e64000800017f */
[----:B-1----:R-:W-:Y:S05]  /*1e5e0*/  @!P0 BRA `(.L_x_657) ;  /* 0x0000004400248947 */ /* 0x002fea0003800000 */
.L_x_796:
[----:B------:R-:W-:Y:S05]  /*1e5f0*/  BSYNC B2 ;  /* 0x0000000000027941 */ /* 0x000fea0003800000 */
.L_x_656:
        /* <DEDUP_REMOVED lines=12> */
.L_x_659:
[----:B------:R-:W-:Y:S05]  /*1e6c0*/  BSYNC B2 ;  /* 0x0000000000027941 */ /* 0x000fea0003800000 */
.L_x_658:
        /* <DEDUP_REMOVED lines=11> */
.L_x_660:
        /* <DEDUP_REMOVED lines=16> */
.L_x_661:
        /* <DEDUP_REMOVED lines=16> */
.L_x_662:
        /* <DEDUP_REMOVED lines=15> */
.L_x_797:
[----:B------:R-:W-:Y:S05]  /*1ea70*/  BSYNC B2 ;  /* 0x0000000000027941 */ /* 0x000fea0003800000 */
.L_x_663:
        /* <DEDUP_REMOVED lines=11> */
.L_x_666:
[----:B------:R-:W-:Y:S05]  /*1eb30*/  BSYNC B2 ;  /* 0x0000000000027941 */ /* 0x000fea0003800000 */
.L_x_665:
        /* <DEDUP_REMOVED lines=10> */
.L_x_667:
        /* <DEDUP_REMOVED lines=15> */
.L_x_668:
        /* <DEDUP_REMOVED lines=15> */
.L_x_669:
        /* <DEDUP_REMOVED lines=12> */
.L_x_654:
[----:B------:R-:W-:Y:S05]  /*1ee80*/  BSYNC B1 ;  /* 0x0000000000017941 */ /* 0x000fea0003800000 */
.L_x_653:
[----:B------:R-:W2:Y:S01]  /*1ee90*/  LDL R2, [R1+0x50] ;  /* 0x0000500001027983 */ /* 0x000ea20000100800 */
[----:B------:R-:W-:Y:S01]  /*1eea0*/  VIADD R18, R6, 0x1 ;  /* 0x0000000106127836 */ /* 0x000fe20000000000 */
[----:B------:R-:W-:Y:S01]  /*1eeb0*/  BSSY B1, `(.L_x_670) ;  /* 0x00000ae000017945 */ /* 0x000fe20003800000 */
[----:B------:R-:W-:-:S03]  /*1eec0*/  VIADD R9, R0, 0xffffffff ;  /* 0xffffffff00097836 */ /* 0x000fc60000000000 */
[----:B------:R-:W-:-:S04]  /*1eed0*/  ISETP.NE.AND P0, PT, R18, 0x2, PT ;  /* 0x000000021200780c */ /* 0x000fc80003f05270 */
[----:B------:R-:W-:Y:S02]  /*1eee0*/  SEL R28, RZ, 0x1, P0 ;  /* 0x00000001ff1c7807 */ /* 0x000fe40000000000 */
        /* <DEDUP_REMOVED lines=27> */
.L_x_672:
[----:B------:R-:W-:Y:S01]  /*1f0a0*/  IMAD R2, R18, 0x8, R16 ;  /* 0x0000000812027824 */ /* 0x000fe200078e0210 */
[----:B------:R-:W-:Y:S01]  /*1f0b0*/  SHF.L.U32 R3, R28, 0x1f, RZ ;  /* 0x0000001f1c037819 */ /* 0x000fe200000006ff */
[----:B------:R-:W-:Y:S03]  /*1f0c0*/  BSSY B2, `(.L_x_673) ;  /* 0x0000003000027945 */ /* 0x000fe60003800000 */
[----:B------:R-:W1:Y:S02]  /*1f0d0*/  SYNCS.PHASECHK.TRANS64.TRYWAIT P0, [R2+URZ+0x31c40], R3 ;  /* 0x031c4003020075a7 */ /* 0x000e64000800017f */
[----:B-1----:R-:W-:Y:S05]  /*1f0e0*/  @!P0 BRA `(.L_x_674) ;  /* 0x00000038008c8947 */ /* 0x002fea0003800000 */
.L_x_798:
[----:B------:R-:W-:Y:S05]  /*1f0f0*/  BSYNC B2 ;  /* 0x0000000000027941 */ /* 0x000fea0003800000 */
.L_x_673:
        /* <DEDUP_REMOVED lines=12> */
.L_x_676:
[----:B------:R-:W-:Y:S05]  /*1f1c0*/  BSYNC B2 ;  /* 0x0000000000027941 */ /* 0x000fea0003800000 */
.L_x_675:
        /* <DEDUP_REMOVED lines=12> */
.L_x_677:
        /* <DEDUP_REMOVED lines=16> */
.L_x_678:
        /* <DEDUP_REMOVED lines=16> */
.L_x_679:
        /* <DEDUP_REMOVED lines=15> */
.L_x_799:
[----:B------:R-:W-:Y:S05]  /*1f580*/  BSYNC B2 ;  /* 0x0000000000027941 */ /* 0x000fea0003800000 */
.L_x_680:
        /* <DEDUP_REMOVED lines=11> */
.L_x_683:
[----:B------:R-:W-:Y:S05]  /*1f640*/  BSYNC B2 ;  /* 0x0000000000027941 */ /* 0x000fea0003800000 */
.L_x_682:
        /* <DEDUP_REMOVED lines=10> */
.L_x_684:
        /* <DEDUP_REMOVED lines=15> */
.L_x_685:
        /* <DEDUP_REMOVED lines=15> */
.L_x_686:
        /* <DEDUP_REMOVED lines=12> */
.L_x_671:
[----:B------:R-:W-:Y:S05]  /*1f990*/  BSYNC B1 ;  /* 0x0000000000017941 */ /* 0x000fea0003800000 */
.L_x_670:
[----:B------:R-:W2:Y:S01]  /*1f9a0*/  LDL R2, [R1+0x8] ;  /* 0x0000080001027983 */ /* 0x000ea20000100800 */
[----:B------:R-:W-:Y:S01]  /*1f9b0*/  VIADD R0, R0, 0xfffffffe ;  /* 0xfffffffe00007836 */ /* 0x000fe20000000000 */
[----:B--2---:R-:W-:-:S13]  /*1f9c0*/  ISETP.GT.AND P0, PT, R9, R2, PT ;  /* 0x000000020900720c */ /* 0x004fda0003f04270 */
[----:B------:R-:W-:Y:S05]  /*1f9d0*/  @P0 BRA `(.L_x_687) ;  /* 0xffffffe8006c0947 */ /* 0x000fea000383ffff */
.L_x_633:
[----:B------:R-:W-:Y:S05]  /*1f9e0*/  BSYNC B0 ;  /* 0x0000000000007941 */ /* 0x000fea0003800000 */
.L_x_632:
        /* <DEDUP_REMOVED lines=8> */
[----:B------:R-:W1:Y:S02]  /*1fa70*/  FLO.U32 R0, UR4 ;  /* 0x0000000400007d00 */ /* 0x000e6400080e0000 */
        /* <DEDUP_REMOVED lines=8> */
.L_x_689:
[----:B------:R-:W-:Y:S05]  /*1fb00*/  BSYNC B0 ;  /* 0x0000000000007941 */ /* 0x000fea0003800000 */
.L_x_688:
[----:B------:R-:W2:Y:S01]  /*1fb10*/  LDL R0, [R1+0x50] ;  /* 0x0000500001007983 */ /* 0x000ea20000100800 */
[----:B------:R-:W-:Y:S01]  /*1fb20*/  BSSY B0, `(.L_x_690) ;  /* 0x0000046000007945 */ /* 0x000fe20003800000 */
[----:B--2---:R-:W-:-:S13]  /*1fb30*/  LOP3.LUT P0, RZ, R0, 0x1, RZ, 0xc0, !PT ;  /* 0x0000000100ff7812 */ /* 0x004fda000780c0ff */
[----:B------:R-:W-:Y:S05]  /*1fb40*/  @!P0 BRA `(.L_x_691) ;  /* 0x00000004000c8947 */ /* 0x000fea0003800000 */
[----:B------:R-:W-:Y:S01]  /*1fb50*/  IMAD R3, R18, 0x8, R16 ;  /* 0x0000000812037824 */ /* 0x000fe200078e0210 */
[----:B------:R-:W-:Y:S01]  /*1fb60*/  SHF.L.U32 R0, R28, 0x1f, RZ ;  /* 0x0000001f1c007819 */ /* 0x000fe200000006ff */
[----:B------:R-:W-:Y:S01]  /*1fb70*/  BSSY B1, `(.L_x_692) ;  /* 0x0000004000017945 */ /* 0x000fe20003800000 */
[----:B------:R-:W-:Y:S02]  /*1fb80*/  ISETP.NE.AND P1, PT, R6, RZ, PT ;  /* 0x000000ff0600720c */ /* 0x000fe40003f25270 */
[----:B------:R-:W1:Y:S02]  /*1fb90*/  SYNCS.PHASECHK.TRANS64.TRYWAIT P0, [R3+URZ+0x31c60], R0 ;  /* 0x031c6000030075a7 */ /* 0x000e64000800017f */
[----:B-1----:R-:W-:Y:S09]  /*1fba0*/  @!P0 BRA `(.L_x_693) ;  /* 0x0000003000048947 */ /* 0x002ff20003800000 */
.L_x_800:
[----:B------:R-:W-:Y:S05]  /*1fbb0*/  BSYNC B1 ;  /* 0x0000000000017941 */ /* 0x000fea0003800000 */
.L_x_692:
        /* <DEDUP_REMOVED lines=9> */
.L_x_695:
[----:B------:R-:W-:Y:S05]  /*1fc50*/  BSYNC B1 ;  /* 0x0000000000017941 */ /* 0x000fea0003800000 */
.L_x_694:
        /* <DEDUP_REMOVED lines=10> */
.L_x_696:
        /* <DEDUP_REMOVED lines=15> */
.L_x_697:
        /* <DEDUP_REMOVED lines=15> */
.L_x_698:
        /* <DEDUP_REMOVED lines=10> */
.L_x_691:
[----:B------:R-:W-:Y:S05]  /*1ff80*/  BSYNC B0 ;  /* 0x0000000000007941 */ /* 0x000fea0003800000 */
.L_x_690:
[----:B------:R-:W-:-:S05]  /*1ff90*/  VIADD R18, R18, 0x1 ;  /* 0x0000000112127836 */ /* 0x000fca0000000000 */
[----:B------:R-:W-:-:S04]  /*1ffa0*/  ISETP.NE.AND P0, PT, R18, 0x2, PT ;  /* 0x000000021200780c */ /* 0x000fc80003f05270 */
[----:B------:R-:W-:Y:S02]  /*1ffb0*/  SEL R3, RZ, 0x1, P0 ;  /* 0x00000001ff037807 */ /* 0x000fe40000000000 */
[----:B------:R-:W-:Y:S02]  /*1ffc0*/  SEL R18, R18, RZ, P0 ;  /* 0x000000ff12127207 */ /* 0x000fe40000000000 */
[----:B------:R-:W-:-:S07]  /*1ffd0*/  LOP3.LUT R28, R28, R3, RZ, 0x3c, !PT ;  /* 0x000000031c1c7212 */ /* 0x000fce00078e3cff */
.L_x_614:
[----:B------:R-:W-:Y:S05]  /*1ffe0*/  BSYNC B7 ;  /* 0x0000000000077941 */ /* 0x000fea0003800000 */
.L_x_612:
[----:B------:R-:W4:Y:S02]  /*1fff0*/  LDL R0, [R1+0x50] ;  /* 0x0000500001007983 */ /* 0x000f240000100800 */
[----:B----4-:R-:W-:-:S13]  /*20000*/  LOP3.LUT P0, RZ, R0, 0x2, RZ, 0xc0, !PT ;  /* 0x0000000200ff7812 */ /* 0x010fda000780c0ff */
[----:B------:R-:W-:Y:S05]  /*20010*/  @!P0 BRA `(.L_x_699) ;  /* 0x0000000000248947 */ /* 0x000fea0003800000 */
[----:B------:R-:W-:Y:S05]  /*20020*/  WARPSYNC.ALL ;  /* 0x0000000000007948 */ /* 0x000fea0003800000 */
[----:B------:R-:W4:Y:S08]  /*20030*/  S2UR UR5, SR_CgaCtaId ;  /* 0x00000000000579c3 */ /* 0x000f300000008800 */
[----:B------:R-:W-:Y:S06]  /*20040*/  BAR.SYNC.DEFER_BLOCKING 0x5, 0x200 ;  /* 0x0148000000007b1d */ /* 0x000fec0000010000 */
[----:B------:R-:W-:-:S02]  /*20050*/  UMOV UR4, 0x400 ;  /* 0x0000040000047882 */ /* 0x000fc40000000000 */
[----:B----4-:R-:W-:-:S06]  /*20060*/  ULEA UR4, UR5, UR4, 0x18 ;  /* 0x0000000405047291 */ /* 0x010fcc000f8ec03f */
[----:B------:R-:W-:-:S05]  /*20070*/  IMAD.U32 R16, RZ, RZ, UR4 ;  /* 0x00000004ff107e24 */ /* 0x000fca000f8e00ff */
[----:B------:R4:W0:Y:S01]  /*20080*/  LDS.128 R24, [R16+0x31cd0] ;  /* 0x031cd00010187984 */ /* 0x0008220000000c00 */
[----:B------:R-:W-:Y:S06]  /*20090*/  BAR.ARV 0x4, 0x200 ;  /* 0x0108000000007b1d */ /* 0x000fec0000002000 */
[----:B------:R-:W-:Y:S05]  /*200a0*/  BRA `(.L_x_700) ;  /* 0x0000000800d07947 */ /* 0x000fea0003800000 */
.L_x_699:
[----:B------:R-:W4:Y:S01]  /*200b0*/  S2R R0, SR_TID.X ;  /* 0x0000000000007919 */ /* 0x000f220000002100 */
[----:B------:R-:W-:Y:S01]  /*200c0*/  UMOV UR4, 0xffffffff ;  /* 0xffffffff00047882 */ /* 0x000fe20000000000 */
[----:B----4-:R-:W-:-:S04]  /*200d0*/  LOP3.LUT R9, R0, 0x1f, RZ, 0xc0, !PT ;  /* 0x0000001f00097812 */ /* 0x010fc800078ec0ff */
[----:B------:R-:W-:Y:S01]  /*200e0*/  ISETP.NE.AND P0, PT, R9, 0x1f, PT ;  /* 0x0000001f0900780c */ /* 0x000fe20003f05270 */
[----:B------:R-:W-:-:S12]  /*200f0*/  BRA.DIV UR4, `(.L_x_701) ;  /* 0x0000002a04c47947 */ /* 0x000fd8000b800000 */
[----:B0-----:R-:W-:Y:S01]  /*20100*/  IMAD.IADD R7, R27, 0x1, R9 ;  /* 0x000000011b077824 */ /* 0x001fe200078e0209 */
[----:B------:R-:W-:-:S04]  /*20110*/  ULDC UR4, c[0x0][0xc3c] ;  /* 0x00030f0000047ab9 */ /* 0x000fc80000000800 */
[----:B------:R-:W-:-:S13]  /*20120*/  ISETP.GE.OR P1, PT, R7, UR4, !P0 ;  /* 0x0000000407007c0c */ /* 0x000fda000c726670 */
[----:B------:R-:W0:Y:S08]  /*20130*/  @!P1 LDC.64 R2, c[0x0][0xc80] ;  /* 0x00032000ff029b82 */ /* 0x000e300000000a00 */
[----:B---3--:R-:W3:Y:S01]  /*20140*/  @!P1 LDC.64 R4, c[0x0][0xc78] ;  /* 0x00031e00ff049b82 */ /* 0x008ee20000000a00 */
[----:B0-----:R-:W-:-:S05]  /*20150*/  @!P1 IMAD.WIDE R2, R7, 0x4, R2 ;  /* 0x0000000407029825 */ /* 0x001fca00078e0202 */
[----:B--2---:R3:W2:Y:S02]  /*20160*/  @!P1 LDG.E R8, desc[UR60][R2.64] ;  /* 0x0000003c02089981 */ /* 0x0046a4000c1e1900 */
[----:B---3--:R-:W-:-:S05]  /*20170*/  @!P1 IMAD.WIDE R2, R7, 0x4, R4 ;  /* 0x0000000407029825 */ /* 0x008fca00078e0204 */
        /* <DEDUP_REMOVED lines=8> */
[----:B-1----:R0:W-:Y:S02]  /*20200*/  SHFL.IDX PT, R6, R24, 0x1, 0x1f ;  /* 0x00201f0018067f89 */ /* 0x0021e400000e0000 */
        /* <DEDUP_REMOVED lines=21> */
.L_x_810:
[----:B------:R-:W-:Y:S02]  /*20360*/  ULDC UR4, c[0x0][0xc38] ;  /* 0x00030e0000047ab9 */ /* 0x000fe40000000800 */
[----:B------:R-:W-:-:S04]  /*20370*/  IMAD.U32 R2, RZ, RZ, UR4 ;  /* 0x00000004ff027e24 */ /* 0x000fc8000f8e00ff */
[----:B-1----:R-:W-:-:S04]  /*20380*/  IMAD R5, R14, R2, RZ ;  /* 0x000000020e057224 */ /* 0x002fc800078e02ff */
[----:B------:R-:W-:-:S05]  /*20390*/  IMAD.IADD R6, R6, 0x1, R5 ;  /* 0x0000000106067824 */ /* 0x000fca00078e0205 */
[----:B------:R-:W-:-:S13]  /*203a0*/  ISETP.GT.AND P6, PT, R6, R0, PT ;  /* 0x000000000600720c */ /* 0x000fda0003fc4270 */
[----:B------:R-:W-:Y:S05]  /*203b0*/  @P6 BRA `(.L_x_702) ;  /* 0x0000000000a46947 */ /* 0x000fea0003800000 */
.L_x_705:
[----:B------:R-:W1:Y:S01]  /*203c0*/  LDC R2, c[0x0][0xc3c] ;  /* 0x00030f00ff027b82 */ /* 0x000e620000000800 */
[----:B------:R-:W-:-:S05]  /*203d0*/  VIADD R27, R27, 0x1f ;  /* 0x0000001f1b1b7836 */ /* 0x000fca0000000000 */
[----:B-1----:R-:W-:-:S13]  /*203e0*/  ISETP.GE.AND P6, PT, R27, R2, PT ;  /* 0x000000021b00720c */ /* 0x002fda0003fc6270 */
[----:B------:R-:W-:Y:S05]  /*203f0*/  @P6 BRA `(.L_x_703) ;  /* 0x0000000400b86947 */ /* 0x000fea0003800000 */
[----:B0-----:R-:W0:Y:S01]  /*20400*/  S2R R3, SR_TID.X ;  /* 0x0000000000037919 */ /* 0x001e220000002100 */
[----:B------:R-:W-:Y:S01]  /*20410*/  IMAD.MOV.U32 R7, RZ, RZ, RZ ;  /* 0x000000ffff077224 */ /* 0x000fe200078e00ff */
        /* <DEDUP_REMOVED lines=29> */
.L_x_818:
[----:B------:R-:W-:Y:S02]  /*205f0*/  ULDC UR4, c[0x0][0xc38] ;  /* 0x00030e0000047ab9 */ /* 0x000fe40000000800 */
[----:B------:R-:W-:-:S04]  /*20600*/  IMAD.U32 R2, RZ, RZ, UR4 ;  /* 0x00000004ff027e24 */ /* 0x000fc8000f8e00ff */
[----:B-1----:R-:W-:-:S04]  /*20610*/  IMAD R5, R14, R2, RZ ;  /* 0x000000020e057224 */ /* 0x002fc800078e02ff */
[----:B------:R-:W-:-:S05]  /*20620*/  IMAD.IADD R6, R5, 0x1, R6 ;  /* 0x0000000105067824 */ /* 0x000fca00078e0206 */
[----:B------:R-:W-:-:S13]  /*20630*/  ISETP.GT.AND P6, PT, R6, R0, PT ;  /* 0x000000000600720c */ /* 0x000fda0003fc4270 */
[----:B------:R-:W-:Y:S05]  /*20640*/  @!P6 BRA `(.L_x_705) ;  /* 0xfffffffc005ce947 */ /* 0x000fea000383ffff */
.L_x_702:
        /* <DEDUP_REMOVED lines=9> */
.L_x_823:
[----:B------:R-:W-:-:S13]  /*206e0*/  ISETP.NE.AND P0, PT, R8, RZ, PT ;  /* 0x000000ff0800720c */ /* 0x000fda0003f05270 */
[----:B------:R-:W-:Y:S05]  /*206f0*/  @!P0 BRA `(.L_x_707) ;  /* 0x0000000000108947 */ /* 0x000fea0003800000 */
[----:B------:R-:W-:Y:S01]  /*20700*/  UMOV UR4, 0xffffffff ;  /* 0xffffffff00047882 */ /* 0x000fe20000000000 */
[----:B------:R-:W-:Y:S02]  /*20710*/  VIADD R12, R5, 0xffffffff ;  /* 0xffffffff050c7836 */ /* 0x000fe40000000000 */
[----:B------:R-:W-:Y:S05]  /*20720*/  BRA.DIV UR4, `(.L_x_708) ;  /* 0x0000002e04887947 */ /* 0x000fea000b800000 */
[----:B------:R4:W0:Y:S02]  /*20730*/  SHFL.IDX PT, R24, R3, R12, 0x1f ;  /* 0x00001f0c03187589 */ /* 0x00082400000e0000 */
.L_x_707:
[-C--:B--2---:R-:W-:Y:S01]  /*20740*/  IABS R8, R7.reuse ;  /* 0x0000000700087213 */ /* 0x084fe20000000000 */
[----:B0-----:R-:W-:Y:S01]  /*20750*/  IMAD R24, R24, R2, R6 ;  /* 0x0000000218187224 */ /* 0x001fe200078e0206 */
[----:B------:R-:W-:Y:S01]  /*20760*/  IABS R6, R7 ;  /* 0x0000000700067213 */ /* 0x000fe20000000000 */
[----:B------:R-:W-:Y:S01]  /*20770*/  IMAD.MOV.U32 R2, RZ, RZ, RZ ;  /* 0x000000ffff027224 */ /* 0x000fe200078e00ff */
[----:B------:R-:W0:Y:S01]  /*20780*/  I2F.RP R9, R8 ;  /* 0x0000000800097306 */ /* 0x000e220000209400 */
[----:B------:R-:W-:Y:S02]  /*20790*/  IMAD.IADD R0, R0, 0x1, -R24 ;  /* 0x0000000100007824 */ /* 0x000fe400078e0a18 */
[----:B------:R-:W-:Y:S02]  /*207a0*/  IMAD.MOV R6, RZ, RZ, -R6 ;  /* 0x000000ffff067224 */ /* 0x000fe400078e0a06 */
[----:B------:R-:W-:-:S03]  /*207b0*/  IMAD.IADD R27, R5, 0x1, R27 ;  /* 0x00000001051b7824 */ /* 0x000fc600078e021b */
[----:B0-----:R-:W4:Y:S02]  /*207c0*/  MUFU.RCP R9, R9 ;  /* 0x0000000900097308 */ /* 0x001f240000001000 */
[----:B----4-:R-:W-:-:S06]  /*207d0*/  VIADD R3, R9, 0xffffffe ;  /* 0x0ffffffe09037836 */ /* 0x010fcc0000000000 */
[----:B------:R-:W0:Y:S02]  /*207e0*/  F2I.FTZ.U32.TRUNC.NTZ R3, R3 ;  /* 0x0000000300037305 */ /* 0x000e24000021f000 */
[----:B0-----:R-:W-:-:S04]  /*207f0*/  IMAD.MOV R11, RZ, RZ, -R3 ;  /* 0x000000ffff0b7224 */ /* 0x001fc800078e0a03 */
[----:B------:R-:W-:-:S04]  /*20800*/  IMAD R11, R11, R8, RZ ;  /* 0x000000080b0b7224 */ /* 0x000fc800078e02ff */
[----:B------:R-:W-:Y:S01]  /*20810*/  IMAD.HI.U32 R2, R3, R11, R2 ;  /* 0x0000000b03027227 */ /* 0x000fe200078e0002 */
[----:B------:R-:W-:-:S05]  /*20820*/  IABS R3, R0 ;  /* 0x0000000000037213 */ /* 0x000fca0000000000 */
[----:B------:R-:W-:-:S04]  /*20830*/  IMAD.HI.U32 R9, R2, R3, RZ ;  /* 0x0000000302097227 */ /* 0x000fc800078e00ff */
[----:B------:R-:W-:Y:S01]  /*20840*/  IMAD R3, R9, R6, R3 ;  /* 0x0000000609037224 */ /* 0x000fe200078e0203 */
[----:B---3--:R-:W-:Y:S01]  /*20850*/  IABS R6, R4 ;  /* 0x0000000400067213 */ /* 0x008fe20000000000 */
[----:B------:R-:W-:-:S03]  /*20860*/  IMAD.MOV.U32 R2, RZ, RZ, RZ ;  /* 0x000000ffff027224 */ /* 0x000fc600078e00ff */
[----:B------:R-:W-:-:S13]  /*20870*/  ISETP.GT.U32.AND P1, PT, R8, R3, PT ;  /* 0x000000030800720c */ /* 0x000fda0003f24070 */
[----:B------:R-:W-:Y:S02]  /*20880*/  @!P1 IMAD.IADD R3, R3, 0x1, -R8 ;  /* 0x0000000103039824 */ /* 0x000fe400078e0a08 */
[----:B------:R-:W-:Y:S01]  /*20890*/  @!P1 VIADD R9, R9, 0x1 ;  /* 0x0000000109099836 */ /* 0x000fe20000000000 */
[----:B------:R-:W-:Y:S02]  /*208a0*/  ISETP.NE.AND P1, PT, R7, RZ, PT ;  /* 0x000000ff0700720c */ /* 0x000fe40003f25270 */
[----:B------:R-:W-:Y:S02]  /*208b0*/  ISETP.GE.U32.AND P0, PT, R3, R8, PT ;  /* 0x000000080300720c */ /* 0x000fe40003f06070 */
[----:B------:R-:W0:Y:S11]  /*208c0*/  I2F.RP R8, R6 ;  /* 0x0000000600087306 */ /* 0x000e360000209400 */
[----:B------:R-:W-:Y:S01]  /*208d0*/  @P0 VIADD R9, R9, 0x1 ;  /* 0x0000000109090836 */ /* 0x000fe20000000000 */
[----:B0-----:R-:W0:Y:S02]  /*208e0*/  MUFU.RCP R8, R8 ;  /* 0x0000000800087308 */ /* 0x001e240000001000 */
[----:B0-----:R-:W-:Y:S01]  /*208f0*/  VIADD R10, R8, 0xffffffe ;  /* 0x0ffffffe080a7836 */ /* 0x001fe20000000000 */
[----:B------:R-:W-:-:S05]  /*20900*/  IABS R8, R4 ;  /* 0x0000000400087213 */ /* 0x000fca0000000000 */
[----:B------:R-:W0:Y:S01]  /*20910*/  F2I.FTZ.U32.TRUNC.NTZ R3, R10 ;  /* 0x0000000a00037305 */ /* 0x000e22000021f000 */
[----:B------:R-:W-:Y:S02]  /*20920*/  IMAD.MOV R8, RZ, RZ, -R8 ;  /* 0x000000ffff087224 */ /* 0x000fe400078e0a08 */
[----:B0-----:R-:W-:-:S04]  /*20930*/  IMAD.MOV R11, RZ, RZ, -R3 ;  /* 0x000000ffff0b7224 */ /* 0x001fc800078e0a03 */
[----:B------:R-:W-:-:S04]  /*20940*/  IMAD R11, R11, R6, RZ ;  /* 0x000000060b0b7224 */ /* 0x000fc800078e02ff */
[----:B------:R-:W-:Y:S01]  /*20950*/  IMAD.HI.U32 R2, R3, R11, R2 ;  /* 0x0000000b03027227 */ /* 0x000fe200078e0002 */
[----:B------:R-:W-:-:S04]  /*20960*/  LOP3.LUT R3, R0, R7, RZ, 0x3c, !PT ;  /* 0x0000000700037212 */ /* 0x000fc800078e3cff */
        /* <DEDUP_REMOVED lines=23> */
.L_x_703:
[----:B------:R-:W-:Y:S01]  /*20ae0*/  UMOV UR4, URZ ;  /* 0x0000003f00047c82 */ /* 0x000fe20008000000 */
[----:B------:R-:W-:Y:S01]  /*20af0*/  UMOV UR5, URZ ;  /* 0x0000003f00057c82 */ /* 0x000fe20008000000 */
[----:B------:R-:W-:Y:S01]  /*20b00*/  ULDC UR6, c[0x0][0xc3c] ;  /* 0x00030f0000067ab9 */ /* 0x000fe20000000800 */
[----:B------:R-:W-:Y:S02]  /*20b10*/  IMAD.MOV.U32 R24, RZ, RZ, R0 ;  /* 0x000000ffff187224 */ /* 0x000fe400078e0000 */
[----:B------:R-:W-:Y:S02]  /*20b20*/  IMAD.U32 R25, RZ, RZ, UR4 ;  /* 0x00000004ff197e24 */ /* 0x000fe4000f8e00ff */
[----:B------:R-:W-:Y:S02]  /*20b30*/  IMAD.U32 R26, RZ, RZ, UR5 ;  /* 0x00000005ff1a7e24 */ /* 0x000fe4000f8e00ff */
[----:B------:R-:W-:-:S07]  /*20b40*/  IMAD.U32 R27, RZ, RZ, UR6 ;  /* 0x00000006ff1b7e24 */ /* 0x000fce000f8e00ff */
.L_x_709:
        /* <DEDUP_REMOVED lines=10> */
.L_x_700:
[----:B------:R-:W-:Y:S02]  /*20bf0*/  ULDC UR4, c[0x0][0xc3c] ;  /* 0x00030f0000047ab9 */ /* 0x000fe40000000800 */
[----:B0-----:R-:W-:-:S13]  /*20c00*/  ISETP.GE.AND P0, PT, R27, UR4, PT ;  /* 0x000000041b007c0c */ /* 0x001fda000bf06270 */
[----:B------:R-:W-:Y:S05]  /*20c10*/  @!P0 BRA `(.L_x_710) ;  /* 0xffffff90007c8947 */ /* 0x000fea000383ffff */
[----:B------:R-:W-:Y:S05]  /*20c20*/  BSYNC B8 ;  /* 0x0000000000087941 */ /* 0x000fea0003800000 */
.L_x_564:
[----:B0-----:R-:W5:Y:S01]  /*20c30*/  LDL.LU R0, [R1+0x34] ;  /* 0x0000340001007983 */ /* 0x001f620000300800 */
[----:B------:R-:W-:Y:S01]  /*20c40*/  BSSY B0, `(.L_x_711) ;  /* 0x000000b000007945 */ /* 0x000fe20003800000 */
[----:B-1-3--:R-:W0:Y:S01]  /*20c50*/  S2R R5, SR_CgaCtaId ;  /* 0x0000000000057919 */ /* 0x00ae220000008800 */
[----:B-----5:R-:W-:-:S05]  /*20c60*/  VIADD R0, R0, 0x1 ;  /* 0x0000000100007836 */ /* 0x020fca0000000000 */
        /* <DEDUP_REMOVED lines=8> */
.L_x_826:
[----:B------:R-:W-:Y:S05]  /*20cf0*/  BSYNC B0 ;  /* 0x0000000000007941 */ /* 0x000fea0003800000 */
.L_x_711:
[----:B------:R-:W-:-:S03]  /*20d00*/  UMOV UR4, 0xffffffff ;  /* 0xffffffff00047882 */ /* 0x000fc60000000000 */
[----:B------:R-:W-:Y:S05]  /*20d10*/  BRA.DIV UR4, `(.L_x_713) ;  /* 0x0000002a04487947 */ /* 0x000fea000b800000 */
[----:B0-----:R-:W0:Y:S02]  /*20d20*/  S2R R0, SR_TID.X ;  /* 0x0000000000007919 */ /* 0x001e240000002100 */
[----:B0-----:R-:W-:-:S04]  /*20d30*/  SHF.R.U32.HI R0, RZ, 0x5, R0 ;  /* 0x00000005ff007819 */ /* 0x001fc80000011600 */
[----:B------:R-:W-:-:S05]  /*20d40*/  LOP3.LUT R0, R0, 0x3, RZ, 0xc0, !PT ;  /* 0x0000000300007812 */ /* 0x000fca00078ec0ff */
[----:B------:R0:W1:Y:S02]  /*20d50*/  SHFL.IDX PT, R14, R0, RZ, 0x1f ;  /* 0x00001fff000e7589 */ /* 0x00006400000e0000 */
.L_x_829:
[----:B-1----:R-:W-:-:S13]  /*20d60*/  ISETP.NE.AND P0, PT, R14, RZ, PT ;  /* 0x000000ff0e00720c */ /* 0x002fda0003f05270 */
[----:B------:R-:W-:Y:S05]  /*20d70*/  @P0 BRA `(.L_x_410) ;  /* 0x0000000000880947 */ /* 0x000fea0003800000 */
[----:B------:R-:W-:-:S03]  /*20d80*/  UMOV UR4, 0xffffffff ;  /* 0xffffffff00047882 */ /* 0x000fc60000000000 */
[----:B------:R-:W-:Y:S05]  /*20d90*/  BRA.DIV UR4, `(.L_x_714) ;  /* 0x0000002a045c7947 */ /* 0x000fea000b800000 */
[----:B------:R-:W-:-:S13]  /*20da0*/  ELECT P6, URZ, PT ;  /* 0x00000000003f782f */ /* 0x000fda00038c0000 */
.L_x_832:
[----:B------:R-:W-:Y:S05]  /*20db0*/  @!P6 BRA `(.L_x_410) ;  /* 0x000000000078e947 */ /* 0x000fea0003800000 */
[----:B0-----:R-:W3:Y:S02]  /*20dc0*/  LDL.LU R0, [R1+0x58] ;  /* 0x0000580001007983 */ /* 0x001ee40000300800 */
[----:B---3--:R-:W-:-:S04]  /*20dd0*/  LOP3.LUT R0, R0, 0x2, RZ, 0xfc, !PT ;  /* 0x0000000200007812 */ /* 0x008fc800078efcff */
[----:B------:R-:W-:-:S13]  /*20de0*/  ISETP.NE.AND P2, PT, R0, 0x3, PT ;  /* 0x000000030000780c */ /* 0x000fda0003f45270 */
[----:B------:R-:W-:Y:S05]  /*20df0*/  @!P2 BRA `(.L_x_715) ;  /* 0x000000000004a947 */ /* 0x000fea0003800000 */
[----:B------:R-:W-:Y:S01]  /*20e00*/  BPT.TRAP 0x1 ;  /* 0x000000040000795c */ /* 0x000fe20000300000 */
.L_x_715:
        /* <DEDUP_REMOVED lines=12> */
.L_x_833:
[----:B------:R-:W1:Y:S02]  /*20ed0*/  SYNCS.PHASECHK.TRANS64.TRYWAIT P0, [R3+URZ], R0 ;  /* 0x00000000030075a7 */ /* 0x000e64000800017f */
[----:B-1----:R-:W-:Y:S05]  /*20ee0*/  @!P0 BRA `(.L_x_717) ;  /* 0x00000028003c8947 */ /* 0x002fea0003800000 */
.L_x_834:
[----:B------:R-:W-:Y:S05]  /*20ef0*/  @!P2 BRA `(.L_x_718) ;  /* 0x000000000004a947 */ /* 0x000fea0003800000 */
[----:B------:R-:W-:Y:S01]  /*20f00*/  BPT.TRAP 0x1 ;  /* 0x000000040000795c */ /* 0x000fe20000300000 */
.L_x_718:
[----:B-1----:R-:W-:-:S04]  /*20f10*/  VIADD R3, R9, 0x31c60 ;  /* 0x00031c6009037836 */ /* 0x002fc80000000000 */
[----:B------:R-:W-:-:S04]  /*20f20*/  IMAD R5, R18, 0x8, R3 ;  /* 0x0000000812057824 */ /* 0x000fc800078e0203 */
[----:B------:R-:W1:Y:S02]  /*20f30*/  SYNCS.PHASECHK.TRANS64.TRYWAIT P0, [R5+URZ], R2 ;  /* 0x00000002050075a7 */ /* 0x000e64000800017f */
[----:B-1----:R-:W-:Y:S05]  /*20f40*/  @!P0 BRA `(.L_x_719) ;  /* 0x0000002800388947 */ /* 0x002fea0003800000 */
.L_x_835:
[----:B------:R-:W-:-:S07]  /*20f50*/  IMAD R3, R4, 0x8, R3 ;  /* 0x0000000804037824 */ /* 0x000fce00078e0203 */
.L_x_720:
[----:B---3--:R3:W0:Y:S02]  /*20f60*/  SYNCS.PHASECHK.TRANS64.TRYWAIT P0, [R3+URZ], R0 ;  /* 0x00000000030075a7 */ /* 0x008624000800017f */
[----:B0-----:R-:W-:Y:S05]  /*20f70*/  @!P0 NANOSLEEP.SYNCS 0x989680 ;  /* 0x009896800000895d */ /* 0x001fea0003900000 */
[----:B------:R-:W0:Y:S02]  /*20f80*/  @!P0 SYNCS.PHASECHK.TRANS64 P0, [R3+URZ], R0 ;  /* 0x00000000030085a7 */ /* 0x000e24000800007f */
[----:B0-----:R-:W-:Y:S05]  /*20f90*/  @!P0 BRA `(.L_x_720) ;  /* 0xfffffffc00f08947 */ /* 0x001fea000383ffff */
.L_x_410:
[----:B------:R-:W-:Y:S05]  /*20fa0*/  BSYNC B9 ;  /* 0x0000000000097941 */ /* 0x000fea0003800000 */
.L_x_407:
[----:B------:R-:W-:Y:S05]  /*20fb0*/  EXIT ;  /* 0x000000000000794d */ /* 0x000fea0003800000 */
.L_x_428:
[----:B0-----:R0:W1:Y:S02]  /*20fc0*/  SYNCS.PHASECHK.TRANS64.TRYWAIT P5, [R21+URZ+0x31c90], R91 ;  /* 0x031c905b150075a7 */ /* 0x00106400080a017f */
[----:B-1----:R-:W-:Y:S05]  /*20fd0*/  @!P5 NANOSLEEP.SYNCS 0x989680 ;  /* 0x009896800000d95d */ /* 0x002fea0003900000 */
[----:B------:R-:W1:Y:S02]  /*20fe0*/  @!P5 SYNCS.PHASECHK.TRANS64 P5, [R21+URZ+0x31c90], R91 ;  /* 0x031c905b1500d5a7 */ /* 0x000e6400080a007f */
[----:B-1----:R-:W-:Y:S05]  /*20ff0*/  @!P5 BRA `(.L_x_428) ;  /* 0xfffffffc00f0d947 */ /* 0x002fea000383ffff */
[----:B------:R-:W-:Y:S05]  /*21000*/  BRA `(.L_x_721) ;  /* 0xfffffe24001c7947 */ /* 0x000fea000383ffff */
.L_x_456:
[----:B0-----:R0:W1:Y:S02]  /*21010*/  SYNCS.PHASECHK.TRANS64.TRYWAIT P5, [R21+URZ+0x31c90], R91 ;  /* 0x031c905b150075a7 */ /* 0x00106400080a017f */
[----:B-1----:R-:W-:Y:S05]  /*21020*/  @!P5 NANOSLEEP.SYNCS 0x989680 ;  /* 0x009896800000d95d */ /* 0x002fea0003900000 */
[----:B------:R-:W1:Y:S02]  /*21030*/  @!P5 SYNCS.PHASECHK.TRANS64 P5, [R21+URZ+0x31c90], R91 ;  /* 0x031c905b1500d5a7 */ /* 0x000e6400080a007f */
[----:B-1----:R-:W-:Y:S05]  /*21040*/  @!P5 BRA `(.L_x_456) ;  /* 0xfffffffc00f0d947 */ /* 0x002fea000383ffff */
[----:B------:R-:W-:Y:S05]  /*21050*/  BRA `(.L_x_722) ;  /* 0xfffffe3c00c07947 */ /* 0x000fea000383ffff */
.L_x_469:
[----:B0-----:R0:W1:Y:S02]  /*21060*/  SYNCS.PHASECHK.TRANS64.TRYWAIT P4, [R21+URZ+0x31c90], R91 ;  /* 0x031c905b150075a7 */ /* 0x001064000808017f */
[----:B-1----:R-:W-:Y:S05]  /*21070*/  @!P4 NANOSLEEP.SYNCS 0x989680 ;  /* 0x009896800000c95d */ /* 0x002fea0003900000 */
[----:B------:R-:W1:Y:S02]  /*21080*/  @!P4 SYNCS.PHASECHK.TRANS64 P4, [R21+URZ+0x31c90], R91 ;  /* 0x031c905b1500c5a7 */ /* 0x000e64000808007f */
[----:B-1----:R-:W-:Y:S05]  /*21090*/  @!P4 BRA `(.L_x_469) ;  /* 0xfffffffc00f0c947 */ /* 0x002fea000383ffff */
[----:B------:R-:W-:Y:S05]  /*210a0*/  BRA `(.L_x_723) ;  /* 0xfffffe58005c7947 */ /* 0x000fea000383ffff */
.L_x_473:
[----:B--2---:R2:W3:Y:S02]  /*210b0*/  SYNCS.PHASECHK.TRANS64.TRYWAIT P3, [R21+URZ+0x31cb0], R91 ;  /* 0x031cb05b150075a7 */ /* 0x0044e4000806017f */
[----:B---3--:R-:W-:Y:S05]  /*210c0*/  @!P3 NANOSLEEP.SYNCS 0x989680 ;  /* 0x009896800000b95d */ /* 0x008fea0003900000 */
[----:B------:R-:W3:Y:S02]  /*210d0*/  @!P3 SYNCS.PHASECHK.TRANS64 P3, [R21+URZ+0x31cb0], R91 ;  /* 0x031cb05b1500b5a7 */ /* 0x000ee4000806007f */
[----:B---3--:R-:W-:Y:S05]  /*210e0*/  @!P3 BRA `(.L_x_473) ;  /* 0xfffffffc00f0b947 */ /* 0x008fea000383ffff */
[----:B------:R-:W-:Y:S05]  /*210f0*/  BRA `(.L_x_724) ;  /* 0xfffffe5800f47947 */ /* 0x000fea000383ffff */
.L_x_481:
[----:B------:R-:W-:Y:S01]  /*21100*/  BSSY B0, `(.L_x_725) ;  /* 0x0000007000007945 */ /* 0x000fe20003800000 */
[----:B------:R-:W-:Y:S02]  /*21110*/  IMAD.MOV.U32 R12, RZ, RZ, RZ ;  /* 0x000000ffff0c7224 */ /* 0x000fe400078e00ff */
[----:B------:R-:W-:Y:S02]  /*21120*/  IMAD.MOV.U32 R11, RZ, RZ, 0x1f ;  /* 0x0000001fff0b7424 */ /* 0x000fe400078e00ff */
[----:B------:R-:W-:-:S07]  /*21130*/  IMAD.MOV.U32 R15, RZ, RZ, -0x1 ;  /* 0xffffffffff0f7424 */ /* 0x000fce00078e00ff */
[----:B-----5:R-:W-:Y:S05]  /*21140*/  WARPSYNC.COLLECTIVE R15, `(.L_x_726) ;  /* 0x000000000f087348 */ /* 0x020fea0003c00000 */
[----:B------:R0:W1:Y:S02]  /*21150*/  SHFL.IDX P6, R14, R13, R12, R11 ;  /* 0x0000000c0d0e7389 */ /* 0x00006400000c000b */
[----:B01---5:R-:W-:Y:S01]  /*21160*/  ENDCOLLECTIVE ;  /* 0x000000000000791b */ /* 0x023fe20003800000 */
.L_x_726:
[----:B------:R-:W-:Y:S05]  /*21170*/  BSYNC B0 ;  /* 0x0000000000007941 */ /* 0x000fea0003800000 */
.L_x_725:
[----:B------:R0:W-:Y:S01]  /*21180*/  STL [R1+0x7c], R14 ;  /* 0x00007c0e01007387 */ /* 0x0001e20000100800 */
[----:B------:R-:W-:Y:S05]  /*21190*/  BRA `(.L_x_727) ;  /* 0xfffffe6000f87947 */ /* 0x000fea000383ffff */
.L_x_492:
[----:B------:R-:W-:Y:S01]  /*211a0*/  BSSY B1, `(.L_x_728) ;  /* 0x0000008000017945 */ /* 0x000fe20003800000 */
[----:B------:R-:W-:Y:S02]  /*211b0*/  IMAD.MOV.U32 R13, RZ, RZ, R25 ;  /* 0x000000ffff0d7224 */ /* 0x000fe400078e0019 */
[----:B------:R-:W-:Y:S02]  /*211c0*/  IMAD.MOV.U32 R12, RZ, RZ, RZ ;  /* 0x000000ffff0c7224 */ /* 0x000fe400078e00ff */
[----:B------:R-:W-:Y:S02]  /*211d0*/  IMAD.MOV.U32 R11, RZ, RZ, 0x1e1f ;  /* 0x00001e1fff0b7424 */ /* 0x000fe400078e00ff */
[----:B------:R-:W-:-:S07]  /*211e0*/  IMAD.MOV.U32 R15, RZ, RZ, -0x1 ;  /* 0xffffffffff0f7424 */ /* 0x000fce00078e00ff */
[----:B0-----:R-:W-:Y:S05]  /*211f0*/  WARPSYNC.COLLECTIVE R15, `(.L_x_729) ;  /* 0x000000000f087348 */ /* 0x001fea0003c00000 */
[----:B0-----:R0:W1:Y:S02]  /*21200*/  SHFL.IDX P6, R14, R13, R12, R11 ;  /* 0x0000000c0d0e7389 */ /* 0x00106400000c000b */
[----:B01----:R-:W-:Y:S01]  /*21210*/  ENDCOLLECTIVE ;  /* 0x000000000000791b */ /* 0x003fe20003800000 */
.L_x_729:
[----:B------:R-:W-:Y:S05]  /*21220*/  BSYNC B1 ;  /* 0x0000000000017941 */ /* 0x000fea0003800000 */
.L_x_728:
[----:B------:R-:W-:Y:S02]  /*21230*/  IMAD.MOV.U32 R13, RZ, RZ, R24 ;  /* 0x000000ffff0d7224 */ /* 0x000fe400078e0018 */
[----:B------:R-:W-:Y:S02]  /*21240*/  IMAD.MOV.U32 R12, RZ, RZ, RZ ;  /* 0x000000ffff0c7224 */ /* 0x000fe400078e00ff */
[----:B------:R-:W-:Y:S02]  /*21250*/  IMAD.MOV.U32 R11, RZ, RZ, 0x1e1f ;  /* 0x00001e1fff0b7424 */ /* 0x000fe400078e00ff */
[----:B------:R-:W-:Y:S02]  /*21260*/  IMAD.MOV.U32 R15, RZ, RZ, -0x1 ;  /* 0xffffffffff0f7424 */ /* 0x000fe400078e00ff */
[----:B------:R-:W-:-:S07]  /*21270*/  IMAD.MOV.U32 R3, RZ, RZ, R14 ;  /* 0x000000ffff037224 */ /* 0x000fce00078e000e */
[----:B------:R-:W-:Y:S05]  /*21280*/  WARPSYNC.COLLECTIVE R15, `(.L_x_730) ;  /* 0x000000000f087348 */ /* 0x000fea0003c00000 */
[----:B------:R0:W1:Y:S02]  /*21290*/  SHFL.IDX P6, R14, R13, R12, R11 ;  /* 0x0000000c0d0e7389 */ /* 0x00006400000c000b */
[----:B01----:R-:W-:Y:S01]  /*212a0*/  ENDCOLLECTIVE ;  /* 0x000000000000791b */ /* 0x003fe20003800000 */
.L_x_730:
[----:B------:R-:W-:Y:S02]  /*212b0*/  IMAD.MOV.U32 R13, RZ, RZ, R27 ;  /* 0x000000ffff0d7224 */ /* 0x000fe400078e001b */
[----:B------:R-:W-:-:S07]  /*212c0*/  IMAD.MOV.U32 R0, RZ, RZ, R14 ;  /* 0x000000ffff007224 */ /* 0x000fce00078e000e */
[----:B------:R-:W-:Y:S05]  /*212d0*/  WARPSYNC.COLLECTIVE R15, `(.L_x_731) ;  /* 0x000000000f087348 */ /* 0x000fea0003c00000 */
[----:B------:R0:W1:Y:S02]  /*212e0*/  SHFL.IDX P6, R14, R13, R12, R11 ;  /* 0x0000000c0d0e7389 */ /* 0x00006400000c000b */
[----:B01----:R-:W-:Y:S01]  /*212f0*/  ENDCOLLECTIVE ;  /* 0x000000000000791b */ /* 0x003fe20003800000 */
.L_x_731:
[----:B------:R-:W-:Y:S02]  /*21300*/  IMAD.MOV.U32 R13, RZ, RZ, R26 ;  /* 0x000000ffff0d7224 */ /* 0x000fe400078e001a */
[----:B------:R-:W-:-:S07]  /*21310*/  IMAD.MOV.U32 R5, RZ, RZ, R14 ;  /* 0x000000ffff057224 */ /* 0x000fce00078e000e */
[----:B------:R-:W-:Y:S05]  /*21320*/  WARPSYNC.COLLECTIVE R15, `(.L_x_732) ;  /* 0x000000000f087348 */ /* 0x000fea0003c00000 */
[----:B------:R0:W1:Y:S02]  /*21330*/  SHFL.IDX P6, R14, R13, R12, R11 ;  /* 0x0000000c0d0e7389 */ /* 0x00006400000c000b */
[----:B01----:R-:W-:Y:S01]  /*21340*/  ENDCOLLECTIVE ;  /* 0x000000000000791b */ /* 0x003fe20003800000 */
.L_x_732:
[----:B------:R-:W-:Y:S01]  /*21350*/  IMAD.MOV.U32 R4, RZ, RZ, R14 ;  /* 0x000000ffff047224 */ /* 0x000fe200078e000e */
[----:B------:R-:W-:Y:S06]  /*21360*/  BRA `(.L_x_733) ;  /* 0xfffffe6800007947 */ /* 0x000fec000383ffff */
.L_x_496:
[----:B0-----:R0:W1:Y:S02]  /*21370*/  SYNCS.PHASECHK.TRANS64.TRYWAIT P1, [R16+URZ+0x31c00], R3 ;  /* 0x031c0003100075a7 */ /* 0x001064000802017f */
[----:B-1----:R-:W-:Y:S05]  /*21380*/  @!P1 NANOSLEEP.SYNCS 0x989680 ;  /* 0x009896800000995d */ /* 0x002fea0003900000 */
[----:B------:R-:W1:Y:S02]  /*21390*/  @!P1 SYNCS.PHASECHK.TRANS64 P1, [R16+URZ+0x31c00], R3 ;  /* 0x031c0003100095a7 */ /* 0x000e64000802007f */
[----:B-1----:R-:W-:Y:S05]  /*213a0*/  @!P1 BRA `(.L_x_496) ;  /* 0xfffffffc00f09947 */ /* 0x002fea000383ffff */
[----:B------:R-:W-:Y:S05]  /*213b0*/  BRA `(.L_x_734) ;  /* 0xfffffe7000487947 */ /* 0x000fea000383ffff */
.L_x_508:
        /* <DEDUP_REMOVED lines=8> */
.L_x_736:
[----:B------:R-:W-:Y:S05]  /*21440*/  BSYNC B1 ;  /* 0x0000000000017941 */ /* 0x000fea0003800000 */
.L_x_735:
        /* <DEDUP_REMOVED lines=8> */
.L_x_737:
[----:B------:R-:W-:Y:S02]  /*214d0*/  IMAD.MOV.U32 R21, RZ, RZ, R3 ;  /* 0x000000ffff157224 */ /* 0x000fe400078e0003 */
[----:B------:R-:W-:Y:S02]  /*214e0*/  IMAD.MOV.U32 R13, RZ, RZ, R27 ;  /* 0x000000ffff0d7224 */ /* 0x000fe400078e001b */
[----:B------:R-:W-:-:S07]  /*214f0*/  IMAD.MOV.U32 R0, RZ, RZ, R14 ;  /* 0x000000ffff007224 */ /* 0x000fce00078e000e */
[----:B------:R-:W-:Y:S05]  /*21500*/  WARPSYNC.COLLECTIVE R15, `(.L_x_738) ;  /* 0x000000000f087348 */ /* 0x000fea0003c00000 */
[----:B------:R0:W1:Y:S02]  /*21510*/  SHFL.IDX P6, R14, R13, R12, R11 ;  /* 0x0000000c0d0e7389 */ /* 0x00006400000c000b */
[----:B01----:R-:W-:Y:S01]  /*21520*/  ENDCOLLECTIVE ;  /* 0x000000000000791b */ /* 0x003fe20003800000 */
.L_x_738:
[----:B------:R-:W-:Y:S02]  /*21530*/  IMAD.MOV.U32 R20, RZ, RZ, R0 ;  /* 0x000000ffff147224 */ /* 0x000fe400078e0000 */
[----:B------:R-:W-:Y:S02]  /*21540*/  IMAD.MOV.U32 R13, RZ, RZ, R26 ;  /* 0x000000ffff0d7224 */ /* 0x000fe400078e001a */
[----:B------:R-:W-:-:S07]  /*21550*/  IMAD.MOV.U32 R5, RZ, RZ, R14 ;  /* 0x000000ffff057224 */ /* 0x000fce00078e000e */
[----:B------:R-:W-:Y:S05]  /*21560*/  WARPSYNC.COLLECTIVE R15, `(.L_x_739) ;  /* 0x000000000f087348 */ /* 0x000fea0003c00000 */
[----:B------:R0:W1:Y:S02]  /*21570*/  SHFL.IDX P6, R14, R13, R12, R11 ;  /* 0x0000000c0d0e7389 */ /* 0x00006400000c000b */
[----:B01----:R-:W-:Y:S01]  /*21580*/  ENDCOLLECTIVE ;  /* 0x000000000000791b */ /* 0x003fe20003800000 */
.L_x_739:
[----:B------:R-:W-:Y:S05]  /*21590*/  BRA `(.L_x_740) ;  /* 0xfffffe8000f47947 */ /* 0x000fea000383ffff */
.L_x_512:
[----:B0-----:R0:W1:Y:S02]  /*215a0*/  SYNCS.PHASECHK.TRANS64.TRYWAIT P1, [R16+URZ+0x31c00], R3 ;  /* 0x031c0003100075a7 */ /* 0x001064000802017f */
[----:B-1----:R-:W-:Y:S05]  /*215b0*/  @!P1 NANOSLEEP.SYNCS 0x989680 ;  /* 0x009896800000995d */ /* 0x002fea0003900000 */
[----:B------:R-:W1:Y:S02]  /*215c0*/  @!P1 SYNCS.PHASECHK.TRANS64 P1, [R16+URZ+0x31c00], R3 ;  /* 0x031c0003100095a7 */ /* 0x000e64000802007f */
[----:B-1----:R-:W-:Y:S05]  /*215d0*/  @!P1 BRA `(.L_x_512) ;  /* 0xfffffffc00f09947 */ /* 0x002fea000383ffff */
[----:B------:R-:W-:Y:S05]  /*215e0*/  BRA `(.L_x_741) ;  /* 0xfffffe8800bc7947 */ /* 0x000fea000383ffff */
.L_x_520:
[----:B-1----:R1:W3:Y:S02]  /*215f0*/  SYNCS.PHASECHK.TRANS64.TRYWAIT P1, [R0+URZ+0x31c30], R5 ;  /* 0x031c3005000075a7 */ /* 0x0022e4000802017f */
[----:B---3--:R-:W-:Y:S05]  /*21600*/  @!P1 NANOSLEEP.SYNCS 0x989680 ;  /* 0x009896800000995d */ /* 0x008fea0003900000 */
[----:B------:R-:W3:Y:S02]  /*21610*/  @!P1 SYNCS.PHASECHK.TRANS64 P1, [R0+URZ+0x31c30], R5 ;  /* 0x031c3005000095a7 */ /* 0x000ee4000802007f */
[----:B---3--:R-:W-:Y:S05]  /*21620*/  @!P1 BRA `(.L_x_520) ;  /* 0xfffffffc00f09947 */ /* 0x008fea000383ffff */
[----:B------:R-:W-:Y:S05]  /*21630*/  BRA `(.L_x_519) ;  /* 0xfffffea000c47947 */ /* 0x000fea000383ffff */
.L_x_526:
[----:B-1----:R1:W2:Y:S02]  /*21640*/  SYNCS.PHASECHK.TRANS64.TRYWAIT P3, [R14+URZ+0x31c30], R15 ;  /* 0x031c300f0e0075a7 */ /* 0x0022a4000806017f */
[----:B--2---:R-:W-:Y:S05]  /*21650*/  @!P3 NANOSLEEP.SYNCS 0x989680 ;  /* 0x009896800000b95d */ /* 0x004fea0003900000 */
[----:B------:R-:W2:Y:S02]  /*21660*/  @!P3 SYNCS.PHASECHK.TRANS64 P3, [R14+URZ+0x31c30], R15 ;  /* 0x031c300f0e00b5a7 */ /* 0x000ea4000806007f */
[----:B--2---:R-:W-:Y:S05]  /*21670*/  @!P3 BRA `(.L_x_526) ;  /* 0xfffffffc00f0b947 */ /* 0x004fea000383ffff */
[----:B------:R-:W-:Y:S05]  /*21680*/  BRA `(.L_x_525) ;  /* 0xfffffeec00a87947 */ /* 0x000fea000383ffff */
.L_x_530:
[----:B-1----:R1:W2:Y:S02]  /*21690*/  SYNCS.PHASECHK.TRANS64.TRYWAIT P2, [R15+URZ+0x31c50], R14 ;  /* 0x031c500e0f0075a7 */ /* 0x0022a4000804017f */
[----:B--2---:R-:W-:Y:S05]  /*216a0*/  @!P2 NANOSLEEP.SYNCS 0x989680 ;  /* 0x009896800000a95d */ /* 0x004fea0003900000 */
[----:B------:R-:W2:Y:S02]  /*216b0*/  @!P2 SYNCS.PHASECHK.TRANS64 P2, [R15+URZ+0x31c50], R14 ;  /* 0x031c500e0f00a5a7 */ /* 0x000ea4000804007f */
[----:B--2---:R-:W-:Y:S05]  /*216c0*/  @!P2 BRA `(.L_x_530) ;  /* 0xfffffffc00f0a947 */ /* 0x004fea000383ffff */
[----:B------:R-:W-:Y:S05]  /*216d0*/  BRA `(.L_x_527) ;  /* 0xffffff1400247947 */ /* 0x000fea000383ffff */
.L_x_535:
[----:B--2---:R2:W3:Y:S02]  /*216e0*/  SYNCS.PHASECHK.TRANS64.TRYWAIT P0, [R0+URZ+0x31c50], R3 ;  /* 0x031c5003000075a7 */ /* 0x0044e4000800017f */
[----:B---3--:R-:W-:Y:S05]  /*216f0*/  @!P0 NANOSLEEP.SYNCS 0x989680 ;  /* 0x009896800000895d */ /* 0x008fea0003900000 */
[----:B------:R-:W3:Y:S02]  /*21700*/  @!P0 SYNCS.PHASECHK.TRANS64 P0, [R0+URZ+0x31c50], R3 ;  /* 0x031c5003000085a7 */ /* 0x000ee4000800007f */
[----:B---3--:R-:W-:Y:S05]  /*21710*/  @!P0 BRA `(.L_x_535) ;  /* 0xfffffffc00f08947 */ /* 0x008fea000383ffff */
[----:B------:R-:W-:Y:S05]  /*21720*/  BRA `(.L_x_534) ;  /* 0xffffff4000607947 */ /* 0x000fea000383ffff */
.L_x_540:
[----:B------:R-:W-:Y:S02]  /*21730*/  IMAD.MOV.U32 R13, RZ, RZ, R2 ;  /* 0x000000ffff0d7224 */ /* 0x000fe400078e0002 */
[----:B------:R-:W-:Y:S02]  /*21740*/  IMAD.MOV.U32 R12, RZ, RZ, RZ ;  /* 0x000000ffff0c7224 */ /* 0x000fe400078e00ff */
[----:B------:R-:W-:Y:S02]  /*21750*/  IMAD.MOV.U32 R11, RZ, RZ, 0x1c1f ;  /* 0x00001c1fff0b7424 */ /* 0x000fe400078e00ff */
[----:B------:R-:W-:-:S07]  /*21760*/  IMAD.MOV.U32 R15, RZ, RZ, -0x1 ;  /* 0xffffffffff0f7424 */ /* 0x000fce00078e00ff */
[----:B-----5:R-:W-:Y:S05]  /*21770*/  WARPSYNC.COLLECTIVE R15, `(.L_x_742) ;  /* 0x000000000f087348 */ /* 0x020fea0003c00000 */
[----:B------:R0:W1:Y:S02]  /*21780*/  SHFL.IDX P6, R14, R13, R12, R11 ;  /* 0x0000000c0d0e7389 */ /* 0x00006400000c000b */
[----:B01---5:R-:W-:Y:S01]  /*21790*/  ENDCOLLECTIVE ;  /* 0x000000000000791b */ /* 0x023fe20003800000 */
.L_x_742:
[----:B------:R-:W-:Y:S02]  /*217a0*/  IMAD.MOV.U32 R13, RZ, RZ, R0 ;  /* 0x000000ffff0d7224 */ /* 0x000fe400078e0000 */
[----:B------:R-:W-:-:S07]  /*217b0*/  IMAD.MOV.U32 R3, RZ, RZ, R14 ;  /* 0x000000ffff037224 */ /* 0x000fce00078e000e */
[----:B------:R-:W-:Y:S05]  /*217c0*/  WARPSYNC.COLLECTIVE R15, `(.L_x_743) ;  /* 0x000000000f087348 */ /* 0x000fea0003c00000 */
[----:B------:R0:W1:Y:S02]  /*217d0*/  SHFL.IDX P6, R14, R13, R12, R11 ;  /* 0x0000000c0d0e7389 */ /* 0x00006400000c000b */
[----:B01----:R-:W-:Y:S01]  /*217e0*/  ENDCOLLECTIVE ;  /* 0x000000000000791b */ /* 0x003fe20003800000 */
.L_x_743:
[----:B------:R-:W-:Y:S05]  /*217f0*/  BRA `(.L_x_744) ;  /* 0xffffff5c00647947 */ /* 0x000fea000383ffff */
.L_x_543:
[----:B------:R-:W-:Y:S01]  /*21800*/  BSSY B1, `(.L_x_745) ;  /* 0x0000008000017945 */ /* 0x000fe20003800000 */
[----:B---3--:R-:W-:Y:S02]  /*21810*/  IMAD.MOV.U32 R13, RZ, RZ, R2 ;  /* 0x000000ffff0d7224 */ /* 0x008fe400078e0002 */
[----:B------:R-:W-:Y:S02]  /*21820*/  IMAD.MOV.U32 R12, RZ, RZ, 0x1 ;  /* 0x00000001ff0c7424 */ /* 0x000fe400078e00ff */
[----:B------:R-:W-:Y:S02]  /*21830*/  IMAD.MOV.U32 R11, RZ, RZ, 0x1c1f ;  /* 0x00001c1fff0b7424 */ /* 0x000fe400078e00ff */
[----:B------:R-:W-:-:S07]  /*21840*/  IMAD.MOV.U32 R15, RZ, RZ, -0x1 ;  /* 0xffffffffff0f7424 */ /* 0x000fce00078e00ff */
[----:B012--5:R-:W-:Y:S05]  /*21850*/  WARPSYNC.COLLECTIVE R15, `(.L_x_746) ;  /* 0x000000000f087348 */ /* 0x027fea0003c00000 */
[----:B--2---:R2:W3:Y:S02]  /*21860*/  SHFL.IDX P6, R14, R13, R12, R11 ;  /* 0x0000000c0d0e7389 */ /* 0x0044e400000c000b */
[----:B0123-5:R-:W-:Y:S01]  /*21870*/  ENDCOLLECTIVE ;  /* 0x000000000000791b */ /* 0x02ffe20003800000 */
.L_x_746:
[----:B------:R-:W-:Y:S05]  /*21880*/  BSYNC B1 ;  /* 0x0000000000017941 */ /* 0x000fea0003800000 */
.L_x_745:
[----:B------:R-:W-:Y:S02]  /*21890*/  IMAD.MOV.U32 R13, RZ, RZ, R0 ;  /* 0x000000ffff0d7224 */ /* 0x000fe400078e0000 */
[----:B------:R-:W-:Y:S02]  /*218a0*/  IMAD.MOV.U32 R12, RZ, RZ, 0x1 ;  /* 0x00000001ff0c7424 */ /* 0x000fe400078e00ff */
[----:B------:R-:W-:Y:S02]  /*218b0*/  IMAD.MOV.U32 R11, RZ, RZ, 0x1c1f ;  /* 0x00001c1fff0b7424 */ /* 0x000fe400078e00ff */
[----:B------:R-:W-:Y:S02]  /*218c0*/  IMAD.MOV.U32 R15, RZ, RZ, -0x1 ;  /* 0xffffffffff0f7424 */ /* 0x000fe400078e00ff */
[----:B------:R-:W-:-:S07]  /*218d0*/  IMAD.MOV.U32 R3, RZ, RZ, R14 ;  /* 0x000000ffff037224 */ /* 0x000fce00078e000e */
[----:B------:R-:W-:Y:S05]  /*218e0*/  WARPSYNC.COLLECTIVE R15, `(.L_x_747) ;  /* 0x000000000f087348 */ /* 0x000fea0003c00000 */
[----:B------:R0:W1:Y:S02]  /*218f0*/  SHFL.IDX P6, R14, R13, R12, R11 ;  /* 0x0000000c0d0e7389 */ /* 0x00006400000c000b */
[----:B01----:R-:W-:Y:S01]  /*21900*/  ENDCOLLECTIVE ;  /* 0x000000000000791b */ /* 0x003fe20003800000 */
.L_x_747:
[----:B------:R-:W-:Y:S05]  /*21910*/  BRA `(.L_x_748) ;  /* 0xffffff5c00747947 */ /* 0x000fea000383ffff */
.L_x_545:
[----:B------:R-:W-:Y:S02]  /*21920*/  IMAD.MOV.U32 R13, RZ, RZ, R2 ;  /* 0x000000ffff0d7224 */ /* 0x000fe400078e0002 */
[----:B------:R-:W-:Y:S02]  /*21930*/  IMAD.MOV.U32 R12, RZ, RZ, RZ ;  /* 0x000000ffff0c7224 */ /* 0x000fe400078e00ff */
[----:B------:R-:W-:Y:S02]  /*21940*/  IMAD.MOV.U32 R11, RZ, RZ, 0x1c1f ;  /* 0x00001c1fff0b7424 */ /* 0x000fe400078e00ff */
[----:B------:R-:W-:-:S07]  /*21950*/  IMAD.MOV.U32 R15, RZ, RZ, -0x1 ;  /* 0xffffffffff0f7424 */ /* 0x000fce00078e00ff */
[----:B------:R-:W-:Y:S05]  /*21960*/  WARPSYNC.COLLECTIVE R15, `(.L_x_749) ;  /* 0x000000000f087348 */ /* 0x000fea0003c00000 */
[----:B------:R0:W1:Y:S02]  /*21970*/  SHFL.IDX P6, R14, R13, R12, R11 ;  /* 0x0000000c0d0e7389 */ /* 0x00006400000c000b */
[----:B01----:R-:W-:Y:S01]  /*21980*/  ENDCOLLECTIVE ;  /* 0x000000000000791b */ /* 0x003fe20003800000 */
.L_x_749:
[----:B------:R-:W-:Y:S02]  /*21990*/  IMAD.MOV.U32 R13, RZ, RZ, R0 ;  /* 0x000000ffff0d7224 */ /* 0x000fe400078e0000 */
[----:B------:R-:W-:-:S07]  /*219a0*/  IMAD.MOV.U32 R3, RZ, RZ, R14 ;  /* 0x000000ffff037224 */ /* 0x000fce00078e000e */
[----:B------:R-:W-:Y:S05]  /*219b0*/  WARPSYNC.COLLECTIVE R15, `(.L_x_750) ;  /* 0x000000000f087348 */ /* 0x000fea0003c00000 */
[----:B------:R0:W1:Y:S02]  /*219c0*/  SHFL.IDX P6, R14, R13, R12, R11 ;  /* 0x0000000c0d0e7389 */ /* 0x00006400000c000b */
[----:B01----:R-:W-:Y:S01]  /*219d0*/  ENDCOLLECTIVE ;  /* 0x000000000000791b */ /* 0x003fe20003800000 */
.L_x_750:
[----:B------:R-:W-:Y:S05]  /*219e0*/  BRA `(.L_x_751) ;  /* 0xffffff6000407947 */ /* 0x000fea000383ffff */
.L_x_548:
[----:B------:R-:W-:Y:S01]  /*219f0*/  BSSY B1, `(.L_x_752) ;  /* 0x0000008000017945 */ /* 0x000fe20003800000 */
[----:B---3--:R-:W-:Y:S02]  /*21a00*/  IMAD.MOV.U32 R13, RZ, RZ, R2 ;  /* 0x000000ffff0d7224 */ /* 0x008fe400078e0002 */
[----:B------:R-:W-:Y:S02]  /*21a10*/  IMAD.MOV.U32 R12, RZ, RZ, 0x1 ;  /* 0x00000001ff0c7424 */ /* 0x000fe400078e00ff */
[----:B------:R-:W-:Y:S02]  /*21a20*/  IMAD.MOV.U32 R11, RZ, RZ, 0x1c1f ;  /* 0x00001c1fff0b7424 */ /* 0x000fe400078e00ff */
[----:B------:R-:W-:-:S07]  /*21a30*/  IMAD.MOV.U32 R15, RZ, RZ, -0x1 ;  /* 0xffffffffff0f7424 */ /* 0x000fce00078e00ff */
[----:B012---:R-:W-:Y:S05]  /*21a40*/  WARPSYNC.COLLECTIVE R15, `(.L_x_753) ;  /* 0x000000000f087348 */ /* 0x007fea0003c00000 */
[----:B--2---:R2:W3:Y:S02]  /*21a50*/  SHFL.IDX P6, R14, R13, R12, R11 ;  /* 0x0000000c0d0e7389 */ /* 0x0044e400000c000b */
[----:B0123--:R-:W-:Y:S01]  /*21a60*/  ENDCOLLECTIVE ;  /* 0x000000000000791b */ /* 0x00ffe20003800000 */
.L_x_753:
[----:B------:R-:W-:Y:S05]  /*21a70*/  BSYNC B1 ;  /* 0x0000000000017941 */ /* 0x000fea0003800000 */
.L_x_752:
        /* <DEDUP_REMOVED lines=8> */
.L_x_754:
[----:B------:R-:W-:Y:S05]  /*21b00*/  BRA `(.L_x_755) ;  /* 0xffffff6400387947 */ /* 0x000fea000383ffff */
.L_x_552:
[----:B------:R-:W-:Y:S02]  /*21b10*/  IMAD.MOV.U32 R13, RZ, RZ, R2 ;  /* 0x000000ffff0d7224 */ /* 0x000fe400078e0002 */
[----:B------:R-:W-:Y:S02]  /*21b20*/  IMAD.MOV.U32 R12, RZ, RZ, RZ ;  /* 0x000000ffff0c7224 */ /* 0x000fe400078e00ff */
[----:B------:R-:W-:Y:S02]  /*21b30*/  IMAD.MOV.U32 R11, RZ, RZ, 0x1c1f ;  /* 0x00001c1fff0b7424 */ /* 0x000fe400078e00ff */
[----:B------:R-:W-:-:S07]  /*21b40*/  IMAD.MOV.U32 R15, RZ, RZ, -0x1 ;  /* 0xffffffffff0f7424 */ /* 0x000fce00078e00ff */
[----:B-1----:R-:W-:Y:S05]  /*21b50*/  WARPSYNC.COLLECTIVE R15, `(.L_x_756) ;  /* 0x000000000f087348 */ /* 0x002fea0003c00000 */
[----:B------:R0:W2:Y:S02]  /*21b60*/  SHFL.IDX P6, R14, R13, R12, R11 ;  /* 0x0000000c0d0e7389 */ /* 0x0000a400000c000b */
[----:B012---:R-:W-:Y:S01]  /*21b70*/  ENDCOLLECTIVE ;  /* 0x000000000000791b */ /* 0x007fe20003800000 */
.L_x_756:
[----:B------:R-:W-:Y:S02]  /*21b80*/  IMAD.MOV.U32 R13, RZ, RZ, R0 ;  /* 0x000000ffff0d7224 */ /* 0x000fe400078e0000 */
[----:B------:R-:W-:-:S07]  /*21b90*/  IMAD.MOV.U32 R3, RZ, RZ, R14 ;  /* 0x000000ffff037224 */ /* 0x000fce00078e000e */
[----:B------:R-:W-:Y:S05]  /*21ba0*/  WARPSYNC.COLLECTIVE R15, `(.L_x_757) ;  /* 0x000000000f087348 */ /* 0x000fea0003c00000 */
[----:B------:R0:W1:Y:S02]  /*21bb0*/  SHFL.IDX P6, R14, R13, R12, R11 ;  /* 0x0000000c0d0e7389 */ /* 0x00006400000c000b */
[----:B01----:R-:W-:Y:S01]  /*21bc0*/  ENDCOLLECTIVE ;  /* 0x000000000000791b */ /* 0x003fe20003800000 */
.L_x_757:
[----:B------:R-:W-:Y:S05]  /*21bd0*/  BRA `(.L_x_758) ;  /* 0xffffff70007c7947 */ /* 0x000fea000383ffff */
.L_x_555:
[----:B------:R-:W-:Y:S01]  /*21be0*/  BSSY B1, `(.L_x_759) ;  /* 0x0000008000017945 */ /* 0x000fe20003800000 */
[----:B----4-:R-:W-:Y:S02]  /*21bf0*/  IMAD.MOV.U32 R13, RZ, RZ, R2 ;  /* 0x000000ffff0d7224 */ /* 0x010fe400078e0002 */
[----:B------:R-:W-:Y:S02]  /*21c00*/  IMAD.MOV.U32 R12, RZ, RZ, 0x1 ;  /* 0x00000001ff0c7424 */ /* 0x000fe400078e00ff */
[----:B------:R-:W-:Y:S02]  /*21c10*/  IMAD.MOV.U32 R11, RZ, RZ, 0x1c1f ;  /* 0x00001c1fff0b7424 */ /* 0x000fe400078e00ff */
[----:B------:R-:W-:-:S07]  /*21c20*/  IMAD.MOV.U32 R15, RZ, RZ, -0x1 ;  /* 0xffffffffff0f7424 */ /* 0x000fce00078e00ff */
[----:B0123--:R-:W-:Y:S05]  /*21c30*/  WARPSYNC.COLLECTIVE R15, `(.L_x_760) ;  /* 0x000000000f087348 */ /* 0x00ffea0003c00000 */
[----:B---3--:R3:W4:Y:S02]  /*21c40*/  SHFL.IDX P6, R14, R13, R12, R11 ;  /* 0x0000000c0d0e7389 */ /* 0x00872400000c000b */
[----:B01234-:R-:W-:Y:S01]  /*21c50*/  ENDCOLLECTIVE ;  /* 0x000000000000791b */ /* 0x01ffe20003800000 */
.L_x_760:
[----:B------:R-:W-:Y:S05]  /*21c60*/  BSYNC B1 ;  /* 0x0000000000017941 */ /* 0x000fea0003800000 */
.L_x_759:
        /* <DEDUP_REMOVED lines=8> */
.L_x_761:
[----:B------:R-:W-:Y:S05]  /*21cf0*/  BRA `(.L_x_762) ;  /* 0xffffff7000907947 */ /* 0x000fea000383ffff */
.L_x_572:
[----:B------:R-:W1:Y:S01]  /*21d00*/  S2R R7, SR_TID.X ;  /* 0x0000000000077919 */ /* 0x000e620000002100 */
[----:B------:R-:W-:Y:S01]  /*21d10*/  BSSY B1, `(.L_x_763) ;  /* 0x000000a000017945 */ /* 0x000fe20003800000 */
[----:B0-----:R-:W-:Y:S02]  /*21d20*/  IMAD.MOV.U32 R12, RZ, RZ, RZ ;  /* 0x000000ffff0c7224 */ /* 0x001fe400078e00ff */
[----:B------:R-:W-:Y:S02]  /*21d30*/  IMAD.MOV.U32 R11, RZ, RZ, 0x1f ;  /* 0x0000001fff0b7424 */ /* 0x000fe400078e00ff */
[----:B------:R-:W-:Y:S01]  /*21d40*/  IMAD.MOV.U32 R15, RZ, RZ, -0x1 ;  /* 0xffffffffff0f7424 */ /* 0x000fe200078e00ff */
[----:B-1----:R-:W-:-:S04]  /*21d50*/  SHF.R.U32.HI R7, RZ, 0x5, R7 ;  /* 0x00000005ff077819 */ /* 0x002fc80000011607 */
[----:B------:R-:W-:-:S05]  /*21d60*/  LOP3.LUT R7, R7, 0x3, RZ, 0xc0, !PT ;  /* 0x0000000307077812 */ /* 0x000fca00078ec0ff */
[----:B------:R-:W-:-:S07]  /*21d70*/  IMAD.MOV.U32 R13, RZ, RZ, R7 ;  /* 0x000000ffff0d7224 */ /* 0x000fce00078e0007 */
[----:B------:R-:W-:Y:S05]  /*21d80*/  WARPSYNC.COLLECTIVE R15, `(.L_x_764) ;  /* 0x000000000f087348 */ /* 0x000fea0003c00000 */
[----:B------:R0:W1:Y:S02]  /*21d90*/  SHFL.IDX P6, R14, R13, R12, R11 ;  /* 0x0000000c0d0e7389 */ /* 0x00006400000c000b */
[----:B01----:R-:W-:Y:S01]  /*21da0*/  ENDCOLLECTIVE ;  /* 0x000000000000791b */ /* 0x003fe20003800000 */
.L_x_764:
[----:B------:R-:W-:Y:S05]  /*21db0*/  BSYNC B1 ;  /* 0x0000000000017941 */ /* 0x000fea0003800000 */
.L_x_763:
[----:B------:R-:W-:Y:S05]  /*21dc0*/  BRA `(.L_x_765) ;  /* 0xffffff8800787947 */ /* 0x000fea000383ffff */
.L_x_574:
[----:B------:R-:W-:Y:S01]  /*21dd0*/  BSSY B1, `(.L_x_766) ;  /* 0x0000006000017945 */ /* 0x000fe20003800000 */
[----:B------:R-:W-:-:S07]  /*21de0*/  IMAD.MOV.U32 R15, RZ, RZ, -0x1 ;  /* 0xffffffffff0f7424 */ /* 0x000fce00078e00ff */
[----:B01----:R-:W-:Y:S05]  /*21df0*/  WARPSYNC.COLLECTIVE R15, `(.L_x_767) ;  /* 0x000000000f0c7348 */ /* 0x003fea0003c00000 */
[----:B------:R-:W-:Y:S02]  /*21e00*/  ELECT P6, UR62, PT ;  /* 0x00000000003e782f */ /* 0x000fe400038c0000 */
[----:B------:R-:W-:Y:S01]  /*21e10*/  MOV R14, UR62 ;  /* 0x0000003e000e7c02 */ /* 0x000fe20008000f00 */
[----:B01----:R-:W-:Y:S10]  /*21e20*/  ENDCOLLECTIVE ;  /* 0x000000000000791b */ /* 0x003ff40003800000 */
.L_x_767:
[----:B------:R-:W-:Y:S05]  /*21e30*/  BSYNC B1 ;  /* 0x0000000000017941 */ /* 0x000fea0003800000 */
.L_x_766:
[----:B------:R-:W-:Y:S05]  /*21e40*/  BRA `(.L_x_573) ;  /* 0xffffff8800707947 */ /* 0x000fea000383ffff */
.L_x_576:
[----:B-1----:R1:W2:Y:S02]  /*21e50*/  SYNCS.PHASECHK.TRANS64.TRYWAIT P0, [R16+URZ+0x31c20], R6 ;  /* 0x031c2006100075a7 */ /* 0x0022a4000800017f */
[----:B--2---:R-:W-:Y:S05]  /*21e60*/  @!P0 NANOSLEEP.SYNCS 0x989680 ;  /* 0x009896800000895d */ /* 0x004fea0003900000 */
[----:B------:R-:W2:Y:S02]  /*21e70*/  @!P0 SYNCS.PHASECHK.TRANS64 P0, [R16+URZ+0x31c20], R6 ;  /* 0x031c2006100085a7 */ /* 0x000ea4000800007f */
[----:B--2---:R-:W-:Y:S05]  /*21e80*/  @!P0 BRA `(.L_x_576) ;  /* 0xfffffffc00f08947 */ /* 0x004fea000383ffff */
[----:B------:R-:W-:Y:S05]  /*21e90*/  BRA `(.L_x_768) ;  /* 0xffffff8800807947 */ /* 0x000fea000383ffff */
.L_x_580:
[----:B--2---:R2:W3:Y:S02]  /*21ea0*/  SYNCS.PHASECHK.TRANS64.TRYWAIT P0, [R9+URZ+0x31ca0], R11 ;  /* 0x031ca00b090075a7 */ /* 0x0044e4000800017f */
[----:B---3--:R-:W-:Y:S05]  /*21eb0*/  @!P0 NANOSLEEP.SYNCS 0x989680 ;  /* 0x009896800000895d */ /* 0x008fea0003900000 */
[----:B------:R-:W3:Y:S02]  /*21ec0*/  @!P0 SYNCS.PHASECHK.TRANS64 P0, [R9+URZ+0x31ca0], R11 ;  /* 0x031ca00b090085a7 */ /* 0x000ee4000800007f */
[----:B---3--:R-:W-:Y:S05]  /*21ed0*/  @!P0 BRA `(.L_x_580) ;  /* 0xfffffffc00f08947 */ /* 0x008fea000383ffff */
[----:B------:R-:W-:Y:S05]  /*21ee0*/  BRA `(.L_x_769) ;  /* 0xffffff88009c7947 */ /* 0x000fea000383ffff */
.L_x_587:
[----:B0-----:R0:W1:Y:S02]  /*21ef0*/  SYNCS.PHASECHK.TRANS64.TRYWAIT P0, [R9+URZ+0x31cc0], R11 ;  /* 0x031cc00b090075a7 */ /* 0x001064000800017f */
[----:B-1----:R-:W-:Y:S05]  /*21f00*/  @!P0 NANOSLEEP.SYNCS 0x989680 ;  /* 0x009896800000895d */ /* 0x002fea0003900000 */
[----:B------:R-:W1:Y:S02]  /*21f10*/  @!P0 SYNCS.PHASECHK.TRANS64 P0, [R9+URZ+0x31cc0], R11 ;  /* 0x031cc00b090085a7 */ /* 0x000e64000800007f */
[----:B-1----:R-:W-:Y:S05]  /*21f20*/  @!P0 BRA `(.L_x_587) ;  /* 0xfffffffc00f08947 */ /* 0x002fea000383ffff */
[----:B------:R-:W-:Y:S05]  /*21f30*/  BRA `(.L_x_770) ;  /* 0xffffff8c00987947 */ /* 0x000fea000383ffff */
.L_x_596:
[----:B-1----:R1:W2:Y:S02]  /*21f40*/  SYNCS.PHASECHK.TRANS64.TRYWAIT P2, [R9+URZ+0x31ca0], R8 ;  /* 0x031ca008090075a7 */ /* 0x0022a4000804017f */
[----:B--2---:R-:W-:Y:S05]  /*21f50*/  @!P2 NANOSLEEP.SYNCS 0x989680 ;  /* 0x009896800000a95d */ /* 0x004fea0003900000 */
[----:B------:R-:W2:Y:S02]  /*21f60*/  @!P2 SYNCS.PHASECHK.TRANS64 P2, [R9+URZ+0x31ca0], R8 ;  /* 0x031ca0080900a5a7 */ /* 0x000ea4000804007f */
[----:B--2---:R-:W-:Y:S05]  /*21f70*/  @!P2 BRA `(.L_x_596) ;  /* 0xfffffffc00f0a947 */ /* 0x004fea000383ffff */
[----:B------:R-:W-:Y:S05]  /*21f80*/  BRA `(.L_x_771) ;  /* 0xffffff9000d87947 */ /* 0x000fea000383ffff */
.L_x_603:
[----:B--2---:R2:W3:Y:S02]  /*21f90*/  SYNCS.PHASECHK.TRANS64.TRYWAIT P2, [R9+URZ+0x31cc0], R8 ;  /* 0x031cc008090075a7 */ /* 0x0044e4000804017f */
[----:B---3--:R-:W-:Y:S05]  /*21fa0*/  @!P2 NANOSLEEP.SYNCS 0x989680 ;  /* 0x009896800000a95d */ /* 0x008fea0003900000 */
[----:B------:R-:W3:Y:S02]  /*21fb0*/  @!P2 SYNCS.PHASECHK.TRANS64 P2, [R9+URZ+0x31cc0], R8 ;  /* 0x031cc0080900a5a7 */ /* 0x000ee4000804007f */
[----:B---3--:R-:W-:Y:S05]  /*21fc0*/  @!P2 BRA `(.L_x_603) ;  /* 0xfffffffc00f0a947 */ /* 0x008fea000383ffff */
[----:B------:R-:W-:Y:S05]  /*21fd0*/  BRA `(.L_x_772) ;  /* 0xffffff9400d07947 */ /* 0x000fea000383ffff */
.L_x_620:
[----:B------:R-:W4:Y:S01]  /*21fe0*/  S2R R20, SR_TID.X ;  /* 0x0000000000147919 */ /* 0x000f220000002100 */
[----:B------:R-:W-:Y:S01]  /*21ff0*/  BSSY B0, `(.L_x_773) ;  /* 0x000000a000007945 */ /* 0x000fe20003800000 */
[----:B0-----:R-:W-:Y:S02]  /*22000*/  IMAD.MOV.U32 R12, RZ, RZ, RZ ;  /* 0x000000ffff0c7224 */ /* 0x001fe400078e00ff */
[----:B------:R-:W-:Y:S02]  /*22010*/  IMAD.MOV.U32 R11, RZ, RZ, 0x1f ;  /* 0x0000001fff0b7424 */ /* 0x000fe400078e00ff */
[----:B------:R-:W-:Y:S01]  /*22020*/  IMAD.MOV.U32 R15, RZ, RZ, -0x1 ;  /* 0xffffffffff0f7424 */ /* 0x000fe200078e00ff */
[----:B----4-:R-:W-:-:S04]  /*22030*/  SHF.R.U32.HI R20, RZ, 0x5, R20 ;  /* 0x00000005ff147819 */ /* 0x010fc80000011614 */
[----:B------:R-:W-:-:S05]  /*22040*/  LOP3.LUT R20, R20, 0x3, RZ, 0xc0, !PT ;  /* 0x0000000314147812 */ /* 0x000fca00078ec0ff */
[----:B------:R-:W-:-:S07]  /*22050*/  IMAD.MOV.U32 R13, RZ, RZ, R20 ;  /* 0x000000ffff0d7224 */ /* 0x000fce00078e0014 */
[----:B-123--:R-:W-:Y:S05]  /*22060*/  WARPSYNC.COLLECTIVE R15, `(.L_x_774) ;  /* 0x000000000f087348 */ /* 0x00efea0003c00000 */
[----:B------:R0:W4:Y:S02]  /*22070*/  SHFL.IDX P6, R14, R13, R12, R11 ;  /* 0x0000000c0d0e7389 */ /* 0x00012400000c000b */
[----:B01234-:R-:W-:Y:S01]  /*22080*/  ENDCOLLECTIVE ;  /* 0x000000000000791b */ /* 0x01ffe20003800000 */
.L_x_774:
[----:B------:R-:W-:Y:S05]  /*22090*/  BSYNC B0 ;  /* 0x0000000000007941 */ /* 0x000fea0003800000 */
.L_x_773:
[----:B------:R-:W-:Y:S05]  /*220a0*/  BRA `(.L_x_775) ;  /* 0xffffffa000f07947 */ /* 0x000fea000383ffff */
.L_x_622:
[----:B------:R-:W-:Y:S01]  /*220b0*/  BSSY B0, `(.L_x_776) ;  /* 0x0000006000007945 */ /* 0x000fe20003800000 */
[----:B------:R-:W-:-:S07]  /*220c0*/  IMAD.MOV.U32 R15, RZ, RZ, -0x1 ;  /* 0xffffffffff0f7424 */ /* 0x000fce00078e00ff */
[----:B0123--:R-:W-:Y:S05]  /*220d0*/  WARPSYNC.COLLECTIVE R15, `(.L_x_777) ;  /* 0x000000000f0c7348 */ /* 0x00ffea0003c00000 */
[----:B------:R-:W-:Y:S02]  /*220e0*/  ELECT P6, UR62, PT ;  /* 0x00000000003e782f */ /* 0x000fe400038c0000 */
[----:B------:R-:W-:Y:S01]  /*220f0*/  MOV R14, UR62 ;  /* 0x0000003e000e7c02 */ /* 0x000fe20008000f00 */
[----:B0123--:R-:W-:Y:S10]  /*22100*/  ENDCOLLECTIVE ;  /* 0x000000000000791b */ /* 0x00fff40003800000 */
.L_x_777:
[----:B------:R-:W-:Y:S05]  /*22110*/  BSYNC B0 ;  /* 0x0000000000007941 */ /* 0x000fea0003800000 */
.L_x_776:
[----:B------:R-:W-:Y:S05]  /*22120*/  BRA `(.L_x_778) ;  /* 0xffffffa000f87947 */ /* 0x000fea000383ffff */
.L_x_624:
[----:B0-----:R0:W4:Y:S02]  /*22130*/  SYNCS.PHASECHK.TRANS64.TRYWAIT P0, [R0+URZ+0x31c40], R2 ;  /* 0x031c4002000075a7 */ /* 0x001124000800017f */
[----:B----4-:R-:W-:Y:S05]  /*22140*/  @!P0 NANOSLEEP.SYNCS 0x989680 ;  /* 0x009896800000895d */ /* 0x010fea0003900000 */
[----:B------:R-:W4:Y:S02]  /*22150*/  @!P0 SYNCS.PHASECHK.TRANS64 P0, [R0+URZ+0x31c40], R2 ;  /* 0x031c4002000085a7 */ /* 0x000f24000800007f */
[----:B----4-:R-:W-:Y:S05]  /*22160*/  @!P0 BRA `(.L_x_624) ;  /* 0xfffffffc00f08947 */ /* 0x010fea000383ffff */
[----:B------:R-:W-:Y:S05]  /*22170*/  BRA `(.L_x_779) ;  /* 0xffffffa4004c7947 */ /* 0x000fea000383ffff */
.L_x_628:
        /* <DEDUP_REMOVED lines=12> */
.L_x_780:
[----:B------:R-:W-:Y:S02]  /*22240*/  IMAD.MOV.U32 R13, RZ, RZ, R4 ;  /* 0x000000ffff0d7224 */ /* 0x000fe400078e0004 */
[----:B------:R-:W-:-:S07]  /*22250*/  IMAD.MOV.U32 R3, RZ, RZ, R14 ;  /* 0x000000ffff037224 */ /* 0x000fce00078e000e */
[----:B------:R-:W-:Y:S05]  /*22260*/  WARPSYNC.COLLECTIVE R15, `(.L_x_781) ;  /* 0x000000000f087348 */ /* 0x000fea0003c00000 */
[----:B------:R0:W1:Y:S02]  /*22270*/  SHFL.IDX P6, R14, R13, R12, R11 ;  /* 0x0000000c0d0e7389 */ /* 0x00006400000c000b */
[----:B01----:R-:W-:Y:S01]  /*22280*/  ENDCOLLECTIVE ;  /* 0x000000000000791b */ /* 0x003fe20003800000 */
.L_x_781:
[----:B------:R-:W-:Y:S02]  /*22290*/  IMAD.MOV.U32 R13, RZ, RZ, R0 ;  /* 0x000000ffff0d7224 */ /* 0x000fe400078e0000 */
[----:B------:R-:W-:Y:S02]  /*222a0*/  IMAD.MOV.U32 R12, RZ, RZ, 0x1 ;  /* 0x00000001ff0c7424 */ /* 0x000fe400078e00ff */
[----:B------:R-:W-:-:S07]  /*222b0*/  IMAD.MOV.U32 R2, RZ, RZ, R14 ;  /* 0x000000ffff027224 */ /* 0x000fce00078e000e */
[----:B------:R-:W-:Y:S05]  /*222c0*/  WARPSYNC.COLLECTIVE R15, `(.L_x_782) ;  /* 0x000000000f087348 */ /* 0x000fea0003c00000 */
[----:B------:R0:W1:Y:S02]  /*222d0*/  SHFL.IDX P6, R14, R13, R12, R11 ;  /* 0x0000000c0d0e7389 */ /* 0x00006400000c000b */
[----:B01----:R-:W-:Y:S01]  /*222e0*/  ENDCOLLECTIVE ;  /* 0x000000000000791b */ /* 0x003fe20003800000 */
.L_x_782:
[----:B------:R-:W-:-:S05]  /*222f0*/  @!P4 LEA R2, P3, R20, R2, 0x1 ;  /* 0x000000021402c211 */ /* 0x000fca00078608ff */
[----:B------:R-:W-:Y:S01]  /*22300*/  @!P4 IMAD.X R3, RZ, RZ, R3, P3 ;  /* 0x000000ffff03c224 */ /* 0x000fe200018e0603 */
[----:B------:R-:W-:-:S04]  /*22310*/  ISETP.GE.AND P3, PT, R8, R5, PT ;  /* 0x000000050800720c */ /* 0x000fc80003f66270 */
[----:B------:R-:W-:Y:S01]  /*22320*/  @!PT LDS RZ, [RZ] ;  /* 0x00000000fffff984 */ /* 0x000fe20000000800 */
[----:B------:R-:W-:Y:S01]  /*22330*/  @!PT LDS RZ, [RZ] ;  /* 0x00000000fffff984 */ /* 0x000fe20000000800 */
[----:B------:R-:W-:Y:S01]  /*22340*/  @!PT LDS RZ, [RZ] ;  /* 0x00000000fffff984 */ /* 0x000fe20000000800 */
[----:B------:R-:W-:Y:S01]  /*22350*/  @!P4 LDGSTS.E.BYPASS.LTC128B.128 [R9+0xda00], desc[UR60][R2.64], !P2 ;  /* 0x0da000000209cfae */ /* 0x000fe2000d101d7c */
[----:B------:R-:W-:-:S03]  /*22360*/  IMAD.MOV.U32 R13, RZ, RZ, R4 ;  /* 0x000000ffff0d7224 */ /* 0x000fc600078e0004 */
[----:B------:R-:W-:Y:S04]  /*22370*/  @!P4 LDGSTS.E.BYPASS.LTC128B.128 [R9+0x10a00], desc[UR60][R2.64+0x40], !P1 ;  /* 0x10a000400209cfae */ /* 0x000fe8000c901d7c */
[----:B------:R0:W-:Y:S02]  /*22380*/  @!P4 LDGSTS.E.BYPASS.LTC128B.128 [R9+0x13a00], desc[UR60][R2.64+0x80], !P0 ;  /* 0x13a000800209cfae */ /* 0x0001e4000c101d7c */
[----:B0-----:R-:W-:-:S07]  /*22390*/  IMAD.MOV.U32 R2, RZ, RZ, R14 ;  /* 0x000000ffff027224 */ /* 0x001fce00078e000e */
[----:B------:R-:W-:Y:S05]  /*223a0*/  WARPSYNC.COLLECTIVE R15, `(.L_x_783) ;  /* 0x000000000f087348 */ /* 0x000fea0003c00000 */
[----:B------:R0:W1:Y:S02]  /*223b0*/  SHFL.IDX P6, R14, R13, R12, R11 ;  /* 0x0000000c0d0e7389 */ /* 0x00006400000c000b */
[----:B01----:R-:W-:Y:S01]  /*223c0*/  ENDCOLLECTIVE ;  /* 0x000000000000791b */ /* 0x003fe20003800000 */
.L_x_783:
[----:B------:R-:W-:Y:S02]  /*223d0*/  IMAD.MOV.U32 R13, RZ, RZ, R0 ;  /* 0x000000ffff0d7224 */ /* 0x000fe400078e0000 */
[----:B------:R-:W-:Y:S02]  /*223e0*/  IMAD.MOV.U32 R12, RZ, RZ, 0x2 ;  /* 0x00000002ff0c7424 */ /* 0x000fe400078e00ff */
[----:B------:R-:W-:-:S07]  /*223f0*/  IMAD.MOV.U32 R3, RZ, RZ, R14 ;  /* 0x000000ffff037224 */ /* 0x000fce00078e000e */
[----:B------:R-:W-:Y:S05]  /*22400*/  WARPSYNC.COLLECTIVE R15, `(.L_x_784) ;  /* 0x000000000f087348 */ /* 0x000fea0003c00000 */
[----:B------:R0:W1:Y:S02]  /*22410*/  SHFL.IDX P6, R14, R13, R12, R11 ;  /* 0x0000000c0d0e7389 */ /* 0x00006400000c000b */
[----:B01----:R-:W-:Y:S01]  /*22420*/  ENDCOLLECTIVE ;  /* 0x000000000000791b */ /* 0x003fe20003800000 */
.L_x_784:
[----:B------:R-:W-:-:S05]  /*22430*/  @!P3 LEA R3, P4, R20, R3, 0x1 ;  /* 0x000000031403b211 */ /* 0x000fca00078808ff */
[----:B------:R-:W-:-:S05]  /*22440*/  @!P3 IMAD.X R2, RZ, RZ, R2, P4 ;  /* 0x000000ffff02b224 */ /* 0x000fca00020e0602 */
[----:B------:R-:W-:Y:S01]  /*22450*/  @!P3 LOP3.LUT R3, R3, R2, RZ, 0x3c, !PT ;  /* 0x000000020303b212 */ /* 0x000fe200078e3cff */
[----:B------:R-:W-:-:S03]  /*22460*/  IMAD.MOV.U32 R13, RZ, RZ, R4 ;  /* 0x000000ffff0d7224 */ /* 0x000fc600078e0004 */
[----:B------:R-:W-:-:S04]  /*22470*/  @!P3 LOP3.LUT R2, R3, R2, RZ, 0x3c, !PT ;  /* 0x000000020302b212 */ /* 0x000fc800078e3cff */
[----:B------:R-:W-:-:S05]  /*22480*/  @!P3 LOP3.LUT R3, R3, R2, RZ, 0x3c, !PT ;  /* 0x000000020303b212 */ /* 0x000fca00078e3cff */
[----:B------:R-:W-:Y:S01]  /*22490*/  @!PT LDS RZ, [RZ] ;  /* 0x00000000fffff984 */ /* 0x000fe20000000800 */
[----:B------:R-:W-:Y:S01]  /*224a0*/  @!PT LDS RZ, [RZ] ;  /* 0x00000000fffff984 */ /* 0x000fe20000000800 */
[----:B------:R-:W-:Y:S01]  /*224b0*/  @!PT LDS RZ, [RZ] ;  /* 0x00000000fffff984 */ /* 0x000fe20000000800 */
[----:B------:R-:W-:Y:S04]  /*224c0*/  @!P3 LDGSTS.E.BYPASS.LTC128B.128 [R9+0xe200], desc[UR60][R2.64], !P2 ;  /* 0x0e2000000209bfae */ /* 0x000fe8000d101d7c */
[----:B------:R-:W-:Y:S04]  /*224d0*/  @!P3 LDGSTS.E.BYPASS.LTC128B.128 [R9+0x11200], desc[UR60][R2.64+0x40], !P1 ;  /* 0x112000400209bfae */ /* 0x000fe8000c901d7c */
[----:B------:R0:W-:Y:S02]  /*224e0*/  @!P3 LDGSTS.E.BYPASS.LTC128B.128 [R9+0x14200], desc[UR60][R2.64+0x80], !P0 ;  /* 0x142000800209bfae */ /* 0x0001e4000c101d7c */
[----:B0-----:R-:W-:-:S05]  /*224f0*/  VIADD R2, R25, 0x40 ;  /* 0x0000004019027836 */ /* 0x001fca0000000000 */
[----:B------:R-:W-:Y:S01]  /*22500*/  ISETP.GE.AND P3, PT, R2, R5, PT ;  /* 0x000000050200720c */ /* 0x000fe20003f66270 */
[----:B------:R-:W-:-:S12]  /*22510*/  IMAD.MOV.U32 R2, RZ, RZ, R14 ;  /* 0x000000ffff027224 */ /* 0x000fd800078e000e */
[----:B------:R-:W-:Y:S05]  /*22520*/  WARPSYNC.COLLECTIVE R15, `(.L_x_785) ;  /* 0x000000000f087348 */ /* 0x000fea0003c00000 */
[----:B------:R0:W1:Y:S02]  /*22530*/  SHFL.IDX P6, R14, R13, R12, R11 ;  /* 0x0000000c0d0e7389 */ /* 0x00006400000c000b */
[----:B01----:R-:W-:Y:S01]  /*22540*/  ENDCOLLECTIVE ;  /* 0x000000000000791b */ /* 0x003fe20003800000 */
.L_x_785:
[----:B------:R-:W-:Y:S02]  /*22550*/  IMAD.MOV.U32 R13, RZ, RZ, R0 ;  /* 0x000000ffff0d7224 */ /* 0x000fe400078e0000 */
[----:B------:R-:W-:Y:S02]  /*22560*/  IMAD.MOV.U32 R12, RZ, RZ, 0x3 ;  /* 0x00000003ff0c7424 */ /* 0x000fe400078e00ff */
[----:B------:R-:W-:-:S07]  /*22570*/  IMAD.MOV.U32 R3, RZ, RZ, R14 ;  /* 0x000000ffff037224 */ /* 0x000fce00078e000e */
[----:B------:R-:W-:Y:S05]  /*22580*/  WARPSYNC.COLLECTIVE R15, `(.L_x_786) ;  /* 0x000000000f087348 */ /* 0x000fea0003c00000 */
[----:B------:R0:W1:Y:S02]  /*22590*/  SHFL.IDX P6, R14, R13, R12, R11 ;  /* 0x0000000c0d0e7389 */ /* 0x00006400000c000b */
[----:B01----:R-:W-:Y:S01]  /*225a0*/  ENDCOLLECTIVE ;  /* 0x000000000000791b */ /* 0x003fe20003800000 */
.L_x_786:
[----:B------:R-:W-:-:S05]  /*225b0*/  @!P3 LEA R3, P4, R20, R3, 0x1 ;  /* 0x000000031403b211 */ /* 0x000fca00078808ff */
[----:B------:R-:W-:-:S05]  /*225c0*/  @!P3 IMAD.X R2, RZ, RZ, R2, P4 ;  /* 0x000000ffff02b224 */ /* 0x000fca00020e0602 */
[----:B------:R-:W-:Y:S01]  /*225d0*/  @!P3 LOP3.LUT R3, R3, R2, RZ, 0x3c, !PT ;  /* 0x000000020303b212 */ /* 0x000fe200078e3cff */
[----:B------:R-:W-:-:S03]  /*225e0*/  IMAD.MOV.U32 R13, RZ, RZ, R4 ;  /* 0x000000ffff0d7224 */ /* 0x000fc600078e0004 */
[----:B------:R-:W-:-:S04]  /*225f0*/  @!P3 LOP3.LUT R2, R3, R2, RZ, 0x3c, !PT ;  /* 0x000000020302b212 */ /* 0x000fc800078e3cff */
[----:B------:R-:W-:Y:S01]  /*22600*/  @!P3 LOP3.LUT R3, R3, R2, RZ, 0x3c, !PT ;  /* 0x000000020303b212 */ /* 0x000fe200078e3cff */
[----:B------:R-:W-:-:S07]  /*22610*/  IMAD.MOV.U32 R0, RZ, RZ, R14 ;  /* 0x000000ffff007224 */ /* 0x000fce00078e000e */
[----:B------:R-:W-:Y:S05]  /*22620*/  WARPSYNC.COLLECTIVE R15, `(.L_x_787) ;  /* 0x000000000f087348 */ /* 0x000fea0003c00000 */
[----:B------:R0:W1:Y:S02]  /*22630*/  SHFL.IDX P6, R14, R13, R12, R11 ;  /* 0x0000000c0d0e7389 */ /* 0x00006400000c000b */
[----:B01----:R-:W-:Y:S01]  /*22640*/  ENDCOLLECTIVE ;  /* 0x000000000000791b */ /* 0x003fe20003800000 */
.L_x_787:
[----:B------:R-:W-:Y:S01]  /*22650*/  @!PT LDS RZ, [RZ] ;  /* 0x00000000fffff984 */ /* 0x000fe20000000800 */
[----:B------:R-:W-:Y:S01]  /*22660*/  @!PT LDS RZ, [RZ] ;  /* 0x00000000fffff984 */ /* 0x000fe20000000800 */
[----:B------:R-:W-:Y:S01]  /*22670*/  @!PT LDS RZ, [RZ] ;  /* 0x00000000fffff984 */ /* 0x000fe20000000800 */
[----:B------:R-:W-:Y:S04]  /*22680*/  @!P3 LDGSTS.E.BYPASS.LTC128B.128 [R9+0xea00], desc[UR60][R2.64], !P2 ;  /* 0x0ea000000209bfae */ /* 0x000fe8000d101d7c */
[----:B------:R-:W-:Y:S04]  /*22690*/  @!P3 LDGSTS.E.BYPASS.LTC128B.128 [R9+0x11a00], desc[UR60][R2.64+0x40], !P1 ;  /* 0x11a000400209bfae */ /* 0x000fe8000c901d7c */
[----:B------:R0:W-:Y:S01]  /*226a0*/  @!P3 LDGSTS.E.BYPASS.LTC128B.128 [R9+0x14a00], desc[UR60][R2.64+0x80], !P0 ;  /* 0x14a000800209bfae */ /* 0x0001e2000c101d7c */
[----:B------:R-:W-:Y:S02]  /*226b0*/  IMAD.MOV.U32 R13, RZ, RZ, R6 ;  /* 0x000000ffff0d7224 */ /* 0x000fe400078e0006 */
[----:B------:R-:W-:-:S02]  /*226c0*/  IMAD.MOV.U32 R12, RZ, RZ, RZ ;  /* 0x000000ffff0c7224 */ /* 0x000fc400078e00ff */
[----:B0-----:R-:W-:-:S07]  /*226d0*/  IMAD.MOV.U32 R2, RZ, RZ, R14 ;  /* 0x000000ffff027224 */ /* 0x001fce00078e000e */
[----:B------:R-:W-:Y:S05]  /*226e0*/  WARPSYNC.COLLECTIVE R15, `(.L_x_788) ;  /* 0x000000000f087348 */ /* 0x000fea0003c00000 */
[----:B------:R0:W1:Y:S02]  /*226f0*/  SHFL.IDX P6, R14, R13, R12, R11 ;  /* 0x0000000c0d0e7389 */ /* 0x00006400000c000b */
[----:B01----:R-:W-:Y:S01]  /*22700*/  ENDCOLLECTIVE ;  /* 0x000000000000791b */ /* 0x003fe20003800000 */
.L_x_788:
[----:B------:R-:W-:-:S05]  /*22710*/  VIADD R3, R25, 0x60 ;  /* 0x0000006019037836 */ /* 0x000fca0000000000 */
[----:B------:R-:W-:Y:S01]  /*22720*/  ISETP.GE.AND P3, PT, R3, R5, PT ;  /* 0x000000050300720c */ /* 0x000fe20003f66270 */
[----:B------:R-:W-:-:S12]  /*22730*/  IMAD.MOV.U32 R13, RZ, RZ, R7 ;  /* 0x000000ffff0d7224 */ /* 0x000fd800078e0007 */
[----:B------:R-:W-:Y:S01]  /*22740*/  @!P3 LEA R2, P5, R20, R2, 0x1 ;  /* 0x000000021402b211 */ /* 0x000fe200078a08ff */
[----:B------:R-:W-:-:S12]  /*22750*/  IMAD.MOV.U32 R4, RZ, RZ, R14 ;  /* 0x000000ffff047224 */ /* 0x000fd800078e000e */
[----:B------:R-:W-:Y:S05]  /*22760*/  WARPSYNC.COLLECTIVE R15, `(.L_x_789) ;  /* 0x000000000f087348 */ /* 0x000fea0003c00000 */
[----:B------:R0:W1:Y:S02]  /*22770*/  SHFL.IDX P6, R14, R13, R12, R11 ;  /* 0x0000000c0d0e7389 */ /* 0x00006400000c000b */
[----:B01----:R-:W-:Y:S01]  /*22780*/  ENDCOLLECTIVE ;  /* 0x000000000000791b */ /* 0x003fe20003800000 */
.L_x_789:
[----:B------:R-:W-:-:S05]  /*22790*/  @!P3 IMAD.X R3, RZ, RZ, R0, P5 ;  /* 0x000000ffff03b224 */ /* 0x000fca00028e0600 */
[----:B------:R-:W-:Y:S01]  /*227a0*/  @!PT LDS RZ, [RZ] ;  /* 0x00000000fffff984 */ /* 0x000fe20000000800 */
[----:B------:R-:W-:Y:S01]  /*227b0*/  @!PT LDS RZ, [RZ] ;  /* 0x00000000fffff984 */ /* 0x000fe20000000800 */
[----:B------:R-:W-:Y:S01]  /*227c0*/  @!PT LDS RZ, [RZ] ;  /* 0x00000000fffff984 */ /* 0x000fe20000000800 */
[----:B------:R0:W-:Y:S04]  /*227d0*/  @!P3 LDGSTS.E.BYPASS.LTC128B.128 [R9+0xf200], desc[UR60][R2.64], !P2 ;  /* 0x0f2000000209bfae */ /* 0x0001e8000d101d7c */
[----:B------:R0:W-:Y:S01]  /*227e0*/  @!P3 LDGSTS.E.BYPASS.LTC128B.128 [R9+0x12200], desc[UR60][R2.64+0x40], !P1 ;  /* 0x122000400209bfae */ /* 0x0001e2000c901d7c */
[----:B------:R-:W-:-:S03]  /*227f0*/  IMAD.MOV.U32 R13, RZ, RZ, R6 ;  /* 0x000000ffff0d7224 */ /* 0x000fc600078e0006 */
[----:B------:R0:W-:Y:S01]  /*22800*/  @!P3 LDGSTS.E.BYPASS.LTC128B.128 [R9+0x15200], desc[UR60][R2.64+0x80], !P0 ;  /* 0x152000800209bfae */ /* 0x0001e2000c101d7c */
[----:B------:R-:W-:Y:S02]  /*22810*/  IMAD.MOV.U32 R12, RZ, RZ, 0x1 ;  /* 0x00000001ff0c7424 */ /* 0x000fe400078e00ff */
[----:B------:R-:W-:-:S07]  /*22820*/  IMAD.MOV.U32 R0, RZ, RZ, R14 ;  /* 0x000000ffff007224 */ /* 0x000fce00078e000e */
[----:B0-----:R-:W-:Y:S05]  /*22830*/  WARPSYNC.COLLECTIVE R15, `(.L_x_790) ;  /* 0x000000000f087348 */ /* 0x001fea0003c00000 */
[----:B------:R1:W2:Y:S02]  /*22840*/  SHFL.IDX P6, R14, R13, R12, R11 ;  /* 0x0000000c0d0e7389 */ /* 0x0002a400000c000b */
[----:B012---:R-:W-:Y:S01]  /*22850*/  ENDCOLLECTIVE ;  /* 0x000000000000791b */ /* 0x007fe20003800000 */
.L_x_790:
        /* <DEDUP_REMOVED lines=8> */
.L_x_791:
[----:B------:R-:W-:Y:S02]  /*228e0*/  @!P3 IMAD.X R4, RZ, RZ, R4, P5 ;  /* 0x000000ffff04b224 */ /* 0x000fe400028e0604 */
[----:B------:R-:W-:Y:S02]  /*228f0*/  @!P3 IMAD.MOV.U32 R2, RZ, RZ, R0 ;  /* 0x000000ffff02b224 */ /* 0x000fe400078e0000 */
[----:B------:R-:W-:-:S05]  /*22900*/  @!P3 IMAD.MOV.U32 R3, RZ, RZ, R4 ;  /* 0x000000ffff03b224 */ /* 0x000fca00078e0004 */
[----:B------:R-:W-:Y:S01]  /*22910*/  @!PT LDS RZ, [RZ] ;  /* 0x00000000fffff984 */ /* 0x000fe20000000800 */
[----:B------:R-:W-:Y:S01]  /*22920*/  @!PT LDS RZ, [RZ] ;  /* 0x00000000fffff984 */ /* 0x000fe20000000800 */
[----:B------:R-:W-:Y:S01]  /*22930*/  @!PT LDS RZ, [RZ] ;  /* 0x00000000fffff984 */ /* 0x000fe20000000800 */
[----:B------:R-:W-:Y:S04]  /*22940*/  @!P3 LDGSTS.E.BYPASS.LTC128B.128 [R9+0xfa00], desc[UR60][R2.64], !P2 ;  /* 0x0fa000000209bfae */ /* 0x000fe8000d101d7c */
[----:B------:R-:W-:Y:S04]  /*22950*/  @!P3 LDGSTS.E.BYPASS.LTC128B.128 [R9+0x12a00], desc[UR60][R2.64+0x40], !P1 ;  /* 0x12a000400209bfae */ /* 0x000fe8000c901d7c */
[----:B------:R0:W-:Y:S02]  /*22960*/  @!P3 LDGSTS.E.BYPASS.LTC128B.128 [R9+0x15a00], desc[UR60][R2.64+0x80], !P0 ;  /* 0x15a000800209bfae */ /* 0x0001e4000c101d7c */
[----:B0-----:R-:W-:Y:S01]  /*22970*/  IMAD.MOV.U32 R2, RZ, RZ, R14 ;  /* 0x000000ffff027224 */ /* 0x001fe200078e000e */
[----:B------:R-:W-:Y:S06]  /*22980*/  BRA `(.L_x_792) ;  /* 0xffffffa800c47947 */ /* 0x000fec000383ffff */
.L_x_631:
[----:B-1----:R1:W2:Y:S02]  /*22990*/  SYNCS.PHASECHK.TRANS64.TRYWAIT P0, [R16+URZ+0x31c20], R0 ;  /* 0x031c2000100075a7 */ /* 0x0022a4000800017f */
[----:B--2---:R-:W-:Y:S05]  /*229a0*/  @!P0 NANOSLEEP.SYNCS 0x989680 ;  /* 0x009896800000895d */ /* 0x004fea0003900000 */
[----:B------:R-:W2:Y:S02]  /*229b0*/  @!P0 SYNCS.PHASECHK.TRANS64 P0, [R16+URZ+0x31c20], R0 ;  /* 0x031c2000100085a7 */ /* 0x000ea4000800007f */
[----:B--2---:R-:W-:Y:S05]  /*229c0*/  @!P0 BRA `(.L_x_631) ;  /* 0xfffffffc00f08947 */ /* 0x004fea000383ffff */
[----:B------:R-:W-:Y:S05]  /*229d0*/  BRA `(.L_x_793) ;  /* 0xffffffac002c7947 */ /* 0x000fea000383ffff */
.L_x_640:
[----:B-1----:R1:W2:Y:S02]  /*229e0*/  SYNCS.PHASECHK.TRANS64.TRYWAIT P0, [R3+URZ+0x31c40], R2 ;  /* 0x031c4002030075a7 */ /* 0x0022a4000800017f */
[----:B--2---:R-:W-:Y:S05]  /*229f0*/  @!P0 NANOSLEEP.SYNCS 0x989680 ;  /* 0x009896800000895d */ /* 0x004fea0003900000 */
[----:B------:R-:W2:Y:S02]  /*22a00*/  @!P0 SYNCS.PHASECHK.TRANS64 P0, [R3+URZ+0x31c40], R2 ;  /* 0x031c4002030085a7 */ /* 0x000ea4000800007f */
[----:B--2---:R-:W-:Y:S05]  /*22a10*/  @!P0 BRA `(.L_x_640) ;  /* 0xfffffffc00f08947 */ /* 0x004fea000383ffff */
[----:B------:R-:W-:Y:S05]  /*22a20*/  BRA `(.L_x_794) ;  /* 0xffffffb000007947 */ /* 0x000fea000383ffff */
.L_x_647:
[----:B0-----:R0:W1:Y:S02]  /*22a30*/  SYNCS.PHASECHK.TRANS64.TRYWAIT P0, [R3+URZ+0x60], R2 ;  /* 0x00006002030075a7 */ /* 0x001064000800017f */
[----:B-1----:R-:W-:Y:S05]  /*22a40*/  @!P0 NANOSLEEP.SYNCS 0x989680 ;  /* 0x009896800000895d */ /* 0x002fea0003900000 */
[----:B------:R-:W1:Y:S02]  /*22a50*/  @!P0 SYNCS.PHASECHK.TRANS64 P0, [R3+URZ+0x60], R2 ;  /* 0x00006002030085a7 */ /* 0x000e64000800007f */
[----:B-1----:R-:W-:Y:S05]  /*22a60*/  @!P0 BRA `(.L_x_647) ;  /* 0xfffffffc00f08947 */ /* 0x002fea000383ffff */
[----:B------:R-:W-:Y:S05]  /*22a70*/  BRA `(.L_x_795) ;  /* 0xffffffb4000c7947 */ /* 0x000fea000383ffff */
.L_x_657:
[----:B-1----:R1:W2:Y:S02]  /*22a80*/  SYNCS.PHASECHK.TRANS64.TRYWAIT P0, [R3+URZ+0x31c40], R2 ;  /* 0x031c4002030075a7 */ /* 0x0022a4000800017f */
[----:B--2---:R-:W-:Y:S05]  /*22a90*/  @!P0 NANOSLEEP.SYNCS 0x989680 ;  /* 0x009896800000895d */ /* 0x004fea0003900000 */
[----:B------:R-:W2:Y:S02]  /*22aa0*/  @!P0 SYNCS.PHASECHK.TRANS64 P0, [R3+URZ+0x31c40], R2 ;  /* 0x031c4002030085a7 */ /* 0x000ea4000800007f */
[----:B--2---:R-:W-:Y:S05]  /*22ab0*/  @!P0 BRA `(.L_x_657) ;  /* 0xfffffffc00f08947 */ /* 0x004fea000383ffff */
[----:B------:R-:W-:Y:S05]  /*22ac0*/  BRA `(.L_x_796) ;  /* 0xffffffb800c87947 */ /* 0x000fea000383ffff */
.L_x_664:
[----:B0-----:R0:W1:Y:S02]  /*22ad0*/  SYNCS.PHASECHK.TRANS64.TRYWAIT P0, [R11+URZ+0x60], R28 ;  /* 0x0000601c0b0075a7 */ /* 0x001064000800017f */
[----:B-1----:R-:W-:Y:S05]  /*22ae0*/  @!P0 NANOSLEEP.SYNCS 0x989680 ;  /* 0x009896800000895d */ /* 0x002fea0003900000 */
[----:B------:R-:W1:Y:S02]  /*22af0*/  @!P0 SYNCS.PHASECHK.TRANS64 P0, [R11+URZ+0x60], R28 ;  /* 0x0000601c0b0085a7 */ /* 0x000e64000800007f */
[----:B-1----:R-:W-:Y:S05]  /*22b00*/  @!P0 BRA `(.L_x_664) ;  /* 0xfffffffc00f08947 */ /* 0x002fea000383ffff */
[----:B------:R-:W-:Y:S05]  /*22b10*/  BRA `(.L_x_797) ;  /* 0xffffffbc00d47947 */ /* 0x000fea000383ffff */
.L_x_674:
[----:B-1----:R1:W2:Y:S02]  /*22b20*/  SYNCS.PHASECHK.TRANS64.TRYWAIT P0, [R2+URZ+0x31c40], R3 ;  /* 0x031c4003020075a7 */ /* 0x0022a4000800017f */
[----:B--2---:R-:W-:Y:S05]  /*22b30*/  @!P0 NANOSLEEP.SYNCS 0x989680 ;  /* 0x009896800000895d */ /* 0x004fea0003900000 */
[----:B------:R-:W2:Y:S02]  /*22b40*/  @!P0 SYNCS.PHASECHK.TRANS64 P0, [R2+URZ+0x31c40], R3 ;  /* 0x031c4003020085a7 */ /* 0x000ea4000800007f */
[----:B--2---:R-:W-:Y:S05]  /*22b50*/  @!P0 BRA `(.L_x_674) ;  /* 0xfffffffc00f08947 */ /* 0x004fea000383ffff */
[----:B------:R-:W-:Y:S05]  /*22b60*/  BRA `(.L_x_798) ;  /* 0xffffffc400607947 */ /* 0x000fea000383ffff */
.L_x_681:
[----:B0-----:R0:W1:Y:S02]  /*22b70*/  SYNCS.PHASECHK.TRANS64.TRYWAIT P0, [R7+URZ+0x60], R2 ;  /* 0x00006002070075a7 */ /* 0x001064000800017f */
[----:B-1----:R-:W-:Y:S05]  /*22b80*/  @!P0 NANOSLEEP.SYNCS 0x989680 ;  /* 0x009896800000895d */ /* 0x002fea0003900000 */
[----:B------:R-:W1:Y:S02]  /*22b90*/  @!P0 SYNCS.PHASECHK.TRANS64 P0, [R7+URZ+0x60], R2 ;  /* 0x00006002070085a7 */ /* 0x000e64000800007f */
[----:B-1----:R-:W-:Y:S05]  /*22ba0*/  @!P0 BRA `(.L_x_681) ;  /* 0xfffffffc00f08947 */ /* 0x002fea000383ffff */
[----:B------:R-:W-:Y:S05]  /*22bb0*/  BRA `(.L_x_799) ;  /* 0xffffffc800707947 */ /* 0x000fea000383ffff */
.L_x_693:
[----:B-1----:R1:W2:Y:S02]  /*22bc0*/  SYNCS.PHASECHK.TRANS64.TRYWAIT P0, [R3+URZ+0x31c60], R0 ;  /* 0x031c6000030075a7 */ /* 0x0022a4000800017f */
[----:B--2---:R-:W-:Y:S05]  /*22bd0*/  @!P0 NANOSLEEP.SYNCS 0x989680 ;  /* 0x009896800000895d */ /* 0x004fea0003900000 */
[----:B------:R-:W2:Y:S02]  /*22be0*/  @!P0 SYNCS.PHASECHK.TRANS64 P0, [R3+URZ+0x31c60], R0 ;  /* 0x031c6000030085a7 */ /* 0x000ea4000800007f */
[----:B--2---:R-:W-:Y:S05]  /*22bf0*/  @!P0 BRA `(.L_x_693) ;  /* 0xfffffffc00f08947 */ /* 0x004fea000383ffff */
[----:B------:R-:W-:Y:S05]  /*22c00*/  BRA `(.L_x_800) ;  /* 0xffffffcc00e87947 */ /* 0x000fea000383ffff */
.L_x_701:
[----:B------:R-:W-:Y:S01]  /*22c10*/  BSSY B0, `(.L_x_801) ;  /* 0x0000008000007945 */ /* 0x000fe20003800000 */
[----:B0-----:R-:W-:Y:S02]  /*22c20*/  IMAD.MOV.U32 R13, RZ, RZ, R24 ;  /* 0x000000ffff0d7224 */ /* 0x001fe400078e0018 */
[----:B------:R-:W-:Y:S02]  /*22c30*/  IMAD.MOV.U32 R12, RZ, RZ, RZ ;  /* 0x000000ffff0c7224 */ /* 0x000fe400078e00ff */
[----:B------:R-:W-:Y:S02]  /*22c40*/  IMAD.MOV.U32 R11, RZ, RZ, 0x1f ;  /* 0x0000001fff0b7424 */ /* 0x000fe400078e00ff */
[----:B------:R-:W-:-:S07]  /*22c50*/  IMAD.MOV.U32 R15, RZ, RZ, -0x1 ;  /* 0xffffffffff0f7424 */ /* 0x000fce00078e00ff */
[----:B-123--:R-:W-:Y:S05]  /*22c60*/  WARPSYNC.COLLECTIVE R15, `(.L_x_802) ;  /* 0x000000000f087348 */ /* 0x00efea0003c00000 */
[----:B------:R0:W4:Y:S02]  /*22c70*/  SHFL.IDX P6, R14, R13, R12, R11 ;  /* 0x0000000c0d0e7389 */ /* 0x00012400000c000b */
[----:B01234-:R-:W-:Y:S01]  /*22c80*/  ENDCOLLECTIVE ;  /* 0x000000000000791b */ /* 0x01ffe20003800000 */
.L_x_802:
[----:B------:R-:W-:Y:S05]  /*22c90*/  BSYNC B0 ;  /* 0x0000000000007941 */ /* 0x000fea0003800000 */
.L_x_801:
        /* <DEDUP_REMOVED lines=9> */
.L_x_803:
[----:B------:R-:W-:Y:S02]  /*22d30*/  ULDC UR4, c[0x0][0xc3c] ;  /* 0x00030f0000047ab9 */ /* 0x000fe40000000800 */
        /* <DEDUP_REMOVED lines=23> */
.L_x_804:
[----:B------:R-:W-:Y:S01]  /*22eb0*/  IMAD.MOV.U32 R12, RZ, RZ, 0x2 ;  /* 0x00000002ff0c7424 */ /* 0x000fe200078e00ff */
[----:B------:R-:W-:-:S05]  /*22ec0*/  SEL R14, R14, RZ, P1 ;  /* 0x000000ff0e0e7207 */ /* 0x000fca0000800000 */
[----:B------:R-:W-:-:S04]  /*22ed0*/  IMAD.IADD R5, R13, 0x1, R14 ;  /* 0x000000010d057824 */ /* 0x000fc800078e020e */
[----:B------:R-:W-:-:S07]  /*22ee0*/  IMAD.MOV.U32 R13, RZ, RZ, R5 ;  /* 0x000000ffff0d7224 */ /* 0x000fce00078e0005 */
[----:B------:R-:W-:Y:S05]  /*22ef0*/  WARPSYNC.COLLECTIVE R15, `(.L_x_805) ;  /* 0x000000000f087348 */ /* 0x000fea0003c00000 */
[----:B------:R0:W1:Y:S02]  /*22f00*/  SHFL.UP P6, R14, R13, R12, R11 ;  /* 0x0400000c0d0e7389 */ /* 0x00006400000c000b */
[----:B01----:R-:W-:Y:S01]  /*22f10*/  ENDCOLLECTIVE ;  /* 0x000000000000791b */ /* 0x003fe20003800000 */
.L_x_805:
[----:B------:R-:W-:Y:S01]  /*22f20*/  IMAD.MOV.U32 R12, RZ, RZ, 0x4 ;  /* 0x00000004ff0c7424 */ /* 0x000fe200078e00ff */
[----:B------:R-:W-:-:S05]  /*22f30*/  SEL R2, R14, RZ, P2 ;  /* 0x000000ff0e027207 */ /* 0x000fca0001000000 */
[----:B------:R-:W-:-:S04]  /*22f40*/  IMAD.IADD R2, R5, 0x1, R2 ;  /* 0x0000000105027824 */ /* 0x000fc800078e0202 */
[----:B------:R-:W-:-:S07]  /*22f50*/  IMAD.MOV.U32 R13, RZ, RZ, R2 ;  /* 0x000000ffff0d7224 */ /* 0x000fce00078e0002 */
[----:B------:R-:W-:Y:S05]  /*22f60*/  WARPSYNC.COLLECTIVE R15, `(.L_x_806) ;  /* 0x000000000f087348 */ /* 0x000fea0003c00000 */
[----:B------:R0:W1:Y:S02]  /*22f70*/  SHFL.UP P6, R14, R13, R12, R11 ;  /* 0x0400000c0d0e7389 */ /* 0x00006400000c000b */
[----:B01----:R-:W-:Y:S01]  /*22f80*/  ENDCOLLECTIVE ;  /* 0x000000000000791b */ /* 0x003fe20003800000 */
.L_x_806:
[----:B------:R-:W-:Y:S01]  /*22f90*/  IMAD.MOV.U32 R12, RZ, RZ, 0x8 ;  /* 0x00000008ff0c7424 */ /* 0x000fe200078e00ff */
[----:B------:R-:W-:-:S05]  /*22fa0*/  SEL R3, R14, RZ, P3 ;  /* 0x000000ff0e037207 */ /* 0x000fca0001800000 */
[----:B------:R-:W-:-:S04]  /*22fb0*/  IMAD.IADD R8, R2, 0x1, R3 ;  /* 0x0000000102087824 */ /* 0x000fc800078e0203 */
[----:B------:R-:W-:-:S07]  /*22fc0*/  IMAD.MOV.U32 R13, RZ, RZ, R8 ;  /* 0x000000ffff0d7224 */ /* 0x000fce00078e0008 */
[----:B------:R-:W-:Y:S05]  /*22fd0*/  WARPSYNC.COLLECTIVE R15, `(.L_x_807) ;  /* 0x000000000f087348 */ /* 0x000fea0003c00000 */
[----:B------:R0:W1:Y:S02]  /*22fe0*/  SHFL.UP P6, R14, R13, R12, R11 ;  /* 0x0400000c0d0e7389 */ /* 0x00006400000c000b */
[----:B01----:R-:W-:Y:S01]  /*22ff0*/  ENDCOLLECTIVE ;  /* 0x000000000000791b */ /* 0x003fe20003800000 */
.L_x_807:
[----:B------:R-:W-:Y:S01]  /*23000*/  IMAD.MOV.U32 R12, RZ, RZ, 0x10 ;  /* 0x00000010ff0c7424 */ /* 0x000fe200078e00ff */
[----:B------:R-:W-:-:S05]  /*23010*/  SEL R5, R14, RZ, P4 ;  /* 0x000000ff0e057207 */ /* 0x000fca0002000000 */
[----:B------:R-:W-:-:S04]  /*23020*/  IMAD.IADD R5, R8, 0x1, R5 ;  /* 0x0000000108057824 */ /* 0x000fc800078e0205 */
[----:B------:R-:W-:-:S07]  /*23030*/  IMAD.MOV.U32 R13, RZ, RZ, R5 ;  /* 0x000000ffff0d7224 */ /* 0x000fce00078e0005 */
[----:B------:R-:W-:Y:S05]  /*23040*/  WARPSYNC.COLLECTIVE R15, `(.L_x_808) ;  /* 0x000000000f087348 */ /* 0x000fea0003c00000 */
[----:B------:R0:W1:Y:S02]  /*23050*/  SHFL.UP P6, R14, R13, R12, R11 ;  /* 0x0400000c0d0e7389 */ /* 0x00006400000c000b */
[----:B01----:R-:W-:Y:S01]  /*23060*/  ENDCOLLECTIVE ;  /* 0x000000000000791b */ /* 0x003fe20003800000 */
.L_x_808:
        /* <DEDUP_REMOVED lines=8> */
.L_x_809:
[----:B------:R-:W-:Y:S05]  /*230f0*/  BRA `(.L_x_810) ;  /* 0xffffffd000987947 */ /* 0x000fea000383ffff */
.L_x_704:
[----:B------:R-:W-:Y:S01]  /*23100*/  BSSY B0, `(.L_x_811) ;  /* 0x0000007000007945 */ /* 0x000fe20003800000 */
[----:B------:R-:W-:Y:S02]  /*23110*/  IMAD.MOV.U32 R12, RZ, RZ, 0x1 ;  /* 0x00000001ff0c7424 */ /* 0x000fe400078e00ff */
[----:B------:R-:W-:Y:S02]  /*23120*/  IMAD.MOV.U32 R11, RZ, RZ, RZ ;  /* 0x000000ffff0b7224 */ /* 0x000fe400078e00ff */
[----:B------:R-:W-:-:S07]  /*23130*/  IMAD.MOV.U32 R15, RZ, RZ, -0x1 ;  /* 0xffffffffff0f7424 */ /* 0x000fce00078e00ff */
[----:B------:R-:W-:Y:S05]  /*23140*/  WARPSYNC.COLLECTIVE R15, `(.L_x_812) ;  /* 0x000000000f087348 */ /* 0x000fea0003c00000 */
[----:B------:R0:W1:Y:S02]  /*23150*/  SHFL.UP P6, R14, R13, R12, R11 ;  /* 0x0400000c0d0e7389 */ /* 0x00006400000c000b */
[----:B01----:R-:W-:Y:S01]  /*23160*/  ENDCOLLECTIVE ;  /* 0x000000000000791b */ /* 0x003fe20003800000 */
.L_x_812:
[----:B------:R-:W-:Y:S05]  /*23170*/  BSYNC B0 ;  /* 0x0000000000007941 */ /* 0x000fea0003800000 */
.L_x_811:
        /* <DEDUP_REMOVED lines=8> */
.L_x_813:
[----:B------:R-:W-:Y:S01]  /*23200*/  IMAD.MOV.U32 R12, RZ, RZ, 0x4 ;  /* 0x00000004ff0c7424 */ /* 0x000fe200078e00ff */
[----:B------:R-:W-:-:S05]  /*23210*/  SEL R2, R14, RZ, P2 ;  /* 0x000000ff0e027207 */ /* 0x000fca0001000000 */
[----:B------:R-:W-:-:S04]  /*23220*/  IMAD.IADD R2, R13, 0x1, R2 ;  /* 0x000000010d027824 */ /* 0x000fc800078e0202 */
[----:B------:R-:W-:-:S07]  /*23230*/  IMAD.MOV.U32 R13, RZ, RZ, R2 ;  /* 0x000000ffff0d7224 */ /* 0x000fce00078e0002 */
[----:B------:R-:W-:Y:S05]  /*23240*/  WARPSYNC.COLLECTIVE R15, `(.L_x_814) ;  /* 0x000000000f087348 */ /* 0x000fea0003c00000 */
[----:B------:R0:W1:Y:S02]  /*23250*/  SHFL.UP P6, R14, R13, R12, R11 ;  /* 0x0400000c0d0e7389 */ /* 0x00006400000c000b */
[----:B01----:R-:W-:Y:S01]  /*23260*/  ENDCOLLECTIVE ;  /* 0x000000000000791b */ /* 0x003fe20003800000 */
.L_x_814:
[----:B------:R-:W-:Y:S01]  /*23270*/  IMAD.MOV.U32 R12, RZ, RZ, 0x8 ;  /* 0x00000008ff0c7424 */ /* 0x000fe200078e00ff */
[----:B------:R-:W-:-:S05]  /*23280*/  SEL R5, R14, RZ, P3 ;  /* 0x000000ff0e057207 */ /* 0x000fca0001800000 */
[----:B------:R-:W-:-:S04]  /*23290*/  IMAD.IADD R5, R2, 0x1, R5 ;  /* 0x0000000102057824 */ /* 0x000fc800078e0205 */
[----:B------:R-:W-:-:S07]  /*232a0*/  IMAD.MOV.U32 R13, RZ, RZ, R5 ;  /* 0x000000ffff0d7224 */ /* 0x000fce00078e0005 */
[----:B------:R-:W-:Y:S05]  /*232b0*/  WARPSYNC.COLLECTIVE R15, `(.L_x_815) ;  /* 0x000000000f087348 */ /* 0x000fea0003c00000 */
[----:B------:R0:W1:Y:S02]  /*232c0*/  SHFL.UP P6, R14, R13, R12, R11 ;  /* 0x0400000c0d0e7389 */ /* 0x00006400000c000b */
[----:B01----:R-:W-:Y:S01]  /*232d0*/  ENDCOLLECTIVE ;  /* 0x000000000000791b */ /* 0x003fe20003800000 */
.L_x_815:
[----:B------:R-:W-:Y:S01]  /*232e0*/  IMAD.MOV.U32 R12, RZ, RZ, 0x10 ;  /* 0x00000010ff0c7424 */ /* 0x000fe200078e00ff */
[----:B------:R-:W-:-:S05]  /*232f0*/  SEL R8, R14, RZ, P4 ;  /* 0x000000ff0e087207 */ /* 0x000fca0002000000 */
[----:B------:R-:W-:-:S04]  /*23300*/  IMAD.IADD R8, R5, 0x1, R8 ;  /* 0x0000000105087824 */ /* 0x000fc800078e0208 */
[----:B------:R-:W-:-:S07]  /*23310*/  IMAD.MOV.U32 R13, RZ, RZ, R8 ;  /* 0x000000ffff0d7224 */ /* 0x000fce00078e0008 */
[----:B------:R-:W-:Y:S05]  /*23320*/  WARPSYNC.COLLECTIVE R15, `(.L_x_816) ;  /* 0x000000000f087348 */ /* 0x000fea0003c00000 */
[----:B------:R0:W1:Y:S02]  /*23330*/  SHFL.UP P6, R14, R13, R12, R11 ;  /* 0x0400000c0d0e7389 */ /* 0x00006400000c000b */
[----:B01----:R-:W-:Y:S01]  /*23340*/  ENDCOLLECTIVE ;  /* 0x000000000000791b */ /* 0x003fe20003800000 */
.L_x_816:
        /* <DEDUP_REMOVED lines=8> */
.L_x_817:
[----:B------:R-:W-:Y:S05]  /*233d0*/  BRA `(.L_x_818) ;  /* 0xffffffd000847947 */ /* 0x000fea000383ffff */
.L_x_706:
[----:B------:R-:W-:Y:S01]  /*233e0*/  BSSY B0, `(.L_x_819) ;  /* 0x0000006000007945 */ /* 0x000fe20003800000 */
[----:B------:R-:W-:Y:S01]  /*233f0*/  PLOP3.LUT P6, PT, P6, PT, PT, 0x8, 0x0 ;  /* 0x000000000000781c */ /* 0x000fe200037ce170 */
[----:B------:R-:W-:-:S12]  /*23400*/  IMAD.MOV.U32 R15, RZ, RZ, -0x1 ;  /* 0xffffffffff0f7424 */ /* 0x000fd800078e00ff */
[----:B0-----:R-:W-:Y:S05]  /*23410*/  WARPSYNC.COLLECTIVE R15, `(.L_x_820) ;  /* 0x000000000f087348 */ /* 0x001fea0003c00000 */
[----:B------:R-:W-:Y:S01]  /*23420*/  VOTE.ANY R14, PT, P6 ;  /* 0x00000000000e7806 */ /* 0x000fe200030e0100 */
[----:B0-----:R-:W-:Y:S06]  /*23430*/  ENDCOLLECTIVE ;  /* 0x000000000000791b */ /* 0x001fec0003800000 */
.L_x_820:
[----:B------:R-:W-:Y:S05]  /*23440*/  BSYNC B0 ;  /* 0x0000000000007941 */ /* 0x000fea0003800000 */
.L_x_819:
        /* <DEDUP_REMOVED lines=9> */
.L_x_821:
[----:B------:R-:W-:Y:S02]  /*234e0*/  IMAD.MOV.U32 R13, RZ, RZ, R4 ;  /* 0x000000ffff0d7224 */ /* 0x000fe400078e0004 */
[----:B------:R-:W-:-:S07]  /*234f0*/  IMAD.MOV.U32 R7, RZ, RZ, R14 ;  /* 0x000000ffff077224 */ /* 0x000fce00078e000e */
[----:B------:R-:W-:Y:S05]  /*23500*/  WARPSYNC.COLLECTIVE R15, `(.L_x_822) ;  /* 0x000000000f087348 */ /* 0x000fea0003c00000 */
[----:B------:R0:W1:Y:S02]  /*23510*/  SHFL.IDX P6, R14, R13, R12, R11 ;  /* 0x0000000c0d0e7389 */ /* 0x00006400000c000b */
[----:B01----:R-:W-:Y:S01]  /*23520*/  ENDCOLLECTIVE ;  /* 0x000000000000791b */ /* 0x003fe20003800000 */
.L_x_822:
[----:B------:R-:W-:Y:S01]  /*23530*/  IMAD.MOV.U32 R4, RZ, RZ, R14 ;  /* 0x000000ffff047224 */ /* 0x000fe200078e000e */
[----:B------:R-:W-:Y:S06]  /*23540*/  BRA `(.L_x_823) ;  /* 0xffffffd000647947 */ /* 0x000fec000383ffff */
.L_x_708:
[----:B------:R-:W-:Y:S01]  /*23550*/  BSSY B0, `(.L_x_824) ;  /* 0x0000007000007945 */ /* 0x000fe20003800000 */
[----:B------:R-:W-:Y:S02]  /*23560*/  IMAD.MOV.U32 R13, RZ, RZ, R3 ;  /* 0x000000ffff0d7224 */ /* 0x000fe400078e0003 */
[----:B------:R-:W-:Y:S02]  /*23570*/  IMAD.MOV.U32 R11, RZ, RZ, 0x1f ;  /* 0x0000001fff0b7424 */ /* 0x000fe400078e00ff */
[----:B------:R-:W-:-:S07]  /*23580*/  IMAD.MOV.U32 R15, RZ, RZ, -0x1 ;  /* 0xffffffffff0f7424 */ /* 0x000fce00078e00ff */
[----:B0123--:R-:W-:Y:S05]  /*23590*/  WARPSYNC.COLLECTIVE R15, `(.L_x_825) ;  /* 0x000000000f087348 */ /* 0x00ffea0003c00000 */
[----:B------:R4:W0:Y:S02]  /*235a0*/  SHFL.IDX P6, R14, R13, R12, R11 ;  /* 0x0000000c0d0e7389 */ /* 0x00082400000c000b */
[----:B01234-:R-:W-:Y:S01]  /*235b0*/  ENDCOLLECTIVE ;  /* 0x000000000000791b */ /* 0x01ffe20003800000 */
.L_x_825:
[----:B------:R-:W-:Y:S05]  /*235c0*/  BSYNC B0 ;  /* 0x0000000000007941 */ /* 0x000fea0003800000 */
.L_x_824:
[----:B------:R-:W-:Y:S01]  /*235d0*/  IMAD.MOV.U32 R24, RZ, RZ, R14 ;  /* 0x000000ffff187224 */ /* 0x000fe200078e000e */
[----:B------:R-:W-:Y:S06]  /*235e0*/  BRA `(.L_x_707) ;  /* 0xffffffd000547947 */ /* 0x000fec000383ffff */
.L_x_712:
[----:B0-----:R0:W1:Y:S02]  /*235f0*/  SYNCS.PHASECHK.TRANS64.TRYWAIT P0, [R9+URZ+0x31c20], R0 ;  /* 0x031c2000090075a7 */ /* 0x001064000800017f */
[----:B-1----:R-:W-:Y:S05]  /*23600*/  @!P0 NANOSLEEP.SYNCS 0x989680 ;  /* 0x009896800000895d */ /* 0x002fea0003900000 */
[----:B------:R-:W1:Y:S02]  /*23610*/  @!P0 SYNCS.PHASECHK.TRANS64 P0, [R9+URZ+0x31c20], R0 ;  /* 0x031c2000090085a7 */ /* 0x000e64000800007f */
[----:B-1----:R-:W-:Y:S05]  /*23620*/  @!P0 BRA `(.L_x_712) ;  /* 0xfffffffc00f08947 */ /* 0x002fea000383ffff */
[----:B------:R-:W-:Y:S05]  /*23630*/  BRA `(.L_x_826) ;  /* 0xffffffd400ac7947 */ /* 0x000fea000383ffff */
.L_x_713:
        /* <DEDUP_REMOVED lines=8> */
[----:B0-2-4-:R-:W-:Y:S05]  /*236c0*/  WARPSYNC.COLLECTIVE R15, `(.L_x_828) ;  /* 0x000000000f087348 */ /* 0x015fea0003c00000 */
[----:B------:R1:W3:Y:S02]  /*236d0*/  SHFL.IDX P6, R14, R13, R12, R11 ;  /* 0x0000000c0d0e7389 */ /* 0x0002e400000c000b */
[----:B01234-:R-:W-:Y:S01]  /*236e0*/  ENDCOLLECTIVE ;  /* 0x000000000000791b */ /* 0x01ffe20003800000 */
.L_x_828:
[----:B------:R-:W-:Y:S05]  /*236f0*/  BSYNC B0 ;  /* 0x0000000000007941 */ /* 0x000fea0003800000 */
.L_x_827:
[----:B------:R-:W-:Y:S05]  /*23700*/  BRA `(.L_x_829) ;  /* 0xffffffd400947947 */ /* 0x000fea000383ffff */
.L_x_714:
[----:B------:R-:W-:Y:S01]  /*23710*/  BSSY B0, `(.L_x_830) ;  /* 0x0000006000007945 */ /* 0x000fe20003800000 */
[----:B------:R-:W-:-:S07]  /*23720*/  IMAD.MOV.U32 R15, RZ, RZ, -0x1 ;  /* 0xffffffffff0f7424 */ /* 0x000fce00078e00ff */
[----:B0-2-4-:R-:W-:Y:S05]  /*23730*/  WARPSYNC.COLLECTIVE R15, `(.L_x_831) ;  /* 0x000000000f0c7348 */ /* 0x015fea0003c00000 */
[----:B------:R-:W-:Y:S02]  /*23740*/  ELECT P6, UR62, PT ;  /* 0x00000000003e782f */ /* 0x000fe400038c0000 */
[----:B------:R-:W-:Y:S01]  /*23750*/  MOV R14, UR62 ;  /* 0x0000003e000e7c02 */ /* 0x000fe20008000f00 */
[----:B0-2-4-:R-:W-:Y:S10]  /*23760*/  ENDCOLLECTIVE ;  /* 0x000000000000791b */ /* 0x015ff40003800000 */
.L_x_831:
[----:B------:R-:W-:Y:S05]  /*23770*/  BSYNC B0 ;  /* 0x0000000000007941 */ /* 0x000fea0003800000 */
.L_x_830:
[----:B------:R-:W-:Y:S05]  /*23780*/  BRA `(.L_x_832) ;  /* 0xffffffd400887947 */ /* 0x000fea000383ffff */
.L_x_716:
[----:B0-----:R0:W1:Y:S02]  /*23790*/  SYNCS.PHASECHK.TRANS64.TRYWAIT P0, [R7+URZ], R2 ;  /* 0x00000002070075a7 */ /* 0x001064000800017f */
[----:B-1----:R-:W-:Y:S05]  /*237a0*/  @!P0 NANOSLEEP.SYNCS 0x989680 ;  /* 0x009896800000895d */ /* 0x002fea0003900000 */
[----:B------:R-:W1:Y:S02]  /*237b0*/  @!P0 SYNCS.PHASECHK.TRANS64 P0, [R7+URZ], R2 ;  /* 0x00000002070085a7 */ /* 0x000e64000800007f */
[----:B-1----:R-:W-:Y:S05]  /*237c0*/  @!P0 BRA `(.L_x_716) ;  /* 0xfffffffc00f08947 */ /* 0x002fea000383ffff */
[----:B------:R-:W-:Y:S05]  /*237d0*/  BRA `(.L_x_833) ;  /* 0xffffffd400bc7947 */ /* 0x000fea000383ffff */
.L_x_717:
[----:B-1----:R1:W3:Y:S02]  /*237e0*/  SYNCS.PHASECHK.TRANS64.TRYWAIT P0, [R3+URZ], R0 ;  /* 0x00000000030075a7 */ /* 0x0022e4000800017f */
[----:B---3--:R-:W-:Y:S05]  /*237f0*/  @!P0 NANOSLEEP.SYNCS 0x989680 ;  /* 0x009896800000895d */ /* 0x008fea0003900000 */
[----:B------:R-:W3:Y:S02]  /*23800*/  @!P0 SYNCS.PHASECHK.TRANS64 P0, [R3+URZ], R0 ;  /* 0x00000000030085a7 */ /* 0x000ee4000800007f */
[----:B---3--:R-:W-:Y:S05]  /*23810*/  @!P0 BRA `(.L_x_717) ;  /* 0xfffffffc00f08947 */ /* 0x008fea000383ffff */
[----:B------:R-:W-:Y:S05]  /*23820*/  BRA `(.L_x_834) ;  /* 0xffffffd400b07947 */ /* 0x000fea000383ffff */
.L_x_719:
[----:B-1----:R1:W3:Y:S02]  /*23830*/  SYNCS.PHASECHK.TRANS64.TRYWAIT P0, [R5+URZ], R2 ;  /* 0x00000002050075a7 */ /* 0x0022e4000800017f */
[----:B---3--:R-:W-:Y:S05]  /*23840*/  @!P0 NANOSLEEP.SYNCS 0x989680 ;  /* 0x009896800000895d */ /* 0x008fea0003900000 */
[----:B------:R-:W3:Y:S02]  /*23850*/  @!P0 SYNCS.PHASECHK.TRANS64 P0, [R5+URZ], R2 ;  /* 0x00000002050085a7 */ /* 0x000ee4000800007f */
[----:B---3--:R-:W-:Y:S05]  /*23860*/  @!P0 BRA `(.L_x_719) ;  /* 0xfffffffc00f08947 */ /* 0x008fea000383ffff */
[----:B------:R-:W-:Y:S05]  /*23870*/  BRA `(.L_x_835) ;  /* 0xffffffd400b47947 */ /* 0x000fea000383ffff */
.L_x_836:
        /* <DEDUP_REMOVED lines=16> */
.L_x_2778:


//--------------------- .text._ZN7cutlass13device_kernelIN5flash11enable_sm90INS1_16FlashAttnFwdSm90INS1_25CollectiveMainloopFwdSm90ILi2EN4cute5tupleIJNS5_1CILi1EEES8_S8_EEENS6_IJNS7_ILi192EEENS7_ILi128EEENS7_ILi96EEEEEELi96ENS_10bfloat16_tEfNS_4arch4Sm90ELb0ELb1ELb1ELb0ELb0ELb0ELb0ELb0ELb1ELb1ELb1ELb0EEENS1_21CollectiveEpilogueFwdINS6_IJSA_SC_SB_EEES9_SE_SG_Li384ELb0ELb1ELb1ELb0EEENS1_19SingleTileSchedulerILb0ELb1ELb1ELi192EEEEEEEEEvNT_6ParamsE --------------------------
	.section	.text._ZN7cutlass13device_kernelIN5flash11enable_sm90INS1_16FlashAttnFwdSm90INS1_25CollectiveMainloopFwdSm90ILi2EN4cute5tupleIJNS5_1CILi1EEES8_S8_EEENS6_IJNS7_ILi192EEENS7_ILi128EEENS7_ILi96EEEEEELi96ENS_10bfloat16_tEfNS_4arch4Sm90ELb0ELb1ELb1ELb0ELb0ELb0ELb0ELb0ELb1ELb1ELb1ELb0EEENS1_21CollectiveEpilogueFwdINS6_IJSA_SC_SB_EEES9_SE_SG_Li384ELb0ELb1ELb1ELb0EEENS1_19SingleTileSchedulerILb0ELb1ELb1ELi192EEEEEEEEEvNT_6ParamsE,"ax",@progbits
	.align	128
.text._ZN7cutlass13device_kernelIN5flash11enable_sm90INS1_16FlashAttnFwdSm90INS1_25CollectiveMainloopFwdSm90ILi2EN4cute5tupleIJNS5_1CILi1EEES8_S8_EEENS6_IJNS7_ILi192EEENS7_ILi128EEENS7_ILi96EEEEEELi96ENS_10bfloat16_tEfNS_4arch4Sm90ELb0ELb1ELb1ELb0ELb0ELb0ELb0ELb0ELb1ELb1ELb1ELb0EEENS1_21CollectiveEpilogueFwdINS6_IJSA_SC_SB_EEES9_SE_SG_Li384ELb0ELb1ELb1ELb0EEENS1_19SingleTileSchedulerILb0ELb1ELb1ELi192EEEEEEEEEvNT_6ParamsE:
        .type           _ZN7cutlass13device_kernelIN5flash11enable_sm90INS1_16FlashAttnFwdSm90INS1_25CollectiveMainloopFwdSm90ILi2EN4cute5tupleIJNS5_1CILi1EEES8_S8_EEENS6_IJNS7_ILi192EEENS7_ILi128EEENS7_ILi96EEEEEELi96ENS_10bfloat16_tEfNS_4arch4Sm90ELb0ELb1ELb1ELb0ELb0ELb0ELb0ELb0ELb1ELb1ELb1ELb0EEENS1_21CollectiveEpilogueFwdINS6_IJSA_SC_SB_EEES9_SE_SG_Li384ELb0ELb1ELb1ELb0EEENS1_19SingleTileSchedulerILb0ELb1ELb1ELi192EEEEEEEEEvNT_6ParamsE,@function
        .size           _ZN7cutlass13device_kernelIN5flash11enable_sm90INS1_16FlashAttnFwdSm90INS1_25CollectiveMainloopFwdSm90ILi2EN4cute5tupleIJNS5_1CILi1EEES8_S8_EEENS6_IJNS7_ILi192EEENS7_ILi128EEENS7_ILi96EEEEEELi96ENS_10bfloat16_tEfNS_4arch4Sm90ELb0ELb1ELb1ELb0ELb0ELb0ELb0ELb0ELb1ELb1ELb1ELb0EEENS1_21CollectiveEpilogueFwdINS6_IJSA_SC_SB_EEES9_SE_SG_Li384ELb0ELb1ELb1ELb0EEENS1_19SingleTileSchedulerILb0ELb1ELb1ELi192EEEEEEEEEvNT_6ParamsE,(.L_x_2779 - _ZN7cutlass13device_kernelIN5flash11enable_sm90INS1_16FlashAttnFwdSm90INS1_25CollectiveMainloopFwdSm90ILi2EN4cute5tupleIJNS5_1CILi1EEES8_S8_EEENS6_IJNS7_ILi192EEENS7_ILi128EEENS7_ILi96EEEEEELi96ENS_10bfloat16_tEfNS_4arch4Sm90ELb0ELb1ELb1ELb0ELb0ELb0ELb0ELb0ELb1ELb1ELb1ELb0EEENS1_21CollectiveEpilogueFwdINS6_IJSA_SC_SB_EEES9_SE_SG_Li384ELb0ELb1ELb1ELb0EEENS1_19SingleTileSchedulerILb0ELb1ELb1ELi192EEEEEEEEEvNT_6ParamsE)
        .other          _ZN7cutlass13device_kernelIN5flash11enable_sm90INS1_16FlashAttnFwdSm90INS1_25CollectiveMainloopFwdSm90ILi2EN4cute5tupleIJNS5_1CILi1EEES8_S8_EEENS6_IJNS7_ILi192EEENS7_ILi128EEENS7_ILi96EEEEEELi96ENS_10bfloat16_tEfNS_4arch4Sm90ELb0ELb1ELb1ELb0ELb0ELb0ELb0ELb0ELb1ELb1ELb1ELb0EEENS1_21CollectiveEpilogueFwdINS6_IJSA_SC_SB_EEES9_SE_SG_Li384ELb0ELb1ELb1ELb0EEENS1_19SingleTileSchedulerILb0ELb1ELb1ELi192EEEEEEEEEvNT_6ParamsE,@"STO_CUDA_ENTRY STV_DEFAULT"
_ZN7cutlass13device_kernelIN5flash11enable_sm90INS1_16FlashAttnFwdSm90INS1_25CollectiveMainloopFwdSm90ILi2EN4cute5tupleIJNS5_1CILi1EEES8_S8_EEENS6_IJNS7_ILi192EEENS7_ILi128EEENS7_ILi96EEEEEELi96ENS_10bfloat16_tEfNS_4arch4Sm90ELb0ELb1ELb1ELb0ELb0ELb0ELb0ELb0ELb1ELb1ELb1ELb0EEENS1_21CollectiveEpilogueFwdINS6_IJSA_SC_SB_EEES9_SE_SG_Li384ELb0ELb1ELb1ELb0EEENS1_19SingleTileSchedulerILb0ELb1ELb1ELi192EEEEEEEEEvNT_6ParamsE:
[----:B------:R-:W0:Y:S01]  /*0000*/  LDC R1, c[0x0][0x28] ;  /* 0x00000a00ff017b82 */ /* 0x000e220000000800 */
[----:B------:R-:W1:Y:S01]  /*0010*/  S2R R2, SR_TID.X ;  /* 0x0000000000027919 */ /* 0x000e620000002100 */
[----:B------:R-:W-:Y:S01]  /*0020*/  ELECT P0, URZ, PT ;  /* 0x00000000003f782f */ /* 0x000fe20003800000 */
[----:B------:R-:W-:Y:S01]  /*0030*/  BSSY B0, `(.L_x_837) ;  /* 0x000000e000007945 */ /* 0x000fe20003800000 */
[--C-:B-1----:R-:W-:Y:S02]  /*0040*/  SHF.R.U32.HI R26, RZ, 0x5, R2.reuse ;  /* 0x00000005ff1a7819 */ /* 0x102fe40000011602 */
[----:B------:R-:W-:-:S03]  /*0050*/  SHF.R.U32.HI R22, RZ, 0x7, R2 ;  /* 0x00000007ff167819 */ /* 0x000fc60000011602 */
        /* <DEDUP_REMOVED lines=11> */
.L_x_838:
[----:B------:R-:W-:Y:S05]  /*0110*/  BSYNC B0 ;  /* 0x0000000000007941 */ /* 0x000fea0003800000 */
.L_x_837:
        /* <DEDUP_REMOVED lines=41> */
.L_x_839:
        /* <DEDUP_REMOVED lines=22> */
.L_x_840:
        /* <DEDUP_REMOVED lines=18> */
.L_x_841:
        /* <DEDUP_REMOVED lines=22> */
.L_x_842:
        /* <DEDUP_REMOVED lines=22> */
.L_x_843:
[----:B------:R-:W-:Y:S01]  /*08f0*/  PLOP3.LUT P0, PT, PT, PT, UP0, 0x80, 0x0 ;  /* 0x000000000000781c */ /* 0x000fe20003f0f008 */
[----:B0-----:R-:W-:Y:S01]  /*0900*/  UMOV UR4, 0x1 ;  /* 0x0000000100047882 */ /* 0x001fe20000000000 */
[----:B------:R-:W-:Y:S01]  /*0910*/  NOP ;  /* 0x0000000000007918 */ /* 0x000fe20000000000 */
[----:B------:R-:W-:Y:S01]  /*0920*/  USEL UR4, UR4, 0x2, !UP0 ;  /* 0x0000000204047887 */ /* 0x000fe2000c000000 */
[----:B------:R-:W-:Y:S01]  /*0930*/  BSSY B6, `(.L_x_844) ;  /* 0x000151b000067945 */ /* 0x000fe20003800000 */
[----:B------:R-:W-:-:S04]  /*0940*/  LOP3.LUT R24, R2, 0x7f, RZ, 0xc0, !PT ;  /* 0x0000007f02187812 */ /* 0x000fc800078ec0ff */
[----:B------:R-:W-:Y:S01]  /*0950*/  IMAD.U32 R16, RZ, RZ, UR4 ;  /* 0x00000004ff107e24 */ /* 0x000fe2000f8e00ff */
[----:B-12-4-:R-:W-:Y:S06]  /*0960*/  BAR.SYNC.DEFER_BLOCKING 0x0 ;  /* 0x0000000000007b1d */ /* 0x016fec0000010000 */
[----:B------:R-:W-:Y:S05]  /*0970*/  @!P0 BRA `(.L_x_845) ;  /* 0x0000010c00248947 */ /* 0x000fea0003800000 */
.L_x_846:
[----:B------:R-:W-:-:S08]  /*0980*/  NOP ;  /* 0x0000000000007918 */ /* 0x000fd00000000000 */
[----:B------:R-:W0:Y:S02]  /*0990*/  USETMAXREG.TRY_ALLOC.CTAPOOL UP0, 0xa0 ;  /* 0x000000a0000079c8 */ /* 0x000e240008000600 */
[----:B0-----:R-:W-:-:S13]  /*09a0*/  PLOP3.LUT P0, PT, PT, PT, UP0, 0x80, 0x0 ;  /* 0x000000000000781c */ /* 0x001fda0003f0f008 */
[----:B------:R-:W-:Y:S05]  /*09b0*/  @!P0 BRA `(.L_x_846) ;  /* 0xfffffffc00f08947 */ /* 0x000fea000383ffff */
[----:B------:R-:W0:Y:S01]  /*09c0*/  S2UR UR6, SR_CTAID.Y ;  /* 0x00000000000679c3 */ /* 0x000e220000002600 */
[----:B------:R-:W-:Y:S01]  /*09d0*/  LOP3.LUT R0, R2, 0xffffff80, RZ, 0xc0, !PT ;  /* 0xffffff8002007812 */ /* 0x000fe200078ec0ff */
[----:B------:R-:W-:Y:S02]  /*09e0*/  ULDC UR7, c[0x0][0xc50] ;  /* 0x0003140000077ab9 */ /* 0x000fe40000000800 */
[----:B------:R-:W-:-:S04]  /*09f0*/  UISETP.NE.AND UP0, UPT, UR7, 0x1, UPT ;  /* 0x000000010700788c */ /* 0x000fc8000bf05270 */
[----:B------:R-:W-:Y:S08]  /*0a00*/  BAR.ARV 0x8, 0x200 ;  /* 0x0208000000007b1d */ /* 0x000ff00000002000 */
[----:B------:R-:W1:Y:S01]  /*0a10*/  S2UR UR8, SR_CTAID.Z ;  /* 0x00000000000879c3 */ /* 0x000e620000002700 */
[----:B------:R-:W-:Y:S01]  /*0a20*/  ISETP.NE.AND P0, PT, R0, 0x80, PT ;  /* 0x000000800000780c */ /* 0x000fe20003f05270 */
[----:B------:R-:W-:Y:S01]  /*0a30*/  @UP0 ULDC UR4, c[0x0][0xc54] ;  /* 0x0003150000040ab9 */ /* 0x000fe20000000800 */
[----:B------:R-:W-:Y:S01]  /*0a40*/  @UP0 ULDC UR9, c[0x0][0xc58] ;  /* 0x0003160000090ab9 */ /* 0x000fe20000000800 */
[----:B0-----:R-:W-:-:S10]  /*0a50*/  UIMAD.WIDE.U32 UR4, UR6, UR4, URZ ;  /* 0x00000004060472a5 */ /* 0x001fd4000f8e003f */
[----:B------:R-:W-:Y:S06]  /*0a60*/  @!P0 BAR.ARV 0x9, 0x100 ;  /* 0x0244000000008b1d */ /* 0x000fec0000002000 */
[----:B------:R-:W-:Y:S01]  /*0a70*/  UMOV UR10, UR6 ;  /* 0x00000006000a7c82 */ /* 0x000fe20008000000 */
[----:B------:R-:W-:Y:S01]  /*0a80*/  @UP0 USHF.R.U32.HI UR10, URZ, UR9, UR5 ;  /* 0x000000093f0a0299 */ /* 0x000fe20008011605 */
[----:B-1----:R-:W-:-:S03]  /*0a90*/  ISETP.LE.AND P0, PT, RZ, UR8, PT ;  /* 0x00000008ff007c0c */ /* 0x002fc6000bf03270 */
[----:B------:R-:W-:Y:S02]  /*0aa0*/  UIADD3 UR4, -UR10, URZ, URZ ;  /* 0x0000003f0a047290 */ /* 0x000fe4000fffe13f */
[----:B------:R-:W-:Y:S02]  /*0ab0*/  IMAD.U32 R17, RZ, RZ, UR10 ;  /* 0x0000000aff117e24 */ /* 0x000fe4000f8e00ff */
[----:B------:R-:W-:-:S06]  /*0ac0*/  UIMAD UR6, UR7, UR4, UR6 ;  /* 0x00000004070672a4 */ /* 0x000fcc000f8e0206 */
[----:B------:R-:W-:Y:S06]  /*0ad0*/  @!P0 BRA `(.L_x_847) ;  /* 0x0000015000008947 */ /* 0x000fec0003800000 */
[----:B------:R-:W0:Y:S01]  /*0ae0*/  LDC.64 R6, c[0x0][0x418] ;  /* 0x00010600ff067b82 */ /* 0x000e220000000a00 */
[----:B------:R-:W-:Y:S01]  /*0af0*/  ULDC UR4, c[0x0][0x448] ;  /* 0x0001120000047ab9 */ /* 0x000fe20000000800 */
[----:B------:R-:W-:Y:S01]  /*0b00*/  VIADD R23, R2, 0xffffff80 ;  /* 0xffffff8002177836 */ /* 0x000fe20000000000 */
[----:B------:R-:W-:-:S03]  /*0b10*/  UISETP.NE.AND UP0, UPT, UR4, 0x1, UPT ;  /* 0x000000010400788c */ /* 0x000fc6000bf05270 */
[----:B------:R-:W-:Y:S02]  /*0b20*/  ULDC.64 UR4, c[0x0][0x9e0] ;  /* 0x0002780000047ab9 */ /* 0x000fe40000000a00 */
[----:B------:R-:W1:Y:S01]  /*0b30*/  LDC R89, c[0x0][0x288] ;  /* 0x0000a200ff597b82 */ /* 0x000e620000000800 */
[----:B------:R-:W-:-:S05]  /*0b40*/  UISETP.GE.AND UP1, UPT, UR5, 0x1, UPT ;  /* 0x000000010500788c */ /* 0x000fca000bf26270 */
[----:B------:R-:W-:Y:S01]  /*0b50*/  @UP0 ULDC UR9, c[0x0][0x44c] ;  /* 0x0001130000090ab9 */ /* 0x000fe20000000800 */
[----:B------:R-:W-:Y:S01]  /*0b60*/  @UP0 ULDC UR11, c[0x0][0x450] ;  /* 0x00011400000b0ab9 */ /* 0x000fe20000000800 */
[----:B------:R-:W2:Y:S01]  /*0b70*/  LDC R18, c[0x0][0x424] ;  /* 0x00010900ff127b82 */ /* 0x000ea20000000800 */
[----:B------:R-:W-:-:S07]  /*0b80*/  PLOP3.LUT P1, PT, PT, PT, UP1, 0x80, 0x0 ;  /* 0x000000000000781c */ /* 0x000fce0003f2f018 */
[----:B------:R-:W3:Y:S01]  /*0b90*/  LDC R5, c[0x0][0x2f0] ;  /* 0x0000bc00ff057b82 */ /* 0x000ee20000000800 */
[----:B0-----:R-:W-:-:S04]  /*0ba0*/  ISETP.NE.U32.AND P0, PT, R6, RZ, PT ;  /* 0x000000ff0600720c */ /* 0x001fc80003f05070 */
[----:B------:R-:W-:-:S03]  /*0bb0*/  ISETP.NE.AND.EX P0, PT, R7, RZ, PT, P0 ;  /* 0x000000ff0700720c */ /* 0x000fc60003f05300 */
[----:B------:R-:W0:Y:S01]  /*0bc0*/  S2UR UR39, SR_CTAID.X ;  /* 0x00000000002779c3 */ /* 0x000e220000002500 */
[----:B-1----:R-:W-:Y:S02]  /*0bd0*/  IADD3 R3, -R89, 0x1, RZ ;  /* 0x0000000159037810 */ /* 0x002fe40007ffe1ff */
[----:B--2---:R-:W-:-:S05]  /*0be0*/  SEL R18, R18, 0x1, P0 ;  /* 0x0000000112127807 */ /* 0x004fca0000000000 */
[----:B---3--:R-:W-:-:S05]  /*0bf0*/  IMAD R3, R18, R5, R3 ;  /* 0x0000000512037224 */ /* 0x008fca00078e0203 */
[----:B------:R-:W-:Y:S01]  /*0c00*/  R2UR UR10, R3 ;  /* 0x00000000030a72ca */ /* 0x000fe200000e0000 */
[----:B0-----:R-:W-:-:S04]  /*0c10*/  UIMAD UR39, UR39, 0xc0, URZ ;  /* 0x000000c0272778a4 */ /* 0x001fc8000f8e023f */
[----:B------:R-:W-:Y:S02]  /*0c20*/  @UP0 UIADD3 UR8, UR39, 0xbf, URZ ;  /* 0x000000bf27080890 */ /* 0x000fe4000fffe03f */
[----:B------:R-:W-:Y:S02]  /*0c30*/  UIADD3 UR7, UR39, 0xbf, URZ ;  /* 0x000000bf27077890 */ /* 0x000fe4000fffe03f */
[----:B------:R-:W-:-:S04]  /*0c40*/  UIMAD.WIDE.U32 UR8, UR8, UR9, URZ ;  /* 0x00000009080872a5 */ /* 0x000fc8000f8e003f */
[----:B------:R-:W-:-:S04]  /*0c50*/  @UP0 USHF.R.U32.HI UR7, URZ, UR11, UR9 ;  /* 0x0000000b3f070299 */ /* 0x000fc80008011609 */
[----:B------:R-:W-:-:S04]  /*0c60*/  UIADD3 UR7, UR10, UR7, URZ ;  /* 0x000000070a077290 */ /* 0x000fc8000fffe03f */
[----:B------:R-:W-:-:S06]  /*0c70*/  UIADD3 UR4, UR7, UR4, URZ ;  /* 0x0000000407047290 */ /* 0x000fcc000fffe03f */
[----:B------:R-:W-:Y:S01]  /*0c80*/  IMAD.U32 R0, RZ, RZ, UR4 ;  /* 0x00000004ff007e24 */ /* 0x000fe2000f8e00ff */
[----:B------:R-:W-:Y:S06]  /*0c90*/  @!P1 BRA `(.L_x_848) ;  /* 0x0000000000409947 */ /* 0x000fec0003800000 */
[----:B------:R-:W-:Y:S01]  /*0ca0*/  ISETP.LT.AND P0, PT, RZ, UR7, PT ;  /* 0x00000007ff007c0c */ /* 0x000fe2000bf01270 */
[----:B------:R-:W-:-:S12]  /*0cb0*/  UIADD3 UR4, UR7, -0x1, URZ ;  /* 0xffffffff07047890 */ /* 0x000fd8000fffe03f */
[----:B------:R-:W-:Y:S05]  /*0cc0*/  @P0 BRA `(.L_x_849) ;  /* 0x00000000001c0947 */ /* 0x000fea0003800000 */
[----:B------:R-:W-:Y:S02]  /*0cd0*/  UISETP.NE.AND UP1, UPT, UR5, 0x1, UPT ;  /* 0x000000010500788c */ /* 0x000fe4000bf25270 */
[----:B------:R-:W-:-:S09]  /*0ce0*/  UIADD3 UR4, -UR7, URZ, URZ ;  /* 0x0000003f07047290 */ /* 0x000fd2000fffe13f */
[----:B------:R-:W-:Y:S02]  /*0cf0*/  @UP1 ULDC.64 UR10, c[0x0][0x9e8] ;  /* 0x00027a00000a1ab9 */ /* 0x000fe40000000a00 */
[----:B------:R-:W-:-:S04]  /*0d00*/  UIMAD.WIDE.U32 UR8, UR4, UR10, URZ ;  /* 0x0000000a040872a5 */ /* 0x000fc8000f8e003f */
[----:B------:R-:W-:-:S04]  /*0d10*/  @UP1 USHF.R.U32.HI UR4, URZ, UR11, UR9 ;  /* 0x0000000b3f041299 */ /* 0x000fc80008011609 */
[----:B------:R-:W-:Y:S01]  /*0d20*/  ULOP3.LUT UR4, URZ, UR4, URZ, 0x33, !UPT ;  /* 0x000000043f047292 */ /* 0x000fe2000f8e333f */
[----:B------:R-:W-:Y:S11]  /*0d30*/  BRA `(.L_x_850) ;  /* 0x0000000000107947 */ /* 0x000ff60003800000 */
.L_x_849:
[----:B------:R-:W-:-:S11]  /*0d40*/  UISETP.NE.AND UP1, UPT, UR5, 0x1, UPT ;  /* 0x000000010500788c */ /* 0x000fd6000bf25270 */
[----:B------:R-:W-:Y:S02]  /*0d50*/  @UP1 ULDC.64 UR10, c[0x0][0x9e8] ;  /* 0x00027a00000a1ab9 */ /* 0x000fe40000000a00 */
[----:B------:R-:W-:-:S04]  /*0d60*/  UIMAD.WIDE.U32 UR8, UR4, UR10, URZ ;  /* 0x0000000a040872a5 */ /* 0x000fc8000f8e003f */
[----:B------:R-:W-:-:S12]  /*0d70*/  @UP1 USHF.R.U32.HI UR4, URZ, UR11, UR9 ;  /* 0x0000000b3f041299 */ /* 0x000fd80008011609 */
.L_x_850:
[----:B------:R-:W-:-:S06]  /*0d80*/  UIMAD UR4, UR4, UR5, UR5 ;  /* 0x00000005040472a4 */ /* 0x000fcc000f8e0205 */
[----:B------:R-:W-:-:S07]  /*0d90*/  VIMNMX R0, R0, UR4, PT ;  /* 0x0000000400007c48 */ /* 0x000fce000bfe0100 */
.L_x_848:
[-C--:B------:R-:W-:Y:S01]  /*0da0*/  IMAD R89, R18, R5.reuse, -R89 ;  /* 0x0000000512597224 */ /* 0x080fe200078e0a59 */
[----:B------:R-:W-:Y:S01]  /*0db0*/  @UP0 ULDC UR8, c[0x0][0x44c] ;  /* 0x0001130000080ab9 */ /* 0x000fe20000000800 */
[----:B------:R-:W-:Y:S01]  /*0dc0*/  VIADD R4, R0, 0x7f ;  /* 0x0000007f00047836 */ /* 0x000fe20000000000 */
[----:B------:R-:W-:Y:S01]  /*0dd0*/  UIMAD.WIDE.U32 UR8, UR39, UR8, URZ ;  /* 0x00000008270872a5 */ /* 0x000fe2000f8e003f */
[----:B------:R-:W-:Y:S01]  /*0de0*/  IMAD R0, R18, R5, 0x7f ;  /* 0x0000007f12007424 */ /* 0x000fe200078e0205 */
[----:B------:R-:W-:Y:S01]  /*0df0*/  R2UR UR7, R89 ;  /* 0x00000000590772ca */ /* 0x000fe200000e0000 */
[----:B------:R-:W-:Y:S01]  /*0e00*/  @UP0 ULDC UR10, c[0x0][0x450] ;  /* 0x00011400000a0ab9 */ /* 0x000fe20000000800 */
[----:B------:R-:W-:Y:S01]  /*0e10*/  UMOV UR4, UR39 ;  /* 0x0000002700047c82 */ /* 0x000fe20008000000 */
[----:B------:R-:W-:Y:S01]  /*0e20*/  SHF.R.S32.HI R5, RZ, 0x1f, R4 ;  /* 0x0000001fff057819 */ /* 0x000fe20000011404 */
[----:B------:R-:W-:Y:S01]  /*0e30*/  @UP0 USHF.R.U32.HI UR4, URZ, UR10, UR9 ;  /* 0x0000000a3f040299 */ /* 0x000fe20008011609 */
[----:B------:R-:W-:-:S02]  /*0e40*/  SHF.R.S32.HI R3, RZ, 0x1f, R0 ;  /* 0x0000001fff037819 */ /* 0x000fc40000011400 */
[----:B------:R-:W-:Y:S02]  /*0e50*/  LEA.HI R5, R5, R4, RZ, 0x7 ;  /* 0x0000000405057211 */ /* 0x000fe400078f38ff */
[----:B------:R-:W-:Y:S02]  /*0e60*/  LEA.HI R3, R3, R0, RZ, 0x7 ;  /* 0x0000000003037211 */ /* 0x000fe400078f38ff */
[----:B------:R-:W-:Y:S02]  /*0e70*/  SHF.R.S32.HI R0, RZ, 0x7, R5 ;  /* 0x00000007ff007819 */ /* 0x000fe40000011405 */
[----:B------:R-:W-:Y:S01]  /*0e80*/  UIADD3 UR4, UR7, UR4, URZ ;  /* 0x0000000407047290 */ /* 0x000fe2000fffe03f */
[----:B------:R-:W-:Y:S02]  /*0e90*/  SHF.R.S32.HI R3, RZ, 0x7, R3 ;  /* 0x00000007ff037819 */ /* 0x000fe40000011403 */
[----:B------:R-:W-:Y:S02]  /*0ea0*/  ULDC UR7, c[0x0][0x9dc] ;  /* 0x0002770000077ab9 */ /* 0x000fe40000000800 */
[----:B------:R-:W-:Y:S01]  /*0eb0*/  UIADD3 UR7, UR4, -UR7, URZ ;  /* 0x8000000704077290 */ /* 0x000fe2000fffe03f */
[----:B------:R-:W-:Y:S01]  /*0ec0*/  VIMNMX R88, R3, R0, PT ;  /* 0x0000000003587248 */ /* 0x000fe20003fe0100 */
[----:B------:R-:W-:Y:S10]  /*0ed0*/  @!P1 BRA `(.L_x_851) ;  /* 0x0000000000449947 */ /* 0x000ff40003800000 */
[----:B------:R-:W-:-:S06]  /*0ee0*/  UISETP.GT.AND UP0, UPT, UR4, -0x1, UPT ;  /* 0xffffffff0400788c */ /* 0x000fcc000bf04270 */
[----:B------:R-:W-:-:S13]  /*0ef0*/  PLOP3.LUT P0, PT, PT, PT, UP0, 0x80, 0x0 ;  /* 0x000000000000781c */ /* 0x000fda0003f0f008 */
[----:B------:R-:W-:Y:S05]  /*0f00*/  @P0 BRA `(.L_x_852) ;  /* 0x00000000001c0947 */ /* 0x000fea0003800000 */
[----:B------:R-:W-:Y:S02]  /*0f10*/  UISETP.NE.AND UP0, UPT, UR5, 0x1, UPT ;  /* 0x000000010500788c */ /* 0x000fe4000bf05270 */
[----:B------:R-:W-:-:S09]  /*0f20*/  ULOP3.LUT UR4, URZ, UR4, URZ, 0x33, !UPT ;  /* 0x000000043f047292 */ /* 0x000fd2000f8e333f */
[----:B------:R-:W-:Y:S02]  /*0f30*/  @UP0 ULDC.64 UR10, c[0x0][0x9e8] ;  /* 0x00027a00000a0ab9 */ /* 0x000fe40000000a00 */
[----:B------:R-:W-:-:S04]  /*0f40*/  UIMAD.WIDE.U32 UR8, UR4, UR10, URZ ;  /* 0x0000000a040872a5 */ /* 0x000fc8000f8e003f */
[----:B------:R-:W-:-:S04]  /*0f50*/  @UP0 USHF.R.U32.HI UR4, URZ, UR11, UR9 ;  /* 0x0000000b3f040299 */ /* 0x000fc80008011609 */
[----:B------:R-:W-:Y:S01]  /*0f60*/  ULOP3.LUT UR4, URZ, UR4, URZ, 0x33, !UPT ;  /* 0x000000043f047292 */ /* 0x000fe2000f8e333f */
[----:B------:R-:W-:Y:S11]  /*0f70*/  BRA `(.L_x_853) ;  /* 0x0000000000107947 */ /* 0x000ff60003800000 */
.L_x_852:
[----:B------:R-:W-:-:S11]  /*0f80*/  UISETP.NE.AND UP0, UPT, UR5, 0x1, UPT ;  /* 0x000000010500788c */ /* 0x000fd6000bf05270 */
[----:B------:R-:W-:Y:S02]  /*0f90*/  @UP0 ULDC.64 UR10, c[0x0][0x9e8] ;  /* 0x00027a00000a0ab9 */ /* 0x000fe40000000a00 */
[----:B------:R-:W-:-:S04]  /*0fa0*/  UIMAD.WIDE.U32 UR8, UR4, UR10, URZ ;  /* 0x0000000a040872a5 */ /* 0x000fc8000f8e003f */
[----:B------:R-:W-:-:S12]  /*0fb0*/  @UP0 USHF.R.U32.HI UR4, URZ, UR11, UR9 ;  /* 0x0000000b3f040299 */ /* 0x000fd80008011609 */
.L_x_853:
[----:B------:R-:W-:-:S04]  /*0fc0*/  UIMAD UR4, UR4, UR5, URZ ;  /* 0x00000005040472a4 */ /* 0x000fc8000f8e023f */
[----:B------:R-:W-:-:S04]  /*0fd0*/  UISETP.LT.AND UP0, UPT, UR7, UR4, UPT ;  /* 0x000000040700728c */ /* 0x000fc8000bf01270 */
[----:B------:R-:W-:-:S12]  /*0fe0*/  USEL UR7, UR7, UR4, !UP0 ;  /* 0x0000000407077287 */ /* 0x000fd8000c000000 */
.L_x_851:
[----:B------:R-:W-:Y:S02]  /*0ff0*/  USHF.R.S32.HI UR4, URZ, 0x1f, UR7 ;  /* 0x0000001f3f047899 */ /* 0x000fe40008011407 */
[----:B------:R-:W-:Y:S02]  /*1000*/  USHF.R.U32.HI UR11, URZ, 0x10, UR6 ;  /* 0x000000103f0b7899 */ /* 0x000fe40008011606 */
[----:B------:R-:W-:Y:S02]  /*1010*/  ULEA.HI UR4, UR4, UR7, URZ, 0x7 ;  /* 0x0000000704047291 */ /* 0x000fe4000f8f383f */
[----:B------:R-:W-:Y:S02]  /*1020*/  ULOP3.LUT UR7, UR6, 0xffff, URZ, 0xc0, !UPT ;  /* 0x0000ffff06077892 */ /* 0x000fe4000f8ec03f */
[----:B------:R-:W-:-:S04]  /*1030*/  USHF.R.S32.HI UR4, URZ, 0x7, UR4 ;  /* 0x000000073f047899 */ /* 0x000fc80008011404 */
[----:B------:R-:W-:-:S04]  /*1040*/  UISETP.LT.AND UP0, UPT, URZ, UR4, UPT ;  /* 0x000000043f00728c */ /* 0x000fc8000bf01270 */
[----:B------:R-:W-:Y:S02]  /*1050*/  USEL UR10, URZ, UR4, !UP0 ;  /* 0x000000043f0a7287 */ /* 0x000fe4000c000000 */
[----:B------:R-:W-:Y:S01]  /*1060*/  UISETP.NE.AND UP0, UPT, UR11, URZ, UPT ;  /* 0x0000003f0b00728c */ /* 0x000fe2000bf05270 */
[----:B------:R-:W-:-:S03]  /*1070*/  UMOV UR4, URZ ;  /* 0x0000003f00047c82 */ /* 0x000fc60008000000 */
[----:B------:R-:W-:-:S07]  /*1080*/  ISETP.GT.AND P0, PT, R88, UR10, PT ;  /* 0x0000000a58007c0c */ /* 0x000fce000bf04270 */
[----:B------:R-:W-:-:S06]  /*1090*/  @!UP0 ULDC UR11, c[0x0][0x9f0] ;  /* 0x00027c00000b8ab9 */ /* 0x000fcc0000000800 */
[----:B------:R-:W-:Y:S05]  /*10a0*/  @!P0 BRA `(.L_x_854) ;  /* 0x00000000008c8947 */ /* 0x000fea0003800000 */
[----:B------:R-:W-:Y:S01]  /*10b0*/  IMAD.U32 R5, RZ, RZ, UR11 ;  /* 0x0000000bff057e24 */ /* 0x000fe2000f8e00ff */
[----:B------:R-:W-:-:S04]  /*10c0*/  UMOV UR4, URZ ;  /* 0x0000003f00047c82 */ /* 0x000fc80008000000 */
[----:B------:R-:W-:-:S04]  /*10d0*/  IABS R0, R5 ;  /* 0x0000000500007213 */ /* 0x000fc80000000000 */
[----:B------:R-:W-:Y:S02]  /*10e0*/  R2UR UR12, R0 ;  /* 0x00000000000c72ca */ /* 0x000fe400000e0000 */
[----:B------:R-:W-:Y:S02]  /*10f0*/  IADD3 R0, R5, -0x1, R88 ;  /* 0xffffffff05007810 */ /* 0x000fe40007ffe058 */
[----:B------:R-:W-:Y:S02]  /*1100*/  IABS R5, R5 ;  /* 0x0000000500057213 */ /* 0x000fe40000000000 */
[----:B------:R-:W-:-:S03]  /*1110*/  R2UR UR6, R0 ;  /* 0x00000000000672ca */ /* 0x000fc600000e0000 */
[----:B------:R-:W-:-:S04]  /*1120*/  IMAD.MOV R5, RZ, RZ, -R5 ;  /* 0x000000ffff057224 */ /* 0x000fc800078e0a05 */
[----:B------:R-:W0:Y:S06]  /*1130*/  I2F.RP R3, UR12 ;  /* 0x0000000c00037d06 */ /* 0x000e2c0008209400 */
[----:B------:R-:W-:-:S06]  /*1140*/  UIADD3 UR6, -UR10, UR6, URZ ;  /* 0x000000060a067290 */ /* 0x000fcc000fffe13f */
[----:B------:R-:W-:Y:S01]  /*1150*/  IMAD.U32 R0, RZ, RZ, UR6 ;  /* 0x00000006ff007e24 */ /* 0x000fe2000f8e00ff */
[----:B------:R-:W-:Y:S01]  /*1160*/  ULOP3.LUT UR6, UR6, UR11, URZ, 0x3c, !UPT ;  /* 0x0000000b06067292 */ /* 0x000fe2000f8e3c3f */
[----:B0-----:R-:W0:Y:S03]  /*1170*/  MUFU.RCP R3, R3 ;  /* 0x0000000300037308 */ /* 0x001e260000001000 */
[----:B------:R-:W-:-:S04]  /*1180*/  IABS R0, R0 ;  /* 0x0000000000007213 */ /* 0x000fc80000000000 */
[----:B------:R-:W-:Y:S01]  /*1190*/  R2UR UR9, R0 ;  /* 0x00000000000972ca */ /* 0x000fe200000e0000 */
[----:B------:R-:W-:Y:S02]  /*11a0*/  IMAD.MOV.U32 R0, RZ, RZ, R5 ;  /* 0x000000ffff007224 */ /* 0x000fe400078e0005 */
[----:B0-----:R-:W-:-:S06]  /*11b0*/  VIADD R4, R3, 0xffffffe ;  /* 0x0ffffffe03047836 */ /* 0x001fcc0000000000 */
        /* <DEDUP_REMOVED lines=18> */
.L_x_854:
[----:B------:R-:W-:Y:S02]  /*12e0*/  UIMAD UR5, UR7, UR4, UR10 ;  /* 0x00000004070572a4 */ /* 0x000fe4000f8e020a */
[----:B------:R-:W-:Y:S01]  /*12f0*/  IMAD.U32 R5, RZ, RZ, UR4 ;  /* 0x00000004ff057e24 */ /* 0x000fe2000f8e00ff */
[----:B------:R-:W-:Y:S01]  /*1300*/  PLOP3.LUT P0, PT, PT, PT, PT, 0x80, 0x0 ;  /* 0x000000000000781c */ /* 0x000fe20003f0f070 */
[----:B------:R-:W-:Y:S01]  /*1310*/  IMAD.MOV.U32 R3, RZ, RZ, RZ ;  /* 0x000000ffff037224 */ /* 0x000fe200078e00ff */
[----:B------:R-:W-:Y:S01]  /*1320*/  CS2R R134, SRZ ;  /* 0x0000000000867805 */ /* 0x000fe2000001ff00 */
[----:B------:R-:W-:Y:S01]  /*1330*/  IMAD.MOV.U32 R0, RZ, RZ, RZ ;  /* 0x000000ffff007224 */ /* 0x000fe200078e00ff */
[----:B------:R-:W-:Y:S01]  /*1340*/  VIADDMNMX R88, R5, UR5, R88, PT ;  /* 0x0000000505587c46 */ /* 0x000fe2000b800158 */
[----:B------:R-:W-:Y:S01]  /*1350*/  IMAD.U32 R19, RZ, RZ, UR5 ;  /* 0x00000005ff137e24 */ /* 0x000fe2000f8e00ff */
[----:B------:R-:W-:Y:S02]  /*1360*/  CS2R R132, SRZ ;  /* 0x0000000000847805 */ /* 0x000fe4000001ff00 */
[----:B------:R-:W-:-:S02]  /*1370*/  CS2R R130, SRZ ;  /* 0x0000000000827805 */ /* 0x000fc4000001ff00 */
[----:B------:R-:W-:Y:S02]  /*1380*/  ISETP.GT.AND P1, PT, R88, UR5, PT ;  /* 0x0000000558007c0c */ /* 0x000fe4000bf24270 */
        /* <DEDUP_REMOVED lines=26> */
[----:B------:R-:W-:-:S05]  /*1530*/  SHF.R.S32.HI R92, RZ, 0x7, R91 ;  /* 0x00000007ff5c7819 */ /* 0x000fca000001145b */
        /* <DEDUP_REMOVED lines=9> */
[----:B------:R-:W-:Y:S02]  /*15d0*/  ULEA UR4, UR5, UR36, 0xc ;  /* 0x0000002405047291 */ /* 0x000fe4000f8e603f */
[----:B------:R-:W-:Y:S02]  /*15e0*/  ULEA UR5, UR5, UR6, 0xd ;  /* 0x0000000605057291 */ /* 0x000fe4000f8e683f */
[----:B------:R-:W-:Y:S02]  /*15f0*/  UIADD3 UR4, UR4, 0xc400, URZ ;  /* 0x0000c40004047890 */ /* 0x000fe4000fffe03f */
[----:B------:R-:W-:Y:S02]  /*1600*/  USHF.R.U32.HI UR5, URZ, 0x4, UR5 ;  /* 0x000000043f057899 */ /* 0x000fe40008011605 */
[----:B------:R-:W-:Y:S02]  /*1610*/  USHF.R.U32.HI UR4, URZ, 0x4, UR4 ;  /* 0x000000043f047899 */ /* 0x000fe40008011604 */
[----:B------:R-:W-:-:S02]  /*1620*/  ULOP3.LUT UR60, UR5, 0x3fff, URZ, 0xc0, !UPT ;  /* 0x00003fff053c7892 */ /* 0x000fc4000f8ec03f */
        /* <DEDUP_REMOVED lines=18> */
.L_x_856:
[----:B------:R-:W-:Y:S02]  /*1750*/  SHF.L.U32 R4, RZ, 0x1f, RZ ;  /* 0x0000001fff047819 */ /* 0x000fe400000006ff */
[----:B------:R-:W-:Y:S02]  /*1760*/  LEA.HI R3, R90, R23, RZ, 0x4 ;  /* 0x000000175a037211 */ /* 0x000fe400078f20ff */
[----:B------:R-:W0:Y:S02]  /*1770*/  SYNCS.PHASECHK.TRANS64.TRYWAIT P0, [UR36+0x2d800], R4 ;  /* 0x02d80004ff0075a7 */ /* 0x000e240008000164 */
[----:B------:R-:W-:-:S05]  /*1780*/  LOP3.LUT R0, R3, 0xfffffff0, RZ, 0xc0, !PT ;  /* 0xfffffff003007812 */ /* 0x000fca00078ec0ff */
[----:B------:R-:W-:-:S05]  /*1790*/  IMAD.IADD R10, R23, 0x1, -R0 ;  /* 0x00000001170a7824 */ /* 0x000fca00078e0a00 */
[----:B------:R-:W-:-:S04]  /*17a0*/  SHF.R.S32.HI R5, RZ, 0x1f, R10 ;  /* 0x0000001fff057819 */ /* 0x000fc8000001140a */
[----:B------:R-:W-:Y:S01]  /*17b0*/  LEA.HI R0, R5, R10, RZ, 0x3 ;  /* 0x0000000a05007211 */ /* 0x000fe200078f18ff */
[----:B0-----:R-:W-:Y:S06]  /*17c0*/  @!P0 BRA `(.L_x_857) ;  /* 0x0000014000cc8947 */ /* 0x001fec0003800000 */
.L_x_1024:
[----:B------:R-:W-:Y:S01]  /*17d0*/  R2UR UR4, R16 ;  /* 0x00000000100472ca */ /* 0x000fe200000e0000 */
[----:B------:R-:W-:Y:S01]  /*17e0*/  IMAD.MOV.U32 R7, RZ, RZ, 0x20 ;  /* 0x00000020ff077424 */ /* 0x000fe200078e00ff */
[----:B0-----:R-:W-:-:S05]  /*17f0*/  LOP3.LUT R5, R0, 0xfffffff8, RZ, 0xc0, !PT ;  /* 0xfffffff800057812 */ /* 0x001fca00078ec0ff */
[----:B------:R-:W-:-:S05]  /*1800*/  IMAD.IADD R10, R10, 0x1, -R5 ;  /* 0x000000010a0a7824 */ /* 0x000fca00078e0a05 */
[----:B------:R-:W-:Y:S01]  /*1810*/  LOP3.LUT P1, RZ, R10, 0x4, RZ, 0xc0, !PT ;  /* 0x000000040aff7812 */ /* 0x000fe2000782c0ff */
[----:B------:R-:W-:-:S03]  /*1820*/  ULOP3.LUT UR4, UR4, 0x1, URZ, 0xfc, !UPT ;  /* 0x0000000104047892 */ /* 0x000fc6000f8efc3f */
[----:B------:R-:W-:-:S03]  /*1830*/  SEL R7, R7, 0xffffffe0, !P1 ;  /* 0xffffffe007077807 */ /* 0x000fc60004800000 */
[----:B------:R-:W-:-:S05]  /*1840*/  IMAD.U32 R6, RZ, RZ, UR4 ;  /* 0x00000004ff067e24 */ /* 0x000fca000f8e00ff */
[----:B------:R-:W-:-:S13]  /*1850*/  ISETP.NE.AND P0, PT, R6, 0x3, PT ;  /* 0x000000030600780c */ /* 0x000fda0003f05270 */
[----:B------:R-:W-:Y:S05]  /*1860*/  @!P0 BRA `(.L_x_858) ;  /* 0x0000000000048947 */ /* 0x000fea0003800000 */
[----:B------:R-:W-:Y:S01]  /*1870*/  BPT.TRAP 0x1 ;  /* 0x000000040000795c */ /* 0x000fe20000300000 */
.L_x_858:
[----:B------:R0:W1:Y:S01]  /*1880*/  SYNCS.PHASECHK.TRANS64.TRYWAIT P2, [UR36+0x2d830], R4 ;  /* 0x02d83004ff0075a7 */ /* 0x0000620008040164 */
[----:B------:R-:W-:Y:S05]  /*1890*/  @!P0 BRA `(.L_x_859) ;  /* 0x0000000000048947 */ /* 0x000fea0003800000 */
[----:B------:R-:W-:Y:S01]  /*18a0*/  BPT.TRAP 0x1 ;  /* 0x000000040000795c */ /* 0x000fe20000300000 */
.L_x_859:
[----:B------:R-:W-:Y:S01]  /*18b0*/  IMAD.U32 R12, RZ, RZ, UR37 ;  /* 0x00000025ff0c7e24 */ /* 0x000fe2000f8e00ff */
[----:B------:R-:W-:-:S04]  /*18c0*/  ISETP.NE.AND P1, PT, R24, RZ, PT ;  /* 0x000000ff1800720c */ /* 0x000fc80003f25270 */
[----:B------:R-:W-:Y:S01]  /*18d0*/  LOP3.LUT R12, R12, 0x10000, RZ, 0xfc, !PT ;  /* 0x000100000c0c7812 */ /* 0x000fe200078efcff */
[----:B-1----:R-:W-:Y:S08]  /*18e0*/  @P2 BRA `(.L_x_860) ;  /* 0x0000000000082947 */ /* 0x002ff00003800000 */
[----:B------:R-:W1:Y:S02]  /*18f0*/  SYNCS.PHASECHK.TRANS64.TRYWAIT P2, [UR36+0x2d830], R4 ;  /* 0x02d83004ff0075a7 */ /* 0x000e640008040164 */
[----:B-1----:R-:W-:Y:S05]  /*1900*/  @!P2 BRA `(.L_x_861) ;  /* 0x000001400094a947 */ /* 0x002fea0003800000 */
.L_x_860:
[----:B------:R-:W-:Y:S05]  /*1910*/  WARPSYNC.ALL ;  /* 0x0000000000007948 */ /* 0x000fea0003800000 */
[----:B------:R-:W-:Y:S01]  /*1920*/  IMAD.MOV.U32 R13, RZ, RZ, -0x7fffffe0 ;  /* 0x80000020ff0d7424 */ /* 0x000fe200078e00ff */
[----:B------:R-:W-:Y:S01]  /*1930*/  UIADD3 UR4, UR36, 0x15400, URZ ;  /* 0x0001540024047890 */ /* 0x000fe2000fffe03f */
[C---:B------:R-:W-:Y:S01]  /*1940*/  R2UR UR8, R12.reuse ;  /* 0x000000000c0872ca */ /* 0x040fe200000e0000 */
[----:B------:R-:W-:Y:S02]  /*1950*/  WARPGROUP.ARRIVE ;  /* 0x00000000000079c5 */ /* 0x000fe40000000000 */
[----:B------:R-:W-:Y:S01]  /*1960*/  R2UR UR9, R13 ;  /* 0x000000000d0972ca */ /* 0x000fe200000e0000 */
[----:B------:R-:W-:Y:S01]  /*1970*/  USHF.R.U32.HI UR4, URZ, 0x4, UR4 ;  /* 0x000000043f047899 */ /* 0x000fe20008011604 */
[----:B------:R-:W-:Y:S01]  /*1980*/  R2UR UR24, R12 ;  /* 0x000000000c1872ca */ /* 0x000fe200000e0000 */
[----:B------:R-:W-:Y:S01]  /*1990*/  UMOV UR11, 0x80000020 ;  /* 0x80000020000b7882 */ /* 0x000fe20000000000 */
[----:B------:R-:W-:Y:S01]  /*19a0*/  UMOV UR13, 0x80000020 ;  /* 0x80000020000d7882 */ /* 0x000fe20000000000 */
[----:B------:R-:W-:Y:S01]  /*19b0*/  ULOP3.LUT UR4, UR4, 0x3fff, URZ, 0xc0, !UPT ;  /* 0x00003fff04047892 */ /* 0x000fe2000f8ec03f */
[C---:B------:R-:W-:Y:S01]  /*19c0*/  LOP3.LUT P2, RZ, R10.reuse, 0x2, RZ, 0xc0, !PT ;  /* 0x000000020aff7812 */ /* 0x040fe2000784c0ff */
[----:B------:R-:W-:Y:S01]  /*19d0*/  UMOV UR15, 0x80000020 ;  /* 0x80000020000f7882 */ /* 0x000fe20000000000 */
[----:B------:R-:W-:Y:S01]  /*19e0*/  UMOV UR17, 0x80000020 ;  /* 0x8000002000117882 */ /* 0x000fe20000000000 */
[----:B------:R-:W-:Y:S01]  /*19f0*/  ULOP3.LUT UR37, UR4, 0x10000, URZ, 0xfc, !UPT ;  /* 0x0001000004257892 */ /* 0x000fe2000f8efc3f */
[----:B------:R-:W-:Y:S01]  /*1a00*/  IMAD.SHL.U32 R10, R10, 0x40, RZ ;  /* 0x000000400a0a7824 */ /* 0x000fe200078e00ff */
[----:B------:R-:W-:Y:S01]  /*1a10*/  UMOV UR19, 0x80000020 ;  /* 0x8000002000137882 */ /* 0x000fe20000000000 */
[----:B------:R-:W-:Y:S01]  /*1a20*/  UMOV UR21, 0x80000020 ;  /* 0x8000002000157882 */ /* 0x000fe20000000000 */
[----:B------:R-:W-:Y:S01]  /*1a30*/  UIADD3 UR14, UR37, 0x200, URZ ;  /* 0x00000200250e7890 */ /* 0x000fe2000fffe03f */
[----:B------:R-:W-:Y:S01]  /*1a40*/  SHF.R.U32.HI R3, RZ, 0x1, R3 ;  /* 0x00000001ff037819 */ /* 0x000fe20000011603 */
[----:B------:R-:W-:Y:S01]  /*1a50*/  UIADD3 UR12, UR24, 0x300, URZ ;  /* 0x00000300180c7890 */ /* 0x000fe2000fffe03f */
[----:B------:R-:W-:Y:S01]  /*1a60*/  LOP3.LUT R10, R10, 0x1c0, RZ, 0xc0, !PT ;  /* 0x000001c00a0a7812 */ /* 0x000fe200078ec0ff */
[----:B------:R-:W-:Y:S01]  /*1a70*/  UMOV UR10, UR37 ;  /* 0x00000025000a7c82 */ /* 0x000fe20008000000 */
[----:B------:R-:W-:Y:S01]  /*1a80*/  UIADD3 UR16, UR24, 0x302, URZ ;  /* 0x0000030218107890 */ /* 0x000fe2000fffe03f */
[----:B------:R-:W-:Y:S01]  /*1a90*/  HGMMA.64x128x16.F32.BF16 R24, gdesc[UR8], RZ, !UPT, gsb0 ;  /* 0x01e00000081879f0 */ /* 0x000fe2000c0018ff */
[----:B------:R-:W-:Y:S01]  /*1aa0*/  UIADD3 UR8, UR24, 0x2, URZ ;  /* 0x0000000218087890 */ /* 0x000fe2000fffe03f */
[----:B------:R-:W-:Y:S01]  /*1ab0*/  IMAD.SHL.U32 R0, R0, 0x40, RZ ;  /* 0x0000004000007824 */ /* 0x000fe200078e00ff */
[----:B------:R-:W-:Y:S01]  /*1ac0*/  UIADD3 UR10, UR37, 0x2, URZ ;  /* 0x00000002250a7890 */ /* 0x000fe2000fffe03f */
[----:B------:R-:W-:Y:S01]  /*1ad0*/  UMOV UR9, 0x80000020 ;  /* 0x8000002000097882 */ /* 0x000fe20000000000 */
[----:B------:R-:W-:Y:S01]  /*1ae0*/  UMOV UR11, 0x80000020 ;  /* 0x80000020000b7882 */ /* 0x000fe20000000000 */
[----:B------:R-:W-:Y:S01]  /*1af0*/  UIADD3 UR18, UR37, 0x202, URZ ;  /* 0x0000020225127890 */ /* 0x000fe2000fffe03f */
[----:B------:R-:W-:Y:S01]  /*1b00*/  LOP3.LUT R0, R0, 0xfffffe00, RZ, 0xc0, !PT ;  /* 0xfffffe0000007812 */ /* 0x000fe200078ec0ff */
[----:B------:R-:W-:-:S02]  /*1b10*/  UIADD3 UR20, UR24, 0x600, URZ ;  /* 0x0000060018147890 */ /* 0x000fc4000fffe03f */
[----:B------:R-:W-:Y:S01]  /*1b20*/  UIADD3 UR22, UR37, 0x400, URZ ;  /* 0x0000040025167890 */ /* 0x000fe2000fffe03f */
[----:B------:R-:W-:Y:S01]  /*1b30*/  UMOV UR23, 0x80000020 ;  /* 0x8000002000177882 */ /* 0x000fe20000000000 */
[----:B------:R-:W-:Y:S02]  /*1b40*/  UIADD3 UR24, UR24, 0x602, URZ ;  /* 0x0000060218187890 */ /* 0x000fe4000fffe03f */
[----:B------:R-:W-:Y:S01]  /*1b50*/  UIADD3 UR26, UR37, 0x402, URZ ;  /* 0x00000402251a7890 */ /* 0x000fe2000fffe03f */
[----:B------:R-:W-:Y:S01]  /*1b60*/  UMOV UR25, 0x80000020 ;  /* 0x8000002000197882 */ /* 0x000fe20000000000 */
[----:B------:R-:W-:Y:S01]  /*1b70*/  UMOV UR27, 0x80000020 ;  /* 0x80000020001b7882 */ /* 0x000fe20000000000 */
[----:B------:R-:W-:Y:S01]  /*1b80*/  ULDC UR7, c[0x0][0x9d8] ;  /* 0x0002760000077ab9 */ /* 0x000fe20000000800 */
[----:B------:R-:W-:Y:S01]  /*1b90*/  ULDC UR4, c[0x0][0x448] ;  /* 0x0001120000047ab9 */ /* 0x000fe20000000800 */
[----:B------:R-:W-:Y:S01]  /*1ba0*/  ULDC UR31, c[0x0][0x2f0] ;  /* 0x0000bc00001f7ab9 */ /* 0x000fe20000000800 */
[----:B------:R-:W-:Y:S01]  /*1bb0*/  UISETP.NE.AND UP0, UPT, UR4, 0x1, UPT ;  /* 0x000000010400788c */ /* 0x000fe2000bf05270 */
[----:B------:R-:W-:-:S02]  /*1bc0*/  ULDC UR6, c[0x0][0x9dc] ;  /* 0x0002770000067ab9 */ /* 0x000fc40000000800 */
[----:B------:R-:W-:-:S03]  /*1bd0*/  ULOP3.LUT UR28, URZ, UR6, URZ, 0x33, !UPT ;  /* 0x000000063f1c7292 */ /* 0x000fc6000f8e333f */
[----:B------:R-:W-:Y:S02]  /*1be0*/  PLOP3.LUT P3, PT, PT, PT, UP0, 0x80, 0x0 ;  /* 0x000000000000781c */ /* 0x000fe40003f6f008 */
[----:B------:R-:W-:-:S03]  /*1bf0*/  PLOP3.LUT P4, PT, PT, PT, UP0, 0x80, 0x0 ;  /* 0x000000000000781c */ /* 0x000fc60003f8f008 */
[----:B------:R-:W-:Y:S01]  /*1c00*/  @UP0 ULDC UR4, c[0x0][0x44c] ;  /* 0x0001130000040ab9 */ /* 0x000fe20000000800 */
[----:B------:R-:W-:Y:S02]  /*1c10*/  WARPGROUP.DEPBAR.LE gsb0, 0x0 ;  /* 0x00008000000079c5 */ /* 0x000fe40000010000 */
[----:B------:R-:W-:-:S06]  /*1c20*/  WARPGROUP.ARRIVE ;  /* 0x00000000000079c5 */ /* 0x000fcc0000000000 */
[----:B------:R-:W-:Y:S01]  /*1c30*/  HGMMA.64x128x16.F32.BF16 R24, gdesc[UR8], R24, gsb0 ;  /* 0x01e00000081879f0 */ /* 0x000fe20008001818 */
[----:B------:R-:W-:Y:S02]  /*1c40*/  ULDC UR10, c[0x0][0x288] ;  /* 0x0000a200000a7ab9 */ /* 0x000fe40000000800 */
[----:B------:R-:W-:Y:S02]  /*1c50*/  WARPGROUP.DEPBAR.LE gsb0, 0x0 ;  /* 0x00008000000079c5 */ /* 0x000fe40000010000 */
[----:B------:R-:W-:-:S07]  /*1c60*/  WARPGROUP.ARRIVE ;  /* 0x00000000000079c5 */ /* 0x000fce0000000000 */
[----:B------:R-:W-:Y:S03]  /*1c70*/  HGMMA.64x128x16.F32.BF16 R24, gdesc[UR12], R24, gsb0 ;  /* 0x01e000000c1879f0 */ /* 0x000fe60008001818 */
        /* <DEDUP_REMOVED lines=10> */
[----:B------:R-:W-:Y:S01]  /*1d20*/  FMUL.FTZ R99, R37, UR7 ;  /* 0x0000000725637c20 */ /* 0x000fe20008410000 */
[----:B------:R-:W-:-:S04]  /*1d30*/  IMAD.HI R37, R92, 0x55555556, RZ ;  /* 0x555555565c257827 */ /* 0x000fc800078e02ff */
[----:B------:R-:W-:Y:S01]  /*1d40*/  FMUL.FTZ R15, R38, UR7 ;  /* 0x00000007260f7c20 */ /* 0x000fe20008410000 */
[----:B------:R-:W-:Y:S01]  /*1d50*/  LOP3.LUT R38, R91, 0xffffff80, RZ, 0xc0, !PT ;  /* 0xffffff805b267812 */ /* 0x000fe200078ec0ff */
[----:B------:R-:W-:Y:S01]  /*1d60*/  FMUL.FTZ R101, R41, UR7 ;  /* 0x0000000729657c20 */ /* 0x000fe20008410000 */
[----:B------:R-:W-:Y:S01]  /*1d70*/  LOP3.LUT R41, R10, 0x8, R3, 0xf8, !PT ;  /* 0x000000080a297812 */ /* 0x000fe200078ef803 */
[----:B------:R-:W-:Y:S01]  /*1d80*/  FMUL.FTZ R100, R40, UR7 ;  /* 0x0000000728647c20 */ /* 0x000fe20008410000 */
[----:B------:R-:W-:Y:S01]  /*1d90*/  LEA.HI R37, R37, R37, RZ, 0x1 ;  /* 0x0000002525257211 */ /* 0x000fe200078f08ff */
[----:B------:R-:W-:Y:S01]  /*1da0*/  IMAD.IADD R38, R23, 0x1, -R38 ;  /* 0x0000000117267824 */ /* 0x000fe200078e0a26 */
[----:B------:R-:W-:Y:S01]  /*1db0*/  SHF.R.U32.HI R10, RZ, 0x3, R10 ;  /* 0x00000003ff0a7819 */ /* 0x000fe2000001160a */
[----:B-1----:R-:W-:Y:S01]  /*1dc0*/  FMUL.FTZ R5, R24, UR7 ;  /* 0x0000000718057c20 */ /* 0x002fe20008410000 */
[----:B------:R-:W-:Y:S01]  /*1dd0*/  FMUL.FTZ R24, R43, UR7 ;  /* 0x000000072b187c20 */ /* 0x000fe20008410000 */
[----:B------:R-:W-:Y:S01]  /*1de0*/  IMAD R92, R37, -0x3, R92 ;  /* 0xfffffffd255c7824 */ /* 0x000fe200078e025c */
[-C--:B------:R-:W-:Y:S01]  /*1df0*/  LEA.HI R37, R90, R23.reuse, RZ, 0x2 ;  /* 0x000000175a257211 */ /* 0x080fe200078f10ff */
[----:B------:R-:W-:Y:S01]  /*1e00*/  FMUL.FTZ R20, R39, UR7 ;  /* 0x0000000727147c20 */ /* 0x000fe20008410000 */
[----:B------:R-:W-:Y:S01]  /*1e10*/  SHF.R.S32.HI R3, RZ, 0x1f, R38 ;  /* 0x0000001fff037819 */ /* 0x000fe20000011426 */
[----:B------:R-:W-:Y:S01]  /*1e20*/  FMUL.FTZ R21, R42, UR7 ;  /* 0x000000072a157c20 */ /* 0x000fe20008410000 */
[----:B------:R-:W-:Y:S01]  /*1e30*/  LOP3.LUT R40, R37, 0xfffffffc, RZ, 0xc0, !PT ;  /* 0xfffffffc25287812 */ /* 0x000fe200078ec0ff */
[----:B------:R-:W-:Y:S01]  /*1e40*/  FMUL.FTZ R8, R30, UR7 ;  /* 0x000000071e087c20 */ /* 0x000fe20008410000 */
[----:B------:R-:W-:Y:S01]  /*1e50*/  LOP3.LUT R43, R41, R10, RZ, 0x3c, !PT ;  /* 0x0000000a292b7212 */ /* 0x000fe200078e3cff */
[----:B------:R-:W-:Y:S01]  /*1e60*/  FMUL.FTZ R30, R54, UR7 ;  /* 0x00000007361e7c20 */ /* 0x000fe20008410000 */
[-C--:B------:R-:W-:Y:S01]  /*1e70*/  LEA.HI R10, R3, R38.reuse, RZ, 0x2 ;  /* 0x00000026030a7211 */ /* 0x080fe200078f10ff */
[----:B------:R-:W-:Y:S01]  /*1e80*/  IMAD.IADD R39, R23, 0x1, -R40 ;  /* 0x0000000117277824 */ /* 0x000fe200078e0a28 */
[----:B------:R-:W-:Y:S01]  /*1e90*/  LEA.HI R90, R90, R23, RZ, 0x5 ;  /* 0x000000175a5a7211 */ /* 0x000fe200078f28ff */
[----:B------:R-:W-:Y:S01]  /*1ea0*/  FMUL.FTZ R54, R60, UR7 ;  /* 0x000000073c367c20 */ /* 0x000fe20008410000 */
[----:B------:R-:W-:Y:S01]  /*1eb0*/  LEA.HI R23, R3, R38, RZ, 0x5 ;  /* 0x0000002603177211 */ /* 0x000fe200078f28ff */
[----:B------:R-:W-:Y:S01]  /*1ec0*/  FMUL.FTZ R6, R27, UR7 ;  /* 0x000000071b067c20 */ /* 0x000fe20008410000 */
[--C-:B------:R-:W-:Y:S01]  /*1ed0*/  SHF.R.S32.HI R3, RZ, 0x2, R10.reuse ;  /* 0x00000002ff037819 */ /* 0x100fe2000001140a */
[----:B------:R-:W-:Y:S01]  /*1ee0*/  IMAD.SHL.U32 R90, R90, 0x20, RZ ;  /* 0x000000205a5a7824 */ /* 0x000fe200078e00ff */
[----:B------:R-:W-:Y:S01]  /*1ef0*/  SHF.R.S32.HI R40, RZ, 0x1f, R10 ;  /* 0x0000001fff287819 */ /* 0x000fe2000001140a */
[----:B------:R-:W-:Y:S01]  /*1f00*/  FMUL.FTZ R60, R69, UR7 ;  /* 0x00000007453c7c20 */ /* 0x000fe20008410000 */
[----:B------:R-:W-:Y:S01]  /*1f10*/  SHF.R.S32.HI R23, RZ, 0x5, R23 ;  /* 0x00000005ff177819 */ /* 0x000fe20000011417 */
[----:B------:R-:W-:Y:S01]  /*1f20*/  FMUL.FTZ R27, R51, UR7 ;  /* 0x00000007331b7c20 */ /* 0x000fe20008410000 */
[----:B------:R-:W-:Y:S01]  /*1f30*/  LEA.HI R40, R40, R3, RZ, 0x3 ;  /* 0x0000000328287211 */ /* 0x000fe200078f18ff */
[----:B------:R-:W-:Y:S01]  /*1f40*/  FMUL.FTZ R51, R53, UR7 ;  /* 0x0000000735337c20 */ /* 0x000fe20008410000 */
[----:B------:R-:W-:Y:S01]  /*1f50*/  LEA.HI R41, R39, R39, RZ, 0x1 ;  /* 0x0000002727297211 */ /* 0x000fe200078f08ff */
[----:B------:R-:W-:Y:S01]  /*1f60*/  FMUL.FTZ R53, R57, UR7 ;  /* 0x0000000739357c20 */ /* 0x000fe20008410000 */
[----:B------:R-:W-:Y:S01]  /*1f70*/  LEA R23, R23, UR39, 0x4 ;  /* 0x0000002717177c11 */ /* 0x000fe2000f8e20ff */
[----:B------:R-:W-:Y:S01]  /*1f80*/  FMUL.FTZ R57, R64, UR7 ;  /* 0x0000000740397c20 */ /* 0x000fe20008410000 */
[----:B------:R-:W-:Y:S01]  /*1f90*/  LOP3.LUT R40, R40, 0xfffffff8, RZ, 0xc0, !PT ;  /* 0xfffffff828287812 */ /* 0x000fe200078ec0ff */
[----:B------:R-:W-:Y:S01]  /*1fa0*/  FMUL.FTZ R14, R35, UR7 ;  /* 0x00000007230e7c20 */ /* 0x000fe20008410000 */
[----:B------:R-:W-:Y:S01]  /*1fb0*/  LOP3.LUT R42, R41, 0x1ffffffe, RZ, 0xc0, !PT ;  /* 0x1ffffffe292a7812 */ /* 0x000fe200078ec0ff */
[----:B------:R-:W-:Y:S01]  /*1fc0*/  FMUL.FTZ R64, R77, UR7 ;  /* 0x000000074d407c20 */ /* 0x000fe20008410000 */
[----:B------:R-:W-:Y:S01]  /*1fd0*/  IADD3 R23, R23, R3, -R40 ;  /* 0x0000000317177210 */ /* 0x000fe20007ffe828 */
[----:B------:R-:W-:-:S02]  /*1fe0*/  IMAD.U32 R3, RZ, RZ, UR36 ;  /* 0x00000024ff037e24 */ /* 0x000fc4000f8e00ff */
[----:B------:R-:W-:Y:S01]  /*1ff0*/  FMUL.FTZ R35, R67, UR7 ;  /* 0x0000000743237c20 */ /* 0x000fe20008410000 */
[----:B------:R-:W-:Y:S01]  /*2000*/  IMAD.IADD R42, R39, 0x1, -R42 ;  /* 0x00000001272a7824 */ /* 0x000fe200078e0a2a */
[----:B------:R-:W-:Y:S01]  /*2010*/  LOP3.LUT R39, R90, 0xfffffc00, RZ, 0xc0, !PT ;  /* 0xfffffc005a277812 */ /* 0x000fe200078ec0ff */
[----:B------:R-:W-:Y:S02]  /*2020*/  IMAD R23, R92, 0x40, R23 ;  /* 0x000000405c177824 */ /* 0x000fe400078e0217 */
[----:B------:R-:W-:Y:S01]  /*2030*/  FMUL.FTZ R94, R28, UR7 ;  /* 0x000000071c5e7c20 */ /* 0x000fe20008410000 */
[----:B------:R-:W-:Y:S01]  /*2040*/  @!P1 VIADD R3, R3, 0x2d840 ;  /* 0x0002d84003039836 */ /* 0x000fe20000000000 */
[----:B------:R-:W-:Y:S01]  /*2050*/  IADD3 R39, R43, R0, R39 ;  /* 0x000000002b277210 */ /* 0x000fe20007ffe027 */
[----:B------:R-:W-:Y:S02]  /*2060*/  IMAD R0, R42, 0x8, R23 ;  /* 0x000000082a007824 */ /* 0x000fe400078e0217 */
[----:B------:R-:W-:Y:S01]  /*2070*/  FMUL.FTZ R28, R50, UR7 ;  /* 0x00000007321c7c20 */ /* 0x000fe20008410000 */
[----:B------:R-:W-:-:S02]  /*2080*/  IMAD.MOV.U32 R43, RZ, RZ, -0x80 ;  /* 0xffffff80ff2b7424 */ /* 0x000fc400078e00ff */
[----:B------:R-:W-:Y:S01]  /*2090*/  FMUL.FTZ R9, R31, UR7 ;  /* 0x000000071f097c20 */ /* 0x000fe20008410000 */
[----:B------:R-:W-:Y:S01]  /*20a0*/  @P3 IMAD.HI.U32 R23, R0, UR4, RZ ;  /* 0x0000000400173c27 */ /* 0x000fe2000f8e00ff */
[----:B------:R-:W-:-:S03]  /*20b0*/  @UP0 ULDC UR4, c[0x0][0x450] ;  /* 0x0001140000040ab9 */ /* 0x000fc60000000800 */
[----:B------:R-:W-:Y:S01]  /*20c0*/  FMUL.FTZ R96, R32, UR7 ;  /* 0x0000000720607c20 */ /* 0x000fe20008410000 */
[----:B------:R-:W-:Y:S01]  /*20d0*/  FMUL.FTZ R50, R52, UR7 ;  /* 0x0000000734327c20 */ /* 0x000fe20008410000 */
[----:B------:R-:W-:Y:S01]  /*20e0*/  IMAD.MOV.U32 R69, RZ, RZ, R0 ;  /* 0x000000ffff457224 */ /* 0x000fe200078e0000 */
[----:B------:R-:W-:Y:S01]  /*20f0*/  @P4 SHF.R.U32.HI R69, RZ, UR4, R23 ;  /* 0x00000004ff454c19 */ /* 0x000fe20008011617 */
[----:B------:R-:W-:Y:S01]  /*2100*/  IMAD R77, R88, R43, 0x80 ;  /* 0x00000080584d7424 */ /* 0x000fe200078e022b */
[----:B------:R-:W-:Y:S01]  /*2110*/  LOP3.LUT R23, R10, 0x7ffffffc, RZ, 0xc0, !PT ;  /* 0x7ffffffc0a177812 */ /* 0x000fe200078ec0ff */
[----:B------:R-:W-:Y:S01]  /*2120*/  ULDC.64 UR4, c[0x0][0x9e0] ;  /* 0x0002780000047ab9 */ /* 0x000fe20000000a00 */
[----:B------:R-:W-:Y:S01]  /*2130*/  @!P1 PRMT R10, RZ, 0x654, R3 ;  /* 0x00000654ff0a9816 */ /* 0x000fe20000000003 */
[----:B------:R-:W1:Y:S01]  /*2140*/  SHFL.IDX PT, R67, R69, RZ, 0x1c1f ;  /* 0x001c1fff45437589 */ /* 0x000e6200000e0000 */
[----:B------:R-:W-:Y:S01]  /*2150*/  UISETP.GE.AND UP1, UPT, UR5, 0x1, UPT ;  /* 0x000000010500788c */ /* 0x000fe2000bf26270 */
[----:B------:R-:W-:Y:S01]  /*2160*/  IMAD.IADD R3, R38, 0x1, -R23 ;  /* 0x0000000126037824 */ /* 0x000fe200078e0a17 */
[----:B------:R2:W-:Y:S01]  /*2170*/  @!P1 SYNCS.ARRIVE.TRANS64.RED.A1T0 RZ, [R10+URZ], RZ ;  /* 0x000000ff0aff99a7 */ /* 0x0005e2000810043f */
[----:B------:R-:W-:Y:S01]  /*2180*/  FMUL.FTZ R93, R25, UR7 ;  /* 0x00000007195d7c20 */ /* 0x000fe20008410000 */
[----:B0-----:R-:W-:Y:S01]  /*2190*/  FMUL.FTZ R4, R26, UR7 ;  /* 0x000000071a047c20 */ /* 0x001fe20008410000 */
[----:B------:R-:W-:Y:S01]  /*21a0*/  FMUL.FTZ R95, R29, UR7 ;  /* 0x000000071d5f7c20 */ /* 0x000fe20008410000 */
[----:B------:R-:W-:Y:S01]  /*21b0*/  FMUL.FTZ R97, R33, UR7 ;  /* 0x0000000721617c20 */ /* 0x000fe20008410000 */
[----:B------:R-:W-:Y:S01]  /*21c0*/  FMUL.FTZ R11, R34, UR7 ;  /* 0x00000007220b7c20 */ /* 0x000fe20008410000 */
[----:B------:R-:W-:Y:S01]  /*21d0*/  FMUL.FTZ R52, R56, UR7 ;  /* 0x0000000738347c20 */ /* 0x000fe20008410000 */
[----:B------:R-:W-:Y:S01]  /*21e0*/  FMUL.FTZ R32, R58, UR7 ;  /* 0x000000073a207c20 */ /* 0x000fe20008410000 */
[----:B--2---:R-:W-:-:S02]  /*21f0*/  VIADD R10, R77, 0x1 ;  /* 0x000000014d0a7836 */ /* 0x004fc40000000000 */
        /* <DEDUP_REMOVED lines=32> */
[----:B------:R-:W-:Y:S01]  /*2400*/  IMAD R23, R3, -0x2, R10 ;  /* 0xfffffffe03177824 */ /* 0x000fe200078e020a */
[----:B------:R-:W-:Y:S01]  /*2410*/  PLOP3.LUT P3, PT, PT, PT, UP1, 0x40, 0x0 ;  /* 0x000000000000781c */ /* 0x000fe20003f6e818 */
[----:B------:R-:W-:Y:S01]  /*2420*/  IMAD.U32 R83, RZ, RZ, UR10 ;  /* 0x0000000aff537e24 */ /* 0x000fe2000f8e00ff */
[----:B------:R-:W0:Y:S01]  /*2430*/  MUFU.TANH R5, R5 ;  /* 0x0000000500057308 */ /* 0x000e220000002400 */
[----:B------:R-:W-:Y:S01]  /*2440*/  IMAD R10, R18, UR31, R23 ;  /* 0x0000001f120a7c24 */ /* 0x000fe2000f8e0217 */
[----:B------:R-:W-:Y:S01]  /*2450*/  LEA R75, R88, 0xffffff80, 0x7 ;  /* 0xffffff80584b7811 */ /* 0x000fe200078e38ff */
[----:B------:R-:W-:-:S02]  /*2460*/  IMAD R38, R18, UR31, R77 ;  /* 0x0000001f12267c24 */ /* 0x000fc4000f8e024d */
[----:B------:R-:W-:Y:S02]  /*2470*/  IMAD.IADD R23, R10, 0x1, -R83 ;  /* 0x000000010a177824 */ /* 0x000fe400078e0a53 */
[----:B------:R-:W-:Y:S01]  /*2480*/  IMAD.MOV.U32 R66, RZ, RZ, 0x10 ;  /* 0x00000010ff427424 */ /* 0x000fe200078e00ff */
[----:B------:R-:W2:Y:S01]  /*2490*/  MUFU.TANH R93, R93 ;  /* 0x0000005d005d7308 */ /* 0x000ea20000002400 */
[----:B------:R-:W-:Y:S02]  /*24a0*/  IMAD R72, R3, -0x2, R38 ;  /* 0xfffffffe03487824 */ /* 0x000fe400078e0226 */
[C---:B------:R-:W-:Y:S01]  /*24b0*/  VIADD R79, R23.reuse, UR4 ;  /* 0x00000004174f7c36 */ /* 0x040fe20008000000 */
[----:B------:R-:W-:Y:S01]  /*24c0*/  SEL R38, R66, 0xfffffff0, !P2 ;  /* 0xfffffff042267807 */ /* 0x000fe20005000000 */
[----:B------:R-:W-:Y:S02]  /*24d0*/  VIADD R74, R23, UR28 ;  /* 0x0000001c174a7c36 */ /* 0x000fe40008000000 */
[----:B------:R-:W-:Y:S01]  /*24e0*/  IMAD.U32 R10, RZ, RZ, UR28 ;  /* 0x0000001cff0a7e24 */ /* 0x000fe2000f8e00ff */
[----:B------:R-:W3:Y:S01]  /*24f0*/  MUFU.TANH R4, R4 ;  /* 0x0000000400047308 */ /* 0x000ee20000002400 */
[----:B-1----:R-:W-:Y:S01]  /*2500*/  VIADDMNMX R70, R67, R79, R72, PT ;  /* 0x0000004f43467246 */ /* 0x002fe20003800148 */
[----:B------:R-:W-:-:S06]  /*2510*/  IMAD.IADD R71, R74, 0x1, R67 ;  /* 0x000000014a477824 */ /* 0x000fcc00078e0243 */
[----:B------:R-:W1:Y:S08]  /*2520*/  MUFU.TANH R6, R6 ;  /* 0x0000000600067308 */ /* 0x000e700000002400 */
[----:B------:R-:W4:Y:S08]  /*2530*/  MUFU.TANH R94, R94 ;  /* 0x0000005e005e7308 */ /* 0x000f300000002400 */
[----:B------:R-:W0:Y:S08]  /*2540*/  MUFU.TANH R95, R95 ;  /* 0x0000005f005f7308 */ /* 0x000e300000002400 */
        /* <DEDUP_REMOVED lines=57> */
[----:B------:R-:W0:Y:S01]  /*28e0*/  MUFU.TANH R43, R43 ;  /* 0x0000002b002b7308 */ /* 0x000e220000002400 */
[----:B-1234-:R-:W-:Y:S05]  /*28f0*/  @P3 BRA `(.L_x_862) ;  /* 0x00000000005c3947 */ /* 0x01efea0003800000 */
[----:B------:R-:W-:Y:S01]  /*2900*/  IMAD R66, R18, UR31, R67 ;  /* 0x0000001f12427c24 */ /* 0x000fe2000f8e0243 */
[----:B------:R-:W-:Y:S03]  /*2910*/  BSSY B0, `(.L_x_863) ;  /* 0x0000011000007945 */ /* 0x000fe60003800000 */
[----:B------:R-:W-:-:S05]  /*2920*/  IMAD.IADD R66, R66, 0x1, -R83 ;  /* 0x0000000142427824 */ /* 0x000fca00078e0a53 */
[----:B------:R-:W-:-:S13]  /*2930*/  ISETP.GT.AND P2, PT, R66, -0x1, PT ;  /* 0xffffffff4200780c */ /* 0x000fda0003f44270 */
[----:B------:R-:W-:Y:S05]  /*2940*/  @P2 BRA `(.L_x_864) ;  /* 0x0000000000202947 */ /* 0x000fea0003800000 */
[----:B------:R-:W-:Y:S01]  /*2950*/  UISETP.NE.AND UP2, UPT, UR5, 0x1, UPT ;  /* 0x000000010500788c */ /* 0x000fe2000bf45270 */
[----:B------:R-:W-:-:S05]  /*2960*/  LOP3.LUT R66, RZ, R66, RZ, 0x33, !PT ;  /* 0x00000042ff427212 */ /* 0x000fca00078e33ff */
[----:B------:R-:W-:-:S05]  /*2970*/  PLOP3.LUT P2, PT, PT, PT, UP2, 0x80, 0x0 ;  /* 0x000000000000781c */ /* 0x000fca0003f4f028 */
[----:B------:R-:W-:-:S08]  /*2980*/  @UP2 ULDC.64 UR6, c[0x0][0x9e8] ;  /* 0x00027a0000062ab9 */ /* 0x000fd00000000a00 */
[----:B------:R-:W-:-:S05]  /*2990*/  @P2 IMAD.HI.U32 R23, R66, UR6, RZ ;  /* 0x0000000642172c27 */ /* 0x000fca000f8e00ff */
[----:B------:R-:W-:-:S04]  /*29a0*/  @P2 SHF.R.U32.HI R66, RZ, UR7, R23 ;  /* 0x00000007ff422c19 */ /* 0x000fc80008011617 */
[----:B------:R-:W-:Y:S01]  /*29b0*/  LOP3.LUT R66, RZ, R66, RZ, 0x33, !PT ;  /* 0x00000042ff427212 */ /* 0x000fe200078e33ff */
[----:B------:R-:W-:Y:S06]  /*29c0*/  BRA `(.L_x_865) ;  /* 0x0000000000147947 */ /* 0x000fec0003800000 */
.L_x_864:
[----:B------:R-:W-:-:S06]  /*29d0*/  UISETP.NE.AND UP2, UPT, UR5, 0x1, UPT ;  /* 0x000000010500788c */ /* 0x000fcc000bf45270 */
[----:B------:R-:W-:-:S05]  /*29e0*/  PLOP3.LUT P2, PT, PT, PT, UP2, 0x80, 0x0 ;  /* 0x000000000000781c */ /* 0x000fca0003f4f028 */
[----:B------:R-:W-:-:S08]  /*29f0*/  @UP2 ULDC.64 UR6, c[0x0][0x9e8] ;  /* 0x00027a0000062ab9 */ /* 0x000fd00000000a00 */
[----:B------:R-:W-:-:S05]  /*2a00*/  @P2 IMAD.HI.U32 R23, R66, UR6, RZ ;  /* 0x0000000642172c27 */ /* 0x000fca000f8e00ff */
[----:B------:R-:W-:-:S07]  /*2a10*/  @P2 SHF.R.U32.HI R66, RZ, UR7, R23 ;  /* 0x00000007ff422c19 */ /* 0x000fce0008011617 */
.L_x_865:
[----:B------:R-:W-:Y:S05]  /*2a20*/  BSYNC B0 ;  /* 0x0000000000007941 */ /* 0x000fea0003800000 */
.L_x_863:
[----:B------:R-:W-:-:S04]  /*2a30*/  IMAD R66, R66, UR5, -R75 ;  /* 0x0000000542427c24 */ /* 0x000fc8000f8e0a4b */
[----:B------:R-:W-:-:S05]  /*2a40*/  IMAD R66, R3, -0x2, R66 ;  /* 0xfffffffe03427824 */ /* 0x000fca00078e0242 */
[----:B------:R-:W-:Y:S02]  /*2a50*/  VIMNMX R71, R71, R66, !PT ;  /* 0x0000004247477248 */ /* 0x000fe40007fe0100 */
[----:B------:R-:W-:-:S07]  /*2a60*/  VIADDMNMX R70, R66, UR5, R70, PT ;  /* 0x0000000542467c46 */ /* 0x000fce000b800146 */
.L_x_862:
[C---:B------:R-:W-:Y:S01]  /*2a70*/  ISETP.GE.AND P4, PT, R77.reuse, 0x9, PT ;  /* 0x000000094d00780c */ /* 0x040fe20003f86270 */
[----:B------:R-:W1:Y:S01]  /*2a80*/  SHFL.IDX PT, R69, R69, 0x1, 0x1c1f ;  /* 0x003c1f0045457f89 */ /* 0x000e6200000e0000 */
[C---:B------:R-:W-:Y:S02]  /*2a90*/  ISETP.GE.AND P2, PT, R77.reuse, 0x2, PT ;  /* 0x000000024d00780c */ /* 0x040fe40003f46270 */
[----:B------:R-:W-:Y:S02]  /*2aa0*/  ISETP.GE.AND P5, PT, R77, 0xa, PT ;  /* 0x0000000a4d00780c */ /* 0x000fe40003fa6270 */
[----:B------:R-:W-:Y:S02]  /*2ab0*/  LOP3.LUT R23, R23, 0xfffffffd, RZ, 0xc0, !PT ;  /* 0xfffffffd17177812 */ /* 0x000fe400078ec0ff */
[----:B------:R-:W-:-:S04]  /*2ac0*/  ISETP.GT.AND P3, PT, R71, 0x1, !P2 ;  /* 0x000000014700780c */ /* 0x000fc80005764270 */
[----:B------:R-:W-:Y:S02]  /*2ad0*/  ISETP.LT.OR P3, PT, R70, 0x2, P3 ;  /* 0x000000024600780c */ /* 0x000fe40001f61670 */
[----:B------:R-:W-:Y:S02]  /*2ae0*/  @P4 LOP3.LUT R23, R23, 0x2, RZ, 0xfc, !PT ;  /* 0x0000000217174812 */ /* 0x000fe400078efcff */
[----:B------:R-:W-:Y:S02]  /*2af0*/  FSEL R93, R93, -INF , !P3 ;  /* 0xff8000005d5d7808 */ /* 0x000fe40005800000 */
[----:B------:R-:W-:Y:S02]  /*2b00*/  LOP3.LUT R23, R23, 0xfffffffb, RZ, 0xc0, !PT ;  /* 0xfffffffb17177812 */ /* 0x000fe400078ec0ff */
[----:B------:R-:W-:Y:S02]  /*2b10*/  ISETP.GT.AND P4, PT, R71, 0x8, !P4 ;  /* 0x000000084700780c */ /* 0x000fe40006784270 */
[----:B------:R-:W-:-:S02]  /*2b20*/  @P5 LOP3.LUT R23, R23, 0x4, RZ, 0xfc, !PT ;  /* 0x0000000417175812 */ /* 0x000fc400078efcff */
[----:B------:R-:W-:Y:S02]  /*2b30*/  ISETP.GT.AND P3, PT, R71, 0x9, !P5 ;  /* 0x000000094700780c */ /* 0x000fe40006f64270 */
[C---:B------:R-:W-:Y:S02]  /*2b40*/  ISETP.GE.AND P5, PT, R77.reuse, 0x11, PT ;  /* 0x000000114d00780c */ /* 0x040fe40003fa6270 */
[C---:B------:R-:W-:Y:S02]  /*2b50*/  ISETP.LT.OR P4, PT, R70.reuse, 0x9, P4 ;  /* 0x000000094600780c */ /* 0x040fe40002781670 */
[----:B------:R-:W-:Y:S02]  /*2b60*/  ISETP.LT.OR P3, PT, R70, 0xa, P3 ;  /* 0x0000000a4600780c */ /* 0x000fe40001f61670 */
[----:B------:R-:W-:Y:S02]  /*2b70*/  FSEL R94, R94, -INF , !P4 ;  /* 0xff8000005e5e7808 */ /* 0x000fe40006000000 */
[----:B------:R-:W-:-:S02]  /*2b80*/  ISETP.GE.AND P4, PT, R77, 0x12, PT ;  /* 0x000000124d00780c */ /* 0x000fc40003f86270 */
[----:B------:R-:W-:Y:S02]  /*2b90*/  LOP3.LUT R23, R23, 0xfffffff7, RZ, 0xc0, !PT ;  /* 0xfffffff717177812 */ /* 0x000fe400078ec0ff */
[----:B0-----:R-:W-:Y:S02]  /*2ba0*/  FSEL R95, R95, -INF , !P3 ;  /* 0xff8000005f5f7808 */ /* 0x001fe40005800000 */
[----:B------:R-:W-:Y:S02]  /*2bb0*/  ISETP.GT.AND P3, PT, R71, 0x10, !P5 ;  /* 0x000000104700780c */ /* 0x000fe40006f64270 */
[----:B------:R-:W-:Y:S02]  /*2bc0*/  @P5 LOP3.LUT R23, R23, 0x8, RZ, 0xfc, !PT ;  /* 0x0000000817175812 */ /* 0x000fe400078efcff */
[----:B------:R-:W-:Y:S02]  /*2bd0*/  ISETP.LT.OR P3, PT, R70, 0x11, P3 ;  /* 0x000000114600780c */ /* 0x000fe40001f61670 */
[----:B------:R-:W-:-:S02]  /*2be0*/  LOP3.LUT R23, R23, 0xfdffffff, RZ, 0xc0, !PT ;  /* 0xfdffffff17177812 */ /* 0x000fc400078ec0ff */
[----:B------:R-:W-:Y:S02]  /*2bf0*/  FSEL R96, R96, -INF , !P3 ;  /* 0xff80000060607808 */ /* 0x000fe40005800000 */
[----:B------:R-:W-:Y:S02]  /*2c00*/  @P4 LOP3.LUT R23, R23, 0x2000000, RZ, 0xfc, !PT ;  /* 0x0200000017174812 */ /* 0x000fe400078efcff */
[----:B------:R-:W-:Y:S02]  /*2c10*/  ISETP.GT.AND P3, PT, R71, 0x11, !P4 ;  /* 0x000000114700780c */ /* 0x000fe40006764270 */
[----:B------:R-:W-:Y:S02]  /*2c20*/  ISETP.GE.AND P4, PT, R77, 0x19, PT ;  /* 0x000000194d00780c */ /* 0x000fe40003f86270 */
[----:B------:R-:W-:Y:S02]  /*2c30*/  ISETP.LT.OR P3, PT, R70, 0x12, P3 ;  /* 0x000000124600780c */ /* 0x000fe40001f61670 */
[----:B------:R-:W-:-:S02]  /*2c40*/  LOP3.LUT R23, R23, 0xfeffffff, RZ, 0xc0, !PT ;  /* 0xfeffffff17177812 */ /* 0x000fc400078ec0ff */
[----:B------:R-:W-:Y:S02]  /*2c50*/  FSEL R97, R97, -INF , !P3 ;  /* 0xff80000061617808 */ /* 0x000fe40005800000 */
[----:B------:R-:W-:-:S04]  /*2c60*/  ISETP.GT.AND P3, PT, R71, 0x18, !P4 ;  /* 0x000000184700780c */ /* 0x000fc80006764270 */
[----:B------:R-:W-:Y:S02]  /*2c70*/  ISETP.LT.OR P3, PT, R70, 0x19, P3 ;  /* 0x000000194600780c */ /* 0x000fe40001f61670 */
[----:B------:R-:W-:Y:S02]  /*2c80*/  @P4 LOP3.LUT R23, R23, 0x1000000, RZ, 0xfc, !PT ;  /* 0x0100000017174812 */ /* 0x000fe400078efcff */
[----:B------:R-:W-:Y:S02]  /*2c90*/  ISETP.GE.AND P4, PT, R77, 0x1a, PT ;  /* 0x0000001a4d00780c */ /* 0x000fe40003f86270 */
[----:B------:R-:W-:Y:S02]  /*2ca0*/  LOP3.LUT R23, R23, 0xff7fffff, RZ, 0xc0, !PT ;  /* 0xff7fffff17177812 */ /* 0x000fe400078ec0ff */
[----:B------:R-:W-:Y:S02]  /*2cb0*/  FSEL R98, R98, -INF , !P3 ;  /* 0xff80000062627808 */ /* 0x000fe40005800000 */
[----:B------:R-:W-:-:S04]  /*2cc0*/  ISETP.GT.AND P3, PT, R71, 0x19, !P4 ;  /* 0x000000194700780c */ /* 0x000fc80006764270 */
[----:B------:R-:W-:-:S03]  /*2cd0*/  ISETP.LT.OR P3, PT, R70, 0x1a, P3 ;  /* 0x0000001a4600780c */ /* 0x000fc60001f61670 */
        /* <DEDUP_REMOVED lines=110> */
[----:B------:R-:W-:Y:S02]  /*33c0*/  FSEL R62, R62, -INF , !P3 ;  /* 0xff8000003e3e7808 */ /* 0x000fe40005800000 */
[----:B------:R-:W-:Y:S02]  /*33d0*/  LOP3.LUT R23, R23, 0xffffffef, RZ, 0xc0, !PT ;  /* 0xffffffef17177812 */ /* 0x000fe400078ec0ff */
[----:B------:R-:W-:-:S04]  /*33e0*/  ISETP.GT.AND P3, PT, R71, 0x68, !P4 ;  /* 0x000000684700780c */ /* 0x000fc80006764270 */
[----:B------:R-:W-:-:S03]  /*33f0*/  ISETP.LT.OR P3, PT, R70, 0x69, P3 ;  /* 0x000000694600780c */ /* 0x000fc60001f61670 */
[----:B------:R-:W-:Y:S02]  /*3400*/  @P4 LOP3.LUT R23, R23, 0x10, RZ, 0xfc, !PT ;  /* 0x0000001017174812 */ /* 0x000fe400078efcff */
[----:B------:R-:W-:Y:S02]  /*3410*/  ISETP.GE.AND P4, PT, R77, 0x6a, PT ;  /* 0x0000006a4d00780c */ /* 0x000fe40003f86270 */
[----:B------:R-:W-:Y:S02]  /*3420*/  FSEL R63, R63, -INF , !P3 ;  /* 0xff8000003f3f7808 */ /* 0x000fe40005800000 */
[----:B------:R-:W-:Y:S02]  /*3430*/  ISETP.GT.AND P3, PT, R71, 0x69, !P4 ;  /* 0x000000694700780c */ /* 0x000fe40006764270 */
[----:B------:R-:W-:Y:S02]  /*3440*/  LOP3.LUT R23, R23, 0xfbffffff, RZ, 0xc0, !PT ;  /* 0xfbffffff17177812 */ /* 0x000fe400078ec0ff */
[----:B------:R-:W-:-:S04]  /*3450*/  ISETP.LT.OR P3, PT, R70, 0x6a, P3 ;  /* 0x0000006a4600780c */ /* 0x000fc80001f61670 */
[----:B------:R-:W-:Y:S02]  /*3460*/  FSEL R64, R64, -INF , !P3 ;  /* 0xff80000040407808 */ /* 0x000fe40005800000 */
[----:B------:R-:W-:Y:S02]  /*3470*/  ISETP.GE.AND P3, PT, R77, 0x71, PT ;  /* 0x000000714d00780c */ /* 0x000fe40003f66270 */
[----:B------:R-:W-:Y:S02]  /*3480*/  @P4 LOP3.LUT R23, R23, 0x4000000, RZ, 0xfc, !PT ;  /* 0x0400000017174812 */ /* 0x000fe400078efcff */
[----:B------:R-:W-:Y:S02]  /*3490*/  ISETP.GT.AND P4, PT, R71, 0x70, !P3 ;  /* 0x000000704700780c */ /* 0x000fe40005f84270 */
[----:B------:R-:W-:Y:S02]  /*34a0*/  LOP3.LUT R23, R23, 0xfffffffe, RZ, 0xc0, !PT ;  /* 0xfffffffe17177812 */ /* 0x000fe400078ec0ff */
[----:B------:R-:W-:-:S04]  /*34b0*/  ISETP.LT.OR P4, PT, R70, 0x71, P4 ;  /* 0x000000714600780c */ /* 0x000fc80002781670 */
[----:B------:R-:W-:Y:S02]  /*34c0*/  FSEL R65, R65, -INF , !P4 ;  /* 0xff80000041417808 */ /* 0x000fe40006000000 */
[----:B------:R-:W-:-:S04]  /*34d0*/  ISETP.GE.AND P4, PT, R77, 0x72, PT ;  /* 0x000000724d00780c */ /* 0x000fc80003f86270 */
[----:B------:R-:W-:-:S04]  /*34e0*/  ISETP.GT.AND P5, PT, R71, 0x71, !P4 ;  /* 0x000000714700780c */ /* 0x000fc800067a4270 */
[----:B------:R-:W-:-:S04]  /*34f0*/  ISETP.LT.OR P5, PT, R70, 0x72, P5 ;  /* 0x000000724600780c */ /* 0x000fc80002fa1670 */
[----:B------:R-:W-:Y:S02]  /*3500*/  FSEL R49, R68, -INF , !P5 ;  /* 0xff80000044317808 */ /* 0x000fe40006800000 */
[----:B------:R-:W-:-:S04]  /*3510*/  ISETP.GE.AND P5, PT, R77, 0x79, PT ;  /* 0x000000794d00780c */ /* 0x000fc80003fa6270 */
[----:B------:R-:W-:-:S04]  /*3520*/  ISETP.GT.AND P6, PT, R71, 0x78, !P5 ;  /* 0x000000784700780c */ /* 0x000fc80006fc4270 */
[----:B------:R-:W-:-:S04]  /*3530*/  ISETP.LT.OR P6, PT, R70, 0x79, P6 ;  /* 0x000000794600780c */ /* 0x000fc800037c1670 */
[----:B------:R-:W-:Y:S02]  /*3540*/  FSEL R48, R84, -INF , !P6 ;  /* 0xff80000054307808 */ /* 0x000fe40007000000 */
[----:B------:R-:W-:-:S13]  /*3550*/  ISETP.GE.AND P6, PT, R77, 0x1, PT ;  /* 0x000000014d00780c */ /* 0x000fda0003fc6270 */
[----:B------:R-:W-:Y:S02]  /*3560*/  @P6 LOP3.LUT R23, R23, 0x1, RZ, 0xfc, !PT ;  /* 0x0000000117176812 */ /* 0x000fe400078efcff */
[----:B------:R-:W-:Y:S02]  /*3570*/  ISETP.GT.AND P6, PT, R71, RZ, !P6 ;  /* 0x000000ff4700720c */ /* 0x000fe400077c4270 */
[----:B------:R-:W-:Y:S02]  /*3580*/  LOP3.LUT R23, R23, 0xf7ffffff, RZ, 0xc0, !PT ;  /* 0xf7ffffff17177812 */ /* 0x000fe400078ec0ff */
[----:B------:R-:W-:-:S04]  /*3590*/  ISETP.LT.OR P6, PT, R70, 0x1, P6 ;  /* 0x000000014600780c */ /* 0x000fc800037c1670 */
[----:B------:R-:W-:Y:S02]  /*35a0*/  FSEL R73, R5, -INF , !P6 ;  /* 0xff80000005497808 */ /* 0x000fe40007000000 */
[----:B------:R-:W-:-:S13]  /*35b0*/  ISETP.GE.AND P6, PT, R77, 0x7a, PT ;  /* 0x0000007a4d00780c */ /* 0x000fda0003fc6270 */
[----:B------:R-:W-:Y:S02]  /*35c0*/  @P6 LOP3.LUT R23, R23, 0x8000000, RZ, 0xfc, !PT ;  /* 0x0800000017176812 */ /* 0x000fe400078efcff */
[----:B------:R-:W-:Y:S01]  /*35d0*/  ISETP.GT.AND P6, PT, R71, 0x79, !P6 ;  /* 0x000000794700780c */ /* 0x000fe200077c4270 */
[----:B-1----:R-:W-:-:S03]  /*35e0*/  IMAD.IADD R71, R74, 0x1, R69 ;  /* 0x000000014a477824 */ /* 0x002fc600078e0245 */
[----:B------:R-:W-:Y:S02]  /*35f0*/  ISETP.LT.OR P6, PT, R70, 0x7a, P6 ;  /* 0x0000007a4600780c */ /* 0x000fe400037c1670 */
[----:B------:R-:W-:Y:S02]  /*3600*/  VIADDMNMX R70, R69, R79, R72, PT ;  /* 0x0000004f45467246 */ /* 0x000fe40003800148 */
[----:B------:R-:W-:Y:S02]  /*3610*/  FSEL R5, R85, -INF , !P6 ;  /* 0xff80000055057808 */ /* 0x000fe40007000000 */
[----:B------:R-:W-:-:S13]  /*3620*/  PLOP3.LUT P6, PT, PT, PT, UP1, 0x40, 0x0 ;  /* 0x000000000000781c */ /* 0x000fda0003fce818 */
[----:B------:R-:W-:Y:S05]  /*3630*/  @P6 BRA `(.L_x_866) ;  /* 0x0000000000646947 */ /* 0x000fea0003800000 */
        /* <DEDUP_REMOVED lines=9> */
[----:B------:R-:W-:Y:S01]  /*36d0*/  @P6 IMAD.HI.U32 R69, R68, UR6, RZ ;  /* 0x0000000644456c27 */ /* 0x000fe2000f8e00ff */
[----:B------:R-:W-:-:S13]  /*36e0*/  PLOP3.LUT P6, PT, PT, PT, UP2, 0x80, 0x0 ;  /* 0x000000000000781c */ /* 0x000fda0003fcf028 */
[----:B------:R-:W-:-:S04]  /*36f0*/  @P6 SHF.R.U32.HI R68, RZ, UR7, R69 ;  /* 0x00000007ff446c19 */ /* 0x000fc80008011645 */
[----:B------:R-:W-:Y:S01]  /*3700*/  LOP3.LUT R68, RZ, R68, RZ, 0x33, !PT ;  /* 0x00000044ff447212 */ /* 0x000fe200078e33ff */
[----:B------:R-:W-:Y:S06]  /*3710*/  BRA `(.L_x_869) ;  /* 0x0000000000187947 */ /* 0x000fec0003800000 */
.L_x_868:
[----:B------:R-:W-:-:S06]  /*3720*/  UISETP.NE.AND UP2, UPT, UR5, 0x1, UPT ;  /* 0x000000010500788c */ /* 0x000fcc000bf45270 */
[----:B------:R-:W-:-:S05]  /*3730*/  PLOP3.LUT P6, PT, PT, PT, UP2, 0x80, 0x0 ;  /* 0x000000000000781c */ /* 0x000fca0003fcf028 */
[----:B------:R-:W-:-:S08]  /*3740*/  @UP2 ULDC.64 UR6, c[0x0][0x9e8] ;  /* 0x00027a0000062ab9 */ /* 0x000fd00000000a00 */
[----:B------:R-:W-:Y:S01]  /*3750*/  @P6 IMAD.HI.U32 R69, R68, UR6, RZ ;  /* 0x0000000644456c27 */ /* 0x000fe2000f8e00ff */
[----:B------:R-:W-:-:S13]  /*3760*/  PLOP3.LUT P6, PT, PT, PT, UP2, 0x80, 0x0 ;  /* 0x000000000000781c */ /* 0x000fda0003fcf028 */
[----:B------:R-:W-:-:S07]  /*3770*/  @P6 SHF.R.U32.HI R68, RZ, UR7, R69 ;  /* 0x00000007ff446c19 */ /* 0x000fce0008011645 */
.L_x_869:
[----:B------:R-:W-:Y:S05]  /*3780*/  BSYNC B0 ;  /* 0x0000000000007941 */ /* 0x000fea0003800000 */
.L_x_867:
[----:B------:R-:W-:-:S04]  /*3790*/  IMAD R68, R68, UR5, -R75 ;  /* 0x0000000544447c24 */ /* 0x000fc8000f8e0a4b */
[----:B------:R-:W-:-:S05]  /*37a0*/  IMAD R68, R3, -0x2, R68 ;  /* 0xfffffffe03447824 */ /* 0x000fca00078e0244 */
[----:B------:R-:W-:Y:S02]  /*37b0*/  VIMNMX R71, R71, R68, !PT ;  /* 0x0000004447477248 */ /* 0x000fe40007fe0100 */
[----:B------:R-:W-:-:S07]  /*37c0*/  VIADDMNMX R70, R68, UR5, R70, PT ;  /* 0x0000000544467c46 */ /* 0x000fce000b800146 */
.L_x_866:
[----:B------:R-:W-:Y:S01]  /*37d0*/  ISETP.GT.AND P2, PT, R71, 0x1, !P2 ;  /* 0x000000014700780c */ /* 0x000fe20005744270 */
[----:B------:R-:W-:Y:S01]  /*37e0*/  ULDC UR10, c[0x0][0x988] ;  /* 0x00026200000a7ab9 */ /* 0x000fe20000000800 */
[----:B------:R-:W-:Y:S01]  /*37f0*/  LOP3.LUT P6, RZ, R23, 0x8, RZ, 0xc0, !PT ;  /* 0x0000000817ff7812 */ /* 0x000fe200078cc0ff */
[----:B------:R-:W-:Y:S01]  /*3800*/  @UP0 ULDC UR6, c[0x0][0x44c] ;  /* 0x0001130000060ab9 */ /* 0x000fe20000000800 */
[----:B------:R-:W-:Y:S01]  /*3810*/  ISETP.LT.OR P2, PT, R70, 0x2, P2 ;  /* 0x000000024600780c */ /* 0x000fe20001741670 */
[----:B------:R-:W-:Y:S01]  /*3820*/  UIMAD.WIDE.U32 UR6, UR39, UR6, URZ ;  /* 0x00000006270672a5 */ /* 0x000fe2000f8e003f */
[----:B------:R-:W-:Y:S01]  /*3830*/  ISETP.GT.AND P3, PT, R71, 0x70, !P3 ;  /* 0x000000704700780c */ /* 0x000fe20005f64270 */
[----:B------:R-:W-:Y:S01]  /*3840*/  @UP0 ULDC UR14, c[0x0][0x450] ;  /* 0x00011400000e0ab9 */ /* 0x000fe20000000800 */
[----:B------:R-:W-:Y:S01]  /*3850*/  FSEL R6, R6, -INF , !P2 ;  /* 0xff80000006067808 */ /* 0x000fe20005000000 */
[----:B------:R-:W-:Y:S01]  /*3860*/  @UP0 USHF.R.U32.HI UR39, URZ, UR14, UR7 ;  /* 0x0000000e3f270299 */ /* 0x000fe20008011607 */
[----:B------:R-:W-:-:S02]  /*3870*/  LOP3.LUT P2, RZ, R23, 0x2, RZ, 0xc0, !PT ;  /* 0x0000000217ff7812 */ /* 0x000fc4000784c0ff */
[C---:B------:R-:W-:Y:S02]  /*3880*/  ISETP.GT.AND P4, PT, R71.reuse, 0x71, !P4 ;  /* 0x000000714700780c */ /* 0x040fe40006784270 */
[C---:B------:R-:W-:Y:S02]  /*3890*/  ISETP.GT.AND P2, PT, R71.reuse, 0x8, !P2 ;  /* 0x000000084700780c */ /* 0x040fe40005744270 */
[----:B------:R-:W-:Y:S02]  /*38a0*/  ISETP.GT.AND P5, PT, R71, 0x78, !P5 ;  /* 0x000000784700780c */ /* 0x000fe40006fa4270 */
[C---:B------:R-:W-:Y:S02]  /*38b0*/  ISETP.LT.OR P2, PT, R70.reuse, 0x9, P2 ;  /* 0x000000094600780c */ /* 0x040fe40001741670 */
[----:B------:R-:W-:Y:S02]  /*38c0*/  ISETP.LT.OR P3, PT, R70, 0x71, P3 ;  /* 0x000000714600780c */ /* 0x000fe40001f61670 */
[----:B------:R-:W-:-:S02]  /*38d0*/  FSEL R8, R8, -INF , !P2 ;  /* 0xff80000008087808 */ /* 0x000fc40005000000 */
[----:B------:R-:W-:Y:S02]  /*38e0*/  LOP3.LUT P2, RZ, R23, 0x4, RZ, 0xc0, !PT ;  /* 0x0000000417ff7812 */ /* 0x000fe4000784c0ff */
[C---:B------:R-:W-:Y:S02]  /*38f0*/  ISETP.LT.OR P4, PT, R70.reuse, 0x72, P4 ;  /* 0x000000724600780c */ /* 0x040fe40002781670 */
[----:B------:R-:W-:Y:S02]  /*3900*/  ISETP.GT.AND P2, PT, R71, 0x9, !P2 ;  /* 0x000000094700780c */ /* 0x000fe40005744270 */
[C---:B------:R-:W-:Y:S02]  /*3910*/  ISETP.LT.OR P5, PT, R70.reuse, 0x79, P5 ;  /* 0x000000794600780c */ /* 0x040fe40002fa1670 */
[----:B------:R-:W-:Y:S02]  /*3920*/  ISETP.LT.OR P2, PT, R70, 0xa, P2 ;  /* 0x0000000a4600780c */ /* 0x000fe40001741670 */
[----:B------:R-:W-:-:S02]  /*3930*/  R2UR UR11, R89 ;  /* 0x00000000590b72ca */ /* 0x000fc400000e0000 */
[----:B------:R-:W-:Y:S02]  /*3940*/  FSEL R9, R9, -INF , !P2 ;  /* 0xff80000009097808 */ /* 0x000fe40005000000 */
[----:B------:R-:W-:Y:S02]  /*3950*/  ISETP.GT.AND P2, PT, R71, 0x10, !P6 ;  /* 0x000000104700780c */ /* 0x000fe40007744270 */
[----:B------:R-:W-:Y:S02]  /*3960*/  LOP3.LUT P6, RZ, R23, 0x8000, RZ, 0xc0, !PT ;  /* 0x0000800017ff7812 */ /* 0x000fe400078cc0ff */
[----:B------:R-:W-:-:S04]  /*3970*/  ISETP.LT.OR P2, PT, R70, 0x11, P2 ;  /* 0x000000114600780c */ /* 0x000fc80001741670 */
[----:B------:R-:W-:Y:S01]  /*3980*/  FSEL R68, R11, -INF , !P2 ;  /* 0xff8000000b447808 */ /* 0x000fe20005000000 */
[----:B------:R-:W-:Y:S01]  /*3990*/  UIADD3 UR39, UR11, UR39, URZ ;  /* 0x000000270b277290 */ /* 0x000fe2000fffe03f */
[----:B------:R-:W-:-:S03]  /*39a0*/  LOP3.LUT P2, RZ, R23, 0x2000000, RZ, 0xc0, !PT ;  /* 0x0200000017ff7812 */ /* 0x000fc6000784c0ff */
[----:B------:R-:W-:Y:S01]  /*39b0*/  UIADD3 UR4, UR39, UR4, URZ ;  /* 0x0000000427047290 */ /* 0x000fe2000fffe03f */
[----:B------:R-:W-:-:S04]  /*39c0*/  ISETP.GT.AND P2, PT, R71, 0x11, !P2 ;  /* 0x000000114700780c */ /* 0x000fc80005744270 */
[----:B------:R-:W-:-:S04]  /*39d0*/  ISETP.LT.OR P2, PT, R70, 0x12, P2 ;  /* 0x000000124600780c */ /* 0x000fc80001741670 */
[----:B------:R-:W-:Y:S02]  /*39e0*/  FSEL R69, R14, -INF , !P2 ;  /* 0xff8000000e457808 */ /* 0x000fe40005000000 */
[----:B------:R-:W-:-:S04]  /*39f0*/  LOP3.LUT P2, RZ, R23, 0x1000000, RZ, 0xc0, !PT ;  /* 0x0100000017ff7812 */ /* 0x000fc8000784c0ff */
        /* <DEDUP_REMOVED lines=11> */
[----:B------:R-:W-:Y:S02]  /*3ab0*/  LOP3.LUT P2, RZ, R23, 0x200000, RZ, 0xc0, !PT ;  /* 0x0020000017ff7812 */ /* 0x000fe4000784c0ff */
[----:B------:R-:W-:Y:S02]  /*3ac0*/  FMNMX.FTZ R21, R73, R93, !PT ;  /* 0x0000005d49157209 */ /* 0x000fe40007810000 */
[----:B------:R-:W-:Y:S02]  /*3ad0*/  ISETP.GT.AND P2, PT, R71, 0x21, !P2 ;  /* 0x000000214700780c */ /* 0x000fe40005744270 */
[----:B------:R-:W-:Y:S02]  /*3ae0*/  FMNMX.FTZ R14, R94, R21, !PT ;  /* 0x000000155e0e7209 */ /* 0x000fe40007810000 */
[----:B------:R-:W-:-:S02]  /*3af0*/  ISETP.LT.OR P2, PT, R70, 0x22, P2 ;  /* 0x000000224600780c */ /* 0x000fc40001741670 */
[----:B------:R-:W-:Y:S02]  /*3b00*/  FMNMX.FTZ R21, R95, R14, !PT ;  /* 0x0000000e5f157209 */ /* 0x000fe40007810000 */
[----:B------:R-:W-:Y:S02]  /*3b10*/  FSEL R24, R24, -INF , !P2 ;  /* 0xff80000018187808 */ /* 0x000fe40005000000 */
[----:B------:R-:W-:Y:S02]  /*3b20*/  LOP3.LUT P2, RZ, R23, 0x100000, RZ, 0xc0, !PT ;  /* 0x0010000017ff7812 */ /* 0x000fe4000784c0ff */
[----:B------:R-:W-:Y:S02]  /*3b30*/  FMNMX.FTZ R14, R96, R21, !PT ;  /* 0x00000015600e7209 */ /* 0x000fe40007810000 */
[----:B------:R-:W-:Y:S02]  /*3b40*/  ISETP.GT.AND P2, PT, R71, 0x28, !P2 ;  /* 0x000000284700780c */ /* 0x000fe40005744270 */
[----:B------:R-:W-:-:S02]  /*3b50*/  FMNMX.FTZ R21, R97, R14, !PT ;  /* 0x0000000e61157209 */ /* 0x000fc40007810000 */
[----:B------:R-:W-:Y:S02]  /*3b60*/  ISETP.LT.OR P2, PT, R70, 0x29, P2 ;  /* 0x000000294600780c */ /* 0x000fe40001741670 */
[----:B------:R-:W-:Y:S02]  /*3b70*/  FMNMX.FTZ R14, R98, R21, !PT ;  /* 0x00000015620e7209 */ /* 0x000fe40007810000 */
[----:B------:R-:W-:Y:S02]  /*3b80*/  FSEL R25, R25, -INF , !P2 ;  /* 0xff80000019197808 */ /* 0x000fe40005000000 */
[----:B------:R-:W-:Y:S02]  /*3b90*/  LOP3.LUT P2, RZ, R23, 0x80000, RZ, 0xc0, !PT ;  /* 0x0008000017ff7812 */ /* 0x000fe4000784c0ff */
[----:B------:R-:W-:Y:S02]  /*3ba0*/  FMNMX.FTZ R21, R99, R14, !PT ;  /* 0x0000000e63157209 */ /* 0x000fe40007810000 */
[----:B------:R-:W-:-:S02]  /*3bb0*/  ISETP.GT.AND P2, PT, R71, 0x29, !P2 ;  /* 0x000000294700780c */ /* 0x000fc40005744270 */
[----:B------:R-:W-:Y:S02]  /*3bc0*/  FMNMX.FTZ R14, R100, R21, !PT ;  /* 0x00000015640e7209 */ /* 0x000fe40007810000 */
[----:B------:R-:W-:Y:S02]  /*3bd0*/  ISETP.LT.OR P2, PT, R70, 0x2a, P2 ;  /* 0x0000002a4600780c */ /* 0x000fe40001741670 */
[----:B------:R-:W-:Y:S02]  /*3be0*/  FMNMX.FTZ R21, R101, R14, !PT ;  /* 0x0000000e65157209 */ /* 0x000fe40007810000 */
[----:B------:R-:W-:Y:S02]  /*3bf0*/  FSEL R26, R26, -INF , !P2 ;  /* 0xff8000001a1a7808 */ /* 0x000fe40005000000 */
[----:B------:R-:W-:Y:S02]  /*3c00*/  LOP3.LUT P2, RZ, R23, 0x40000, RZ, 0xc0, !PT ;  /* 0x0004000017ff7812 */ /* 0x000fe4000784c0ff */
[----:B------:R-:W-:-:S02]  /*3c10*/  FMNMX.FTZ R14, R102, R21, !PT ;  /* 0x00000015660e7209 */ /* 0x000fc40007810000 */
[----:B------:R-:W-:Y:S02]  /*3c20*/  ISETP.GT.AND P2, PT, R71, 0x30, !P2 ;  /* 0x000000304700780c */ /* 0x000fe40005744270 */
[----:B------:R-:W-:Y:S02]  /*3c30*/  FMNMX.FTZ R14, R103, R14, !PT ;  /* 0x0000000e670e7209 */ /* 0x000fe40007810000 */
[----:B------:R-:W-:Y:S02]  /*3c40*/  ISETP.LT.OR P2, PT, R70, 0x31, P2 ;  /* 0x000000314600780c */ /* 0x000fe40001741670 */
[----:B------:R-:W-:Y:S02]  /*3c50*/  FMNMX.FTZ R21, R67, R14, !PT ;  /* 0x0000000e43157209 */ /* 0x000fe40007810000 */
[----:B------:R-:W-:Y:S02]  /*3c60*/  FSEL R28, R28, -INF , !P2 ;  /* 0xff8000001c1c7808 */ /* 0x000fe40005000000 */
[----:B------:R-:W-:-:S02]  /*3c70*/  LOP3.LUT P2, RZ, R23, 0x20000, RZ, 0xc0, !PT ;  /* 0x0002000017ff7812 */ /* 0x000fc4000784c0ff */
[----:B------:R-:W-:Y:S02]  /*3c80*/  FMNMX.FTZ R21, R66, R21, !PT ;  /* 0x0000001542157209 */ /* 0x000fe40007810000 */
[----:B------:R-:W-:Y:S02]  /*3c90*/  ISETP.GT.AND P2, PT, R71, 0x31, !P2 ;  /* 0x000000314700780c */ /* 0x000fe40005744270 */
[----:B------:R-:W-:Y:S02]  /*3ca0*/  FMNMX.FTZ R14, R50, R21, !PT ;  /* 0x00000015320e7209 */ /* 0x000fe40007810000 */
[----:B------:R-:W-:Y:S02]  /*3cb0*/  ISETP.LT.OR P2, PT, R70, 0x32, P2 ;  /* 0x000000324600780c */ /* 0x000fe40001741670 */
[----:B------:R-:W-:Y:S02]  /*3cc0*/  FMNMX.FTZ R21, R51, R14, !PT ;  /* 0x0000000e33157209 */ /* 0x000fe40007810000 */
[----:B------:R-:W-:-:S02]  /*3cd0*/  FSEL R27, R27, -INF , !P2 ;  /* 0xff8000001b1b7808 */ /* 0x000fc40005000000 */
[----:B------:R-:W-:Y:S02]  /*3ce0*/  LOP3.LUT P2, RZ, R23, 0x10000, RZ, 0xc0, !PT ;  /* 0x0001000017ff7812 */ /* 0x000fe4000784c0ff */
[----:B------:R-:W-:Y:S02]  /*3cf0*/  FMNMX.FTZ R14, R52, R21, !PT ;  /* 0x00000015340e7209 */ /* 0x000fe40007810000 */
[----:B------:R-:W-:Y:S02]  /*3d00*/  ISETP.GT.AND P2, PT, R71, 0x38, !P2 ;  /* 0x000000384700780c */ /* 0x000fe40005744270 */
[----:B------:R-:W-:Y:S02]  /*3d10*/  FMNMX.FTZ R21, R53, R14, !PT ;  /* 0x0000000e35157209 */ /* 0x000fe40007810000 */
[----:B------:R-:W-:Y:S02]  /*3d20*/  ISETP.LT.OR P2, PT, R70, 0x39, P2 ;  /* 0x000000394600780c */ /* 0x000fe40001741670 */
[----:B------:R-:W-:-:S02]  /*3d30*/  FMNMX.FTZ R21, R54, R21, !PT ;  /* 0x0000001536157209 */ /* 0x000fc40007810000 */
[----:B------:R-:W-:Y:S02]  /*3d40*/  FSEL R30, R30, -INF , !P2 ;  /* 0xff8000001e1e7808 */ /* 0x000fe40005000000 */
        /* <DEDUP_REMOVED lines=31> */
[----:B------:R-:W-:Y:S01]  /*3f40*/  LOP3.LUT P6, RZ, R23, 0x10, RZ, 0xc0, !PT ;  /* 0x0000001017ff7812 */ /* 0x000fe200078cc0ff */
[----:B------:R-:W0:Y:S01]  /*3f50*/  SHFL.BFLY PT, R14, R21, 0x2, 0x1f ;  /* 0x0c401f00150e7f89 */ /* 0x000e2200000e0000 */
[----:B------:R-:W-:Y:S02]  /*3f60*/  FSEL R33, R33, -INF , !P2 ;  /* 0xff80000021217808 */ /* 0x000fe40005000000 */
[----:B------:R-:W-:-:S04]  /*3f70*/  LOP3.LUT P2, RZ, R23, 0x400, RZ, 0xc0, !PT ;  /* 0x0000040017ff7812 */ /* 0x000fc8000784c0ff */
[----:B------:R-:W-:-:S04]  /*3f80*/  ISETP.GT.AND P2, PT, R71, 0x50, !P2 ;  /* 0x000000504700780c */ /* 0x000fc80005744270 */
[----:B------:R-:W-:-:S04]  /*3f90*/  ISETP.LT.OR P2, PT, R70, 0x51, P2 ;  /* 0x000000514600780c */ /* 0x000fc80001741670 */
[----:B------:R-:W-:Y:S02]  /*3fa0*/  FSEL R36, R36, -INF , !P2 ;  /* 0xff80000024247808 */ /* 0x000fe40005000000 */
[----:B------:R-:W-:-:S04]  /*3fb0*/  LOP3.LUT P2, RZ, R23, 0x200, RZ, 0xc0, !PT ;  /* 0x0000020017ff7812 */ /* 0x000fc8000784c0ff */
[----:B------:R-:W-:Y:S02]  /*3fc0*/  ISETP.GT.AND P2, PT, R71, 0x51, !P2 ;  /* 0x000000514700780c */ /* 0x000fe40005744270 */
[----:B0-----:R-:W-:Y:S02]  /*3fd0*/  FMNMX.FTZ R74, R21, R14, !PT ;  /* 0x0000000e154a7209 */ /* 0x001fe40007810000 */
[----:B------:R-:W-:-:S03]  /*3fe0*/  ISETP.LT.OR P2, PT, R70, 0x52, P2 ;  /* 0x000000524600780c */ /* 0x000fc60001741670 */
        /* <DEDUP_REMOVED lines=10> */
[----:B------:R-:W-:Y:S01]  /*4090*/  FMUL.FTZ R82, R14, UR10 ;  /* 0x0000000a0e527c20 */ /* 0x000fe20008410000 */
        /* <DEDUP_REMOVED lines=9> */
[----:B------:R-:W-:Y:S02]  /*4130*/  ISETP.GT.AND P2, PT, R71, 0x68, !P6 ;  /* 0x000000684700780c */ /* 0x000fe40007744270 */
[----:B------:R-:W-:Y:S02]  /*4140*/  LOP3.LUT P6, RZ, R23, 0x1, RZ, 0xc0, !PT ;  /* 0x0000000117ff7812 */ /* 0x000fe400078cc0ff */
[----:B------:R-:W-:-:S04]  /*4150*/  ISETP.LT.OR P2, PT, R70, 0x69, P2 ;  /* 0x000000694600780c */ /* 0x000fc80001741670 */
[----:B------:R-:W-:Y:S02]  /*4160*/  FSEL R55, R55, -INF , !P2 ;  /* 0xff80000037377808 */ /* 0x000fe40005000000 */
[----:B------:R-:W-:-:S04]  /*4170*/  FSETP.NEU.FTZ.AND P2, PT, R14, -INF , PT ;  /* 0xff8000000e00780b */ /* 0x000fc80003f5d000 */
[----:B------:R-:W-:Y:S02]  /*4180*/  FSEL R82, R82, RZ, P2 ;  /* 0x000000ff52527208 */ /* 0x000fe40001000000 */
[----:B------:R-:W-:Y:S02]  /*4190*/  ISETP.GT.AND P2, PT, R71, RZ, !P6 ;  /* 0x000000ff4700720c */ /* 0x000fe40007744270 */
[----:B------:R-:W-:Y:S01]  /*41a0*/  LOP3.LUT P6, RZ, R23, 0x8000000, RZ, 0xc0, !PT ;  /* 0x0800000017ff7812 */ /* 0x000fe200078cc0ff */
[--C-:B------:R-:W-:Y:S01]  /*41b0*/  FFMA.FTZ R72, R73, UR10, -R82.reuse ;  /* 0x0000000a49487c23 */ /* 0x100fe20008010852 */
[----:B------:R-:W-:Y:S01]  /*41c0*/  ISETP.LT.OR P2, PT, R70, 0x1, P2 ;  /* 0x000000014600780c */ /* 0x000fe20001741670 */
[--C-:B------:R-:W-:Y:S01]  /*41d0*/  FFMA.FTZ R73, R93, UR10, -R82.reuse ;  /* 0x0000000a5d497c23 */ /* 0x100fe20008010852 */
[----:B------:R-:W-:Y:S01]  /*41e0*/  ISETP.GT.AND P6, PT, R71, 0x79, !P6 ;  /* 0x000000794700780c */ /* 0x000fe200077c4270 */
[--C-:B------:R-:W-:Y:S01]  /*41f0*/  FFMA.FTZ R74, R94, UR10, -R82.reuse ;  /* 0x0000000a5e4a7c23 */ /* 0x100fe20008010852 */
[----:B------:R-:W-:Y:S01]  /*4200*/  FSEL R81, R4, -INF , !P2 ;  /* 0xff80000004517808 */ /* 0x000fe20005000000 */
[----:B------:R-:W-:Y:S01]  /*4210*/  MUFU.EX2 R72, R72 ;  /* 0x0000004800487308 */ /* 0x000fe20000000800 */
[----:B------:R-:W-:Y:S01]  /*4220*/  LOP3.LUT P2, RZ, R23, 0x4000000, RZ, 0xc0, !PT ;  /* 0x0400000017ff7812 */ /* 0x000fe2000784c0ff */
[--C-:B------:R-:W-:Y:S01]  /*4230*/  FFMA.FTZ R75, R95, UR10, -R82.reuse ;  /* 0x0000000a5f4b7c23 */ /* 0x100fe20008010852 */
[----:B------:R-:W-:Y:S01]  /*4240*/  FMNMX.FTZ R21, R81, R6, !PT ;  /* 0x0000000651157209 */ /* 0x000fe20007810000 */
[--C-:B------:R-:W-:Y:S01]  /*4250*/  FFMA.FTZ R4, R96, UR10, -R82.reuse ;  /* 0x0000000a60047c23 */ /* 0x100fe20008010852 */
[----:B------:R-:W-:Y:S01]  /*4260*/  ISETP.GT.AND P2, PT, R71, 0x69, !P2 ;  /* 0x000000694700780c */ /* 0x000fe20005744270 */
[--C-:B------:R-:W-:Y:S01]  /*4270*/  FFMA.FTZ R23, R97, UR10, -R82.reuse ;  /* 0x0000000a61177c23 */ /* 0x100fe20008010852 */
[----:B------:R-:W-:Y:S01]  /*4280*/  FMNMX.FTZ R76, R8, R21, !PT ;  /* 0x00000015084c7209 */ /* 0x000fe20007810000 */
[----:B------:R-:W0:Y:S01]  /*4290*/  MUFU.EX2 R73, R73 ;  /* 0x0000004900497308 */ /* 0x000e220000000800 */
[----:B------:R-:W-:Y:S01]  /*42a0*/  ISETP.LT.OR P2, PT, R70, 0x6a, P2 ;  /* 0x0000006a4600780c */ /* 0x000fe20001741670 */
[--C-:B------:R-:W-:Y:S01]  /*42b0*/  FFMA.FTZ R98, R98, UR10, -R82.reuse ;  /* 0x0000000a62627c23 */ /* 0x100fe20008010852 */
[----:B------:R-:W-:Y:S01]  /*42c0*/  FMNMX.FTZ R21, R9, R76, !PT ;  /* 0x0000004c09157209 */ /* 0x000fe20007810000 */
[--C-:B------:R-:W-:Y:S01]  /*42d0*/  FFMA.FTZ R77, R99, UR10, -R82.reuse ;  /* 0x0000000a634d7c23 */ /* 0x100fe20008010852 */
[----:B------:R-:W-:Y:S01]  /*42e0*/  FSEL R71, R37, -INF , !P2 ;  /* 0xff80000025477808 */ /* 0x000fe20005000000 */
[--C-:B------:R-:W-:Y:S01]  /*42f0*/  FFMA.FTZ R37, R52, UR10, -R82.reuse ;  /* 0x0000000a34257c23 */ /* 0x100fe20008010852 */
[----:B------:R-:W-:Y:S01]  /*4300*/  FMNMX.FTZ R76, R68, R21, !PT ;  /* 0x00000015444c7209 */ /* 0x000fe20007810000 */
[----:B------:R-:W1:Y:S01]  /*4310*/  MUFU.EX2 R74, R74 ;  /* 0x0000004a004a7308 */ /* 0x000e620000000800 */
[----:B------:R-:W-:Y:S01]  /*4320*/  FSEL R52, R40, -INF , !P3 ;  /* 0xff80000028347808 */ /* 0x000fe20005800000 */
[--C-:B------:R-:W-:Y:S01]  /*4330*/  FFMA.FTZ R40, R53, UR10, -R82.reuse ;  /* 0x0000000a35287c23 */ /* 0x100fe20008010852 */
[----:B------:R-:W-:Y:S01]  /*4340*/  FMNMX.FTZ R76, R69, R76, !PT ;  /* 0x0000004c454c7209 */ /* 0x000fe20007810000 */
[--C-:B------:R-:W-:Y:S01]  /*4350*/  FFMA.FTZ R53, R59, UR10, -R82.reuse ;  /* 0x0000000a3b357c23 */ /* 0x100fe20008010852 */
[----:B------:R-:W-:Y:S01]  /*4360*/  ISETP.LT.OR P6, PT, R70, 0x7a, P6 ;  /* 0x0000007a4600780c */ /* 0x000fe200037c1670 */
[--C-:B------:R-:W-:Y:S01]  /*4370*/  FFMA.FTZ R59, R65, UR10, -R82.reuse ;  /* 0x0000000a413b7c23 */ /* 0x100fe20008010852 */
[----:B------:R-:W-:Y:S01]  /*4380*/  FMNMX.FTZ R21, R15, R76, !PT ;  /* 0x0000004c0f157209 */ /* 0x000fe20007810000 */
[----:B------:R-:W2:Y:S01]  /*4390*/  MUFU.EX2 R75, R75 ;  /* 0x0000004b004b7308 */ /* 0x000ea20000000800 */
[----:B------:R-:W-:Y:S01]  /*43a0*/  FSEL R70, R42, -INF , !P5 ;  /* 0xff8000002a467808 */ /* 0x000fe20006800000 */
[--C-:B------:R-:W-:Y:S01]  /*43b0*/  FFMA.FTZ R42, R56, UR10, -R82.reuse ;  /* 0x0000000a382a7c23 */ /* 0x100fe20008010852 */
[----:B------:R-:W-:Y:S01]  /*43c0*/  FMNMX.FTZ R78, R20, R21, !PT ;  /* 0x00000015144e7209 */ /* 0x000fe20007810000 */
[--C-:B------:R-:W-:Y:S01]  /*43d0*/  FFMA.FTZ R100, R100, UR10, -R82.reuse ;  /* 0x0000000a64647c23 */ /* 0x100fe20008010852 */
[----:B------:R-:W-:Y:S01]  /*43e0*/  FSEL R86, R43, -INF , !P6 ;  /* 0xff8000002b567808 */ /* 0x000fe20007000000 */
[--C-:B------:R-:W-:Y:S01]  /*43f0*/  FFMA.FTZ R43, R57, UR10, -R82.reuse ;  /* 0x0000000a392b7c23 */ /* 0x100fe20008010852 */
[----:B------:R-:W-:Y:S01]  /*4400*/  FMNMX.FTZ R21, R11, R78, !PT ;  /* 0x0000004e0b157209 */ /* 0x000fe20007810000 */
[--C-:B------:R-:W-:Y:S01]  /*4410*/  FFMA.FTZ R57, R64, UR10, -R82.reuse ;  /* 0x0000000a40397c23 */ /* 0x100fe20008010852 */
[----:B------:R-:W3:Y:S01]  /*4420*/  MUFU.EX2 R4, R4 ;  /* 0x0000000400047308 */ /* 0x000ee20000000800 */
[--C-:B------:R-:W-:Y:S01]  /*4430*/  FFMA.FTZ R79, R101, UR10, -R82.reuse ;  /* 0x0000000a654f7c23 */ /* 0x100fe20008010852 */
[----:B------:R-:W-:Y:S01]  /*4440*/  FMNMX.FTZ R78, R24, R21, !PT ;  /* 0x00000015184e7209 */ /* 0x000fe20007810000 */
[--C-:B------:R-:W-:Y:S01]  /*4450*/  FFMA.FTZ R85, R103, UR10, -R82.reuse ;  /* 0x0000000a67557c23 */ /* 0x100fe20008010852 */
[--C-:B------:R-:W-:Y:S01]  /*4460*/  FFMA.FTZ R67, R67, UR10, -R82.reuse ;  /* 0x0000000a43437c23 */ /* 0x100fe20008010852 */
[--C-:B------:R-:W-:Y:S01]  /*4470*/  FFMA.FTZ R66, R66, UR10, -R82.reuse ;  /* 0x0000000a42427c23 */ /* 0x100fe20008010852 */
[----:B------:R-:W-:Y:S01]  /*4480*/  FMNMX.FTZ R21, R25, R78, !PT ;  /* 0x0000004e19157209 */ /* 0x000fe20007810000 */
[--C-:B------:R-:W-:Y:S01]  /*4490*/  FFMA.FTZ R50, R50, UR10, -R82.reuse ;  /* 0x0000000a32327c23 */ /* 0x100fe20008010852 */
[----:B------:R-:W4:Y:S01]  /*44a0*/  MUFU.EX2 R23, R23 ;  /* 0x0000001700177308 */ /* 0x000f220000000800 */
[--C-:B------:R-:W-:Y:S01]  /*44b0*/  FFMA.FTZ R51, R51, UR10, -R82.reuse ;  /* 0x0000000a33337c23 */ /* 0x100fe20008010852 */
[----:B------:R-:W-:Y:S01]  /*44c0*/  FMNMX.FTZ R21, R26, R21, !PT ;  /* 0x000000151a157209 */ /* 0x000fe20007810000 */
[--C-:B------:R-:W-:Y:S01]  /*44d0*/  FFMA.FTZ R48, R48, UR10, -R82.reuse ;  /* 0x0000000a30307c23 */ /* 0x100fe20008010852 */
[----:B------:R-:W-:-:S02]  /*44e0*/  FFMA.FTZ R5, R5, UR10, -R82 ;  /* 0x0000000a05057c23 */ /* 0x000fc40008010852 */
[----:B------:R-:W-:Y:S02]  /*44f0*/  FMNMX.FTZ R80, R28, R21, !PT ;  /* 0x000000151c507209 */ /* 0x000fe40007810000 */
[----:B------:R-:W-:Y:S02]  /*4500*/  MUFU.EX2 R76, R98 ;  /* 0x00000062004c7308 */ /* 0x000fe40000000800 */
[----:B------:R-:W-:Y:S01]  /*4510*/  FMNMX.FTZ R21, R27, R80, !PT ;  /* 0x000000501b157209 */ /* 0x000fe20007810000 */
[----:B------:R-:W-:-:S03]  /*4520*/  FFMA.FTZ R80, R102, UR10, -R82 ;  /* 0x0000000a66507c23 */ /* 0x000fc60008010852 */
        /* <DEDUP_REMOVED lines=20> */
[----:B------:R-:W-:Y:S02]  /*4670*/  FMNMX.FTZ R21, R71, R84, !PT ;  /* 0x0000005447157209 */ /* 0x000fe40007810000 */
[----:B------:R-:W-:Y:S01]  /*4680*/  FSEL R84, R41, -INF , !P4 ;  /* 0xff80000029547808 */ /* 0x000fe20006000000 */
[--C-:B------:R-:W-:Y:S01]  /*4690*/  FFMA.FTZ R41, R54, UR10, -R82.reuse ;  /* 0x0000000a36297c23 */ /* 0x100fe20008010852 */
[----:B------:R-:W-:Y:S01]  /*46a0*/  FMNMX.FTZ R21, R52, R21, !PT ;  /* 0x0000001534157209 */ /* 0x000fe20007810000 */
[--C-:B------:R-:W-:Y:S01]  /*46b0*/  FFMA.FTZ R54, R58, UR10, -R82.reuse ;  /* 0x0000000a3a367c23 */ /* 0x100fe20008010852 */
[--C-:B------:R-:W-:Y:S01]  /*46c0*/  FFMA.FTZ R58, R60, UR10, -R82.reuse ;  /* 0x0000000a3c3a7c23 */ /* 0x100fe20008010852 */
[--C-:B------:R-:W-:Y:S01]  /*46d0*/  FFMA.FTZ R60, R61, UR10, -R82.reuse ;  /* 0x0000000a3d3c7c23 */ /* 0x100fe20008010852 */
[----:B------:R-:W-:Y:S01]  /*46e0*/  FMNMX.FTZ R21, R84, R21, !PT ;  /* 0x0000001554157209 */ /* 0x000fe20007810000 */
[--C-:B------:R-:W-:Y:S01]  /*46f0*/  FFMA.FTZ R61, R62, UR10, -R82.reuse ;  /* 0x0000000a3e3d7c23 */ /* 0x100fe20008010852 */
[----:B------:R-:W-:Y:S01]  /*4700*/  FFMA.FTZ R62, R49, UR10, -R82 ;  /* 0x0000000a313e7c23 */ /* 0x000fe20008010852 */
[----:B------:R-:W-:Y:S01]  /*4710*/  MUFU.EX2 R50, R50 ;  /* 0x0000003200327308 */ /* 0x000fe20000000800 */
[----:B------:R-:W-:-:S04]  /*4720*/  FMNMX.FTZ R21, R70, R21, !PT ;  /* 0x0000001546157209 */ /* 0x000fc80007810000 */
[----:B------:R-:W-:-:S03]  /*4730*/  FMNMX.FTZ R21, R86, R21, !PT ;  /* 0x0000001556157209 */ /* 0x000fc60007810000 */
[----:B------:R-:W-:Y:S02]  /*4740*/  MUFU.EX2 R51, R51 ;  /* 0x0000003300337308 */ /* 0x000fe40000000800 */
[----:B------:R-:W5:Y:S06]  /*4750*/  SHFL.BFLY PT, R56, R21, 0x2, 0x1f ;  /* 0x0c401f0015387f89 */ /* 0x000f6c00000e0000 */
[----:B------:R-:W-:Y:S08]  /*4760*/  MUFU.EX2 R37, R37 ;  /* 0x0000002500257308 */ /* 0x000ff00000000800 */
[----:B------:R-:W-:Y:S08]  /*4770*/  MUFU.EX2 R40, R40 ;  /* 0x0000002800287308 */ /* 0x000ff00000000800 */
[----:B------:R-:W-:Y:S01]  /*4780*/  MUFU.EX2 R41, R41 ;  /* 0x0000002900297308 */ /* 0x000fe20000000800 */
[----:B-----5:R-:W-:Y:S01]  /*4790*/  FMNMX.FTZ R87, R21, R56, !PT ;  /* 0x0000003815577209 */ /* 0x020fe20007810000 */
[----:B------:R-:W-:-:S04]  /*47a0*/  FFMA.FTZ R56, R63, UR10, -R82 ;  /* 0x0000000a3f387c23 */ /* 0x000fc80008010852 */
[----:B------:R-:W5:Y:S02]  /*47b0*/  SHFL.BFLY PT, R90, R87, 0x1, 0x1f ;  /* 0x0c201f00575a7f89 */ /* 0x000f6400000e0000 */
[----:B------:R-:W-:Y:S08]  /*47c0*/  MUFU.EX2 R42, R42 ;  /* 0x0000002a002a7308 */ /* 0x000ff00000000800 */
[----:B------:R-:W-:Y:S08]  /*47d0*/  MUFU.EX2 R43, R43 ;  /* 0x0000002b002b7308 */ /* 0x000ff00000000800 */
[----:B------:R-:W-:Y:S01]  /*47e0*/  MUFU.EX2 R54, R54 ;  /* 0x0000003600367308 */ /* 0x000fe20000000800 */
[----:B-----5:R-:W-:-:S07]  /*47f0*/  FMNMX.FTZ R21, R87, R90, !PT ;  /* 0x0000005a57157209 */ /* 0x020fce0007810000 */
[----:B------:R-:W-:Y:S01]  /*4800*/  MUFU.EX2 R53, R53 ;  /* 0x0000003500357308 */ /* 0x000fe20000000800 */
[C---:B------:R-:W-:Y:S01]  /*4810*/  FSETP.NEU.FTZ.AND P2, PT, R21.reuse, -INF , PT ;  /* 0xff8000001500780b */ /* 0x040fe20003f5d000 */
[----:B------:R-:W-:-:S06]  /*4820*/  FMUL.FTZ R49, R21, UR10 ;  /* 0x0000000a15317c20 */ /* 0x000fcc0008410000 */
[----:B------:R-:W-:Y:S01]  /*4830*/  MUFU.EX2 R58, R58 ;  /* 0x0000003a003a7308 */ /* 0x000fe20000000800 */
[----:B------:R-:W-:Y:S02]  /*4840*/  FSEL R49, R49, RZ, P2 ;  /* 0x000000ff31317208 */ /* 0x000fe40001000000 */
[----:B------:R-:W-:-:S03]  /*4850*/  PLOP3.LUT P2, PT, PT, PT, UP1, 0x40, 0x0 ;  /* 0x000000000000781c */ /* 0x000fc60003f4e818 */
[--C-:B------:R-:W-:Y:S01]  /*4860*/  FFMA.FTZ R81, R81, UR10, -R49.reuse ;  /* 0x0000000a51517c23 */ /* 0x100fe20008010831 */
[--C-:B------:R-:W-:Y:S01]  /*4870*/  FFMA.FTZ R64, R6, UR10, -R49.reuse ;  /* 0x0000000a06407c23 */ /* 0x100fe20008010831 */
[--C-:B------:R-:W-:Y:S01]  /*4880*/  FFMA.FTZ R65, R8, UR10, -R49.reuse ;  /* 0x0000000a08417c23 */ /* 0x100fe20008010831 */
[--C-:B------:R-:W-:Y:S01]  /*4890*/  FFMA.FTZ R9, R9, UR10, -R49.reuse ;  /* 0x0000000a09097c23 */ /* 0x100fe20008010831 */
[----:B------:R5:W-:Y:S01]  /*48a0*/  MUFU.EX2 R92, R81 ;  /* 0x00000051005c7308 */ /* 0x000be20000000800 */
[--C-:B------:R-:W-:Y:S01]  /*48b0*/  FFMA.FTZ R6, R68, UR10, -R49.reuse ;  /* 0x0000000a44067c23 */ /* 0x100fe20008010831 */
[----:B------:R-:W-:Y:S01]  /*48c0*/  FFMA.FTZ R68, R25, UR10, -R49 ;  /* 0x0000000a19447c23 */ /* 0x000fe20008010831 */
[----:B0-----:R-:W-:Y:S01]  /*48d0*/  FADD.FTZ R25, R72, R73 ;  /* 0x0000004948197221 */ /* 0x001fe20000010000 */
[--C-:B------:R-:W-:Y:S01]  /*48e0*/  FFMA.FTZ R63, R69, UR10, -R49.reuse ;  /* 0x0000000a453f7c23 */ /* 0x100fe20008010831 */
[--C-:B------:R-:W-:Y:S01]  /*48f0*/  FFMA.FTZ R87, R27, UR10, -R49.reuse ;  /* 0x0000000a1b577c23 */ /* 0x100fe20008010831 */
[--C-:B------:R-:W-:Y:S01]  /*4900*/  FFMA.FTZ R8, R15, UR10, -R49.reuse ;  /* 0x0000000a0f087c23 */ /* 0x100fe20008010831 */
[--C-:B------:R-:W-:Y:S01]  /*4910*/  FFMA.FTZ R90, R30, UR10, -R49.reuse ;  /* 0x0000000a1e5a7c23 */ /* 0x100fe20008010831 */
[----:B------:R0:W4:Y:S01]  /*4920*/  MUFU.EX2 R93, R64 ;  /* 0x00000040005d7308 */ /* 0x0001220000000800 */
[----:B-----5:R-:W-:Y:S01]  /*4930*/  FFMA.FTZ R81, R26, UR10, -R49 ;  /* 0x0000000a1a517c23 */ /* 0x020fe20008010831 */
[----:B-1----:R-:W-:Y:S01]  /*4940*/  FADD.FTZ R26, R74, R25 ;  /* 0x000000194a1a7221 */ /* 0x002fe20000010000 */
[--C-:B------:R-:W-:Y:S01]  /*4950*/  FFMA.FTZ R82, R28, UR10, -R49.reuse ;  /* 0x0000000a1c527c23 */ /* 0x100fe20008010831 */
[--C-:B------:R-:W-:Y:S01]  /*4960*/  FFMA.FTZ R15, R20, UR10, -R49.reuse ;  /* 0x0000000a140f7c23 */ /* 0x100fe20008010831 */
[--C-:B------:R-:W-:Y:S01]  /*4970*/  FFMA.FTZ R20, R11, UR10, -R49.reuse ;  /* 0x0000000a0b147c23 */ /* 0x100fe20008010831 */
[----:B--2---:R-:W-:Y:S01]  /*4980*/  FADD.FTZ R27, R75, R26 ;  /* 0x0000001a4b1b7221 */ /* 0x004fe20000010000 */
[--C-:B------:R-:W-:Y:S01]  /*4990*/  FFMA.FTZ R35, R35, UR10, -R49.reuse ;  /* 0x0000000a23237c23 */ /* 0x100fe20008010831 */
[----:B------:R1:W2:Y:S01]  /*49a0*/  MUFU.EX2 R94, R65 ;  /* 0x00000041005e7308 */ /* 0x0002a20000000800 */
[----:B0-----:R-:W-:Y:S01]  /*49b0*/  FFMA.FTZ R64, R31, UR10, -R49 ;  /* 0x0000000a1f407c23 */ /* 0x001fe20008010831 */
[----:B---3--:R-:W-:Y:S01]  /*49c0*/  FADD.FTZ R30, R4, R27 ;  /* 0x0000001b041e7221 */ /* 0x008fe20000010000 */
[--C-:B------:R-:W-:Y:S01]  /*49d0*/  FFMA.FTZ R36, R36, UR10, -R49.reuse ;  /* 0x0000000a24247c23 */ /* 0x100fe20008010831 */
[--C-:B------:R-:W-:Y:S01]  /*49e0*/  FFMA.FTZ R91, R29, UR10, -R49.reuse ;  /* 0x0000000a1d5b7c23 */ /* 0x100fe20008010831 */
[--C-:B------:R-:W-:Y:S01]  /*49f0*/  FFMA.FTZ R29, R45, UR10, -R49.reuse ;  /* 0x0000000a2d1d7c23 */ /* 0x100fe20008010831 */
[----:B----4-:R-:W-:Y:S01]  /*4a00*/  FADD.FTZ R31, R23, R30 ;  /* 0x0000001e171f7221 */ /* 0x010fe20000010000 */
[----:B------:R-:W-:Y:S01]  /*4a10*/  FFMA.FTZ R11, R32, UR10, -R49 ;  /* 0x0000000a200b7c23 */ /* 0x000fe20008010831 */
[----:B------:R-:W0:Y:S01]  /*4a20*/  MUFU.EX2 R9, R9 ;  /* 0x0000000900097308 */ /* 0x000e220000000800 */
[----:B------:R-:W-:Y:S01]  /*4a30*/  FADD.FTZ R25, R92, R93 ;  /* 0x0000005d5c197221 */ /* 0x000fe20000010000 */
[--C-:B-1----:R-:W-:Y:S01]  /*4a40*/  FFMA.FTZ R65, R24, UR10, -R49.reuse ;  /* 0x0000000a18417c23 */ /* 0x102fe20008010831 */
[----:B------:R-:W-:Y:S01]  /*4a50*/  F2FP.BF16.F32.PACK_AB R24, R73, R72 ;  /* 0x000000484918723e */ /* 0x000fe200000010ff */
[--C-:B------:R-:W-:Y:S01]  /*4a60*/  FFMA.FTZ R69, R34, UR10, -R49.reuse ;  /* 0x0000000a22457c23 */ /* 0x100fe20008010831 */
[----:B------:R-:W-:Y:S01]  /*4a70*/  F2FP.BF16.F32.PACK_AB R26, R75, R74 ;  /* 0x0000004a4b1a723e */ /* 0x000fe200000010ff */
[--C-:B------:R-:W-:Y:S01]  /*4a80*/  FFMA.FTZ R72, R33, UR10, -R49.reuse ;  /* 0x0000000a21487c23 */ /* 0x100fe20008010831 */
[----:B------:R-:W-:Y:S01]  /*4a90*/  FFMA.FTZ R33, R46, UR10, -R49 ;  /* 0x0000000a2e217c23 */ /* 0x000fe20008010831 */
[----:B------:R-:W1:Y:S01]  /*4aa0*/  MUFU.EX2 R6, R6 ;  /* 0x0000000600067308 */ /* 0x000e620000000800 */
[----:B--2---:R-:W-:Y:S01]  /*4ab0*/  FADD.FTZ R28, R94, R25 ;  /* 0x000000195e1c7221 */ /* 0x004fe20000010000 */
[----:B------:R-:W-:Y:S01]  /*4ac0*/  F2FP.BF16.F32.PACK_AB R25, R93, R92 ;  /* 0x0000005c5d19723e */ /* 0x000fe200000010ff */
[--C-:B------:R-:W-:Y:S01]  /*4ad0*/  FFMA.FTZ R55, R55, UR10, -R49.reuse ;  /* 0x0000000a37377c23 */ /* 0x100fe20008010831 */
[--C-:B------:R-:W-:Y:S01]  /*4ae0*/  FFMA.FTZ R71, R71, UR10, -R49.reuse ;  /* 0x0000000a47477c23 */ /* 0x100fe20008010831 */
[--C-:B------:R-:W-:Y:S01]  /*4af0*/  FFMA.FTZ R52, R52, UR10, -R49.reuse ;  /* 0x0000000a34347c23 */ /* 0x100fe20008010831 */
[--C-:B------:R-:W-:Y:S01]  /*4b00*/  FFMA.FTZ R84, R84, UR10, -R49.reuse ;  /* 0x0000000a54547c23 */ /* 0x100fe20008010831 */
[----:B------:R-:W-:Y:S01]  /*4b10*/  FFMA.FTZ R70, R70, UR10, -R49 ;  /* 0x0000000a46467c23 */ /* 0x000fe20008010831 */
[----:B------:R-:W2:Y:S01]  /*4b20*/  MUFU.EX2 R63, R63 ;  /* 0x0000003f003f7308 */ /* 0x000ea20000000800 */
[C---:B0-----:R-:W-:Y:S01]  /*4b30*/  FADD.FTZ R73, R9.reuse, R28 ;  /* 0x0000001c09497221 */ /* 0x041fe20000010000 */
[----:B------:R-:W-:Y:S01]  /*4b40*/  FADD.FTZ R28, R76, R31 ;  /* 0x0000001f4c1c7221 */ /* 0x000fe20000010000 */
[----:B------:R-:W-:Y:S01]  /*4b50*/  F2FP.BF16.F32.PACK_AB R27, R9, R94 ;  /* 0x0000005e091b723e */ /* 0x000fe200000010ff */
[--C-:B------:R-:W-:Y:S01]  /*4b60*/  FFMA.FTZ R31, R44, UR10, -R49.reuse ;  /* 0x0000000a2c1f7c23 */ /* 0x100fe20008010831 */
[----:B------:R-:W-:Y:S01]  /*4b70*/  LEA R9, R39, UR36, 0x1 ;  /* 0x0000002427097c11 */ /* 0x000fe2000f8e08ff */
[----:B------:R-:W-:Y:S01]  /*4b80*/  FFMA.FTZ R39, R47, UR10, -R49 ;  /* 0x0000000a2f277c23 */ /* 0x000fe20008010831 */
[----:B------:R-:W-:Y:S01]  /*4b90*/  FADD.FTZ R47, R77, R28 ;  /* 0x0000001c4d2f7221 */ /* 0x000fe20000010000 */
[----:B------:R-:W0:Y:S01]  /*4ba0*/  MUFU.EX2 R8, R8 ;  /* 0x0000000800087308 */ /* 0x000e220000000800 */
[----:B-1----:R-:W-:Y:S01]  /*4bb0*/  FADD.FTZ R28, R6, R73 ;  /* 0x00000049061c7221 */ /* 0x002fe20000010000 */
[----:B------:R1:W-:Y:S01]  /*4bc0*/  STSM.16.M88.4 [R9+0x21800], R24 ;  /* 0x0218001809007844 */ /* 0x0003e20000000200 */
[----:B------:R-:W-:Y:S01]  /*4bd0*/  FADD.FTZ R30, R78, R47 ;  /* 0x0000002f4e1e7221 */ /* 0x000fe20000010000 */
[----:B------:R-:W-:Y:S01]  /*4be0*/  FFMA.FTZ R49, R86, UR10, -R49 ;  /* 0x0000000a56317c23 */ /* 0x000fe20008010831 */
[----:B------:R-:W-:-:S02]  /*4bf0*/  F2FP.BF16.F32.PACK_AB R32, R79, R78 ;  /* 0x0000004e4f20723e */ /* 0x000fc400000010ff */
[----:B------:R-:W-:Y:S01]  /*4c00*/  FADD.FTZ R73, R79, R30 ;  /* 0x0000001e4f497221 */ /* 0x000fe20000010000 */
[----:B------:R-:W3:Y:S01]  /*4c10*/  MUFU.EX2 R15, R15 ;  /* 0x0000000f000f7308 */ /* 0x000ee20000000800 */
[----:B--2---:R-:W-:Y:S01]  /*4c20*/  FADD.FTZ R47, R63, R28 ;  /* 0x0000001c3f2f7221 */ /* 0x004fe20000010000 */
[----:B------:R-:W-:Y:S01]  /*4c30*/  F2FP.BF16.F32.PACK_AB R34, R85, R80 ;  /* 0x000000505522723e */ /* 0x000fe200000010ff */
[----:B------:R-:W-:-:S05]  /*4c40*/  FADD.FTZ R30, R80, R73 ;  /* 0x00000049501e7221 */ /* 0x000fca0000010000 */
[----:B------:R-:W2:Y:S01]  /*4c50*/  MUFU.EX2 R20, R20 ;  /* 0x0000001400147308 */ /* 0x000ea20000000800 */
[----:B0-----:R-:W-:Y:S01]  /*4c60*/  FADD.FTZ R28, R8, R47 ;  /* 0x0000002f081c7221 */ /* 0x001fe20000010000 */
[----:B-1----:R-:W-:-:S06]  /*4c70*/  F2FP.BF16.F32.PACK_AB R24, R66, R67 ;  /* 0x000000434218723e */ /* 0x002fcc00000010ff */
[----:B------:R-:W0:Y:S08]  /*4c80*/  MUFU.EX2 R65, R65 ;  /* 0x0000004100417308 */ /* 0x000e300000000800 */
[----:B------:R-:W-:Y:S08]  /*4c90*/  MUFU.EX2 R68, R68 ;  /* 0x0000004400447308 */ /* 0x000ff00000000800 */
[----:B------:R-:W1:Y:S08]  /*4ca0*/  MUFU.EX2 R81, R81 ;  /* 0x0000005100517308 */ /* 0x000e700000000800 */
[----:B------:R3:W-:Y:S08]  /*4cb0*/  MUFU.EX2 R44, R35 ;  /* 0x00000023002c7308 */ /* 0x0007f00000000800 */
[----:B------:R-:W-:Y:S01]  /*4cc0*/  MUFU.EX2 R82, R82 ;  /* 0x0000005200527308 */ /* 0x000fe20000000800 */
[----:B---3--:R-:W-:Y:S01]  /*4cd0*/  FADD.FTZ R35, R15, R28 ;  /* 0x0000001c0f237221 */ /* 0x008fe20000010000 */
[----:B------:R-:W-:-:S03]  /*4ce0*/  FADD.FTZ R28, R85, R30 ;  /* 0x0000001e551c7221 */ /* 0x000fc60000010000 */
[----:B--2---:R-:W-:Y:S01]  /*4cf0*/  FADD.FTZ R30, R20, R35 ;  /* 0x00000023141e7221 */ /* 0x004fe20000010000 */
[----:B------:R-:W-:Y:S01]  /*4d00*/  FADD.FTZ R35, R67, R28 ;  /* 0x0000001c43237221 */ /* 0x000fe20000010000 */
[----:B------:R-:W-:Y:S01]  /*4d10*/  F2FP.BF16.F32.PACK_AB R28, R23, R4 ;  /* 0x00000004171c723e */ /* 0x000fe200000010ff */
[----:B------:R-:W2:Y:S01]  /*4d20*/  MUFU.EX2 R87, R87 ;  /* 0x0000005700577308 */ /* 0x000ea20000000800 */
[----:B0-----:R-:W-:Y:S01]  /*4d30*/  FADD.FTZ R23, R65, R30 ;  /* 0x0000001e41177221 */ /* 0x001fe20000010000 */
[----:B------:R-:W-:Y:S01]  /*4d40*/  FADD.FTZ R35, R66, R35 ;  /* 0x0000002342237221 */ /* 0x000fe20000010000 */
[----:B------:R-:W-:-:S03]  /*4d50*/  F2FP.BF16.F32.PACK_AB R30, R77, R76 ;  /* 0x0000004c4d1e723e */ /* 0x000fc600000010ff */
[----:B------:R-:W-:Y:S01]  /*4d60*/  FADD.FTZ R26, R50, R35 ;  /* 0x00000023321a7221 */ /* 0x000fe20000010000 */
[----:B-1----:R-:W-:Y:S01]  /*4d70*/  F2FP.BF16.F32.PACK_AB R35, R81, R68 ;  /* 0x000000445123723e */ /* 0x002fe200000010ff */
[----:B------:R-:W-:Y:S02]  /*4d80*/  MUFU.EX2 R90, R90 ;  /* 0x0000005a005a7308 */ /* 0x000fe40000000800 */
[C---:B------:R-:W-:Y:S01]  /*4d90*/  FADD.FTZ R66, R51.reuse, R26 ;  /* 0x0000001a33427221 */ /* 0x040fe20000010000 */
[----:B------:R-:W-:Y:S01]  /*4da0*/  F2FP.BF16.F32.PACK_AB R26, R51, R50 ;  /* 0x00000032331a723e */ /* 0x000fe200000010ff */
[----:B------:R-:W-:Y:S02]  /*4db0*/  VIADD R50, R9, 0x21800 ;  /* 0x0002180009327836 */ /* 0x000fe40000000000 */
[----:B------:R-:W-:Y:S02]  /*4dc0*/  FADD.FTZ R27, R37, R66 ;  /* 0x00000042251b7221 */ /* 0x000fe40000010000 */
[----:B------:R0:W-:Y:S01]  /*4dd0*/  MUFU.EX2 R45, R36 ;  /* 0x00000024002d7308 */ /* 0x0001e20000000800 */
[----:B--2---:R-:W-:-:S07]  /*4de0*/  F2FP.BF16.F32.PACK_AB R25, R87, R82 ;  /* 0x000000525719723e */ /* 0x004fce00000010ff */
[----:B------:R-:W1:Y:S01]  /*4df0*/  MUFU.EX2 R91, R91 ;  /* 0x0000005b005b7308 */ /* 0x000e620000000800 */
[----:B0-----:R-:W-:-:S04]  /*4e00*/  FADD.FTZ R36, R68, R23 ;  /* 0x0000001744247221 */ /* 0x001fc80000010000 */
[----:B------:R-:W-:-:S03]  /*4e10*/  FADD.FTZ R23, R81, R36 ;  /* 0x0000002451177221 */ /* 0x000fc60000010000 */
[----:B------:R-:W0:Y:S01]  /*4e20*/  MUFU.EX2 R11, R11 ;  /* 0x0000000b000b7308 */ /* 0x000e220000000800 */
[----:B------:R-:W-:-:S07]  /*4e30*/  FADD.FTZ R36, R82, R23 ;  /* 0x0000001752247221 */ /* 0x000fce0000010000 */
[----:B------:R2:W-:Y:S08]  /*4e40*/  MUFU.EX2 R47, R31 ;  /* 0x0000001f002f7308 */ /* 0x0005f00000000800 */
[----:B------:R-:W3:Y:S01]  /*4e50*/  MUFU.EX2 R64, R64 ;  /* 0x0000004000407308 */ /* 0x000ee20000000800 */
[----:B--2---:R-:W-:Y:S01]  /*4e60*/  F2FP.BF16.F32.PACK_AB R31, R15, R8 ;  /* 0x000000080f1f723e */ /* 0x004fe200000010ff */
[----:B------:R-:W-:Y:S01]  /*4e70*/  FADD.FTZ R15, R87, R36 ;  /* 0x00000024570f7221 */ /* 0x000fe20000010000 */
[----:B------:R-:W-:Y:S01]  /*4e80*/  FADD.FTZ R8, R40, R27 ;  /* 0x0000001b28087221 */ /* 0x000fe20000010000 */
[----:B-1----:R-:W-:-:S04]  /*4e90*/  F2FP.BF16.F32.PACK_AB R27, R91, R90 ;  /* 0x0000005a5b1b723e */ /* 0x002fc800000010ff */
[----:B------:R1:W-:Y:S08]  /*4ea0*/  MUFU.EX2 R46, R29 ;  /* 0x0000001d002e7308 */ /* 0x0003f00000000800 */
[----:B------:R-:W2:Y:S01]  /*4eb0*/  MUFU.EX2 R69, R69 ;  /* 0x0000004500457308 */ /* 0x000ea20000000800 */
[----:B-1----:R-:W-:Y:S01]  /*4ec0*/  F2FP.BF16.F32.PACK_AB R29, R63, R6 ;  /* 0x000000063f1d723e */ /* 0x002fe200000010ff */
[----:B------:R-:W-:Y:S01]  /*4ed0*/  FADD.FTZ R6, R90, R15 ;  /* 0x0000000f5a067221 */ /* 0x000fe20000010000 */
[----:B------:R-:W-:-:S03]  /*4ee0*/  IMAD R63, R38, 0x2, R9 ;  /* 0x00000002263f7824 */ /* 0x000fc600078e0209 */
[----:B------:R-:W-:Y:S02]  /*4ef0*/  FADD.FTZ R6, R91, R6 ;  /* 0x000000065b067221 */ /* 0x000fe40000010000 */
[----:B------:R-:W1:Y:S01]  /*4f00*/  MUFU.EX2 R72, R72 ;  /* 0x0000004800487308 */ /* 0x000e620000000800 */
[----:B------:R4:W-:Y:S01]  /*4f10*/  STSM.16.M88.4 [R63+0x21800], R28 ;  /* 0x0218001c3f007844 */ /* 0x0009e20000000200 */
[----:B0-----:R-:W-:-:S04]  /*4f20*/  FADD.FTZ R15, R11, R6 ;  /* 0x000000060b0f7221 */ /* 0x001fc80000010000 */
[----:B---3--:R-:W-:Y:S02]  /*4f30*/  FADD.FTZ R36, R64, R15 ;  /* 0x0000000f40247221 */ /* 0x008fe40000010000 */
[----:B------:R0:W-:Y:S02]  /*4f40*/  MUFU.EX2 R23, R39 ;  /* 0x0000002700177308 */ /* 0x0001e40000000800 */
[----:B--2---:R-:W-:-:S06]  /*4f50*/  FADD.FTZ R15, R69, R36 ;  /* 0x00000024450f7221 */ /* 0x004fcc0000010000 */
[----:B------:R-:W2:Y:S01]  /*4f60*/  MUFU.EX2 R60, R60 ;  /* 0x0000003c003c7308 */ /* 0x000ea20000000800 */
[----:B0-----:R-:W-:Y:S01]  /*4f70*/  FADD.FTZ R39, R41, R8 ;  /* 0x0000000829277221 */ /* 0x001fe20000010000 */
[----:B------:R-:W-:Y:S02]  /*4f80*/  IMAD R8, R38, 0x2, R50 ;  /* 0x0000000226087824 */ /* 0x000fe400078e0232 */
[----:B-1----:R-:W-:Y:S01]  /*4f90*/  FADD.FTZ R36, R72, R15 ;  /* 0x0000000f48247221 */ /* 0x002fe20000010000 */
[----:B----4-:R-:W-:Y:S01]  /*4fa0*/  F2FP.BF16.F32.PACK_AB R28, R54, R43 ;  /* 0x0000002b361c723e */ /* 0x010fe200000010ff */
[----:B------:R-:W-:Y:S01]  /*4fb0*/  FADD.FTZ R38, R42, R39 ;  /* 0x000000272a267221 */ /* 0x000fe20000010000 */
[----:B------:R-:W-:Y:S01]  /*4fc0*/  IMAD R6, R7, 0x2, R8 ;  /* 0x0000000207067824 */ /* 0x000fe200078e0208 */
[----:B------:R-:W-:Y:S01]  /*4fd0*/  F2FP.BF16.F32.PACK_AB R30, R58, R53 ;  /* 0x000000353a1e723e */ /* 0x000fe200000010ff */
[----:B------:R0:W-:Y:S01]  /*4fe0*/  MUFU.EX2 R4, R33 ;  /* 0x0000002100047308 */ /* 0x0001e20000000800 */
[----:B------:R-:W-:Y:S01]  /*4ff0*/  FADD.FTZ R39, R43, R38 ;  /* 0x000000262b277221 */ /* 0x000fe20000010000 */
[----:B------:R-:W-:-:S02]  /*5000*/  F2FP.BF16.F32.PACK_AB R29, R44, R45 ;  /* 0x0000002d2c1d723e */ /* 0x000fc400000010ff */
[----:B------:R-:W-:Y:S01]  /*5010*/  F2FP.BF16.F32.PACK_AB R31, R47, R46 ;  /* 0x0000002e2f1f723e */ /* 0x000fe200000010ff */
[----:B------:R-:W-:Y:S01]  /*5020*/  FADD.FTZ R38, R54, R39 ;  /* 0x0000002736267221 */ /* 0x000fe20000010000 */
[----:B------:R-:W-:Y:S01]  /*5030*/  FADD.FTZ R39, R45, R36 ;  /* 0x000000242d277221 */ /* 0x000fe20000010000 */
[----:B------:R-:W-:Y:S01]  /*5040*/  F2FP.BF16.F32.PACK_AB R36, R40, R37 ;  /* 0x000000252824723e */ /* 0x000fe200000010ff */
[----:B------:R-:W1:Y:S01]  /*5050*/  MUFU.EX2 R61, R61 ;  /* 0x0000003d003d7308 */ /* 0x000e620000000800 */
[----:B0-----:R-:W-:Y:S01]  /*5060*/  F2FP.BF16.F32.PACK_AB R33, R65, R20 ;  /* 0x000000144121723e */ /* 0x001fe200000010ff */
[----:B------:R-:W-:Y:S02]  /*5070*/  IMAD R65, R7, 0x2, R9 ;  /* 0x0000000207417824 */ /* 0x000fe400078e0209 */
[----:B------:R-:W-:Y:S01]  /*5080*/  FADD.FTZ R39, R44, R39 ;  /* 0x000000272c277221 */ /* 0x000fe20000010000 */
[----:B------:R-:W-:Y:S01]  /*5090*/  FADD.FTZ R51, R53, R38 ;  /* 0x0000002635337221 */ /* 0x000fe20000010000 */
[----:B------:R-:W-:Y:S01]  /*50a0*/  F2FP.BF16.F32.PACK_AB R38, R42, R41 ;  /* 0x000000292a26723e */ /* 0x000fe200000010ff */
[----:B------:R-:W-:Y:S01]  /*50b0*/  IMAD R7, R7, 0x2, R50 ;  /* 0x0000000207077824 */ /* 0x000fe200078e0232 */
[----:B------:R0:W-:Y:S01]  /*50c0*/  STSM.16.M88.4 [R65+0x21800], R32 ;  /* 0x0218002041007844 */ /* 0x0001e20000000200 */
[----:B------:R-:W-:Y:S01]  /*50d0*/  MUFU.EX2 R56, R56 ;  /* 0x0000003800387308 */ /* 0x000fe20000000800 */
[----:B------:R-:W-:Y:S01]  /*50e0*/  FADD.FTZ R51, R58, R51 ;  /* 0x000000333a337221 */ /* 0x000fe20000010000 */
[----:B------:R-:W-:Y:S01]  /*50f0*/  F2FP.BF16.F32.PACK_AB R37, R64, R11 ;  /* 0x0000000b4025723e */ /* 0x000fe200000010ff */
[----:B------:R3:W-:Y:S01]  /*5100*/  STSM.16.M88.4 [R6], R24 ;  /* 0x0000001806007844 */ /* 0x0007e20000000200 */
[----:B------:R-:W-:-:S02]  /*5110*/  VIADD R11, R88, 0xfffffffe ;  /* 0xfffffffe580b7836 */ /* 0x000fc40000000000 */
[----:B--2---:R-:W-:Y:S02]  /*5120*/  FADD.FTZ R40, R60, R51 ;  /* 0x000000333c287221 */ /* 0x004fe40000010000 */
[----:B------:R-:W2:Y:S01]  /*5130*/  MUFU.EX2 R57, R57 ;  /* 0x0000003900397308 */ /* 0x000ea20000000800 */
[----:B0-----:R-:W-:-:S07]  /*5140*/  FADD.FTZ R32, R46, R39 ;  /* 0x000000272e207221 */ /* 0x001fce0000010000 */
[----:B------:R-:W-:Y:S01]  /*5150*/  MUFU.EX2 R55, R55 ;  /* 0x0000003700377308 */ /* 0x000fe20000000800 */
[----:B-1----:R-:W-:Y:S01]  /*5160*/  FADD.FTZ R33, R61, R40 ;  /* 0x000000283d217221 */ /* 0x002fe20000010000 */
[----:B------:R-:W-:Y:S01]  /*5170*/  F2FP.BF16.F32.PACK_AB R39, R72, R69 ;  /* 0x000000454827723e */ /* 0x000fe200000010ff */
[----:B---3--:R-:W-:Y:S01]  /*5180*/  FADD.FTZ R25, R47, R32 ;  /* 0x000000202f197221 */ /* 0x008fe20000010000 */
[----:B------:R-:W-:-:S03]  /*5190*/  F2FP.BF16.F32.PACK_AB R24, R61, R60 ;  /* 0x0000003c3d18723e */ /* 0x000fc600000010ff */
[----:B------:R-:W-:Y:S01]  /*51a0*/  FADD.FTZ R26, R4, R25 ;  /* 0x00000019041a7221 */ /* 0x000fe20000010000 */
[----:B------:R-:W0:Y:S01]  /*51b0*/  MUFU.EX2 R20, R71 ;  /* 0x0000004700147308 */ /* 0x000e220000000800 */
[C---:B------:R-:W-:Y:S01]  /*51c0*/  F2FP.BF16.F32.PACK_AB R25, R23.reuse, R4 ;  /* 0x000000041719723e */ /* 0x040fe200000010ff */
[----:B------:R1:W-:Y:S01]  /*51d0*/  STSM.16.M88.4 [R9+0x27800], R36 ;  /* 0x0278002409007844 */ /* 0x0003e20000000200 */
[----:B------:R-:W-:Y:S01]  /*51e0*/  FADD.FTZ R32, R23, R26 ;  /* 0x0000001a17207221 */ /* 0x000fe20000010000 */
[C---:B--2---:R-:W-:Y:S01]  /*51f0*/  F2FP.BF16.F32.PACK_AB R26, R57.reuse, R56 ;  /* 0x00000038391a723e */ /* 0x044fe200000010ff */
[----:B------:R-:W-:Y:S01]  /*5200*/  FADD.FTZ R56, R56, R33 ;  /* 0x0000002138387221 */ /* 0x000fe20000010000 */
[----:B------:R1:W-:Y:S02]  /*5210*/  STSM.16.M88.4 [R63+0x27800], R28 ;  /* 0x0278001c3f007844 */ /* 0x0003e40000000200 */
[----:B------:R-:W-:Y:S01]  /*5220*/  MUFU.EX2 R59, R59 ;  /* 0x0000003b003b7308 */ /* 0x000fe20000000800 */
[----:B------:R-:W-:-:S07]  /*5230*/  FADD.FTZ R56, R57, R56 ;  /* 0x0000003839387221 */ /* 0x000fce0000010000 */
[----:B------:R-:W2:Y:S01]  /*5240*/  MUFU.EX2 R62, R62 ;  /* 0x0000003e003e7308 */ /* 0x000ea20000000800 */
[----:B0-----:R-:W-:Y:S01]  /*5250*/  F2FP.BF16.F32.PACK_AB R27, R20, R55 ;  /* 0x00000037141b723e */ /* 0x001fe200000010ff */
[----:B------:R-:W-:-:S04]  /*5260*/  FADD.FTZ R55, R55, R32 ;  /* 0x0000002037377221 */ /* 0x000fc80000010000 */
[----:B------:R1:W-:Y:S01]  /*5270*/  STSM.16.M88.4 [R65+0x27800], R24 ;  /* 0x0278001841007844 */ /* 0x0003e20000000200 */
[----:B------:R-:W-:Y:S01]  /*5280*/  FADD.FTZ R55, R20, R55 ;  /* 0x0000003714377221 */ /* 0x000fe20000010000 */
[----:B------:R-:W-:Y:S08]  /*5290*/  MUFU.EX2 R48, R48 ;  /* 0x0000003000307308 */ /* 0x000ff00000000800 */
[----:B------:R-:W0:Y:S01]  /*52a0*/  MUFU.EX2 R5, R5 ;  /* 0x0000000500057308 */ /* 0x000e220000000800 */
[----:B--2---:R-:W-:Y:S01]  /*52b0*/  F2FP.BF16.F32.PACK_AB R32, R62, R59 ;  /* 0x0000003b3e20723e */ /* 0x004fe200000010ff */
[----:B------:R-:W-:-:S04]  /*52c0*/  FADD.FTZ R59, R59, R56 ;  /* 0x000000383b3b7221 */ /* 0x000fc80000010000 */
[----:B------:R-:W-:Y:S02]  /*52d0*/  FADD.FTZ R59, R62, R59 ;  /* 0x0000003b3e3b7221 */ /* 0x000fe40000010000 */
[----:B------:R-:W-:Y:S08]  /*52e0*/  MUFU.EX2 R52, R52 ;  /* 0x0000003400347308 */ /* 0x000ff00000000800 */
[----:B------:R-:W2:Y:S01]  /*52f0*/  MUFU.EX2 R15, R84 ;  /* 0x00000054000f7308 */ /* 0x000ea20000000800 */
[----:B0-----:R-:W-:Y:S01]  /*5300*/  F2FP.BF16.F32.PACK_AB R34, R5, R48 ;  /* 0x000000300522723e */ /* 0x001fe200000010ff */
[----:B------:R-:W-:-:S04]  /*5310*/  FADD.FTZ R48, R48, R59 ;  /* 0x0000003b30307221 */ /* 0x000fc80000010000 */
[----:B------:R-:W-:Y:S02]  /*5320*/  FADD.FTZ R5, R5, R48 ;  /* 0x0000003005057221 */ /* 0x000fe40000010000 */
[----:B------:R-:W0:Y:S08]  /*5330*/  MUFU.EX2 R70, R70 ;  /* 0x0000004600467308 */ /* 0x000e300000000800 */
[----:B------:R-:W3:Y:S01]  /*5340*/  MUFU.EX2 R49, R49 ;  /* 0x0000003100317308 */ /* 0x000ee20000000800 */
[----:B--2---:R-:W-:Y:S01]  /*5350*/  F2FP.BF16.F32.PACK_AB R33, R15, R52 ;  /* 0x000000340f21723e */ /* 0x004fe200000010ff */
[----:B------:R-:W-:-:S04]  /*5360*/  FADD.FTZ R52, R52, R55 ;  /* 0x0000003734347221 */ /* 0x000fc80000010000 */
[----:B------:R-:W-:-:S04]  /*5370*/  FADD.FTZ R15, R15, R52 ;  /* 0x000000340f0f7221 */ /* 0x000fc80000010000 */
[----:B0-----:R-:W-:Y:S01]  /*5380*/  FADD.FTZ R4, R70, R15 ;  /* 0x0000000f46047221 */ /* 0x001fe20000010000 */
[----:B---3--:R-:W-:-:S03]  /*5390*/  F2FP.BF16.F32.PACK_AB R35, R49, R70 ;  /* 0x000000463123723e */ /* 0x008fc600000010ff */
[----:B------:R-:W-:Y:S02]  /*53a0*/  FADD.FTZ R4, R49, R4 ;  /* 0x0000000431047221 */ /* 0x000fe40000010000 */
[----:B------:R1:W-:Y:S01]  /*53b0*/  STSM.16.M88.4 [R6+0x6000], R32 ;  /* 0x0060002006007844 */ /* 0x0003e20000000200 */
[----:B------:R0:W-:Y:S06]  /*53c0*/  MEMBAR.ALL.CTA ;  /* 0x0000000000007992 */ /* 0x0001ec0000008000 */
[----:B0-----:R-:W0:Y:S02]  /*53d0*/  FENCE.VIEW.ASYNC.S ;  /* 0x00000000000073c6 */ /* 0x001e240000000000 */
[----:B0-----:R-:W-:Y:S01]  /*53e0*/  NOP ;  /* 0x0000000000007918 */ /* 0x001fe20000000000 */
[----:B------:R-:W-:Y:S05]  /*53f0*/  @P2 BRA `(.L_x_870) ;  /* 0x0000000000442947 */ /* 0x000fea0003800000 */
        /* <DEDUP_REMOVED lines=10> */
.L_x_871:
[----:B------:R-:W-:-:S11]  /*54a0*/  UISETP.NE.AND UP2, UPT, UR5, 0x1, UPT ;  /* 0x000000010500788c */ /* 0x000fd6000bf45270 */
[----:B------:R-:W-:Y:S02]  /*54b0*/  @UP2 ULDC.64 UR14, c[0x0][0x9e8] ;  /* 0x00027a00000e2ab9 */ /* 0x000fe40000000a00 */
[----:B------:R-:W-:-:S04]  /*54c0*/  UIMAD.WIDE.U32 UR6, UR11, UR14, URZ ;  /* 0x0000000e0b0672a5 */ /* 0x000fc8000f8e003f */
[----:B------:R-:W-:-:S12]  /*54d0*/  @UP2 USHF.R.U32.HI UR11, URZ, UR15, UR7 ;  /* 0x0000000f3f0b2299 */ /* 0x000fd80008011607 */
.L_x_872:
[----:B------:R-:W-:-:S04]  /*54e0*/  UIMAD UR5, UR11, UR5, UR5 ;  /* 0x000000050b0572a4 */ /* 0x000fc8000f8e0205 */
[----:B------:R-:W-:-:S04]  /*54f0*/  UISETP.LT.AND UP2, UPT, UR4, UR5, UPT ;  /* 0x000000050400728c */ /* 0x000fc8000bf41270 */
[----:B------:R-:W-:-:S12]  /*5500*/  USEL UR4, UR4, UR5, UP2 ;  /* 0x0000000504047287 */ /* 0x000fd80009000000 */
.L_x_870:
[----:B------:R-:W-:Y:S01]  /*5510*/  R2UR UR6, R19 ;  /* 0x00000000130672ca */ /* 0x000fe200000e0000 */
[----:B------:R-:W-:Y:S01]  /*5520*/  USHF.R.S32.HI UR5, URZ, 0x1f, UR4 ;  /* 0x0000001f3f057899 */ /* 0x000fe20008011404 */
[----:B------:R-:W-:Y:S02]  /*5530*/  CS2R R134, SRZ ;  /* 0x0000000000867805 */ /* 0x000fe4000001ff00 */
[----:B------:R-:W-:Y:S02]  /*5540*/  CS2R R132, SRZ ;  /* 0x0000000000847805 */ /* 0x000fe4000001ff00 */
[----:B------:R-:W-:Y:S01]  /*5550*/  CS2R R130, SRZ ;  /* 0x0000000000827805 */ /* 0x000fe2000001ff00 */
[----:B------:R-:W-:Y:S01]  /*5560*/  ULEA.HI UR5, UR5, UR4, URZ, 0x7 ;  /* 0x0000000405057291 */ /* 0x000fe2000f8f383f */
[----:B------:R-:W-:Y:S02]  /*5570*/  CS2R R128, SRZ ;  /* 0x0000000000807805 */ /* 0x000fe4000001ff00 */
[----:B------:R-:W-:Y:S01]  /*5580*/  CS2R R126, SRZ ;  /* 0x00000000007e7805 */ /* 0x000fe2000001ff00 */
[----:B------:R-:W-:Y:S01]  /*5590*/  UMOV UR4, URZ ;  /* 0x0000003f00047c82 */ /* 0x000fe20008000000 */
[----:B------:R-:W-:Y:S01]  /*55a0*/  USHF.R.S32.HI UR5, URZ, 0x7, UR5 ;  /* 0x000000073f057899 */ /* 0x000fe20008011405 */
[----:B------:R-:W-:-:S02]  /*55b0*/  CS2R R124, SRZ ;  /* 0x00000000007c7805 */ /* 0x000fc4000001ff00 */
[----:B------:R-:W-:Y:S02]  /*55c0*/  CS2R R122, SRZ ;  /* 0x00000000007a7805 */ /* 0x000fe4000001ff00 */
[----:B------:R-:W-:Y:S01]  /*55d0*/  CS2R R120, SRZ ;  /* 0x0000000000787805 */ /* 0x000fe2000001ff00 */
[----:B------:R-:W-:Y:S01]  /*55e0*/  UISETP.LT.AND UP2, UPT, UR6, UR5, UPT ;  /* 0x000000050600728c */ /* 0x000fe2000bf41270 */
[----:B------:R-:W-:Y:S02]  /*55f0*/  CS2R R118, SRZ ;  /* 0x0000000000767805 */ /* 0x000fe4000001ff00 */
[----:B------:R-:W-:Y:S02]  /*5600*/  CS2R R116, SRZ ;  /* 0x0000000000747805 */ /* 0x000fe4000001ff00 */
[----:B------:R-:W-:Y:S01]  /*5610*/  CS2R R114, SRZ ;  /* 0x0000000000727805 */ /* 0x000fe2000001ff00 */
[----:B------:R-:W-:Y:S01]  /*5620*/  USEL UR7, UR6, UR5, !UP2 ;  /* 0x0000000506077287 */ /* 0x000fe2000d000000 */
[----:B------:R-:W-:-:S02]  /*5630*/  CS2R R112, SRZ ;  /* 0x0000000000707805 */ /* 0x000fc4000001ff00 */
[----:B------:R-:W-:Y:S01]  /*5640*/  CS2R R110, SRZ ;  /* 0x00000000006e7805 */ /* 0x000fe2000001ff00 */
[----:B------:R-:W-:Y:S01]  /*5650*/  UMOV UR5, URZ ;  /* 0x0000003f00057c82 */ /* 0x000fe20008000000 */
[----:B------:R-:W-:Y:S02]  /*5660*/  CS2R R108, SRZ ;  /* 0x00000000006c7805 */ /* 0x000fe4000001ff00 */
[----:B------:R-:W-:Y:S02]  /*5670*/  CS2R R106, SRZ ;  /* 0x00000000006a7805 */ /* 0x000fe4000001ff00 */
[----:B------:R-:W-:Y:S02]  /*5680*/  ISETP.GE.AND P2, PT, R11, UR7, PT ;  /* 0x000000070b007c0c */ /* 0x000fe4000bf46270 */
        /* <DEDUP_REMOVED lines=9> */
[----:B------:R-:W-:Y:S06]  /*5720*/  @!P2 BRA `(.L_x_873) ;  /* 0x000000380060a947 */ /* 0x000fec0003800000 */
[----:B------:R-:W-:Y:S01]  /*5730*/  IMAD.MOV.U32 R135, RZ, RZ, RZ ;  /* 0x000000ffff877224 */ /* 0x000fe200078e00ff */
[----:B------:R-:W-:Y:S01]  /*5740*/  UMOV UR40, URZ ;  /* 0x0000003f00287c82 */ /* 0x000fe20008000000 */
[----:B------:R-:W-:Y:S01]  /*5750*/  UMOV UR6, URZ ;  /* 0x0000003f00067c82 */ /* 0x000fe20008000000 */
[----:B------:R-:W-:Y:S01]  /*5760*/  ULDC UR29, c[0x0][0x9e4] ;  /* 0x00027900001d7ab9 */ /* 0x000fe20000000800 */
[----:B------:R-:W-:Y:S01]  /*5770*/  ULDC UR31, c[0x0][0x2f0] ;  /* 0x0000bc00001f7ab9 */ /* 0x000fe20000000800 */
[----:B------:R-:W-:Y:S01]  /*5780*/  ULDC UR28, c[0x0][0x9d8] ;  /* 0x00027600001c7ab9 */ /* 0x000fe20000000800 */
[----:B------:R-:W-:Y:S01]  /*5790*/  ULDC UR30, c[0x0][0x988] ;  /* 0x00026200001e7ab9 */ /* 0x000fe20000000800 */
[----:B------:R-:W-:-:S05]  /*57a0*/  ULDC UR39, c[0x0][0x9e0] ;  /* 0x0002780000277ab9 */ /* 0x000fca0000000800 */
.L_x_890:
[----:B------:R-:W-:Y:S01]  /*57b0*/  UIADD3 UR4, UR6, 0x1, URZ ;  /* 0x0000000106047890 */ /* 0x000fe2000fffe03f */
[----:B------:R-:W-:-:S03]  /*57c0*/  ISETP.NE.AND P3, PT, RZ, UR38, PT ;  /* 0x00000026ff007c0c */ /* 0x000fc6000bf65270 */
[----:B------:R-:W-:-:S04]  /*57d0*/  UISETP.NE.AND UP2, UPT, UR4, 0x2, UPT ;  /* 0x000000020400788c */ /* 0x000fc8000bf45270 */
[----:B------:R-:W-:Y:S02]  /*57e0*/  USEL UR5, URZ, 0x1, UP2 ;  /* 0x000000013f057887 */ /* 0x000fe40009000000 */
[----:B------:R-:W-:Y:S02]  /*57f0*/  USEL UR4, UR4, URZ, UP2 ;  /* 0x0000003f04047287 */ /* 0x000fe40009000000 */
[----:B------:R-:W-:Y:S02]  /*5800*/  ULOP3.LUT UR5, UR40, UR5, URZ, 0x3c, !UPT ;  /* 0x0000000528057292 */ /* 0x000fe4000f8e3c3f */
[----:B---3--:R-:W-:Y:S10]  /*5810*/  @P3 BRA `(.L_x_874) ;  /* 0x00000000002c3947 */ /* 0x008ff40003800000 */
[----:B------:R-:W-:Y:S05]  /*5820*/  @!P0 BRA `(.L_x_875) ;  /* 0x0000000000048947 */ /* 0x000fea0003800000 */
[----:B------:R-:W-:Y:S01]  /*5830*/  BPT.TRAP 0x1 ;  /* 0x000000040000795c */ /* 0x000fe20000300000 */
.L_x_875:
[----:B------:R-:W-:Y:S01]  /*5840*/  ULEA UR10, UR4, UR36, 0x3 ;  /* 0x00000024040a7291 */ /* 0x000fe2000f8e183f */
[----:B------:R-:W-:-:S05]  /*5850*/  IMAD.U32 R15, RZ, RZ, UR5 ;  /* 0x00000005ff0f7e24 */ /* 0x000fca000f8e00ff */
[----:B------:R-:W-:-:S04]  /*5860*/  SHF.L.U32 R15, R15, 0x1f, RZ ;  /* 0x0000001f0f0f7819 */ /* 0x000fc800000006ff */
[----:B------:R0:W2:Y:S01]  /*5870*/  SYNCS.PHASECHK.TRANS64.TRYWAIT P2, [UR10+0x2d830], R15 ;  /* 0x02d8300fff0075a7 */ /* 0x0000a2000804014a */
[----:B------:R-:W-:Y:S05]  /*5880*/  @!P0 BRA `(.L_x_876) ;  /* 0x0000000000048947 */ /* 0x000fea0003800000 */
[----:B------:R-:W-:Y:S01]  /*5890*/  BPT.TRAP 0x1 ;  /* 0x000000040000795c */ /* 0x000fe20000300000 */
.L_x_876:
[----:B--2---:R-:W-:Y:S05]  /*58a0*/  @P2 BRA `(.L_x_874) ;  /* 0x0000000000082947 */ /* 0x004fea0003800000 */
[----:B------:R-:W2:Y:S02]  /*58b0*/  SYNCS.PHASECHK.TRANS64.TRYWAIT P2, [UR10+0x2d830], R15 ;  /* 0x02d8300fff0075a7 */ /* 0x000ea4000804014a */
[----:B--2---:R-:W-:Y:S05]  /*58c0*/  @!P2 BRA `(.L_x_877) ;  /* 0x0000010000bca947 */ /* 0x004fea0003800000 */
.L_x_874:
[----:B0-2---:R-:W-:Y:S01]  /*58d0*/  VIADD R15, R22, 0x8 ;  /* 0x00000008160f7836 */ /* 0x005fe20000000000 */
[----:B------:R-:W-:Y:S01]  /*58e0*/  R2UR UR32, R12 ;  /* 0x000000000c2072ca */ /* 0x000fe200000e0000 */
[----:B------:R-:W-:Y:S01]  /*58f0*/  UIMAD UR34, UR4, 0x600, UR37 ;  /* 0x00000600042278a4 */ /* 0x000fe2000f8e0225 */
[----:B------:R-:W-:Y:S01]  /*5900*/  R2UR UR33, R13 ;  /* 0x000000000d2172ca */ /* 0x000fe200000e0000 */
[----:B------:R-:W-:Y:S01]  /*5910*/  UMOV UR35, 0x80000020 ;  /* 0x8000002000237882 */ /* 0x000fe20000000000 */
[----:B------:R0:W-:Y:S01]  /*5920*/  BAR.SYNC.DEFER_BLOCKING R15, 0x100 ;  /* 0x0004000f0000751d */ /* 0x0001e20000010000 */
[----:B------:R-:W-:Y:S02]  /*5930*/  UIADD3 UR10, UR34, 0x2, URZ ;  /* 0x00000002220a7890 */ /* 0x000fe4000fffe03f */
[----:B------:R-:W-:Y:S02]  /*5940*/  UIADD3 UR14, UR34, 0x200, URZ ;  /* 0x00000200220e7890 */ /* 0x000fe4000fffe03f */
[----:B------:R-:W-:Y:S01]  /*5950*/  UIADD3 UR18, UR34, 0x202, URZ ;  /* 0x0000020222127890 */ /* 0x000fe2000fffe03f */
[----:B------:R-:W-:Y:S01]  /*5960*/  UMOV UR11, 0x80000020 ;  /* 0x80000020000b7882 */ /* 0x000fe20000000000 */
[----:B------:R-:W-:Y:S01]  /*5970*/  UMOV UR15, 0x80000020 ;  /* 0x80000020000f7882 */ /* 0x000fe20000000000 */
[----:B------:R-:W-:Y:S01]  /*5980*/  UMOV UR19, 0x80000020 ;  /* 0x8000002000137882 */ /* 0x000fe20000000000 */
[----:B------:R-:W-:Y:S01]  /*5990*/  UIADD3 UR22, UR34, 0x400, URZ ;  /* 0x0000040022167890 */ /* 0x000fe2000fffe03f */
[----:B------:R-:W-:Y:S01]  /*59a0*/  UMOV UR23, 0x80000020 ;  /* 0x8000002000177882 */ /* 0x000fe20000000000 */
[----:B------:R-:W-:Y:S01]  /*59b0*/  UIADD3 UR26, UR34, 0x402, URZ ;  /* 0x00000402221a7890 */ /* 0x000fe2000fffe03f */
[----:B------:R-:W-:Y:S01]  /*59c0*/  UMOV UR27, 0x80000020 ;  /* 0x80000020001b7882 */ /* 0x000fe20000000000 */
[----:B-1----:R-:W-:-:S06]  /*59d0*/  WARPGROUP.ARRIVE ;  /* 0x00000000000079c5 */ /* 0x002fcc0000000000 */
[----:B------:R-:W-:Y:S03]  /*59e0*/  HGMMA.64x128x16.F32.BF16 R24, gdesc[UR32], RZ, !UPT, gsb0 ;  /* 0x01e00000201879f0 */ /* 0x000fe6000c0018ff */
        /* <DEDUP_REMOVED lines=16> */
[----:B0-----:R-:W-:Y:S05]  /*5af0*/  @P3 BRA `(.L_x_878) ;  /* 0x00000000002c3947 */ /* 0x001fea0003800000 */
[----:B------:R-:W-:Y:S05]  /*5b00*/  @!P0 BRA `(.L_x_879) ;  /* 0x0000000000048947 */ /* 0x000fea0003800000 */
[----:B------:R-:W-:Y:S01]  /*5b10*/  BPT.TRAP 0x1 ;  /* 0x000000040000795c */ /* 0x000fe20000300000 */
.L_x_879:
[----:B------:R-:W-:Y:S01]  /*5b20*/  ULEA UR10, UR6, UR36, 0x3 ;  /* 0x00000024060a7291 */ /* 0x000fe2000f8e183f */
[----:B------:R-:W-:-:S05]  /*5b30*/  IMAD.U32 R15, RZ, RZ, UR40 ;  /* 0x00000028ff0f7e24 */ /* 0x000fca000f8e00ff */
[----:B------:R-:W-:-:S04]  /*5b40*/  SHF.L.U32 R15, R15, 0x1f, RZ ;  /* 0x0000001f0f0f7819 */ /* 0x000fc800000006ff */
[----:B------:R0:W1:Y:S01]  /*5b50*/  SYNCS.PHASECHK.TRANS64.TRYWAIT P2, [UR10+0x2d850], R15 ;  /* 0x02d8500fff0075a7 */ /* 0x000062000804014a */
[----:B------:R-:W-:Y:S05]  /*5b60*/  @!P0 BRA `(.L_x_880) ;  /* 0x0000000000048947 */ /* 0x000fea0003800000 */
[----:B------:R-:W-:Y:S01]  /*5b70*/  BPT.TRAP 0x1 ;  /* 0x000000040000795c */ /* 0x000fe20000300000 */
.L_x_880:
[----:B-1----:R-:W-:Y:S05]  /*5b80*/  @P2 BRA `(.L_x_878) ;  /* 0x0000000000082947 */ /* 0x002fea0003800000 */
[----:B------:R-:W1:Y:S02]  /*5b90*/  SYNCS.PHASECHK.TRANS64.TRYWAIT P2, [UR10+0x2d850], R15 ;  /* 0x02d8500fff0075a7 */ /* 0x000e64000804014a */
[----:B-1----:R-:W-:Y:S05]  /*5ba0*/  @!P2 BRA `(.L_x_881) ;  /* 0x00000100001ca947 */ /* 0x002fea0003800000 */
.L_x_878:
[----:B------:R-:W-:Y:S01]  /*5bb0*/  UIADD3 UR10, UR36, 0x400, URZ ;  /* 0x00000400240a7890 */ /* 0x000fe2000fffe03f */
[----:B------:R-:W-:Y:S01]  /*5bc0*/  WARPGROUP.ARRIVE ;  /* 0x00000000000079c5 */ /* 0x000fe20000000000 */
[----:B------:R-:W-:Y:S01]  /*5bd0*/  UMOV UR33, 0x40000040 ;  /* 0x4000004000217882 */ /* 0x000fe20000000000 */
[----:B------:R-:W-:Y:S01]  /*5be0*/  UMOV UR35, 0x80000020 ;  /* 0x8000002000237882 */ /* 0x000fe20000000000 */
[----:B------:R-:W-:Y:S01]  /*5bf0*/  USHF.R.U32.HI UR10, URZ, 0x4, UR10 ;  /* 0x000000043f0a7899 */ /* 0x000fe2000801160a */
[----:B-1----:R-:W-:Y:S01]  /*5c00*/  FMUL.FTZ R20, R25, UR28 ;  /* 0x0000001c19147c20 */ /* 0x002fe20008410000 */
[----:B------:R-:W-:Y:S01]  /*5c10*/  FMUL.FTZ R25, R28, UR28 ;  /* 0x0000001c1c197c20 */ /* 0x000fe20008410000 */
[----:B------:R-:W-:Y:S01]  /*5c20*/  FMUL.FTZ R28, R31, UR28 ;  /* 0x0000001c1f1c7c20 */ /* 0x000fe20008410000 */
[----:B------:R-:W-:Y:S01]  /*5c30*/  ULOP3.LUT UR10, UR10, 0x3fff, URZ, 0xc0, !UPT ;  /* 0x00003fff0a0a7892 */ /* 0x000fe2000f8ec03f */
[----:B------:R-:W-:Y:S01]  /*5c40*/  FMUL.FTZ R31, R34, UR28 ;  /* 0x0000001c221f7c20 */ /* 0x000fe20008410000 */
[----:B------:R-:W-:Y:S01]  /*5c50*/  FMUL.FTZ R34, R37, UR28 ;  /* 0x0000001c25227c20 */ /* 0x000fe20008410000 */
[----:B------:R-:W-:Y:S01]  /*5c60*/  FMUL.FTZ R37, R40, UR28 ;  /* 0x0000001c28257c20 */ /* 0x000fe20008410000 */
[----:B------:R-:W-:Y:S01]  /*5c70*/  ULOP3.LUT UR11, UR10, 0x2000000, URZ, 0xfc, !UPT ;  /* 0x020000000a0b7892 */ /* 0x000fe2000f8efc3f */
[----:B------:R-:W-:Y:S01]  /*5c80*/  FMUL.FTZ R40, R43, UR28 ;  /* 0x0000001c2b287c20 */ /* 0x000fe20008410000 */
[----:B------:R-:W-:Y:S01]  /*5c90*/  ULOP3.LUT UR10, UR60, 0x10000, URZ, 0xfc, !UPT ;  /* 0x000100003c0a7892 */ /* 0x000fe2000f8efc3f */
[----:B------:R-:W-:Y:S01]  /*5ca0*/  FMUL.FTZ R43, R46, UR28 ;  /* 0x0000001c2e2b7c20 */ /* 0x000fe20008410000 */
[----:B------:R-:W-:Y:S01]  /*5cb0*/  UIMAD UR11, UR6, 0x600, UR11 ;  /* 0x00000600060b78a4 */ /* 0x000fe2000f8e020b */
[----:B------:R-:W-:Y:S01]  /*5cc0*/  FMUL.FTZ R46, R49, UR28 ;  /* 0x0000001c312e7c20 */ /* 0x000fe20008410000 */
[----:B------:R-:W-:Y:S01]  /*5cd0*/  FMUL.FTZ R49, R52, UR28 ;  /* 0x0000001c34317c20 */ /* 0x000fe20008410000 */
[----:B------:R-:W-:Y:S01]  /*5ce0*/  FMUL.FTZ R52, R55, UR28 ;  /* 0x0000001c37347c20 */ /* 0x000fe20008410000 */
[----:B------:R-:W-:Y:S01]  /*5cf0*/  FMUL.FTZ R55, R58, UR28 ;  /* 0x0000001c3a377c20 */ /* 0x000fe20008410000 */
[----:B------:R-:W-:Y:S01]  /*5d00*/  UMOV UR32, UR10 ;  /* 0x0000000a00207c82 */ /* 0x000fe20008000000 */
[----:B------:R-:W-:Y:S01]  /*5d10*/  FMUL.FTZ R58, R59, UR28 ;  /* 0x0000001c3b3a7c20 */ /* 0x000fe20008410000 */
[----:B------:R-:W-:Y:S01]  /*5d20*/  UMOV UR34, UR11 ;  /* 0x0000000b00227c82 */ /* 0x000fe20008000000 */
[----:B------:R-:W-:Y:S01]  /*5d30*/  FMUL.FTZ R59, R60, UR28 ;  /* 0x0000001c3c3b7c20 */ /* 0x000fe20008410000 */
[----:B------:R-:W-:Y:S01]  /*5d40*/  HGMMA.64x96x16.F32.BF16 R88, gdesc[UR32].tnspB, R88, gsb0 ;  /* 0x41600000205879f0 */ /* 0x000fe20008001858 */
[----:B------:R-:W-:Y:S01]  /*5d50*/  UIADD3 UR32, UR10, 0x2, URZ ;  /* 0x000000020a207890 */ /* 0x000fe2000fffe03f */
[----:B------:R-:W-:Y:S01]  /*5d60*/  FMUL.FTZ R60, R61, UR28 ;  /* 0x0000001c3d3c7c20 */ /* 0x000fe20008410000 */
[----:B------:R-:W-:Y:S01]  /*5d70*/  UIADD3 UR34, UR11, 0x40, URZ ;  /* 0x000000400b227890 */ /* 0x000fe2000fffe03f */
[----:B------:R-:W-:Y:S01]  /*5d80*/  FMUL.FTZ R61, R62, UR28 ;  /* 0x0000001c3e3d7c20 */ /* 0x000fe20008410000 */
[----:B------:R-:W-:Y:S01]  /*5d90*/  UMOV UR33, 0x40000040 ;  /* 0x4000004000217882 */ /* 0x000fe20000000000 */
[----:B------:R-:W-:Y:S01]  /*5da0*/  UMOV UR35, 0x80000020 ;  /* 0x8000002000237882 */ /* 0x000fe20000000000 */
[----:B------:R-:W-:Y:S01]  /*5db0*/  FMUL.FTZ R62, R63, UR28 ;  /* 0x0000001c3f3e7c20 */ /* 0x000fe20008410000 */
[----:B------:R-:W-:Y:S01]  /*5dc0*/  FMUL.FTZ R63, R64, UR28 ;  /* 0x0000001c403f7c20 */ /* 0x000fe20008410000 */
[----:B------:R-:W-:Y:S01]  /*5dd0*/  FMUL.FTZ R64, R65, UR28 ;  /* 0x0000001c41407c20 */ /* 0x000fe20008410000 */
[----:B------:R-:W-:Y:S01]  /*5de0*/  FMUL.FTZ R65, R66, UR28 ;  /* 0x0000001c42417c20 */ /* 0x000fe20008410000 */
[----:B------:R-:W-:Y:S01]  /*5df0*/  FMUL.FTZ R66, R67, UR28 ;  /* 0x0000001c43427c20 */ /* 0x000fe20008410000 */
[----:B------:R-:W-:Y:S01]  /*5e00*/  FMUL.FTZ R67, R68, UR28 ;  /* 0x0000001c44437c20 */ /* 0x000fe20008410000 */
[----:B------:R-:W-:Y:S01]  /*5e10*/  FMUL.FTZ R68, R69, UR28 ;  /* 0x0000001c45447c20 */ /* 0x000fe20008410000 */
[----:B------:R-:W-:Y:S01]  /*5e20*/  PLOP3.LUT P2, PT, PT, PT, UP0, 0x80, 0x0 ;  /* 0x000000000000781c */ /* 0x000fe20003f4f008 */
        /* <DEDUP_REMOVED lines=24> */
[----:B0-----:R-:W-:Y:S01]  /*5fb0*/  FMUL.FTZ R15, R24, UR28 ;  /* 0x0000001c180f7c20 */ /* 0x001fe20008410000 */
[----:B------:R-:W-:Y:S01]  /*5fc0*/  FMUL.FTZ R81, R82, UR28 ;  /* 0x0000001c52517c20 */ /* 0x000fe20008410000 */
[----:B------:R-:W-:Y:S01]  /*5fd0*/  FMUL.FTZ R24, R27, UR28 ;  /* 0x0000001c1b187c20 */ /* 0x000fe20008410000 */
[----:B------:R-:W-:Y:S01]  /*5fe0*/  FMUL.FTZ R82, R83, UR28 ;  /* 0x0000001c53527c20 */ /* 0x000fe20008410000 */
[----:B------:R-:W-:Y:S01]  /*5ff0*/  FMUL.FTZ R27, R30, UR28 ;  /* 0x0000001c1e1b7c20 */ /* 0x000fe20008410000 */
[----:B------:R-:W0:Y:S01]  /*6000*/  LDC R83, c[0x0][0x288] ;  /* 0x0000a200ff537b82 */ /* 0x000e220000000800 */
[----:B------:R-:W-:Y:S01]  /*6010*/  FMUL.FTZ R30, R33, UR28 ;  /* 0x0000001c211e7c20 */ /* 0x000fe20008410000 */
[----:B------:R-:W-:Y:S01]  /*6020*/  FMUL.FTZ R33, R36, UR28 ;  /* 0x0000001c24217c20 */ /* 0x000fe20008410000 */
[----:B------:R-:W-:-:S02]  /*6030*/  IMAD.MOV.U32 R141, RZ, RZ, R0 ;  /* 0x000000ffff8d7224 */ /* 0x000fc400078e0000 */
[----:B------:R-:W-:Y:S01]  /*6040*/  FMUL.FTZ R36, R39, UR28 ;  /* 0x0000001c27247c20 */ /* 0x000fe20008410000 */
[----:B------:R-:W-:Y:S01]  /*6050*/  FMUL.FTZ R39, R42, UR28 ;  /* 0x0000001c2a277c20 */ /* 0x000fe20008410000 */
[----:B------:R-:W-:Y:S01]  /*6060*/  FMUL.FTZ R136, R85, UR28 ;  /* 0x0000001c55887c20 */ /* 0x000fe20008410000 */
[----:B------:R-:W-:Y:S01]  /*6070*/  FMUL.FTZ R42, R45, UR28 ;  /* 0x0000001c2d2a7c20 */ /* 0x000fe20008410000 */
[----:B------:R-:W-:Y:S01]  /*6080*/  FMUL.FTZ R85, R86, UR28 ;  /* 0x0000001c56557c20 */ /* 0x000fe20008410000 */
[----:B------:R-:W-:Y:S01]  /*6090*/  FMUL.FTZ R45, R48, UR28 ;  /* 0x0000001c302d7c20 */ /* 0x000fe20008410000 */
[----:B------:R-:W-:Y:S02]  /*60a0*/  IMAD.SHL.U32 R86, R11, 0x80, RZ ;  /* 0x000000800b567824 */ /* 0x000fe400078e00ff */
[----:B------:R-:W-:Y:S01]  /*60b0*/  FMUL.FTZ R48, R51, UR28 ;  /* 0x0000001c33307c20 */ /* 0x000fe20008410000 */
[----:B------:R-:W-:Y:S01]  /*60c0*/  FMUL.FTZ R51, R54, UR28 ;  /* 0x0000001c36337c20 */ /* 0x000fe20008410000 */
[----:B------:R-:W-:Y:S01]  /*60d0*/  FMUL.FTZ R54, R57, UR28 ;  /* 0x0000001c39367c20 */ /* 0x000fe20008410000 */
[----:B------:R-:W-:Y:S01]  /*60e0*/  IMAD.U32 R57, RZ, RZ, UR4 ;  /* 0x00000004ff397e24 */ /* 0x000fe2000f8e00ff */
[----:B------:R-:W-:Y:S01]  /*60f0*/  IADD3 R138, -R86, 0x1, RZ ;  /* 0x00000001568a7810 */ /* 0x000fe20007ffe1ff */
[----:B------:R-:W-:Y:S01]  /*6100*/  FMUL.FTZ R84, R84, UR28 ;  /* 0x0000001c54547c20 */ /* 0x000fe20008410000 */
[----:B------:R-:W-:Y:S01]  /*6110*/  FMUL.FTZ R87, R87, UR28 ;  /* 0x0000001c57577c20 */ /* 0x000fe20008410000 */
[----:B------:R-:W-:Y:S01]  /*6120*/  R2UR UR14, R10 ;  /* 0x000000000a0e72ca */ /* 0x000fe200000e0000 */
[----:B------:R-:W1:Y:S01]  /*6130*/  MUFU.TANH R15, R15 ;  /* 0x0000000f000f7308 */ /* 0x000e620000002400 */
[----:B------:R-:W-:Y:S01]  /*6140*/  @!P1 LEA R57, R57, UR36, 0x3 ;  /* 0x0000002439399c11 */ /* 0x000fe2000f8e18ff */
[----:B------:R-:W-:-:S04]  /*6150*/  IMAD R137, R3, -0x2, R138 ;  /* 0xfffffffe03897824 */ /* 0x000fc800078e028a */
[----:B------:R-:W-:Y:S02]  /*6160*/  @!P1 VIADD R57, R57, 0x2d840 ;  /* 0x0002d84039399836 */ /* 0x000fe40000000000 */
[----:B------:R-:W2:Y:S01]  /*6170*/  MUFU.TANH R20, R20 ;  /* 0x0000001400147308 */ /* 0x000ea20000002400 */
[----:B------:R-:W-:Y:S02]  /*6180*/  IMAD R138, R18, UR31, R137 ;  /* 0x0000001f128a7c24 */ /* 0x000fe4000f8e0289 */
[----:B------:R-:W-:Y:S02]  /*6190*/  @!P1 PRMT R57, RZ, 0x654, R57 ;  /* 0x00000654ff399816 */ /* 0x000fe40000000039 */
[----:B0-----:R-:W-:-:S03]  /*61a0*/  IMAD.IADD R138, R138, 0x1, -R83 ;  /* 0x000000018a8a7824 */ /* 0x001fc600078e0a53 */
[----:B------:R-:W0:Y:S01]  /*61b0*/  MUFU.TANH R23, R23 ;  /* 0x0000001700177308 */ /* 0x000e220000002400 */
[C---:B------:R-:W-:Y:S02]  /*61c0*/  VIADD R140, R138.reuse, UR39 ;  /* 0x000000278a8c7c36 */ /* 0x040fe40008000000 */
[----:B------:R-:W-:-:S05]  /*61d0*/  VIADD R139, R138, UR14 ;  /* 0x0000000e8a8b7c36 */ /* 0x000fca0008000000 */
[----:B------:R-:W3:Y:S08]  /*61e0*/  MUFU.TANH R24, R24 ;  /* 0x0000001800187308 */ /* 0x000ef00000002400 */
[----:B------:R-:W4:Y:S01]  /*61f0*/  MUFU.TANH R25, R25 ;  /* 0x0000001900197308 */ /* 0x000f220000002400 */
[----:B------:R-:W-:Y:S02]  /*6200*/  WARPGROUP.DEPBAR.LE gsb0, 0x0 ;  /* 0x00008000000079c5 */ /* 0x000fe40000010000 */
[----:B------:R-:W-:-:S05]  /*6210*/  WARPGROUP.ARRIVE ;  /* 0x00000000000079c5 */ /* 0x000fca0000000000 */
[----:B------:R-:W0:Y:S01]  /*6220*/  MUFU.TANH R26, R26 ;  /* 0x0000001a001a7308 */ /* 0x000e220000002400 */
[----:B------:R-:W-:Y:S01]  /*6230*/  HGMMA.64x96x16.F32.BF16 R88, gdesc[UR32].tnspB, R88, gsb0 ;  /* 0x41600000205879f0 */ /* 0x000fe20008001858 */
[----:B------:R-:W-:Y:S02]  /*6240*/  UIADD3 UR32, UR10, 0x4, URZ ;  /* 0x000000040a207890 */ /* 0x000fe4000fffe03f */
[----:B------:R-:W-:-:S04]  /*6250*/  UIADD3 UR34, UR11, 0x80, URZ ;  /* 0x000000800b227890 */ /* 0x000fc8000fffe03f */
[----:B------:R-:W0:Y:S01]  /*6260*/  MUFU.TANH R27, R27 ;  /* 0x0000001b001b7308 */ /* 0x000e220000002400 */
[----:B------:R-:W-:Y:S01]  /*6270*/  UMOV UR33, 0x40000040 ;  /* 0x4000004000217882 */ /* 0x000fe20000000000 */
[----:B------:R-:W-:-:S06]  /*6280*/  UMOV UR35, 0x80000020 ;  /* 0x8000002000237882 */ /* 0x000fcc0000000000 */
        /* <DEDUP_REMOVED lines=12> */
[----:B------:R-:W-:-:S02]  /*6350*/  WARPGROUP.DEPBAR.LE gsb0, 0x0 ;  /* 0x00008000000079c5 */ /* 0x000fc40000010000 */
[----:B------:R-:W-:-:S05]  /*6360*/  WARPGROUP.ARRIVE ;  /* 0x00000000000079c5 */ /* 0x000fca0000000000 */
[----:B------:R-:W0:Y:S01]  /*6370*/  MUFU.TANH R40, R40 ;  /* 0x0000002800287308 */ /* 0x000e220000002400 */
[----:B------:R-:W-:Y:S01]  /*6380*/  HGMMA.64x96x16.F32.BF16 R88, gdesc[UR32].tnspB, R88, gsb0 ;  /* 0x41600000205879f0 */ /* 0x000fe20008001858 */
[----:B------:R-:W-:Y:S02]  /*6390*/  UIADD3 UR32, UR10, 0x6, URZ ;  /* 0x000000060a207890 */ /* 0x000fe4000fffe03f */
[----:B------:R-:W-:Y:S01]  /*63a0*/  UIADD3 UR34, UR11, 0xc0, URZ ;  /* 0x000000c00b227890 */ /* 0x000fe2000fffe03f */
[----:B------:R-:W-:Y:S01]  /*63b0*/  UMOV UR33, 0x40000040 ;  /* 0x4000004000217882 */ /* 0x000fe20000000000 */
[----:B------:R-:W-:Y:S02]  /*63c0*/  UMOV UR35, 0x80000020 ;  /* 0x8000002000237882 */ /* 0x000fe40000000000 */
        /* <DEDUP_REMOVED lines=64> */
[----:B------:R-:W0:Y:S01]  /*67d0*/  MUFU.TANH R87, R87 ;  /* 0x0000005700577308 */ /* 0x000e220000002400 */
[----:B------:R-:W-:-:S02]  /*67e0*/  WARPGROUP.DEPBAR.LE gsb0, 0x0 ;  /* 0x00008000000079c5 */ /* 0x000fc40000010000 */
[----:B------:R-:W-:-:S06]  /*67f0*/  WARPGROUP.ARRIVE ;  /* 0x00000000000079c5 */ /* 0x000fcc0000000000 */
[----:B------:R-:W-:Y:S01]  /*6800*/  HGMMA.64x96x16.F32.BF16 R88, gdesc[UR32].tnspB, R88, gsb0 ;  /* 0x41600000205879f0 */ /* 0x000fe20008001858 */
[----:B------:R-:W-:Y:S02]  /*6810*/  UIADD3 UR32, UR10, 0x606, URZ ;  /* 0x000006060a207890 */ /* 0x000fe4000fffe03f */
[----:B------:R-:W-:Y:S01]  /*6820*/  UIADD3 UR34, UR11, 0x1c0, URZ ;  /* 0x000001c00b227890 */ /* 0x000fe2000fffe03f */
[----:B------:R-:W-:Y:S01]  /*6830*/  UMOV UR33, 0x40000040 ;  /* 0x4000004000217882 */ /* 0x000fe20000000000 */
[----:B------:R-:W-:Y:S01]  /*6840*/  UMOV UR35, 0x80000020 ;  /* 0x8000002000237882 */ /* 0x000fe20000000000 */
[----:B------:R-:W-:Y:S02]  /*6850*/  @UP0 ULDC UR10, c[0x0][0x44c] ;  /* 0x00011300000a0ab9 */ /* 0x000fe40000000800 */
[----:B------:R-:W-:Y:S01]  /*6860*/  @P2 IMAD.HI.U32 R56, R0, UR10, RZ ;  /* 0x0000000a00382c27 */ /* 0x000fe2000f8e00ff */
[----:B------:R-:W-:Y:S01]  /*6870*/  @UP0 ULDC UR10, c[0x0][0x450] ;  /* 0x00011400000a0ab9 */ /* 0x000fe20000000800 */
[----:B------:R-:W-:-:S03]  /*6880*/  ISETP.GE.U32.AND P2, PT, R2, 0x180, PT ;  /* 0x000001800200780c */ /* 0x000fc60003f46070 */
[----:B------:R-:W-:Y:S01]  /*6890*/  @P3 SHF.R.U32.HI R141, RZ, UR10, R56 ;  /* 0x0000000aff8d3c19 */ /* 0x000fe20008011638 */
[----:B------:R-:W-:-:S04]  /*68a0*/  VIADD R56, R22, 0x9 ;  /* 0x0000000916387836 */ /* 0x000fc80000000000 */
[----:B------:R-:W5:Y:S01]  /*68b0*/  SHFL.IDX PT, R143, R141, RZ, 0x1c1f ;  /* 0x001c1fff8d8f7589 */ /* 0x000f6200000e0000 */
[----:B------:R-:W-:Y:S02]  /*68c0*/  SEL R56, R56, 0x9, !P2 ;  /* 0x0000000938387807 */ /* 0x000fe40005000000 */
[----:B------:R-:W-:Y:S01]  /*68d0*/  PLOP3.LUT P2, PT, PT, PT, UP1, 0x40, 0x0 ;  /* 0x000000000000781c */ /* 0x000fe20003f4e818 */
[C---:B-----5:R-:W-:Y:S02]  /*68e0*/  IMAD.IADD R138, R143.reuse, 0x1, R140 ;  /* 0x000000018f8a7824 */ /* 0x060fe400078e028c */
[----:B------:R-:W-:Y:S01]  /*68f0*/  IMAD.IADD R137, R143, 0x1, R139 ;  /* 0x000000018f897824 */ /* 0x000fe200078e028b */
[----:B------:R-:W-:Y:S02]  /*6900*/  WARPGROUP.DEPBAR.LE gsb0, 0x0 ;  /* 0x00008000000079c5 */ /* 0x000fe40000010000 */
[----:B------:R-:W-:-:S06]  /*6910*/  WARPGROUP.ARRIVE ;  /* 0x00000000000079c5 */ /* 0x000fcc0000000000 */
[----:B------:R-:W-:Y:S03]  /*6920*/  HGMMA.64x96x16.F32.BF16 R88, gdesc[UR32].tnspB, R88, gsb0 ;  /* 0x41600000205879f0 */ /* 0x000fe60008001858 */
[----:B------:R-:W-:Y:S02]  /*6930*/  WARPGROUP.DEPBAR.LE gsb0, 0x0 ;  /* 0x00008000000079c5 */ /* 0x000fe40000010000 */
[----:B------:R0:W-:Y:S06]  /*6940*/  BAR.ARV R56, 0x100 ;  /* 0x000400380000751d */ /* 0x0001ec0000002000 */
[----:B------:R0:W-:Y:S01]  /*6950*/  @!P1 SYNCS.ARRIVE.TRANS64.RED.A1T0 RZ, [R57+URZ], RZ ;  /* 0x000000ff39ff99a7 */ /* 0x0001e2000810043f */
[----:B-1234-:R-:W-:Y:S05]  /*6960*/  @P2 BRA `(.L_x_882) ;  /* 0x00000000005c2947 */ /* 0x01efea0003800000 */
[----:B0-----:R-:W-:Y:S01]  /*6970*/  IMAD R56, R18, UR31, R143 ;  /* 0x0000001f12387c24 */ /* 0x001fe2000f8e028f */
[----:B------:R-:W-:Y:S03]  /*6980*/  BSSY B0, `(.L_x_883) ;  /* 0x0000011000007945 */ /* 0x000fe60003800000 */
[----:B------:R-:W-:-:S05]  /*6990*/  IMAD.IADD R143, R56, 0x1, -R83 ;  /* 0x00000001388f7824 */ /* 0x000fca00078e0a53 */
[----:B------:R-:W-:-:S13]  /*69a0*/  ISETP.GT.AND P2, PT, R143, -0x1, PT ;  /* 0xffffffff8f00780c */ /* 0x000fda0003f44270 */
[----:B------:R-:W-:Y:S05]  /*69b0*/  @P2 BRA `(.L_x_884) ;  /* 0x0000000000202947 */ /* 0x000fea0003800000 */
[----:B------:R-:W-:Y:S01]  /*69c0*/  IMAD.U32 R145, RZ, RZ, UR29 ;  /* 0x0000001dff917e24 */ /* 0x000fe2000f8e00ff */
[----:B------:R-:W-:-:S04]  /*69d0*/  LOP3.LUT R143, RZ, R143, RZ, 0x33, !PT ;  /* 0x0000008fff8f7212 */ /* 0x000fc800078e33ff */
[----:B------:R-:W-:-:S13]  /*69e0*/  ISETP.NE.AND P2, PT, R145, 0x1, PT ;  /* 0x000000019100780c */ /* 0x000fda0003f45270 */
[----:B------:R-:W0:Y:S02]  /*69f0*/  @P2 LDC.64 R56, c[0x0][0x9e8] ;  /* 0x00027a00ff382b82 */ /* 0x000e240000000a00 */
[----:B0-----:R-:W-:-:S05]  /*6a00*/  @P2 IMAD.HI.U32 R56, R143, R56, RZ ;  /* 0x000000388f382227 */ /* 0x001fca00078e00ff */
[----:B------:R-:W-:-:S04]  /*6a10*/  @P2 SHF.R.U32.HI R143, RZ, R57, R56 ;  /* 0x00000039ff8f2219 */ /* 0x000fc80000011638 */
[----:B------:R-:W-:Y:S01]  /*6a20*/  LOP3.LUT R143, RZ, R143, RZ, 0x33, !PT ;  /* 0x0000008fff8f7212 */ /* 0x000fe200078e33ff */
[----:B------:R-:W-:Y:S06]  /*6a30*/  BRA `(.L_x_885) ;  /* 0x0000000000147947 */ /* 0x000fec0003800000 */
.L_x_884:
[----:B------:R-:W-:-:S05]  /*6a40*/  IMAD.U32 R145, RZ, RZ, UR29 ;  /* 0x0000001dff917e24 */ /* 0x000fca000f8e00ff */
[----:B------:R-:W-:-:S13]  /*6a50*/  ISETP.NE.AND P2, PT, R145, 0x1, PT ;  /* 0x000000019100780c */ /* 0x000fda0003f45270 */
[----:B------:R-:W0:Y:S02]  /*6a60*/  @P2 LDC.64 R56, c[0x0][0x9e8] ;  /* 0x00027a00ff382b82 */ /* 0x000e240000000a00 */
[----:B0-----:R-:W-:-:S05]  /*6a70*/  @P2 IMAD.HI.U32 R56, R143, R56, RZ ;  /* 0x000000388f382227 */ /* 0x001fca00078e00ff */
[----:B------:R-:W-:-:S07]  /*6a80*/  @P2 SHF.R.U32.HI R143, RZ, R57, R56 ;  /* 0x00000039ff8f2219 */ /* 0x000fce0000011638 */
.L_x_885:
[----:B------:R-:W-:Y:S05]  /*6a90*/  BSYNC B0 ;  /* 0x0000000000007941 */ /* 0x000fea0003800000 */
.L_x_883:
[----:B------:R-:W-:-:S04]  /*6aa0*/  IMAD R56, R143, R145, -R86 ;  /* 0x000000918f387224 */ /* 0x000fc800078e0a56 */
[----:B------:R-:W-:-:S05]  /*6ab0*/  IMAD R56, R3, -0x2, R56 ;  /* 0xfffffffe03387824 */ /* 0x000fca00078e0238 */
[----:B------:R-:W-:Y:S02]  /*6ac0*/  VIADDMNMX R138, R56, R145, R138, PT ;  /* 0x00000091388a7246 */ /* 0x000fe4000380018a */
[----:B------:R-:W-:-:S07]  /*6ad0*/  VIMNMX R137, R137, R56, !PT ;  /* 0x0000003889897248 */ /* 0x000fce0007fe0100 */
.L_x_882:
[----:B------:R-:W-:Y:S01]  /*6ae0*/  ISETP.GT.AND P2, PT, R11, -0x1, PT ;  /* 0xffffffff0b00780c */ /* 0x000fe20003f44270 */
[----:B0-----:R-:W0:Y:S03]  /*6af0*/  SHFL.IDX PT, R57, R141, 0x1, 0x1c1f ;  /* 0x003c1f008d397f89 */ /* 0x001e2600000e0000 */
[C---:B------:R-:W-:Y:S02]  /*6b00*/  ISETP.GT.AND P5, PT, R137.reuse, RZ, P2 ;  /* 0x000000ff8900720c */ /* 0x040fe400017a4270 */
[C---:B------:R-:W-:Y:S02]  /*6b10*/  ISETP.GT.AND P4, PT, R137.reuse, 0x1, P2 ;  /* 0x000000018900780c */ /* 0x040fe40001784270 */
[----:B------:R-:W-:Y:S02]  /*6b20*/  ISETP.LT.OR P5, PT, R138, 0x1, P5 ;  /* 0x000000018a00780c */ /* 0x000fe40002fa1670 */
[----:B------:R-:W-:-:S02]  /*6b30*/  ISETP.GT.AND P6, PT, R137, 0x8, P2 ;  /* 0x000000088900780c */ /* 0x000fc400017c4270 */
[----:B------:R-:W-:Y:S02]  /*6b40*/  FSEL R15, R15, -INF , !P5 ;  /* 0xff8000000f0f7808 */ /* 0x000fe40006800000 */
[C---:B------:R-:W-:Y:S02]  /*6b50*/  ISETP.GT.AND P5, PT, R137.reuse, 0x10, P2 ;  /* 0x000000108900780c */ /* 0x040fe400017a4270 */
[----:B------:R-:W-:Y:S02]  /*6b60*/  ISETP.GT.AND P3, PT, R137, 0x9, P2 ;  /* 0x000000098900780c */ /* 0x000fe40001764270 */
[C---:B------:R-:W-:Y:S02]  /*6b70*/  ISETP.LT.OR P5, PT, R138.reuse, 0x11, P5 ;  /* 0x000000118a00780c */ /* 0x040fe40002fa1670 */
[----:B------:R-:W-:Y:S02]  /*6b80*/  ISETP.LT.OR P4, PT, R138, 0x2, P4 ;  /* 0x000000028a00780c */ /* 0x000fe40002781670 */
[----:B------:R-:W-:-:S02]  /*6b90*/  FSEL R29, R29, -INF , !P5 ;  /* 0xff8000001d1d7808 */ /* 0x000fc40006800000 */
[----:B------:R-:W-:Y:S01]  /*6ba0*/  ISETP.GT.AND P5, PT, R137, 0x20, P2 ;  /* 0x000000208900780c */ /* 0x000fe200017a4270 */
[--C-:B0-----:R-:W-:Y:S01]  /*6bb0*/  IMAD.IADD R140, R140, 0x1, R57.reuse ;  /* 0x000000018c8c7824 */ /* 0x101fe200078e0239 */
[C---:B------:R-:W-:Y:S01]  /*6bc0*/  ISETP.LT.OR P6, PT, R138.reuse, 0x9, P6 ;  /* 0x000000098a00780c */ /* 0x040fe200037c1670 */
[----:B------:R-:W-:Y:S01]  /*6bd0*/  IMAD.IADD R139, R139, 0x1, R57 ;  /* 0x000000018b8b7824 */ /* 0x000fe200078e0239 */
[C---:B------:R-:W-:Y:S02]  /*6be0*/  ISETP.LT.OR P3, PT, R138.reuse, 0xa, P3 ;  /* 0x0000000a8a00780c */ /* 0x040fe40001f61670 */
[----:B------:R-:W-:Y:S02]  /*6bf0*/  ISETP.LT.OR P5, PT, R138, 0x21, P5 ;  /* 0x000000218a00780c */ /* 0x000fe40002fa1670 */
[----:B------:R-:W-:Y:S02]  /*6c00*/  FSEL R20, R20, -INF , !P4 ;  /* 0xff80000014147808 */ /* 0x000fe40006000000 */
[----:B------:R-:W-:-:S02]  /*6c10*/  FSEL R25, R25, -INF , !P6 ;  /* 0xff80000019197808 */ /* 0x000fc40007000000 */
[----:B------:R-:W-:Y:S02]  /*6c20*/  FSEL R26, R26, -INF , !P3 ;  /* 0xff8000001a1a7808 */ /* 0x000fe40005800000 */
[C---:B------:R-:W-:Y:S02]  /*6c30*/  ISETP.GT.AND P4, PT, R137.reuse, 0x11, P2 ;  /* 0x000000118900780c */ /* 0x040fe40001784270 */
[C---:B------:R-:W-:Y:S02]  /*6c40*/  ISETP.GT.AND P6, PT, R137.reuse, 0x18, P2 ;  /* 0x000000188900780c */ /* 0x040fe400017c4270 */
[----:B------:R-:W-:Y:S02]  /*6c50*/  ISETP.GT.AND P3, PT, R137, 0x19, P2 ;  /* 0x000000198900780c */ /* 0x000fe40001764270 */
[----:B------:R-:W-:Y:S02]  /*6c60*/  FSEL R37, R37, -INF , !P5 ;  /* 0xff80000025257808 */ /* 0x000fe40006800000 */
[----:B------:R-:W-:-:S02]  /*6c70*/  ISETP.GT.AND P5, PT, R137, 0x30, P2 ;  /* 0x000000308900780c */ /* 0x000fc400017a4270 */
[C---:B------:R-:W-:Y:S02]  /*6c80*/  ISETP.LT.OR P4, PT, R138.reuse, 0x12, P4 ;  /* 0x000000128a00780c */ /* 0x040fe40002781670 */
[C---:B------:R-:W-:Y:S02]  /*6c90*/  ISETP.LT.OR P6, PT, R138.reuse, 0x19, P6 ;  /* 0x000000198a00780c */ /* 0x040fe400037c1670 */
        /* <DEDUP_REMOVED lines=57> */
[----:B------:R-:W-:-:S02]  /*7030*/  PLOP3.LUT P5, PT, PT, PT, UP1, 0x40, 0x0 ;  /* 0x000000000000781c */ /* 0x000fc40003fae818 */
[C---:B------:R-:W-:Y:S02]  /*7040*/  ISETP.LT.OR P4, PT, R138.reuse, 0x62, P4 ;  /* 0x000000628a00780c */ /* 0x040fe40002781670 */
[C---:B------:R-:W-:Y:S02]  /*7050*/  ISETP.LT.OR P6, PT, R138.reuse, 0x69, P6 ;  /* 0x000000698a00780c */ /* 0x040fe400037c1670 */
[----:B------:R-:W-:Y:S02]  /*7060*/  ISETP.LT.OR P3, PT, R138, 0x6a, P3 ;  /* 0x0000006a8a00780c */ /* 0x000fe40001f61670 */
[----:B------:R-:W-:Y:S02]  /*7070*/  FSEL R72, R72, -INF , !P4 ;  /* 0xff80000048487808 */ /* 0x000fe40006000000 */
[----:B------:R-:W-:Y:S02]  /*7080*/  FSEL R75, R75, -INF , !P6 ;  /* 0xff8000004b4b7808 */ /* 0x000fe40007000000 */
[----:B------:R-:W-:-:S02]  /*7090*/  FSEL R76, R76, -INF , !P3 ;  /* 0xff8000004c4c7808 */ /* 0x000fc40005800000 */
[C---:B------:R-:W-:Y:S02]  /*70a0*/  ISETP.GT.AND P4, PT, R137.reuse, 0x71, P2 ;  /* 0x000000718900780c */ /* 0x040fe40001784270 */
[C---:B------:R-:W-:Y:S02]  /*70b0*/  ISETP.GT.AND P6, PT, R137.reuse, 0x78, P2 ;  /* 0x000000788900780c */ /* 0x040fe400017c4270 */
[----:B------:R-:W-:Y:S02]  /*70c0*/  ISETP.GT.AND P3, PT, R137, 0x79, P2 ;  /* 0x000000798900780c */ /* 0x000fe40001764270 */
[C---:B------:R-:W-:Y:S02]  /*70d0*/  ISETP.LT.OR P4, PT, R138.reuse, 0x72, P4 ;  /* 0x000000728a00780c */ /* 0x040fe40002781670 */
[C---:B------:R-:W-:Y:S02]  /*70e0*/  ISETP.LT.OR P6, PT, R138.reuse, 0x79, P6 ;  /* 0x000000798a00780c */ /* 0x040fe400037c1670 */
[----:B------:R-:W-:-:S02]  /*70f0*/  ISETP.LT.OR P3, PT, R138, 0x7a, P3 ;  /* 0x0000007a8a00780c */ /* 0x000fc40001f61670 */
[----:B------:R-:W-:Y:S02]  /*7100*/  FSEL R80, R80, -INF , !P4 ;  /* 0xff80000050507808 */ /* 0x000fe40006000000 */
[----:B------:R-:W-:Y:S02]  /*7110*/  FSEL R84, R84, -INF , !P6 ;  /* 0xff80000054547808 */ /* 0x000fe40007000000 */
[----:B------:R-:W-:Y:S01]  /*7120*/  FSEL R136, R136, -INF , !P3 ;  /* 0xff80000088887808 */ /* 0x000fe20005800000 */
[----:B------:R-:W-:Y:S06]  /*7130*/  @P5 BRA `(.L_x_886) ;  /* 0x00000000005c5947 */ /* 0x000fec0003800000 */
[----:B------:R-:W-:Y:S01]  /*7140*/  IMAD R56, R18, UR31, R57 ;  /* 0x0000001f12387c24 */ /* 0x000fe2000f8e0239 */
        /* <DEDUP_REMOVED lines=12> */
.L_x_888:
[----:B------:R-:W-:-:S05]  /*7210*/  IMAD.U32 R141, RZ, RZ, UR29 ;  /* 0x0000001dff8d7e24 */ /* 0x000fca000f8e00ff */
[----:B------:R-:W-:-:S13]  /*7220*/  ISETP.NE.AND P3, PT, R141, 0x1, PT ;  /* 0x000000018d00780c */ /* 0x000fda0003f65270 */
[----:B------:R-:W0:Y:S02]  /*7230*/  @P3 LDC.64 R56, c[0x0][0x9e8] ;  /* 0x00027a00ff383b82 */ /* 0x000e240000000a00 */
[----:B0-----:R-:W-:-:S05]  /*7240*/  @P3 IMAD.HI.U32 R56, R137, R56, RZ ;  /* 0x0000003889383227 */ /* 0x001fca00078e00ff */
[----:B------:R-:W-:-:S07]  /*7250*/  @P3 SHF.R.U32.HI R137, RZ, R57, R56 ;  /* 0x00000039ff893219 */ /* 0x000fce0000011638 */
.L_x_889:
[----:B------:R-:W-:Y:S05]  /*7260*/  BSYNC B0 ;  /* 0x0000000000007941 */ /* 0x000fea0003800000 */
.L_x_887:
[----:B------:R-:W-:-:S04]  /*7270*/  IMAD R86, R137, R141, -R86 ;  /* 0x0000008d89567224 */ /* 0x000fc800078e0a56 */
[----:B------:R-:W-:-:S05]  /*7280*/  IMAD R86, R3, -0x2, R86 ;  /* 0xfffffffe03567824 */ /* 0x000fca00078e0256 */
[----:B------:R-:W-:Y:S02]  /*7290*/  VIADDMNMX R140, R86, R141, R140, PT ;  /* 0x0000008d568c7246 */ /* 0x000fe4000380018c */
[----:B------:R-:W-:-:S07]  /*72a0*/  VIMNMX R139, R139, R86, !PT ;  /* 0x000000568b8b7248 */ /* 0x000fce0007fe0100 */
.L_x_886:
[----:B------:R-:W-:Y:S01]  /*72b0*/  FMNMX.FTZ R57, R15, R14, !PT ;  /* 0x0000000e0f397209 */ /* 0x000fe20007810000 */
[----:B------:R-:W-:Y:S01]  /*72c0*/  UMOV UR10, UR30 ;  /* 0x0000001e000a7c82 */ /* 0x000fe20008000000 */
[----:B------:R-:W-:Y:S01]  /*72d0*/  ISETP.GT.AND P5, PT, R139, 0x8, P2 ;  /* 0x000000088b00780c */ /* 0x000fe200017a4270 */
[----:B------:R-:W-:Y:S01]  /*72e0*/  UMOV UR40, UR5 ;  /* 0x0000000500287c82 */ /* 0x000fe20008000000 */
[----:B------:R-:W-:Y:S02]  /*72f0*/  FMNMX.FTZ R56, R20, R57, !PT ;  /* 0x0000003914387209 */ /* 0x000fe40007810000 */
[----:B------:R-:W-:Y:S02]  /*7300*/  ISETP.LT.OR P5, PT, R140, 0x9, P5 ;  /* 0x000000098c00780c */ /* 0x000fe40002fa1670 */
[----:B------:R-:W-:Y:S02]  /*7310*/  FMNMX.FTZ R57, R25, R56, !PT ;  /* 0x0000003819397209 */ /* 0x000fe40007810000 */
[----:B------:R-:W-:-:S02]  /*7320*/  FSEL R27, R27, -INF , !P5 ;  /* 0xff8000001b1b7808 */ /* 0x000fc40006800000 */
[----:B------:R-:W-:Y:S02]  /*7330*/  FMNMX.FTZ R56, R26, R57, !PT ;  /* 0x000000391a387209 */ /* 0x000fe40007810000 */
[----:B------:R-:W-:Y:S02]  /*7340*/  ISETP.GT.AND P5, PT, R139, 0x11, P2 ;  /* 0x000000118b00780c */ /* 0x000fe400017a4270 */
        /* <DEDUP_REMOVED lines=11> */
[----:B------:R-:W-:Y:S02]  /*7400*/  ISETP.GT.AND P5, PT, R139, RZ, P2 ;  /* 0x000000ff8b00720c */ /* 0x000fe400017a4270 */
[----:B------:R-:W-:Y:S02]  /*7410*/  FMNMX.FTZ R57, R41, R56, !PT ;  /* 0x0000003829397209 */ /* 0x000fe40007810000 */
[----:B------:R-:W-:Y:S02]  /*7420*/  ISETP.GT.AND P4, PT, R139, 0x1, P2 ;  /* 0x000000018b00780c */ /* 0x000fe40001784270 */
[----:B------:R-:W-:Y:S02]  /*7430*/  FMNMX.FTZ R56, R42, R57, !PT ;  /* 0x000000392a387209 */ /* 0x000fe40007810000 */
[----:B------:R-:W-:-:S02]  /*7440*/  ISETP.LT.OR P5, PT, R140, 0x1, P5 ;  /* 0x000000018c00780c */ /* 0x000fc40002fa1670 */
[----:B------:R-:W-:Y:S02]  /*7450*/  FMNMX.FTZ R57, R45, R56, !PT ;  /* 0x000000382d397209 */ /* 0x000fe40007810000 */
[----:B------:R-:W-:Y:S02]  /*7460*/  ISETP.GT.AND P3, PT, R139, 0x9, P2 ;  /* 0x000000098b00780c */ /* 0x000fe40001764270 */
[----:B------:R-:W-:Y:S02]  /*7470*/  FMNMX.FTZ R56, R46, R57, !PT ;  /* 0x000000392e387209 */ /* 0x000fe40007810000 */
[C---:B------:R-:W-:Y:S02]  /*7480*/  ISETP.LT.OR P4, PT, R140.reuse, 0x2, P4 ;  /* 0x000000028c00780c */ /* 0x040fe40002781670 */
[----:B------:R-:W-:Y:S02]  /*7490*/  FMNMX.FTZ R57, R49, R56, !PT ;  /* 0x0000003831397209 */ /* 0x000fe40007810000 */
[----:B------:R-:W-:-:S02]  /*74a0*/  ISETP.LT.OR P3, PT, R140, 0xa, P3 ;  /* 0x0000000a8c00780c */ /* 0x000fc40001f61670 */
[----:B------:R-:W-:Y:S02]  /*74b0*/  FMNMX.FTZ R56, R50, R57, !PT ;  /* 0x0000003932387209 */ /* 0x000fe40007810000 */
[----:B------:R-:W-:Y:S02]  /*74c0*/  FSEL R24, R24, -INF , !P4 ;  /* 0xff80000018187808 */ /* 0x000fe40006000000 */
[----:B------:R-:W-:Y:S02]  /*74d0*/  FMNMX.FTZ R57, R53, R56, !PT ;  /* 0x0000003835397209 */ /* 0x000fe40007810000 */
[----:B------:R-:W-:Y:S02]  /*74e0*/  ISETP.GT.AND P4, PT, R139, 0x10, P2 ;  /* 0x000000108b00780c */ /* 0x000fe40001784270 */
        /* <DEDUP_REMOVED lines=29> */
[----:B------:R-:W-:-:S03]  /*76c0*/  ISETP.GT.AND P4, PT, R139, 0x48, P2 ;  /* 0x000000488b00780c */ /* 0x000fc60001784270 */
[----:B------:R-:W0:Y:S01]  /*76d0*/  SHFL.BFLY PT, R56, R57, 0x2, 0x1f ;  /* 0x0c401f0039387f89 */ /* 0x000e2200000e0000 */
[----:B------:R-:W-:-:S04]  /*76e0*/  ISETP.LT.OR P4, PT, R140, 0x49, P4 ;  /* 0x000000498c00780c */ /* 0x000fc80002781670 */
[----:B------:R-:W-:Y:S02]  /*76f0*/  FSEL R61, R61, -INF , !P4 ;  /* 0xff8000003d3d7808 */ /* 0x000fe40006000000 */
[----:B------:R-:W-:-:S04]  /*7700*/  ISETP.GT.AND P4, PT, R139, 0x51, P2 ;  /* 0x000000518b00780c */ /* 0x000fc80001784270 */
[----:B------:R-:W-:-:S04]  /*7710*/  ISETP.LT.OR P4, PT, R140, 0x52, P4 ;  /* 0x000000528c00780c */ /* 0x000fc80002781670 */
[----:B------:R-:W-:Y:S02]  /*7720*/  FSEL R66, R66, -INF , !P4 ;  /* 0xff80000042427808 */ /* 0x000fe40006000000 */
[----:B------:R-:W-:-:S04]  /*7730*/  ISETP.GT.AND P4, PT, R139, 0x60, P2 ;  /* 0x000000608b00780c */ /* 0x000fc80001784270 */
[C---:B------:R-:W-:Y:S02]  /*7740*/  ISETP.LT.OR P4, PT, R140.reuse, 0x61, P4 ;  /* 0x000000618c00780c */ /* 0x040fe40002781670 */
[----:B0-----:R-:W-:Y:S02]  /*7750*/  FMNMX.FTZ R86, R57, R56, !PT ;  /* 0x0000003839567209 */ /* 0x001fe40007810000 */
[----:B------:R-:W-:Y:S02]  /*7760*/  FSEL R73, R73, -INF , !P4 ;  /* 0xff80000049497808 */ /* 0x000fe40006000000 */
[----:B------:R-:W-:Y:S01]  /*7770*/  ISETP.GT.AND P4, PT, R139, 0x69, P2 ;  /* 0x000000698b00780c */ /* 0x000fe20001784270 */
[----:B------:R-:W0:Y:S03]  /*7780*/  SHFL.BFLY PT, R137, R86, 0x1, 0x1f ;  /* 0x0c201f0056897f89 */ /* 0x000e2600000e0000 */
[----:B------:R-:W-:-:S02]  /*7790*/  ISETP.LT.OR P4, PT, R140, 0x6a, P4 ;  /* 0x0000006a8c00780c */ /* 0x000fc40002781670 */
[----:B0-----:R-:W-:-:S04]  /*77a0*/  FMNMX.FTZ R56, R86, R137, !PT ;  /* 0x0000008956387209 */ /* 0x001fc80007810000 */
[C---:B------:R-:W-:Y:S01]  /*77b0*/  FSETP.NEU.FTZ.AND P6, PT, R56.reuse, -INF , PT ;  /* 0xff8000003800780b */ /* 0x040fe20003fdd000 */
[----:B------:R-:W-:-:S05]  /*77c0*/  FMUL.FTZ R137, R56, UR10 ;  /* 0x0000000a38897c20 */ /* 0x000fca0008410000 */
[----:B------:R-:W-:-:S05]  /*77d0*/  FSEL R57, R137, RZ, P6 ;  /* 0x000000ff89397208 */ /* 0x000fca0003000000 */
[--C-:B------:R-:W-:Y:S01]  /*77e0*/  FFMA.FTZ R137, R20, UR10, -R57.reuse ;  /* 0x0000000a14897c23 */ /* 0x100fe20008010839 */
[--C-:B------:R-:W-:Y:S01]  /*77f0*/  FFMA.FTZ R20, R25, UR10, -R57.reuse ;  /* 0x0000000a19147c23 */ /* 0x100fe20008010839 */
[--C-:B------:R-:W-:Y:S01]  /*7800*/  FFMA.FTZ R25, R26, UR10, -R57.reuse ;  /* 0x0000000a1a197c23 */ /* 0x100fe20008010839 */
[----:B------:R-:W-:Y:S01]  /*7810*/  FSEL R26, R23, -INF , !P5 ;  /* 0xff800000171a7808 */ /* 0x000fe20006800000 */
[--C-:B------:R-:W-:Y:S01]  /*7820*/  FFMA.FTZ R86, R15, UR10, -R57.reuse ;  /* 0x0000000a0f567c23 */ /* 0x100fe20008010839 */
[--C-:B------:R-:W-:Y:S01]  /*7830*/  FFMA.FTZ R138, R29, UR10, -R57.reuse ;  /* 0x0000000a1d8a7c23 */ /* 0x100fe20008010839 */
[----:B------:R-:W-:Y:S01]  /*7840*/  FSEL R15, R28, -INF , !P3 ;  /* 0xff8000001c0f7808 */ /* 0x000fe20005800000 */
[--C-:B------:R-:W-:Y:S01]  /*7850*/  FFMA.FTZ R141, R53, UR10, -R57.reuse ;  /* 0x0000000a358d7c23 */ /* 0x100fe20008010839 */
[----:B------:R-:W-:Y:S01]  /*7860*/  FMNMX.FTZ R29, R26, R21, !PT ;  /* 0x000000151a1d7209 */ /* 0x000fe20007810000 */
[----:B------:R0:W-:Y:S01]  /*7870*/  MUFU.EX2 R28, R86 ;  /* 0x00000056001c7308 */ /* 0x0001e20000000800 */
[----:B------:R-:W-:Y:S01]  /*7880*/  ISETP.GT.AND P3, PT, R139, 0x18, P2 ;  /* 0x000000188b00780c */ /* 0x000fe20001764270 */
[--C-:B------:R-:W-:Y:S01]  /*7890*/  FFMA.FTZ R30, R30, UR10, -R57.reuse ;  /* 0x0000000a1e1e7c23 */ /* 0x100fe20008010839 */
[--C-:B------:R-:W-:Y:S01]  /*78a0*/  FFMA.FTZ R34, R34, UR10, -R57.reuse ;  /* 0x0000000a22227c23 */ /* 0x100fe20008010839 */
[--C-:B------:R-:W-:Y:S01]  /*78b0*/  FFMA.FTZ R38, R38, UR10, -R57.reuse ;  /* 0x0000000a26267c23 */ /* 0x100fe20008010839 */
[----:B------:R-:W-:Y:S01]  /*78c0*/  ISETP.LT.OR P3, PT, R140, 0x19, P3 ;  /* 0x000000198c00780c */ /* 0x000fe20001f61670 */
[--C-:B------:R-:W-:Y:S01]  /*78d0*/  FFMA.FTZ R42, R42, UR10, -R57.reuse ;  /* 0x0000000a2a2a7c23 */ /* 0x100fe20008010839 */
[--C-:B------:R-:W-:Y:S01]  /*78e0*/  FFMA.FTZ R46, R46, UR10, -R57.reuse ;  /* 0x0000000a2e2e7c23 */ /* 0x100fe20008010839 */
[----:B------:R1:W-:Y:S01]  /*78f0*/  MUFU.EX2 R23, R138 ;  /* 0x0000008a00177308 */ /* 0x0003e20000000800 */
[----:B0-----:R-:W-:Y:S01]  /*7900*/  FMNMX.FTZ R86, R24, R29, !PT ;  /* 0x0000001d18567209 */ /* 0x001fe20007810000 */
[--C-:B------:R-:W-:Y:S01]  /*7910*/  FFMA.FTZ R29, R33, UR10, -R57.reuse ;  /* 0x0000000a211d7c23 */ /* 0x100fe20008010839 */
[----:B------:R-:W-:Y:S01]  /*7920*/  FSEL R35, R35, -INF , !P3 ;  /* 0xff80000023237808 */ /* 0x000fe20005800000 */
[--C-:B------:R-:W-:Y:S01]  /*7930*/  FFMA.FTZ R50, R50, UR10, -R57.reuse ;  /* 0x0000000a32327c23 */ /* 0x100fe20008010839 */
[----:B------:R-:W-:Y:S01]  /*7940*/  FMNMX.FTZ R86, R27, R86, !PT ;  /* 0x000000561b567209 */ /* 0x000fe20007810000 */
[--C-:B------:R-:W-:Y:S01]  /*7950*/  FFMA.FTZ R54, R54, UR10, -R57.reuse ;  /* 0x0000000a36367c23 */ /* 0x100fe20008010839 */
[----:B------:R-:W-:Y:S01]  /*7960*/  ISETP.GT.AND P3, PT, R139, 0x21, P2 ;  /* 0x000000218b00780c */ /* 0x000fe20001764270 */
[--C-:B------:R-:W-:Y:S01]  /*7970*/  FFMA.FTZ R60, R60, UR10, -R57.reuse ;  /* 0x0000000a3c3c7c23 */ /* 0x100fe20008010839 */
[----:B------:R-:W-:Y:S01]  /*7980*/  FMNMX.FTZ R86, R15, R86, !PT ;  /* 0x000000560f567209 */ /* 0x000fe20007810000 */
[--C-:B-1----:R-:W-:Y:S01]  /*7990*/  FFMA.FTZ R138, R37, UR10, -R57.reuse ;  /* 0x0000000a258a7c23 */ /* 0x102fe20008010839 */
[----:B------:R-:W-:Y:S01]  /*79a0*/  ISETP.LT.OR P3, PT, R140, 0x22, P3 ;  /* 0x000000228c00780c */ /* 0x000fe20001f61670 */
[--C-:B------:R-:W-:Y:S01]  /*79b0*/  FFMA.FTZ R64, R64, UR10, -R57.reuse ;  /* 0x0000000a40407c23 */ /* 0x100fe20008010839 */
[----:B------:R-:W-:Y:S01]  /*79c0*/  FMNMX.FTZ R33, R31, R86, !PT ;  /* 0x000000561f217209 */ /* 0x000fe20007810000 */
[--C-:B------:R-:W-:Y:S01]  /*79d0*/  FFMA.FTZ R68, R68, UR10, -R57.reuse ;  /* 0x0000000a44447c23 */ /* 0x100fe20008010839 */
[----:B------:R-:W-:Y:S01]  /*79e0*/  FSEL R40, R40, -INF , !P3 ;  /* 0xff80000028287808 */ /* 0x000fe20005800000 */
[--C-:B------:R-:W-:Y:S01]  /*79f0*/  FFMA.FTZ R72, R72, UR10, -R57.reuse ;  /* 0x0000000a48487c23 */ /* 0x100fe20008010839 */
[----:B------:R-:W-:Y:S01]  /*7a00*/  FMNMX.FTZ R86, R32, R33, !PT ;  /* 0x0000002120567209 */ /* 0x000fe20007810000 */
[--C-:B------:R-:W-:Y:S01]  /*7a10*/  FFMA.FTZ R76, R76, UR10, -R57.reuse ;  /* 0x0000000a4c4c7c23 */ /* 0x100fe20008010839 */
[----:B------:R-:W-:Y:S01]  /*7a20*/  ISETP.GT.AND P3, PT, R139, 0x29, P2 ;  /* 0x000000298b00780c */ /* 0x000fe20001764270 */
[----:B------:R-:W-:Y:S01]  /*7a30*/  FFMA.FTZ R136, R136, UR10, -R57 ;  /* 0x0000000a88887c23 */ /* 0x000fe20008010839 */
[----:B------:R-:W-:Y:S01]  /*7a40*/  FMNMX.FTZ R33, R35, R86, !PT ;  /* 0x0000005623217209 */ /* 0x000fe20007810000 */
[----:B------:R-:W-:Y:S01]  /*7a50*/  MUFU.EX2 R137, R137 ;  /* 0x0000008900897308 */ /* 0x000fe20000000800 */
[----:B------:R-:W-:-:S02]  /*7a60*/  ISETP.LT.OR P5, PT, R140, 0x2a, P3 ;  /* 0x0000002a8c00780c */ /* 0x000fc40001fa1670 */
[----:B------:R-:W-:Y:S02]  /*7a70*/  FMNMX.FTZ R86, R36, R33, !PT ;  /* 0x0000002124567209 */ /* 0x000fe40007810000 */
[----:B------:R-:W-:Y:S02]  /*7a80*/  ISETP.GT.AND P3, PT, R139, 0x31, P2 ;  /* 0x000000318b00780c */ /* 0x000fe40001764270 */
[----:B------:R-:W-:Y:S01]  /*7a90*/  FMNMX.FTZ R37, R39, R86, !PT ;  /* 0x0000005627257209 */ /* 0x000fe20007810000 */
[----:B------:R0:W-:Y:S01]  /*7aa0*/  MUFU.EX2 R33, R138 ;  /* 0x0000008a00217308 */ /* 0x0001e20000000800 */
[----:B------:R-:W-:Y:S02]  /*7ab0*/  FSEL R44, R44, -INF , !P5 ;  /* 0xff8000002c2c7808 */ /* 0x000fe40006800000 */
[----:B------:R-:W-:Y:S02]  /*7ac0*/  FMNMX.FTZ R86, R40, R37, !PT ;  /* 0x0000002528567209 */ /* 0x000fe40007810000 */
[----:B------:R-:W-:-:S02]  /*7ad0*/  ISETP.GT.AND P5, PT, R139, 0x38, P2 ;  /* 0x000000388b00780c */ /* 0x000fc400017a4270 */
[----:B------:R-:W-:Y:S01]  /*7ae0*/  FMNMX.FTZ R37, R43, R86, !PT ;  /* 0x000000562b257209 */ /* 0x000fe20007810000 */
[----:B------:R-:W-:Y:S01]  /*7af0*/  MUFU.EX2 R20, R20 ;  /* 0x0000001400147308 */ /* 0x000fe20000000800 */
[----:B------:R-:W-:Y:S01]  /*7b00*/  ISETP.LT.OR P3, PT, R140, 0x32, P3 ;  /* 0x000000328c00780c */ /* 0x000fe20001f61670 */
[----:B0-----:R-:W-:Y:S01]  /*7b10*/  FFMA.FTZ R138, R41, UR10, -R57 ;  /* 0x0000000a298a7c23 */ /* 0x001fe20008010839 */
[----:B------:R-:W-:Y:S02]  /*7b20*/  FMNMX.FTZ R86, R44, R37, !PT ;  /* 0x000000252c567209 */ /* 0x000fe40007810000 */
[----:B------:R-:W-:Y:S02]  /*7b30*/  FSEL R48, R48, -INF , !P3 ;  /* 0xff80000030307808 */ /* 0x000fe40005800000 */
[----:B------:R-:W-:Y:S01]  /*7b40*/  ISETP.LT.OR P5, PT, R140, 0x39, P5 ;  /* 0x000000398c00780c */ /* 0x000fe20002fa1670 */
[----:B------:R0:W-:Y:S01]  /*7b50*/  MUFU.EX2 R37, R138 ;  /* 0x0000008a00257308 */ /* 0x0001e20000000800 */
[----:B------:R-:W-:-:S02]  /*7b60*/  FMNMX.FTZ R41, R47, R86, !PT ;  /* 0x000000562f297209 */ /* 0x000fc40007810000 */
[----:B------:R-:W-:Y:S02]  /*7b70*/  ISETP.GT.AND P3, PT, R139, 0x40, P2 ;  /* 0x000000408b00780c */ /* 0x000fe40001764270 */
[----:B------:R-:W-:Y:S02]  /*7b80*/  FSEL R51, R51, -INF , !P5 ;  /* 0xff80000033337808 */ /* 0x000fe40006800000 */
[----:B------:R-:W-:Y:S01]  /*7b90*/  FMNMX.FTZ R86, R48, R41, !PT ;  /* 0x0000002930567209 */ /* 0x000fe20007810000 */
[----:B------:R-:W-:Y:S01]  /*7ba0*/  MUFU.EX2 R25, R25 ;  /* 0x0000001900197308 */ /* 0x000fe20000000800 */
[----:B------:R-:W-:Y:S01]  /*7bb0*/  ISETP.GT.AND P5, PT, R139, 0x41, P2 ;  /* 0x000000418b00780c */ /* 0x000fe200017a4270 */
[----:B0-----:R-:W-:Y:S01]  /*7bc0*/  FFMA.FTZ R138, R45, UR10, -R57 ;  /* 0x0000000a2d8a7c23 */ /* 0x001fe20008010839 */
[----:B------:R-:W-:Y:S02]  /*7bd0*/  ISETP.LT.OR P3, PT, R140, 0x41, P3 ;  /* 0x000000418c00780c */ /* 0x000fe40001f61670 */
[----:B------:R-:W-:-:S02]  /*7be0*/  FMNMX.FTZ R41, R51, R86, !PT ;  /* 0x0000005633297209 */ /* 0x000fc40007810000 */
[----:B------:R-:W-:Y:S01]  /*7bf0*/  ISETP.LT.OR P5, PT, R140, 0x42, P5 ;  /* 0x000000428c00780c */ /* 0x000fe20002fa1670 */
[----:B------:R-:W-:Y:S01]  /*7c00*/  MUFU.EX2 R30, R30 ;  /* 0x0000001e001e7308 */ /* 0x000fe20000000800 */
[----:B------:R-:W-:Y:S02]  /*7c10*/  FSEL R55, R55, -INF , !P3 ;  /* 0xff80000037377808 */ /* 0x000fe40005800000 */
[----:B------:R-:W-:Y:S02]  /*7c20*/  FMNMX.FTZ R86, R52, R41, !PT ;  /* 0x0000002934567209 */ /* 0x000fe40007810000 */
[----:B------:R-:W-:Y:S02]  /*7c30*/  ISETP.GT.AND P3, PT, R139, 0x49, P2 ;  /* 0x000000498b00780c */ /* 0x000fe40001764270 */
[----:B------:R-:W-:Y:S01]  /*7c40*/  FSEL R58, R58, -INF , !P5 ;  /* 0xff8000003a3a7808 */ /* 0x000fe20006800000 */
[----:B------:R0:W-:Y:S01]  /*7c50*/  MUFU.EX2 R41, R138 ;  /* 0x0000008a00297308 */ /* 0x0001e20000000800 */
[----:B------:R-:W-:-:S02]  /*7c60*/  FMNMX.FTZ R45, R55, R86, !PT ;  /* 0x00000056372d7209 */ /* 0x000fc40007810000 */
[----:B------:R-:W-:Y:S02]  /*7c70*/  ISETP.GT.AND P5, PT, R139, 0x50, P2 ;  /* 0x000000508b00780c */ /* 0x000fe400017a4270 */
[----:B------:R-:W-:Y:S02]  /*7c80*/  ISETP.LT.OR P3, PT, R140, 0x4a, P3 ;  /* 0x0000004a8c00780c */ /* 0x000fe40001f61670 */
[----:B------:R-:W-:Y:S01]  /*7c90*/  FMNMX.FTZ R86, R58, R45, !PT ;  /* 0x0000002d3a567209 */ /* 0x000fe20007810000 */
[----:B------:R-:W-:Y:S01]  /*7ca0*/  MUFU.EX2 R29, R29 ;  /* 0x0000001d001d7308 */ /* 0x000fe20000000800 */
[----:B------:R-:W-:Y:S01]  /*7cb0*/  FSEL R62, R62, -INF , !P3 ;  /* 0xff8000003e3e7808 */ /* 0x000fe20005800000 */
[----:B0-----:R-:W-:Y:S01]  /*7cc0*/  FFMA.FTZ R138, R49, UR10, -R57 ;  /* 0x0000000a318a7c23 */ /* 0x001fe20008010839 */
[----:B------:R-:W-:Y:S02]  /*7cd0*/  ISETP.LT.OR P5, PT, R140, 0x51, P5 ;  /* 0x000000518c00780c */ /* 0x000fe40002fa1670 */
[----:B------:R-:W-:-:S02]  /*7ce0*/  FMNMX.FTZ R45, R61, R86, !PT ;  /* 0x000000563d2d7209 */ /* 0x000fc40007810000 */
[----:B------:R-:W-:Y:S01]  /*7cf0*/  ISETP.GT.AND P3, PT, R139, 0x58, P2 ;  /* 0x000000588b00780c */ /* 0x000fe20001764270 */
[----:B------:R-:W-:Y:S01]  /*7d00*/  MUFU.EX2 R34, R34 ;  /* 0x0000002200227308 */ /* 0x000fe20000000800 */
[----:B------:R-:W-:Y:S02]  /*7d10*/  FSEL R65, R65, -INF , !P5 ;  /* 0xff80000041417808 */ /* 0x000fe40006800000 */
[----:B------:R-:W-:Y:S02]  /*7d20*/  FMNMX.FTZ R86, R62, R45, !PT ;  /* 0x0000002d3e567209 */ /* 0x000fe40007810000 */
[----:B------:R-:W-:Y:S02]  /*7d30*/  ISETP.GT.AND P5, PT, R139, 0x59, P2 ;  /* 0x000000598b00780c */ /* 0x000fe400017a4270 */
[----:B------:R-:W-:Y:S01]  /*7d40*/  ISETP.LT.OR P3, PT, R140, 0x59, P3 ;  /* 0x000000598c00780c */ /* 0x000fe20001f61670 */
[----:B------:R0:W-:Y:S01]  /*7d50*/  MUFU.EX2 R45, R138 ;  /* 0x0000008a002d7308 */ /* 0x0001e20000000800 */
[----:B------:R-:W-:-:S02]  /*7d60*/  FMNMX.FTZ R49, R65, R86, !PT ;  /* 0x0000005641317209 */ /* 0x000fc40007810000 */
[----:B------:R-:W-:Y:S02]  /*7d70*/  ISETP.LT.OR P5, PT, R140, 0x5a, P5 ;  /* 0x0000005a8c00780c */ /* 0x000fe40002fa1670 */
[----:B------:R-:W-:Y:S02]  /*7d80*/  FSEL R69, R69, -INF , !P3 ;  /* 0xff80000045457808 */ /* 0x000fe40005800000 */
[----:B------:R-:W-:Y:S01]  /*7d90*/  FMNMX.FTZ R86, R66, R49, !PT ;  /* 0x0000003142567209 */ /* 0x000fe20007810000 */
[----:B------:R-:W-:Y:S01]  /*7da0*/  MUFU.EX2 R38, R38 ;  /* 0x0000002600267308 */ /* 0x000fe20000000800 */
[----:B------:R-:W-:Y:S02]  /*7db0*/  ISETP.GT.AND P3, PT, R139, 0x61, P2 ;  /* 0x000000618b00780c */ /* 0x000fe40001764270 */
[----:B------:R-:W-:Y:S02]  /*7dc0*/  FSEL R70, R70, -INF , !P5 ;  /* 0xff80000046467808 */ /* 0x000fe40006800000 */
[----:B------:R-:W-:-:S02]  /*7dd0*/  FMNMX.FTZ R49, R69, R86, !PT ;  /* 0x0000005645317209 */ /* 0x000fc40007810000 */
[----:B------:R-:W-:Y:S01]  /*7de0*/  ISETP.GT.AND P5, PT, R139, 0x68, P2 ;  /* 0x000000688b00780c */ /* 0x000fe200017a4270 */
[----:B------:R-:W-:Y:S01]  /*7df0*/  MUFU.EX2 R42, R42 ;  /* 0x0000002a002a7308 */ /* 0x000fe20000000800 */
[----:B------:R-:W-:Y:S02]  /*7e00*/  ISETP.LT.OR P3, PT, R140, 0x62, P3 ;  /* 0x000000628c00780c */ /* 0x000fe40001f61670 */
[----:B0-----:R-:W-:Y:S02]  /*7e10*/  FMNMX.FTZ R138, R70, R49, !PT ;  /* 0x00000031468a7209 */ /* 0x001fe40007810000 */
[----:B------:R-:W-:Y:S02]  /*7e20*/  FSEL R74, R74, -INF , !P3 ;  /* 0xff8000004a4a7808 */ /* 0x000fe40005800000 */
[----:B------:R-:W-:Y:S01]  /*7e30*/  ISETP.LT.OR P5, PT, R140, 0x69, P5 ;  /* 0x000000698c00780c */ /* 0x000fe20002fa1670 */
[----:B------:R-:W-:Y:S01]  /*7e40*/  MUFU.EX2 R49, R141 ;  /* 0x0000008d00317308 */ /* 0x000fe20000000800 */
[----:B------:R-:W-:-:S02]  /*7e50*/  FMNMX.FTZ R53, R73, R138, !PT ;  /* 0x0000008a49357209 */ /* 0x000fc40007810000 */
[----:B------:R-:W-:Y:S02]  /*7e60*/  ISETP.GT.AND P3, PT, R139, 0x70, P2 ;  /* 0x000000708b00780c */ /* 0x000fe40001764270 */
[----:B------:R-:W-:Y:S01]  /*7e70*/  FSEL R86, R77, -INF , !P5 ;  /* 0xff8000004d567808 */ /* 0x000fe20006800000 */
[----:B------:R-:W-:Y:S01]  /*7e80*/  FFMA.FTZ R77, R59, UR10, -R57 ;  /* 0x0000000a3b4d7c23 */ /* 0x000fe20008010839 */
[----:B------:R-:W-:Y:S01]  /*7e90*/  FMNMX.FTZ R53, R74, R53, !PT ;  /* 0x000000354a357209 */ /* 0x000fe20007810000 */
[----:B------:R-:W-:Y:S01]  /*7ea0*/  MUFU.EX2 R46, R46 ;  /* 0x0000002e002e7308 */ /* 0x000fe20000000800 */
[----:B------:R-:W-:Y:S02]  /*7eb0*/  ISETP.GT.AND P5, PT, R139, 0x71, P2 ;  /* 0x000000718b00780c */ /* 0x000fe400017a4270 */
[----:B------:R-:W-:Y:S02]  /*7ec0*/  FSEL R138, R78, -INF , !P4 ;  /* 0xff8000004e8a7808 */ /* 0x000fe40006000000 */
[----:B------:R-:W-:-:S02]  /*7ed0*/  ISETP.LT.OR P3, PT, R140, 0x71, P3 ;  /* 0x000000718c00780c */ /* 0x000fc40001f61670 */
[----:B------:R-:W-:Y:S01]  /*7ee0*/  FMNMX.FTZ R53, R86, R53, !PT ;  /* 0x0000003556357209 */ /* 0x000fe20007810000 */
[----:B------:R-:W-:Y:S01]  /*7ef0*/  MUFU.EX2 R50, R50 ;  /* 0x0000003200327308 */ /* 0x000fe20000000800 */
[----:B------:R-:W-:Y:S02]  /*7f00*/  ISETP.GT.AND P4, PT, R139, 0x78, P2 ;  /* 0x000000788b00780c */ /* 0x000fe40001784270 */
[----:B------:R-:W-:Y:S02]  /*7f10*/  ISETP.LT.OR P5, PT, R140, 0x72, P5 ;  /* 0x000000728c00780c */ /* 0x000fe40002fa1670 */
[----:B------:R-:W-:Y:S02]  /*7f20*/  FSEL R81, R81, -INF , !P3 ;  /* 0xff80000051517808 */ /* 0x000fe40005800000 */
[----:B------:R-:W-:Y:S01]  /*7f30*/  FMNMX.FTZ R78, R138, R53, !PT ;  /* 0x000000358a4e7209 */ /* 0x000fe20007810000 */
[----:B------:R-:W-:Y:S01]  /*7f40*/  MUFU.EX2 R54, R54 ;  /* 0x0000003600367308 */ /* 0x000fe20000000800 */
[----:B------:R-:W-:-:S02]  /*7f50*/  ISETP.GT.AND P2, PT, R139, 0x79, P2 ;  /* 0x000000798b00780c */ /* 0x000fc40001744270 */
[----:B------:R-:W-:Y:S02]  /*7f60*/  ISETP.LT.OR P4, PT, R140, 0x79, P4 ;  /* 0x000000798c00780c */ /* 0x000fe40002781670 */
[----:B------:R-:W-:Y:S02]  /*7f70*/  FSEL R82, R82, -INF , !P5 ;  /* 0xff80000052527808 */ /* 0x000fe40006800000 */
[----:B------:R-:W-:Y:S01]  /*7f80*/  FMNMX.FTZ R59, R81, R78, !PT ;  /* 0x0000004e513b7209 */ /* 0x000fe20007810000 */
[----:B------:R0:W-:Y:S01]  /*7f90*/  MUFU.EX2 R53, R77 ;  /* 0x0000004d00357308 */ /* 0x0001e20000000800 */
[----:B------:R-:W-:Y:S02]  /*7fa0*/  ISETP.LT.OR P2, PT, R140, 0x7a, P2 ;  /* 0x0000007a8c00780c */ /* 0x000fe40001741670 */
[----:B------:R-:W-:Y:S02]  /*7fb0*/  FSEL R85, R85, -INF , !P4 ;  /* 0xff80000055557808 */ /* 0x000fe40006000000 */
[----:B------:R-:W-:Y:S01]  /*7fc0*/  FMNMX.FTZ R78, R82, R59, !PT ;  /* 0x0000003b524e7209 */ /* 0x000fe20007810000 */
[--C-:B------:R-:W-:Y:S01]  /*7fd0*/  FFMA.FTZ R59, R63, UR10, -R57.reuse ;  /* 0x0000000a3f3b7c23 */ /* 0x100fe20008010839 */
[----:B------:R-:W-:Y:S01]  /*7fe0*/  FSEL R87, R87, -INF , !P2 ;  /* 0xff80000057577808 */ /* 0x000fe20005000000 */
[--C-:B------:R-:W-:Y:S01]  /*7ff0*/  FFMA.FTZ R63, R67, UR10, -R57.reuse ;  /* 0x0000000a433f7c23 */ /* 0x100fe20008010839 */
[----:B------:R-:W-:Y:S01]  /*8000*/  FMNMX.FTZ R78, R85, R78, !PT ;  /* 0x0000004e554e7209 */ /* 0x000fe20007810000 */
[--C-:B------:R-:W-:Y:S01]  /*8010*/  FFMA.FTZ R67, R71, UR10, -R57.reuse ;  /* 0x0000000a47437c23 */ /* 0x100fe20008010839 */
[--C-:B------:R-:W-:Y:S01]  /*8020*/  FFMA.FTZ R71, R75, UR10, -R57.reuse ;  /* 0x0000000a4b477c23 */ /* 0x100fe20008010839 */
[----:B------:R-:W-:Y:S01]  /*8030*/  FFMA.FTZ R75, R79, UR10, -R57 ;  /* 0x0000000a4f4b7c23 */ /* 0x000fe20008010839 */
[----:B------:R-:W-:Y:S01]  /*8040*/  FMNMX.FTZ R78, R87, R78, !PT ;  /* 0x0000004e574e7209 */ /* 0x000fe20007810000 */
[----:B------:R-:W-:Y:S01]  /*8050*/  MUFU.EX2 R60, R60 ;  /* 0x0000003c003c7308 */ /* 0x000fe20000000800 */
[----:B------:R-:W-:-:S03]  /*8060*/  FSEL R79, R56, RZ, P6 ;  /* 0x000000ff384f7208 */ /* 0x000fc60003000000 */
[----:B0-----:R-:W0:Y:S02]  /*8070*/  SHFL.BFLY PT, R77, R78, 0x2, 0x1f ;  /* 0x0c401f004e4d7f89 */ /* 0x001e2400000e0000 */
[----:B------:R-:W-:Y:S02]  /*8080*/  FADD.FTZ R79, -R79, R14 ;  /* 0x0000000e4f4f7221 */ /* 0x000fe40000010100 */
[----:B------:R-:W-:Y:S02]  /*8090*/  MUFU.EX2 R14, R136 ;  /* 0x00000088000e7308 */ /* 0x000fe40000000800 */
[----:B------:R-:W-:-:S06]  /*80a0*/  FMUL.FTZ R79, R79, UR10 ;  /* 0x0000000a4f4f7c20 */ /* 0x000fcc0008410000 */
[----:B------:R-:W1:Y:S08]  /*80b0*/  MUFU.EX2 R79, R79 ;  /* 0x0000004f004f7308 */ /* 0x000e700000000800 */
[----:B------:R-:W-:Y:S01]  /*80c0*/  MUFU.EX2 R59, R59 ;  /* 0x0000003b003b7308 */ /* 0x000fe20000000800 */
[----:B0-----:R-:W-:Y:S01]  /*80d0*/  FMNMX.FTZ R139, R78, R77, !PT ;  /* 0x0000004d4e8b7209 */ /* 0x001fe20007810000 */
[--C-:B------:R-:W-:Y:S01]  /*80e0*/  FFMA.FTZ R78, R80, UR10, -R57.reuse ;  /* 0x0000000a504e7c23 */ /* 0x100fe20008010839 */
[----:B------:R-:W-:-:S05]  /*80f0*/  FFMA.FTZ R77, R84, UR10, -R57 ;  /* 0x0000000a544d7c23 */ /* 0x000fca0008010839 */
[----:B------:R-:W-:Y:S01]  /*8100*/  MUFU.EX2 R64, R64 ;  /* 0x0000004000407308 */ /* 0x000fe20000000800 */
[----:B------:R-:W0:Y:S01]  /*8110*/  SHFL.BFLY PT, R140, R139, 0x1, 0x1f ;  /* 0x0c201f008b8c7f89 */ /* 0x000e2200000e0000 */
[-C--:B-1----:R-:W-:Y:S01]  /*8120*/  FMUL.FTZ R88, R88, R79.reuse ;  /* 0x0000004f58587220 */ /* 0x082fe20000410000 */
[-C--:B------:R-:W-:Y:S01]  /*8130*/  FMUL.FTZ R89, R89, R79.reuse ;  /* 0x0000004f59597220 */ /* 0x080fe20000410000 */
[-C--:B------:R-:W-:Y:S01]  /*8140*/  FMUL.FTZ R92, R92, R79.reuse ;  /* 0x0000004f5c5c7220 */ /* 0x080fe20000410000 */
[-C--:B------:R-:W-:Y:S01]  /*8150*/  FMUL.FTZ R93, R93, R79.reuse ;  /* 0x0000004f5d5d7220 */ /* 0x080fe20000410000 */
[-C--:B------:R-:W-:Y:S01]  /*8160*/  FMUL.FTZ R96, R96, R79.reuse ;  /* 0x0000004f60607220 */ /* 0x080fe20000410000 */
[-C--:B------:R-:W-:Y:S01]  /*8170*/  FMUL.FTZ R97, R97, R79.reuse ;  /* 0x0000004f61617220 */ /* 0x080fe20000410000 */
        /* <DEDUP_REMOVED lines=17> */
[----:B0-----:R-:W-:Y:S01]  /*8290*/  FMNMX.FTZ R57, R139, R140, !PT ;  /* 0x0000008c8b397209 */ /* 0x001fe20007810000 */
[-C--:B------:R-:W-:Y:S01]  /*82a0*/  FMUL.FTZ R128, R128, R79.reuse ;  /* 0x0000004f80807220 */ /* 0x080fe20000410000 */
[-C--:B------:R-:W-:Y:S01]  /*82b0*/  FMUL.FTZ R129, R129, R79.reuse ;  /* 0x0000004f81817220 */ /* 0x080fe20000410000 */
[-C--:B------:R-:W-:Y:S01]  /*82c0*/  FMUL.FTZ R132, R132, R79.reuse ;  /* 0x0000004f84847220 */ /* 0x080fe20000410000 */
[C---:B------:R-:W-:Y:S01]  /*82d0*/  FSETP.NEU.FTZ.AND P2, PT, R57.reuse, -INF , PT ;  /* 0xff8000003900780b */ /* 0x040fe20003f5d000 */
[----:B------:R-:W-:Y:S01]  /*82e0*/  FMUL.FTZ R80, R57, UR10 ;  /* 0x0000000a39507c20 */ /* 0x000fe20008410000 */
[----:B------:R-:W-:Y:S01]  /*82f0*/  FMUL.FTZ R133, R133, R79 ;  /* 0x0000004f85857220 */ /* 0x000fe20000410000 */
[----:B------:R-:W-:Y:S03]  /*8300*/  MUFU.EX2 R72, R72 ;  /* 0x0000004800487308 */ /* 0x000fe60000000800 */
[----:B------:R-:W-:-:S05]  /*8310*/  FSEL R80, R80, RZ, P2 ;  /* 0x000000ff50507208 */ /* 0x000fca0001000000 */
[--C-:B------:R-:W-:Y:S01]  /*8320*/  FFMA.FTZ R141, R24, UR10, -R80.reuse ;  /* 0x0000000a188d7c23 */ /* 0x100fe20008010850 */
[----:B------:R-:W-:Y:S01]  /*8330*/  FSEL R24, R57, RZ, P2 ;  /* 0x000000ff39187208 */ /* 0x000fe20001000000 */
[--C-:B------:R-:W-:Y:S01]  /*8340*/  FFMA.FTZ R144, R15, UR10, -R80.reuse ;  /* 0x0000000a0f907c23 */ /* 0x100fe20008010850 */
[--C-:B------:R-:W-:Y:S01]  /*8350*/  FFMA.FTZ R142, R26, UR10, -R80.reuse ;  /* 0x0000000a1a8e7c23 */ /* 0x100fe20008010850 */
[----:B------:R-:W-:Y:S02]  /*8360*/  IMAD.U32 R26, RZ, RZ, UR6 ;  /* 0x00000006ff1a7e24 */ /* 0x000fe4000f8e00ff */
[--C-:B------:R-:W-:Y:S01]  /*8370*/  FFMA.FTZ R27, R27, UR10, -R80.reuse ;  /* 0x0000000a1b1b7c23 */ /* 0x100fe20008010850 */
[----:B------:R-:W-:Y:S01]  /*8380*/  FADD.FTZ R24, -R24, R21 ;  /* 0x0000001518187221 */ /* 0x000fe20000010100 */
[----:B------:R-:W-:Y:S01]  /*8390*/  MUFU.EX2 R141, R141 ;  /* 0x0000008d008d7308 */ /* 0x000fe20000000800 */
[----:B------:R-:W-:Y:S01]  /*83a0*/  FFMA.FTZ R31, R31, UR10, -R80 ;  /* 0x0000000a1f1f7c23 */ /* 0x000fe20008010850 */
[----:B------:R-:W-:Y:S01]  /*83b0*/  @!P1 LEA R26, R26, UR36, 0x3 ;  /* 0x000000241a1a9c11 */ /* 0x000fe2000f8e18ff */
[----:B------:R-:W-:Y:S01]  /*83c0*/  FMUL.FTZ R15, R24, UR10 ;  /* 0x0000000a180f7c20 */ /* 0x000fe20008410000 */
[----:B------:R-:W-:Y:S01]  /*83d0*/  FFMA.FTZ R24, R79, R5, R28 ;  /* 0x000000054f187223 */ /* 0x000fe2000001001c */
[--C-:B------:R-:W-:Y:S01]  /*83e0*/  FFMA.FTZ R84, R32, UR10, -R80.reuse ;  /* 0x0000000a20547c23 */ /* 0x100fe20008010850 */
[--C-:B------:R-:W-:Y:S01]  /*83f0*/  FFMA.FTZ R136, R36, UR10, -R80.reuse ;  /* 0x0000000a24887c23 */ /* 0x100fe20008010850 */
[----:B------:R-:W-:Y:S01]  /*8400*/  @!P1 VIADD R26, R26, 0x2d860 ;  /* 0x0002d8601a1a9836 */ /* 0x000fe20000000000 */
[----:B------:R-:W-:Y:S01]  /*8410*/  MUFU.EX2 R142, R142 ;  /* 0x0000008e008e7308 */ /* 0x000fe20000000800 */
[----:B------:R-:W-:Y:S01]  /*8420*/  FFMA.FTZ R36, R47, UR10, -R80 ;  /* 0x0000000a2f247c23 */ /* 0x000fe20008010850 */
[----:B------:R-:W-:Y:S01]  /*8430*/  FADD.FTZ R47, R137, R24 ;  /* 0x00000018892f7221 */ /* 0x000fe20000010000 */
[----:B------:R-:W-:Y:S01]  /*8440*/  FFMA.FTZ R35, R35, UR10, -R80 ;  /* 0x0000000a23237c23 */ /* 0x000fe20008010850 */
[----:B------:R-:W-:Y:S01]  /*8450*/  @!P1 PRMT R26, RZ, 0x654, R26 ;  /* 0x00000654ff1a9816 */ /* 0x000fe2000000001a */
[----:B------:R-:W-:Y:S01]  /*8460*/  FFMA.FTZ R139, R39, UR10, -R80 ;  /* 0x0000000a278b7c23 */ /* 0x000fe20008010850 */
[----:B------:R-:W-:Y:S01]  /*8470*/  FADD.FTZ R32, R20, R47 ;  /* 0x0000002f14207221 */ /* 0x000fe20000010000 */
[----:B------:R-:W-:Y:S01]  /*8480*/  F2FP.BF16.F32.PACK_AB R24, R137, R28 ;  /* 0x0000001c8918723e */ /* 0x000fe200000010ff */
[----:B------:R-:W0:Y:S01]  /*8490*/  MUFU.EX2 R15, R15 ;  /* 0x0000000f000f7308 */ /* 0x000e220000000800 */
[----:B------:R0:W-:Y:S01]  /*84a0*/  @!P1 SYNCS.ARRIVE.TRANS64.RED.A1T0 RZ, [R26+URZ], RZ ;  /* 0x000000ff1aff99a7 */ /* 0x0001e2000810043f */
[----:B------:R-:W-:Y:S01]  /*84b0*/  FADD.FTZ R32, R25, R32 ;  /* 0x0000002019207221 */ /* 0x000fe20000010000 */
[--C-:B------:R-:W-:Y:S01]  /*84c0*/  FFMA.FTZ R21, R55, UR10, -R80.reuse ;  /* 0x0000000a37157c23 */ /* 0x100fe20008010850 */
[--C-:B------:R-:W-:Y:S01]  /*84d0*/  FFMA.FTZ R40, R40, UR10, -R80.reuse ;  /* 0x0000000a28287c23 */ /* 0x100fe20008010850 */
[----:B------:R-:W-:Y:S01]  /*84e0*/  FFMA.FTZ R43, R43, UR10, -R80 ;  /* 0x0000000a2b2b7c23 */ /* 0x000fe20008010850 */
[----:B------:R-:W-:Y:S01]  /*84f0*/  FADD.FTZ R55, R23, R32 ;  /* 0x0000002017377221 */ /* 0x000fe20000010000 */
[--C-:B------:R-:W-:Y:S01]  /*8500*/  FFMA.FTZ R5, R61, UR10, -R80.reuse ;  /* 0x0000000a3d057c23 */ /* 0x100fe20008010850 */
[----:B------:R-:W1:Y:S01]  /*8510*/  MUFU.EX2 R27, R27 ;  /* 0x0000001b001b7308 */ /* 0x000e620000000800 */
[--C-:B------:R-:W-:Y:S01]  /*8520*/  FFMA.FTZ R140, R44, UR10, -R80.reuse ;  /* 0x0000000a2c8c7c23 */ /* 0x100fe20008010850 */
[----:B------:R-:W-:Y:S01]  /*8530*/  FADD.FTZ R32, R30, R55 ;  /* 0x000000371e207221 */ /* 0x000fe20000010000 */
[--C-:B------:R-:W-:Y:S01]  /*8540*/  FFMA.FTZ R39, R48, UR10, -R80.reuse ;  /* 0x0000000a30277c23 */ /* 0x100fe20008010850 */
[--C-:B------:R-:W-:Y:S01]  /*8550*/  FFMA.FTZ R51, R51, UR10, -R80.reuse ;  /* 0x0000000a33337c23 */ /* 0x100fe20008010850 */
[----:B------:R-:W-:Y:S01]  /*8560*/  FFMA.FTZ R44, R52, UR10, -R80 ;  /* 0x0000000a342c7c23 */ /* 0x000fe20008010850 */
[----:B------:R-:W-:Y:S01]  /*8570*/  FADD.FTZ R61, R29, R32 ;  /* 0x000000201d3d7221 */ /* 0x000fe20000010000 */
[----:B------:R-:W-:Y:S01]  /*8580*/  FFMA.FTZ R52, R58, UR10, -R80 ;  /* 0x0000000a3a347c23 */ /* 0x000fe20008010850 */
[----:B------:R-:W2:Y:S01]  /*8590*/  MUFU.EX2 R144, R144 ;  /* 0x0000009000907308 */ /* 0x000ea20000000800 */
[----:B0-----:R-:W-:Y:S01]  /*85a0*/  FFMA.FTZ R26, R15, R4, R142 ;  /* 0x000000040f1a7223 */ /* 0x001fe2000001008e */
[----:B------:R-:W-:Y:S01]  /*85b0*/  FADD.FTZ R32, R34, R61 ;  /* 0x0000003d22207221 */ /* 0x000fe20000010000 */
[--C-:B------:R-:W-:Y:S01]  /*85c0*/  FFMA.FTZ R4, R62, UR10, -R80.reuse ;  /* 0x0000000a3e047c23 */ /* 0x100fe20008010850 */
[----:B------:R-:W-:Y:S01]  /*85d0*/  FFMA.FTZ R65, R65, UR10, -R80 ;  /* 0x0000000a41417c23 */ /* 0x000fe20008010850 */
[----:B------:R-:W-:Y:S01]  /*85e0*/  FADD.FTZ R28, R141, R26 ;  /* 0x0000001a8d1c7221 */ /* 0x000fe20000010000 */
[----:B------:R-:W-:Y:S01]  /*85f0*/  FADD.FTZ R61, R33, R32 ;  /* 0x00000020213d7221 */ /* 0x000fe20000010000 */
[----:B------:R-:W-:Y:S01]  /*8600*/  F2FP.BF16.F32.PACK_AB R26, R25, R20 ;  /* 0x00000014191a723e */ /* 0x000fe200000010ff */
[----:B------:R-:W0:Y:S01]  /*8610*/  MUFU.EX2 R31, R31 ;  /* 0x0000001f001f7308 */ /* 0x000e220000000800 */
[----:B-1----:R-:W-:Y:S01]  /*8620*/  FADD.FTZ R47, R27, R28 ;  /* 0x0000001c1b2f7221 */ /* 0x002fe20000010000 */
[----:B------:R-:W-:Y:S01]  /*8630*/  FADD.FTZ R32, R38, R61 ;  /* 0x0000003d26207221 */ /* 0x000fe20000010000 */
[----:B------:R-:W-:Y:S01]  /*8640*/  F2FP.BF16.F32.PACK_AB R25, R141, R142 ;  /* 0x0000008e8d19723e */ /* 0x000fe200000010ff */
[--C-:B------:R-:W-:Y:S01]  /*8650*/  FFMA.FTZ R20, R66, UR10, -R80.reuse ;  /* 0x0000000a42147c23 */ /* 0x100fe20008010850 */
[----:B------:R-:W-:Y:S01]  /*8660*/  FFMA.FTZ R58, R70, UR10, -R80 ;  /* 0x0000000a463a7c23 */ /* 0x000fe20008010850 */
[----:B------:R-:W-:Y:S01]  /*8670*/  FADD.FTZ R61, R37, R32 ;  /* 0x00000020253d7221 */ /* 0x000fe20000010000 */
[----:B------:R-:W-:Y:S01]  /*8680*/  F2FP.BF16.F32.PACK_AB R34, R34, R29 ;  /* 0x0000001d2222723e */ /* 0x000fe200000010ff */
[----:B------:R-:W1:Y:S01]  /*8690*/  MUFU.EX2 R84, R84 ;  /* 0x0000005400547308 */ /* 0x000e620000000800 */
[----:B--2---:R-:W-:Y:S01]  /*86a0*/  FADD.FTZ R28, R144, R47 ;  /* 0x0000002f901c7221 */ /* 0x004fe20000010000 */
[----:B------:R-:W-:Y:S01]  /*86b0*/  FADD.FTZ R32, R42, R61 ;  /* 0x0000003d2a207221 */ /* 0x000fe20000010000 */
[----:B------:R-:W-:Y:S01]  /*86c0*/  F2FP.BF16.F32.PACK_AB R27, R144, R27 ;  /* 0x0000001b901b723e */ /* 0x000fe200000010ff */
[--C-:B------:R-:W-:Y:S01]  /*86d0*/  FFMA.FTZ R47, R69, UR10, -R80.reuse ;  /* 0x0000000a452f7c23 */ /* 0x100fe20008010850 */
[----:B------:R-:W-:Y:S01]  /*86e0*/  FFMA.FTZ R73, R73, UR10, -R80 ;  /* 0x0000000a49497c23 */ /* 0x000fe20008010850 */
[----:B------:R-:W-:Y:S01]  /*86f0*/  FADD.FTZ R61, R41, R32 ;  /* 0x00000020293d7221 */ /* 0x000fe20000010000 */
[----:B------:R-:W-:Y:S01]  /*8700*/  F2FP.BF16.F32.PACK_AB R32, R30, R23 ;  /* 0x000000171e20723e */ /* 0x000fe200000010ff */
[----:B------:R-:W2:Y:S01]  /*8710*/  MUFU.EX2 R35, R35 ;  /* 0x0000002300237308 */ /* 0x000ea20000000800 */
[----:B0-----:R-:W-:Y:S01]  /*8720*/  FADD.FTZ R55, R31, R28 ;  /* 0x0000001c1f377221 */ /* 0x001fe20000010000 */
[----:B------:R0:W-:Y:S01]  /*8730*/  STSM.16.M88.4 [R9+0x21800], R24 ;  /* 0x0218001809007844 */ /* 0x0001e20000000200 */
[--C-:B------:R-:W-:Y:S01]  /*8740*/  FFMA.FTZ R86, R86, UR10, -R80.reuse ;  /* 0x0000000a56567c23 */ /* 0x100fe20008010850 */
[--C-:B------:R-:W-:Y:S01]  /*8750*/  FFMA.FTZ R138, R138, UR10, -R80.reuse ;  /* 0x0000000a8a8a7c23 */ /* 0x100fe20008010850 */
[--C-:B------:R-:W-:Y:S01]  /*8760*/  FFMA.FTZ R82, R82, UR10, -R80.reuse ;  /* 0x0000000a52527c23 */ /* 0x100fe20008010850 */
[--C-:B------:R-:W-:Y:S01]  /*8770*/  FFMA.FTZ R74, R74, UR10, -R80.reuse ;  /* 0x0000000a4a4a7c23 */ /* 0x100fe20008010850 */
[--C-:B------:R-:W-:Y:S01]  /*8780*/  FFMA.FTZ R81, R81, UR10, -R80.reuse ;  /* 0x0000000a51517c23 */ /* 0x100fe20008010850 */
[----:B------:R-:W3:Y:S01]  /*8790*/  MUFU.EX2 R136, R136 ;  /* 0x0000008800887308 */ /* 0x000ee20000000800 */
[----:B-1----:R-:W-:Y:S01]  /*87a0*/  FADD.FTZ R28, R84, R55 ;  /* 0x00000037541c7221 */ /* 0x002fe20000010000 */
[--C-:B------:R-:W-:Y:S01]  /*87b0*/  FFMA.FTZ R85, R85, UR10, -R80.reuse ;  /* 0x0000000a55557c23 */ /* 0x100fe20008010850 */
[----:B------:R-:W-:Y:S01]  /*87c0*/  FFMA.FTZ R80, R87, UR10, -R80 ;  /* 0x0000000a57507c23 */ /* 0x000fe20008010850 */
[----:B------:R-:W-:Y:S01]  /*87d0*/  F2FP.BF16.F32.PACK_AB R66, R68, R63 ;  /* 0x0000003f4442723e */ /* 0x000fe200000010ff */
[----:B------:R-:W-:Y:S01]  /*87e0*/  UMOV UR6, UR4 ;  /* 0x0000000400067c82 */ /* 0x000fe20008000000 */
[C---:B------:R-:W-:Y:S01]  /*87f0*/  ISETP.GT.AND P2, PT, R11.reuse, UR7, PT ;  /* 0x000000070b007c0c */ /* 0x040fe2000bf44270 */
[----:B------:R-:W-:Y:S01]  /*8800*/  VIADD R11, R11, 0xffffffff ;  /* 0xffffffff0b0b7836 */ /* 0x000fe20000000000 */
[----:B------:R-:W1:Y:S01]  /*8810*/  MUFU.EX2 R139, R139 ;  /* 0x0000008b008b7308 */ /* 0x000e620000000800 */
[----:B--2---:R-:W-:Y:S01]  /*8820*/  FADD.FTZ R55, R35, R28 ;  /* 0x0000001c23377221 */ /* 0x004fe20000010000 */
[-C--:B------:R-:W-:Y:S01]  /*8830*/  FMUL.FTZ R90, R90, R15.reuse ;  /* 0x0000000f5a5a7220 */ /* 0x080fe20000410000 */
[-C--:B------:R-:W-:Y:S01]  /*8840*/  FMUL.FTZ R91, R91, R15.reuse ;  /* 0x0000000f5b5b7220 */ /* 0x080fe20000410000 */
[-C--:B------:R-:W-:Y:S01]  /*8850*/  FMUL.FTZ R94, R94, R15.reuse ;  /* 0x0000000f5e5e7220 */ /* 0x080fe20000410000 */
[-C--:B------:R-:W-:Y:S01]  /*8860*/  FMUL.FTZ R95, R95, R15.reuse ;  /* 0x0000000f5f5f7220 */ /* 0x080fe20000410000 */
[-C--:B------:R-:W-:Y:S01]  /*8870*/  FMUL.FTZ R98, R98, R15.reuse ;  /* 0x0000000f62627220 */ /* 0x080fe20000410000 */
[----:B------:R-:W-:Y:S01]  /*8880*/  FMUL.FTZ R99, R99, R15 ;  /* 0x0000000f63637220 */ /* 0x000fe20000410000 */
[----:B------:R-:W2:Y:S01]  /*8890*/  MUFU.EX2 R40, R40 ;  /* 0x0000002800287308 */ /* 0x000ea20000000800 */
[C---:B---3--:R-:W-:Y:S01]  /*88a0*/  FADD.FTZ R28, R136.reuse, R55 ;  /* 0x00000037881c7221 */ /* 0x048fe20000010000 */
[----:B------:R-:W-:Y:S01]  /*88b0*/  F2FP.BF16.F32.PACK_AB R35, R136, R35 ;  /* 0x000000238823723e */ /* 0x000fe200000010ff */
[-C--:B------:R-:W-:Y:S01]  /*88c0*/  FMUL.FTZ R102, R102, R15.reuse ;  /* 0x0000000f66667220 */ /* 0x080fe20000410000 */
[-C--:B------:R-:W-:Y:S01]  /*88d0*/  FMUL.FTZ R103, R103, R15.reuse ;  /* 0x0000000f67677220 */ /* 0x080fe20000410000 */
[-C--:B------:R-:W-:Y:S01]  /*88e0*/  FMUL.FTZ R106, R106, R15.reuse ;  /* 0x0000000f6a6a7220 */ /* 0x080fe20000410000 */
[-C--:B------:R-:W-:Y:S01]  /*88f0*/  FMUL.FTZ R107, R107, R15.reuse ;  /* 0x0000000f6b6b7220 */ /* 0x080fe20000410000 */
[-C--:B------:R-:W-:Y:S01]  /*8900*/  FMUL.FTZ R110, R110, R15.reuse ;  /* 0x0000000f6e6e7220 */ /* 0x080fe20000410000 */
[----:B------:R-:W3:Y:S01]  /*8910*/  MUFU.EX2 R43, R43 ;  /* 0x0000002b002b7308 */ /* 0x000ee20000000800 */
[----:B-1----:R-:W-:Y:S01]  /*8920*/  FADD.FTZ R55, R139, R28 ;  /* 0x0000001c8b377221 */ /* 0x002fe20000010000 */
[-C--:B------:R-:W-:Y:S01]  /*8930*/  FMUL.FTZ R111, R111, R15.reuse ;  /* 0x0000000f6f6f7220 */ /* 0x080fe20000410000 */
[-C--:B------:R-:W-:Y:S01]  /*8940*/  FMUL.FTZ R114, R114, R15.reuse ;  /* 0x0000000f72727220 */ /* 0x080fe20000410000 */
[-C--:B------:R-:W-:Y:S01]  /*8950*/  FMUL.FTZ R115, R115, R15.reuse ;  /* 0x0000000f73737220 */ /* 0x080fe20000410000 */
[-C--:B------:R-:W-:Y:S01]  /*8960*/  FMUL.FTZ R118, R118, R15.reuse ;  /* 0x0000000f76767220 */ /* 0x080fe20000410000 */
[-C--:B------:R-:W-:Y:S01]  /*8970*/  FMUL.FTZ R119, R119, R15.reuse ;  /* 0x0000000f77777220 */ /* 0x080fe20000410000 */
[----:B------:R-:W-:Y:S01]  /*8980*/  FMUL.FTZ R122, R122, R15 ;  /* 0x0000000f7a7a7220 */ /* 0x000fe20000410000 */
[----:B------:R-:W1:Y:S01]  /*8990*/  MUFU.EX2 R140, R140 ;  /* 0x0000008c008c7308 */ /* 0x000e620000000800 */
[C---:B--2---:R-:W-:Y:S01]  /*89a0*/  FADD.FTZ R28, R40.reuse, R55 ;  /* 0x00000037281c7221 */ /* 0x044fe20000010000 */
[----:B------:R-:W-:Y:S01]  /*89b0*/  F2FP.BF16.F32.PACK_AB R29, R40, R139 ;  /* 0x0000008b281d723e */ /* 0x000fe200000010ff */
[-C--:B------:R-:W-:Y:S01]  /*89c0*/  FMUL.FTZ R123, R123, R15.reuse ;  /* 0x0000000f7b7b7220 */ /* 0x080fe20000410000 */
[-C--:B------:R-:W-:Y:S01]  /*89d0*/  FMUL.FTZ R126, R126, R15.reuse ;  /* 0x0000000f7e7e7220 */ /* 0x080fe20000410000 */
[-C--:B------:R-:W-:Y:S01]  /*89e0*/  FMUL.FTZ R127, R127, R15.reuse ;  /* 0x0000000f7f7f7220 */ /* 0x080fe20000410000 */
[-C--:B------:R-:W-:Y:S01]  /*89f0*/  FMUL.FTZ R130, R130, R15.reuse ;  /* 0x0000000f82827220 */ /* 0x080fe20000410000 */
[-C--:B------:R-:W-:Y:S01]  /*8a00*/  FMUL.FTZ R131, R131, R15.reuse ;  /* 0x0000000f83837220 */ /* 0x080fe20000410000 */
[----:B------:R-:W2:Y:S01]  /*8a10*/  MUFU.EX2 R36, R36 ;  /* 0x0000002400247308 */ /* 0x000ea20000000800 */
[----:B---3--:R-:W-:Y:S01]  /*8a20*/  FADD.FTZ R55, R43, R28 ;  /* 0x0000001c2b377221 */ /* 0x008fe20000010000 */
[----:B------:R-:W-:Y:S01]  /*8a30*/  FADD.FTZ R28, R46, R61 ;  /* 0x0000003d2e1c7221 */ /* 0x000fe20000010000 */
[-C--:B------:R-:W-:Y:S01]  /*8a40*/  FMUL.FTZ R134, R134, R15.reuse ;  /* 0x0000000f86867220 */ /* 0x080fe20000410000 */
[----:B------:R-:W-:-:S02]  /*8a50*/  FMUL.FTZ R135, R135, R15 ;  /* 0x0000000f87877220 */ /* 0x000fc40000410000 */
[----:B------:R-:W-:Y:S01]  /*8a60*/  FADD.FTZ R23, R45, R28 ;  /* 0x0000001c2d177221 */ /* 0x000fe20000010000 */
[----:B------:R-:W-:Y:S01]  /*8a70*/  F2FP.BF16.F32.PACK_AB R28, R38, R33 ;  /* 0x00000021261c723e */ /* 0x000fe200000010ff */
[----:B------:R-:W3:Y:S01]  /*8a80*/  MUFU.EX2 R39, R39 ;  /* 0x0000002700277308 */ /* 0x000ee20000000800 */
[----:B-1----:R-:W-:Y:S01]  /*8a90*/  FADD.FTZ R55, R140, R55 ;  /* 0x000000378c377221 */ /* 0x002fe20000010000 */
[----:B------:R-:W-:Y:S01]  /*8aa0*/  FADD.FTZ R62, R50, R23 ;  /* 0x00000017323e7221 */ /* 0x000fe20000010000 */
[----:B------:R-:W-:Y:S02]  /*8ab0*/  F2FP.BF16.F32.PACK_AB R33, R84, R31 ;  /* 0x0000001f5421723e */ /* 0x000fe400000010ff */
[----:B------:R-:W-:Y:S01]  /*8ac0*/  F2FP.BF16.F32.PACK_AB R31, R140, R43 ;  /* 0x0000002b8c1f723e */ /* 0x000fe200000010ff */
[----:B0-----:R-:W-:Y:S01]  /*8ad0*/  FADD.FTZ R25, R49, R62 ;  /* 0x0000003e31197221 */ /* 0x001fe20000010000 */
[----:B------:R-:W-:Y:S01]  /*8ae0*/  F2FP.BF16.F32.PACK_AB R50, R50, R45 ;  /* 0x0000002d3232723e */ /* 0x000fe200000010ff */
[----:B------:R-:W0:Y:S01]  /*8af0*/  MUFU.EX2 R51, R51 ;  /* 0x0000003300337308 */ /* 0x000e220000000800 */
[----:B--2---:R-:W-:Y:S01]  /*8b00*/  FADD.FTZ R30, R36, R55 ;  /* 0x00000037241e7221 */ /* 0x004fe20000010000 */
[----:B------:R-:W-:Y:S01]  /*8b10*/  FADD.FTZ R26, R54, R25 ;  /* 0x00000019361a7221 */ /* 0x000fe20000010000 */
[----:B------:R-:W-:Y:S03]  /*8b20*/  STSM.16.M88.4 [R8], R32 ;  /* 0x0000002008007844 */ /* 0x000fe60000000200 */
[----:B------:R-:W-:-:S02]  /*8b30*/  FADD.FTZ R25, R53, R26 ;  /* 0x0000001a35197221 */ /* 0x000fc40000010000 */
[----:B------:R-:W1:Y:S01]  /*8b40*/  MUFU.EX2 R44, R44 ;  /* 0x0000002c002c7308 */ /* 0x000e620000000800 */
[----:B---3--:R-:W-:Y:S01]  /*8b50*/  FADD.FTZ R48, R39, R30 ;  /* 0x0000001e27307221 */ /* 0x008fe20000010000 */
[----:B------:R-:W-:Y:S01]  /*8b60*/  FADD.FTZ R26, R60, R25 ;  /* 0x000000193c1a7221 */ /* 0x000fe20000010000 */
[----:B------:R-:W-:-:S03]  /*8b70*/  F2FP.BF16.F32.PACK_AB R30, R42, R37 ;  /* 0x000000252a1e723e */ /* 0x000fc600000010ff */
[----:B------:R-:W-:Y:S02]  /*8b80*/  FADD.FTZ R25, R59, R26 ;  /* 0x0000001a3b197221 */ /* 0x000fe40000010000 */
[----:B------:R-:W2:Y:S01]  /*8b90*/  MUFU.EX2 R21, R21 ;  /* 0x0000001500157308 */ /* 0x000ea20000000800 */
[----:B0-----:R-:W-:Y:S01]  /*8ba0*/  FADD.FTZ R23, R51, R48 ;  /* 0x0000003033177221 */ /* 0x001fe20000010000 */
[----:B------:R-:W-:Y:S01]  /*8bb0*/  FADD.FTZ R40, R64, R25 ;  /* 0x0000001940287221 */ /* 0x000fe20000010000 */
[----:B------:R0:W-:Y:S01]  /*8bc0*/  STSM.16.M88.4 [R7], R28 ;  /* 0x0000001c07007844 */ /* 0x0001e20000000200 */
[----:B------:R-:W-:Y:S02]  /*8bd0*/  F2FP.BF16.F32.PACK_AB R48, R46, R41 ;  /* 0x000000292e30723e */ /* 0x000fe400000010ff */
[----:B------:R-:W-:Y:S01]  /*8be0*/  FADD.FTZ R25, R63, R40 ;  /* 0x000000283f197221 */ /* 0x000fe20000010000 */
[----:B------:R-:W-:Y:S01]  /*8bf0*/  F2FP.BF16.F32.PACK_AB R64, R64, R59 ;  /* 0x0000003b4040723e */ /* 0x000fe200000010ff */
[----:B------:R-:W3:Y:S01]  /*8c00*/  MUFU.EX2 R52, R52 ;  /* 0x0000003400347308 */ /* 0x000ee20000000800 */
[C---:B-1----:R-:W-:Y:S01]  /*8c10*/  FADD.FTZ R24, R44.reuse, R23 ;  /* 0x000000172c187221 */ /* 0x042fe20000010000 */
[----:B------:R-:W-:-:S06]  /*8c20*/  F2FP.BF16.F32.PACK_AB R51, R44, R51 ;  /* 0x000000332c33723e */ /* 0x000fcc00000010ff */
[----:B------:R-:W1:Y:S01]  /*8c30*/  MUFU.EX2 R5, R5 ;  /* 0x0000000500057308 */ /* 0x000e620000000800 */
[----:B--2---:R-:W-:Y:S01]  /*8c40*/  FADD.FTZ R23, R21, R24 ;  /* 0x0000001815177221 */ /* 0x004fe20000010000 */
[----:B0-----:R-:W-:-:S04]  /*8c50*/  FADD.FTZ R30, R68, R25 ;  /* 0x00000019441e7221 */ /* 0x001fc80000010000 */
[----:B------:R-:W-:Y:S02]  /*8c60*/  FADD.FTZ R29, R67, R30 ;  /* 0x0000001e431d7221 */ /* 0x000fe40000010000 */
[----:B------:R-:W0:Y:S01]  /*8c70*/  MUFU.EX2 R4, R4 ;  /* 0x0000000400047308 */ /* 0x000e220000000800 */
[C---:B---3--:R-:W-:Y:S01]  /*8c80*/  FADD.FTZ R24, R52.reuse, R23 ;  /* 0x0000001734187221 */ /* 0x048fe20000010000 */
[----:B------:R-:W-:-:S06]  /*8c90*/  F2FP.BF16.F32.PACK_AB R25, R52, R21 ;  /* 0x000000153419723e */ /* 0x000fcc00000010ff */
[----:B------:R-:W2:Y:S01]  /*8ca0*/  MUFU.EX2 R65, R65 ;  /* 0x0000004100417308 */ /* 0x000ea20000000800 */
[----:B-1----:R-:W-:Y:S01]  /*8cb0*/  FADD.FTZ R23, R5, R24 ;  /* 0x0000001805177221 */ /* 0x002fe20000010000 */
[----:B------:R-:W-:Y:S02]  /*8cc0*/  F2FP.BF16.F32.PACK_AB R24, R54, R49 ;  /* 0x000000313618723e */ /* 0x000fe400000010ff */
[----:B------:R-:W-:-:S04]  /*8cd0*/  F2FP.BF16.F32.PACK_AB R49, R39, R36 ;  /* 0x000000242731723e */ /* 0x000fc800000010ff */
[----:B------:R-:W1:Y:S01]  /*8ce0*/  MUFU.EX2 R20, R20 ;  /* 0x0000001400147308 */ /* 0x000e620000000800 */
[C---:B0-----:R-:W-:Y:S01]  /*8cf0*/  FADD.FTZ R26, R4.reuse, R23 ;  /* 0x00000017041a7221 */ /* 0x041fe20000010000 */
[----:B------:R-:W-:Y:S01]  /*8d00*/  F2FP.BF16.F32.PACK_AB R27, R4, R5 ;  /* 0x00000005041b723e */ /* 0x000fe200000010ff */
[----:B------:R-:W-:Y:S05]  /*8d10*/  STSM.16.M88.4 [R6], R48 ;  /* 0x0000003006007844 */ /* 0x000fea0000000200 */
[----:B------:R-:W0:Y:S01]  /*8d20*/  MUFU.EX2 R47, R47 ;  /* 0x0000002f002f7308 */ /* 0x000e220000000800 */
[----:B--2---:R-:W-:Y:S01]  /*8d30*/  FADD.FTZ R23, R65, R26 ;  /* 0x0000001a41177221 */ /* 0x004fe20000010000 */
[----:B------:R-:W-:-:S05]  /*8d40*/  F2FP.BF16.F32.PACK_AB R26, R60, R53 ;  /* 0x000000353c1a723e */ /* 0x000fca00000010ff */
[----:B------:R2:W-:Y:S01]  /*8d50*/  STSM.16.M88.4 [R9+0x27800], R24 ;  /* 0x0278001809007844 */ /* 0x0005e20000000200 */
[----:B------:R-:W3:Y:S01]  /*8d60*/  MUFU.EX2 R58, R58 ;  /* 0x0000003a003a7308 */ /* 0x000ee20000000800 */
[C---:B-1----:R-:W-:Y:S01]  /*8d70*/  FADD.FTZ R28, R20.reuse, R23 ;  /* 0x00000017141c7221 */ /* 0x042fe20000010000 */
[----:B------:R-:W-:-:S06]  /*8d80*/  F2FP.BF16.F32.PACK_AB R65, R20, R65 ;  /* 0x000000411441723e */ /* 0x000fcc00000010ff */
[----:B------:R-:W1:Y:S01]  /*8d90*/  MUFU.EX2 R71, R71 ;  /* 0x0000004700477308 */ /* 0x000e620000000800 */
[----:B0-----:R-:W-:Y:S01]  /*8da0*/  FADD.FTZ R23, R47, R28 ;  /* 0x0000001c2f177221 */ /* 0x001fe20000010000 */
[C---:B------:R-:W-:Y:S01]  /*8db0*/  FADD.FTZ R28, R72.reuse, R29 ;  /* 0x0000001d481c7221 */ /* 0x040fe20000010000 */
[----:B------:R-:W-:-:S05]  /*8dc0*/  F2FP.BF16.F32.PACK_AB R72, R72, R67 ;  /* 0x000000434848723e */ /* 0x000fca00000010ff */
[----:B------:R-:W0:Y:S01]  /*8dd0*/  MUFU.EX2 R73, R73 ;  /* 0x0000004900497308 */ /* 0x000e220000000800 */
[C---:B---3--:R-:W-:Y:S01]  /*8de0*/  FADD.FTZ R4, R58.reuse, R23 ;  /* 0x000000173a047221 */ /* 0x048fe20000010000 */
[----:B------:R-:W-:-:S05]  /*8df0*/  F2FP.BF16.F32.PACK_AB R67, R58, R47 ;  /* 0x0000002f3a43723e */ /* 0x000fca00000010ff */
[----:B------:R3:W-:Y:S01]  /*8e00*/  STSM.16.M88.4 [R8+0x6000], R64 ;  /* 0x0060004008007844 */ /* 0x0007e20000000200 */
[----:B------:R-:W4:Y:S01]  /*8e10*/  MUFU.EX2 R76, R76 ;  /* 0x0000004c004c7308 */ /* 0x000f220000000800 */
[----:B-1----:R-:W-:-:S07]  /*8e20*/  FADD.FTZ R21, R71, R28 ;  /* 0x0000001c47157221 */ /* 0x002fce0000010000 */
[----:B------:R-:W1:Y:S01]  /*8e30*/  MUFU.EX2 R75, R75 ;  /* 0x0000004b004b7308 */ /* 0x000e620000000800 */
[----:B0-----:R-:W-:-:S07]  /*8e40*/  FADD.FTZ R5, R73, R4 ;  /* 0x0000000449057221 */ /* 0x001fce0000010000 */
[----:B------:R-:W2:Y:S01]  /*8e50*/  MUFU.EX2 R78, R78 ;  /* 0x0000004e004e7308 */ /* 0x000ea20000000800 */
[----:B----4-:R-:W-:-:S07]  /*8e60*/  FADD.FTZ R4, R76, R21 ;  /* 0x000000154c047221 */ /* 0x010fce0000010000 */
[----:B------:R0:W4:Y:S01]  /*8e70*/  MUFU.EX2 R38, R74 ;  /* 0x0000004a00267308 */ /* 0x0001220000000800 */
[----:B-1----:R-:W-:-:S07]  /*8e80*/  FADD.FTZ R21, R75, R4 ;  /* 0x000000044b157221 */ /* 0x002fce0000010000 */
[----:B------:R-:W1:Y:S01]  /*8e90*/  MUFU.EX2 R86, R86 ;  /* 0x0000005600567308 */ /* 0x000e620000000800 */
[C---:B--2---:R-:W-:Y:S01]  /*8ea0*/  F2FP.BF16.F32.PACK_AB R24, R78.reuse, R75 ;  /* 0x0000004b4e18723e */ /* 0x044fe200000010ff */
[----:B------:R-:W-:Y:S01]  /*8eb0*/  FADD.FTZ R4, R78, R21 ;  /* 0x000000154e047221 */ /* 0x000fe20000010000 */
[----:B0-----:R-:W-:Y:S01]  /*8ec0*/  F2FP.BF16.F32.PACK_AB R74, R76, R71 ;  /* 0x000000474c4a723e */ /* 0x001fe200000010ff */
[----:B------:R-:W-:-:S04]  /*8ed0*/  IMAD.MOV.U32 R21, RZ, RZ, R57 ;  /* 0x000000ffff157224 */ /* 0x000fc800078e0039 */
[----:B------:R-:W0:Y:S01]  /*8ee0*/  MUFU.EX2 R138, R138 ;  /* 0x0000008a008a7308 */ /* 0x000e220000000800 */
[C---:B----4-:R-:W-:Y:S01]  /*8ef0*/  F2FP.BF16.F32.PACK_AB R73, R38.reuse, R73 ;  /* 0x000000492649723e */ /* 0x050fe200000010ff */
[----:B------:R-:W-:-:S06]  /*8f00*/  FADD.FTZ R5, R38, R5 ;  /* 0x0000000526057221 */ /* 0x000fcc0000010000 */
[----:B------:R-:W2:Y:S01]  /*8f10*/  MUFU.EX2 R77, R77 ;  /* 0x0000004d004d7308 */ /* 0x000ea20000000800 */
[----:B-1----:R-:W-:-:S07]  /*8f20*/  FADD.FTZ R5, R86, R5 ;  /* 0x0000000556057221 */ /* 0x002fce0000010000 */
[----:B------:R-:W1:Y:S01]  /*8f30*/  MUFU.EX2 R32, R81 ;  /* 0x0000005100207308 */ /* 0x000e620000000800 */
[C---:B0-----:R-:W-:Y:S01]  /*8f40*/  F2FP.BF16.F32.PACK_AB R75, R138.reuse, R86 ;  /* 0x000000568a4b723e */ /* 0x041fe200000010ff */
[----:B------:R-:W-:-:S04]  /*8f50*/  FADD.FTZ R5, R138, R5 ;  /* 0x000000058a057221 */ /* 0x000fc80000010000 */
[----:B------:R3:W-:Y:S02]  /*8f60*/  STSM.16.M88.4 [R7+0x6000], R72 ;  /* 0x0060004807007844 */ /* 0x0007e40000000200 */
[----:B------:R-:W0:Y:S01]  /*8f70*/  MUFU.EX2 R82, R82 ;  /* 0x0000005200527308 */ /* 0x000e220000000800 */
[----:B--2---:R-:W-:Y:S01]  /*8f80*/  F2FP.BF16.F32.PACK_AB R26, R14, R77 ;  /* 0x0000004d0e1a723e */ /* 0x004fe200000010ff */
[----:B------:R-:W-:-:S06]  /*8f90*/  FADD.FTZ R77, R77, R4 ;  /* 0x000000044d4d7221 */ /* 0x000fcc0000010000 */
[----:B------:R-:W2:Y:S01]  /*8fa0*/  MUFU.EX2 R30, R85 ;  /* 0x00000055001e7308 */ /* 0x000ea20000000800 */
[----:B-1----:R-:W-:-:S07]  /*8fb0*/  FADD.FTZ R5, R32, R5 ;  /* 0x0000000520057221 */ /* 0x002fce0000010000 */
[----:B------:R-:W1:Y:S01]  /*8fc0*/  MUFU.EX2 R23, R80 ;  /* 0x0000005000177308 */ /* 0x000e620000000800 */
[C---:B0-----:R-:W-:Y:S01]  /*8fd0*/  F2FP.BF16.F32.PACK_AB R25, R82.reuse, R32 ;  /* 0x000000205219723e */ /* 0x041fe200000010ff */
[----:B------:R-:W-:-:S04]  /*8fe0*/  FADD.FTZ R5, R82, R5 ;  /* 0x0000000552057221 */ /* 0x000fc80000010000 */
[----:B--2---:R-:W-:Y:S01]  /*8ff0*/  FADD.FTZ R4, R30, R5 ;  /* 0x000000051e047221 */ /* 0x004fe20000010000 */
[----:B------:R-:W-:Y:S01]  /*9000*/  FADD.FTZ R5, R14, R77 ;  /* 0x0000004d0e057221 */ /* 0x000fe20000010000 */
[----:B------:R-:W-:Y:S01]  /*9010*/  IMAD.MOV.U32 R14, RZ, RZ, R56 ;  /* 0x000000ffff0e7224 */ /* 0x000fe200078e0038 */
[C---:B-1----:R-:W-:Y:S01]  /*9020*/  F2FP.BF16.F32.PACK_AB R27, R23.reuse, R30 ;  /* 0x0000001e171b723e */ /* 0x042fe200000010ff */
[----:B------:R-:W-:-:S04]  /*9030*/  FADD.FTZ R4, R23, R4 ;  /* 0x0000000417047221 */ /* 0x000fc80000010000 */
[----:B------:R3:W-:Y:S01]  /*9040*/  STSM.16.M88.4 [R6+0x6000], R24 ;  /* 0x0060001806007844 */ /* 0x0007e20000000200 */
[----:B------:R0:W-:Y:S06]  /*9050*/  MEMBAR.ALL.CTA ;  /* 0x0000000000007992 */ /* 0x0001ec0000008000 */
[----:B0-----:R-:W0:Y:S02]  /*9060*/  FENCE.VIEW.ASYNC.S ;  /* 0x00000000000073c6 */ /* 0x001e240000000000 */
[----:B0-----:R-:W-:Y:S01]  /*9070*/  NOP ;  /* 0x0000000000007918 */ /* 0x001fe20000000000 */
[----:B------:R-:W-:Y:S05]  /*9080*/  @P2 BRA `(.L_x_890) ;  /* 0xffffffc400c82947 */ /* 0x000fea000383ffff */
[----:B------:R-:W-:Y:S02]  /*9090*/  IMAD.MOV.U32 R21, RZ, RZ, R57 ;  /* 0x000000ffff157224 */ /* 0x000fe400078e0039 */
[----:B------:R-:W-:-:S07]  /*90a0*/  IMAD.MOV.U32 R14, RZ, RZ, R56 ;  /* 0x000000ffff0e7224 */ /* 0x000fce00078e0038 */
.L_x_873:
[----:B------:R-:W0:Y:S01]  /*90b0*/  S2UR UR6, SR_CTAID.X ;  /* 0x00000000000679c3 */ /* 0x000e220000002500 */
[----:B------:R-:W-:Y:S01]  /*90c0*/  ULDC UR7, c[0x0][0x448] ;  /* 0x0001120000077ab9 */ /* 0x000fe20000000800 */
[----:B------:R-:W-:Y:S01]  /*90d0*/  IADD3 R83, -R83, 0x1, RZ ;  /* 0x0000000153537810 */ /* 0x000fe20007ffe1ff */
[----:B------:R-:W-:Y:S01]  /*90e0*/  UISETP.NE.AND UP0, UPT, UR7, 0x1, UPT ;  /* 0x000000010700788c */ /* 0x000fe2000bf05270 */
[----:B------:R-:W-:Y:S01]  /*90f0*/  ULDC UR15, c[0x0][0x9e4] ;  /* 0x00027900000f7ab9 */ /* 0x000fe20000000800 */
[----:B------:R-:W-:Y:S02]  /*9100*/  UMOV UR11, 0xc0 ;  /* 0x000000c0000b7882 */ /* 0x000fe40000000000 */
[----:B------:R-:W-:Y:S01]  /*9110*/  IMAD R83, R18, UR31, R83 ;  /* 0x0000001f12537c24 */ /* 0x000fe2000f8e0253 */
[----:B------:R-:W-:-:S04]  /*9120*/  UISETP.GE.AND UP1, UPT, UR15, 0x1, UPT ;  /* 0x000000010f00788c */ /* 0x000fc8000bf26270 */
[----:B------:R-:W-:Y:S02]  /*9130*/  R2UR UR14, R83 ;  /* 0x00000000530e72ca */ /* 0x000fe400000e0000 */
[----:B------:R-:W-:Y:S01]  /*9140*/  PLOP3.LUT P5, PT, PT, PT, UP1, 0x80, 0x0 ;  /* 0x000000000000781c */ /* 0x000fe20003faf018 */
[----:B------:R-:W-:Y:S01]  /*9150*/  @UP0 ULDC UR18, c[0x0][0x450] ;  /* 0x0001140000120ab9 */ /* 0x000fe20000000800 */
[----:B0-----:R-:W-:-:S03]  /*9160*/  UIMAD UR11, UR6, UR11, 0xbf ;  /* 0x000000bf060b74a4 */ /* 0x001fc6000f8e020b */
[----:B------:R-:W-:Y:S02]  /*9170*/  @UP0 ULDC UR6, c[0x0][0x44c] ;  /* 0x0001130000060ab9 */ /* 0x000fe40000000800 */
[----:B------:R-:W-:-:S04]  /*9180*/  UIMAD.WIDE.U32 UR6, UR11, UR6, URZ ;  /* 0x000000060b0672a5 */ /* 0x000fc8000f8e003f */
[----:B------:R-:W-:-:S04]  /*9190*/  @UP0 USHF.R.U32.HI UR11, URZ, UR18, UR7 ;  /* 0x000000123f0b0299 */ /* 0x000fc80008011607 */
[----:B------:R-:W-:-:S03]  /*91a0*/  UIADD3 UR11, UR14, UR11, URZ ;  /* 0x0000000b0e0b7290 */ /* 0x000fc6000fffe03f */
[----:B------:R-:W-:Y:S02]  /*91b0*/  ULDC UR14, c[0x0][0x9dc] ;  /* 0x00027700000e7ab9 */ /* 0x000fe40000000800 */
[----:B------:R-:W-:Y:S01]  /*91c0*/  UIADD3 UR14, UR11, -UR14, URZ ;  /* 0x8000000e0b0e7290 */ /* 0x000fe2000fffe03f */
[----:B------:R-:W-:Y:S11]  /*91d0*/  @!P5 BRA `(.L_x_891) ;  /* 0x000000000044d947 */ /* 0x000ff60003800000 */
        /* <DEDUP_REMOVED lines=10> */
.L_x_892:
[----:B------:R-:W-:-:S11]  /*9280*/  UISETP.NE.AND UP1, UPT, UR15, 0x1, UPT ;  /* 0x000000010f00788c */ /* 0x000fd6000bf25270 */
[----:B------:R-:W-:Y:S02]  /*9290*/  @UP1 ULDC.64 UR18, c[0x0][0x9e8] ;  /* 0x00027a0000121ab9 */ /* 0x000fe40000000a00 */
[----:B------:R-:W-:-:S04]  /*92a0*/  UIMAD.WIDE.U32 UR6, UR11, UR18, URZ ;  /* 0x000000120b0672a5 */ /* 0x000fc8000f8e003f */
[----:B------:R-:W-:-:S12]  /*92b0*/  @UP1 USHF.R.U32.HI UR11, URZ, UR19, UR7 ;  /* 0x000000133f0b1299 */ /* 0x000fd80008011607 */
.L_x_893:
[----:B------:R-:W-:-:S04]  /*92c0*/  UIMAD UR11, UR11, UR15, URZ ;  /* 0x0000000f0b0b72a4 */ /* 0x000fc8000f8e023f */
[----:B------:R-:W-:-:S04]  /*92d0*/  UISETP.LT.AND UP1, UPT, UR14, UR11, UPT ;  /* 0x0000000b0e00728c */ /* 0x000fc8000bf21270 */
[----:B------:R-:W-:-:S12]  /*92e0*/  USEL UR14, UR14, UR11, !UP1 ;  /* 0x0000000b0e0e7287 */ /* 0x000fd8000c800000 */
.L_x_891:
[----:B------:R-:W-:Y:S01]  /*92f0*/  UIADD3 UR14, UR14, 0x7f, URZ ;  /* 0x0000007f0e0e7890 */ /* 0x000fe2000fffe03f */
[----:B------:R-:W-:-:S03]  /*9300*/  R2UR UR7, R19 ;  /* 0x00000000130772ca */ /* 0x000fc600000e0000 */
[----:B------:R-:W-:-:S04]  /*9310*/  USHF.R.S32.HI UR6, URZ, 0x1f, UR14 ;  /* 0x0000001f3f067899 */ /* 0x000fc8000801140e */
[----:B------:R-:W-:-:S04]  /*9320*/  ULEA.HI UR6, UR6, UR14, URZ, 0x7 ;  /* 0x0000000e06067291 */ /* 0x000fc8000f8f383f */
[----:B------:R-:W-:-:S04]  /*9330*/  USHF.R.S32.HI UR6, URZ, 0x7, UR6 ;  /* 0x000000073f067899 */ /* 0x000fc80008011406 */
[----:B------:R-:W-:-:S04]  /*9340*/  UISETP.LT.AND UP1, UPT, UR7, UR6, UPT ;  /* 0x000000060700728c */ /* 0x000fc8000bf21270 */
[----:B------:R-:W-:-:S06]  /*9350*/  USEL UR6, UR7, UR6, !UP1 ;  /* 0x0000000607067287 */ /* 0x000fcc000c800000 */
[----:B------:R-:W-:-:S13]  /*9360*/  ISETP.GE.AND P2, PT, R11, UR6, PT ;  /* 0x000000060b007c0c */ /* 0x000fda000bf46270 */
[----:B------:R-:W-:Y:S05]  /*9370*/  @!P2 BRA `(.L_x_894) ;  /* 0x00000028002ca947 */ /* 0x000fea0003800000 */
[----:B------:R-:W-:Y:S01]  /*9380*/  IMAD.MOV.U32 R20, RZ, RZ, R21 ;  /* 0x000000ffff147224 */ /* 0x000fe200078e0015 */
[----:B------:R-:W-:Y:S01]  /*9390*/  UMOV UR32, UR5 ;  /* 0x0000000500207c82 */ /* 0x000fe20008000000 */
[----:B------:R-:W-:Y:S01]  /*93a0*/  IMAD.MOV.U32 R15, RZ, RZ, R14 ;  /* 0x000000ffff0f7224 */ /* 0x000fe200078e000e */
[----:B------:R-:W-:Y:S01]  /*93b0*/  UMOV UR11, UR4 ;  /* 0x00000004000b7c82 */ /* 0x000fe20008000000 */
[----:B------:R-:W-:Y:S01]  /*93c0*/  ULDC UR7, c[0x0][0x9d8] ;  /* 0x0002760000077ab9 */ /* 0x000fe20000000800 */
[----:B------:R-:W-:-:S05]  /*93d0*/  ULDC UR10, c[0x0][0x988] ;  /* 0x00026200000a7ab9 */ /* 0x000fca0000000800 */
.L_x_903:
[----:B------:R-:W-:Y:S01]  /*93e0*/  UIADD3 UR4, UR11, 0x1, URZ ;  /* 0x000000010b047890 */ /* 0x000fe2000fffe03f */
[----:B------:R-:W-:-:S03]  /*93f0*/  ISETP.NE.AND P3, PT, RZ, UR38, PT ;  /* 0x00000026ff007c0c */ /* 0x000fc6000bf65270 */
[----:B------:R-:W-:-:S04]  /*9400*/  UISETP.NE.AND UP1, UPT, UR4, 0x2, UPT ;  /* 0x000000020400788c */ /* 0x000fc8000bf25270 */
[----:B------:R-:W-:Y:S02]  /*9410*/  USEL UR5, URZ, 0x1, UP1 ;  /* 0x000000013f057887 */ /* 0x000fe40008800000 */
[----:B------:R-:W-:Y:S02]  /*9420*/  USEL UR4, UR4, URZ, UP1 ;  /* 0x0000003f04047287 */ /* 0x000fe40008800000 */
[----:B------:R-:W-:Y:S02]  /*9430*/  ULOP3.LUT UR5, UR32, UR5, URZ, 0x3c, !UPT ;  /* 0x0000000520057292 */ /* 0x000fe4000f8e3c3f */
[----:B----4-:R-:W-:Y:S10]  /*9440*/  @P3 BRA `(.L_x_895) ;  /* 0x00000000002c3947 */ /* 0x010ff40003800000 */
[----:B------:R-:W-:Y:S05]  /*9450*/  @!P0 BRA `(.L_x_896) ;  /* 0x0000000000048947 */ /* 0x000fea0003800000 */
[----:B------:R-:W-:Y:S01]  /*9460*/  BPT.TRAP 0x1 ;  /* 0x000000040000795c */ /* 0x000fe20000300000 */
.L_x_896:
[----:B------:R-:W-:Y:S01]  /*9470*/  ULEA UR14, UR4, UR36, 0x3 ;  /* 0x00000024040e7291 */ /* 0x000fe2000f8e183f */
[----:B------:R-:W-:-:S05]  /*9480*/  IMAD.U32 R14, RZ, RZ, UR5 ;  /* 0x00000005ff0e7e24 */ /* 0x000fca000f8e00ff */
[----:B------:R-:W-:-:S04]  /*9490*/  SHF.L.U32 R14, R14, 0x1f, RZ ;  /* 0x0000001f0e0e7819 */ /* 0x000fc800000006ff */
[----:B------:R0:W2:Y:S01]  /*94a0*/  SYNCS.PHASECHK.TRANS64.TRYWAIT P2, [UR14+0x2d830], R14 ;  /* 0x02d8300eff0075a7 */ /* 0x0000a2000804014e */
[----:B------:R-:W-:Y:S05]  /*94b0*/  @!P0 BRA `(.L_x_897) ;  /* 0x0000000000048947 */ /* 0x000fea0003800000 */
[----:B------:R-:W-:Y:S01]  /*94c0*/  BPT.TRAP 0x1 ;  /* 0x000000040000795c */ /* 0x000fe20000300000 */
.L_x_897:
[----:B--2---:R-:W-:Y:S05]  /*94d0*/  @P2 BRA `(.L_x_895) ;  /* 0x0000000000082947 */ /* 0x004fea0003800000 */
[----:B------:R-:W2:Y:S02]  /*94e0*/  SYNCS.PHASECHK.TRANS64.TRYWAIT P2, [UR14+0x2d830], R14 ;  /* 0x02d8300eff0075a7 */ /* 0x000ea4000804014e */
[----:B--2---:R-:W-:Y:S05]  /*94f0*/  @!P2 BRA `(.L_x_898) ;  /* 0x000000c400e0a947 */ /* 0x004fea0003800000 */
.L_x_895:
        /* <DEDUP_REMOVED lines=8> */
[----:B------:R-:W-:-:S02]  /*9580*/  UIADD3 UR22, UR26, 0x400, URZ ;  /* 0x000004001a167890 */ /* 0x000fc4000fffe03f */
[----:B------:R-:W-:Y:S01]  /*9590*/  UMOV UR30, UR26 ;  /* 0x0000001a001e7c82 */ /* 0x000fe20008000000 */
[----:B------:R-:W-:Y:S01]  /*95a0*/  UMOV UR15, 0x80000020 ;  /* 0x80000020000f7882 */ /* 0x000fe20000000000 */
[----:B------:R-:W-:Y:S01]  /*95b0*/  UMOV UR19, 0x80000020 ;  /* 0x8000002000137882 */ /* 0x000fe20000000000 */
[----:B------:R-:W-:Y:S01]  /*95c0*/  UMOV UR23, 0x80000020 ;  /* 0x8000002000177882 */ /* 0x000fe20000000000 */
[----:B------:R-:W-:Y:S01]  /*95d0*/  UMOV UR27, 0x80000020 ;  /* 0x80000020001b7882 */ /* 0x000fe20000000000 */
[----:B-1-3--:R-:W-:-:S06]  /*95e0*/  WARPGROUP.ARRIVE ;  /* 0x00000000000079c5 */ /* 0x00afcc0000000000 */
[----:B------:R-:W-:Y:S01]  /*95f0*/  HGMMA.64x128x16.F32.BF16 R24, gdesc[UR28], RZ, !UPT, gsb0 ;  /* 0x01e000001c1879f0 */ /* 0x000fe2000c0018ff */
[----:B------:R-:W-:Y:S01]  /*9600*/  UIADD3 UR30, UR26, 0x2, URZ ;  /* 0x000000021a1e7890 */ /* 0x000fe2000fffe03f */
[----:B------:R-:W-:Y:S01]  /*9610*/  UMOV UR28, UR8 ;  /* 0x00000008001c7c82 */ /* 0x000fe20008000000 */
[----:B------:R-:W-:Y:S01]  /*9620*/  UMOV UR29, UR9 ;  /* 0x00000009001d7c82 */ /* 0x000fe20008000000 */
[----:B------:R-:W-:Y:S01]  /*9630*/  UMOV UR31, 0x80000020 ;  /* 0x80000020001f7882 */ /* 0x000fe20000000000 */
[----:B------:R-:W-:Y:S01]  /*9640*/  UIADD3 UR26, UR26, 0x402, URZ ;  /* 0x000004021a1a7890 */ /* 0x000fe2000fffe03f */
[----:B------:R-:W-:Y:S02]  /*9650*/  WARPGROUP.DEPBAR.LE gsb0, 0x0 ;  /* 0x00008000000079c5 */ /* 0x000fe40000010000 */
[----:B------:R-:W-:-:S06]  /*9660*/  WARPGROUP.ARRIVE ;  /* 0x00000000000079c5 */ /* 0x000fcc0000000000 */
        /* <DEDUP_REMOVED lines=17> */
.L_x_900:
[----:B------:R-:W-:Y:S01]  /*9780*/  ULEA UR14, UR11, UR36, 0x3 ;  /* 0x000000240b0e7291 */ /* 0x000fe2000f8e183f */
[----:B------:R-:W-:-:S05]  /*9790*/  IMAD.U32 R14, RZ, RZ, UR32 ;  /* 0x00000020ff0e7e24 */ /* 0x000fca000f8e00ff */
[----:B------:R-:W-:-:S04]  /*97a0*/  SHF.L.U32 R14, R14, 0x1f, RZ ;  /* 0x0000001f0e0e7819 */ /* 0x000fc800000006ff */
[----:B------:R0:W1:Y:S01]  /*97b0*/  SYNCS.PHASECHK.TRANS64.TRYWAIT P2, [UR14+0x2d850], R14 ;  /* 0x02d8500eff0075a7 */ /* 0x000062000804014e */
[----:B------:R-:W-:Y:S05]  /*97c0*/  @!P0 BRA `(.L_x_901) ;  /* 0x0000000000048947 */ /* 0x000fea0003800000 */
[----:B------:R-:W-:Y:S01]  /*97d0*/  BPT.TRAP 0x1 ;  /* 0x000000040000795c */ /* 0x000fe20000300000 */
.L_x_901:
[----:B-1----:R-:W-:Y:S05]  /*97e0*/  @P2 BRA `(.L_x_899) ;  /* 0x0000000000082947 */ /* 0x002fea0003800000 */
[----:B------:R-:W1:Y:S02]  /*97f0*/  SYNCS.PHASECHK.TRANS64.TRYWAIT P2, [UR14+0x2d850], R14 ;  /* 0x02d8500eff0075a7 */ /* 0x000e64000804014e */
[----:B-1----:R-:W-:Y:S05]  /*9800*/  @!P2 BRA `(.L_x_902) ;  /* 0x000000c40034a947 */ /* 0x002fea0003800000 */
.L_x_899:
[----:B------:R-:W-:Y:S01]  /*9810*/  UIADD3 UR14, UR36, 0x400, URZ ;  /* 0x00000400240e7890 */ /* 0x000fe2000fffe03f */
[----:B------:R-:W-:Y:S01]  /*9820*/  WARPGROUP.ARRIVE ;  /* 0x00000000000079c5 */ /* 0x000fe20000000000 */
[----:B------:R-:W-:Y:S01]  /*9830*/  ULOP3.LUT UR15, UR60, 0x10000, URZ, 0xfc, !UPT ;  /* 0x000100003c0f7892 */ /* 0x000fe2000f8efc3f */
[----:B------:R-:W-:Y:S01]  /*9840*/  FMUL.FTZ R24, R24, UR7 ;  /* 0x0000000718187c20 */ /* 0x000fe20008410000 */
[----:B------:R-:W-:Y:S01]  /*9850*/  USHF.R.U32.HI UR14, URZ, 0x4, UR14 ;  /* 0x000000043f0e7899 */ /* 0x000fe2000801160e */
[----:B-1----:R-:W-:Y:S01]  /*9860*/  FMUL.FTZ R21, R25, UR7 ;  /* 0x0000000719157c20 */ /* 0x002fe20008410000 */
        /* <DEDUP_REMOVED lines=23> */
[----:B------:R-:W-:Y:S01]  /*99e0*/  FMUL.FTZ R40, R41, UR7 ;  /* 0x0000000729287c20 */ /* 0x000fe20008410000 */
[----:B------:R-:W-:Y:S01]  /*99f0*/  UMOV UR29, 0x40000040 ;  /* 0x40000040001d7882 */ /* 0x000fe20000000000 */
[----:B------:R-:W-:Y:S01]  /*9a00*/  UMOV UR31, 0x80000020 ;  /* 0x80000020001f7882 */ /* 0x000fe20000000000 */
        /* <DEDUP_REMOVED lines=12> */
[----:B0-----:R-:W-:Y:S01]  /*9ad0*/  FMNMX.FTZ R14, R24, R15, !PT ;  /* 0x0000000f180e7209 */ /* 0x001fe20007810000 */
[----:B------:R-:W-:Y:S01]  /*9ae0*/  FMUL.FTZ R34, R36, UR7 ;  /* 0x0000000724227c20 */ /* 0x000fe20008410000 */
[----:B------:R-:W-:Y:S01]  /*9af0*/  FMUL.FTZ R57, R59, UR7 ;  /* 0x000000073b397c20 */ /* 0x000fe20008410000 */
[----:B------:R-:W-:Y:S01]  /*9b00*/  FMUL.FTZ R59, R61, UR7 ;  /* 0x000000073d3b7c20 */ /* 0x000fe20008410000 */
[----:B------:R-:W-:Y:S01]  /*9b10*/  FMUL.FTZ R61, R63, UR7 ;  /* 0x000000073f3d7c20 */ /* 0x000fe20008410000 */
[----:B-1----:R-:W-:Y:S01]  /*9b20*/  FMNMX.FTZ R63, R21, R14, !PT ;  /* 0x0000000e153f7209 */ /* 0x002fe20007810000 */
[----:B------:R-:W-:Y:S01]  /*9b30*/  FMUL.FTZ R36, R37, UR7 ;  /* 0x0000000725247c20 */ /* 0x000fe20008410000 */
[----:B------:R-:W0:Y:S01]  /*9b40*/  MUFU.TANH R32, R32 ;  /* 0x0000002000207308 */ /* 0x000e220000002400 */
[----:B------:R-:W-:Y:S01]  /*9b50*/  FMUL.FTZ R37, R39, UR7 ;  /* 0x0000000727257c20 */ /* 0x000fe20008410000 */
[----:B--2---:R-:W-:Y:S01]  /*9b60*/  FMNMX.FTZ R14, R26, R63, !PT ;  /* 0x0000003f1a0e7209 */ /* 0x004fe20007810000 */
[----:B------:R-:W-:Y:S01]  /*9b70*/  FMUL.FTZ R39, R42, UR7 ;  /* 0x000000072a277c20 */ /* 0x000fe20008410000 */
[----:B------:R-:W-:Y:S01]  /*9b80*/  FMUL.FTZ R42, R44, UR7 ;  /* 0x000000072c2a7c20 */ /* 0x000fe20008410000 */
[----:B------:R-:W-:Y:S01]  /*9b90*/  FMUL.FTZ R44, R45, UR7 ;  /* 0x000000072d2c7c20 */ /* 0x000fe20008410000 */
[----:B---3--:R-:W-:Y:S01]  /*9ba0*/  FMNMX.FTZ R137, R27, R14, !PT ;  /* 0x0000000e1b897209 */ /* 0x008fe20007810000 */
[----:B------:R-:W-:Y:S01]  /*9bb0*/  FMUL.FTZ R45, R47, UR7 ;  /* 0x000000072f2d7c20 */ /* 0x000fe20008410000 */
[----:B------:R-:W1:Y:S01]  /*9bc0*/  MUFU.TANH R34, R34 ;  /* 0x0000002200227308 */ /* 0x000e620000002400 */
[----:B------:R-:W-:Y:S01]  /*9bd0*/  FMUL.FTZ R47, R49, UR7 ;  /* 0x00000007312f7c20 */ /* 0x000fe20008410000 */
[----:B----4-:R-:W-:Y:S01]  /*9be0*/  FMNMX.FTZ R137, R30, R137, !PT ;  /* 0x000000891e897209 */ /* 0x010fe20007810000 */
        /* <DEDUP_REMOVED lines=33> */
[----:B------:R-:W-:Y:S01]  /*9e00*/  ISETP.GE.U32.AND P2, PT, R2, 0x180, PT ;  /* 0x000001800200780c */ /* 0x000fe20003f46070 */
[----:B------:R-:W-:-:S03]  /*9e10*/  UMOV UR32, UR5 ;  /* 0x0000000500207c82 */ /* 0x000fc60008000000 */
        /* <DEDUP_REMOVED lines=9> */
[----:B------:R-:W-:-:S04]  /*9eb0*/  WARPGROUP.ARRIVE ;  /* 0x00000000000079c5 */ /* 0x000fc80000000000 */
[----:B------:R-:W1:Y:S01]  /*9ec0*/  MUFU.TANH R52, R52 ;  /* 0x0000003400347308 */ /* 0x000e620000002400 */
[----:B--2---:R-:W-:Y:S01]  /*9ed0*/  FMNMX.FTZ R73, R47, R14, !PT ;  /* 0x0000000e2f497209 */ /* 0x004fe20007810000 */
[----:B------:R-:W-:Y:S01]  /*9ee0*/  HGMMA.64x96x16.F32.BF16 R88, gdesc[UR28].tnspB, R88, gsb0 ;  /* 0x416000001c5879f0 */ /* 0x000fe20008001858 */
[----:B------:R-:W-:Y:S02]  /*9ef0*/  UIADD3 UR28, UR15, 0x4, URZ ;  /* 0x000000040f1c7890 */ /* 0x000fe4000fffe03f */
[----:B------:R-:W-:-:S03]  /*9f00*/  UIADD3 UR30, UR14, 0x80, URZ ;  /* 0x000000800e1e7890 */ /* 0x000fc6000fffe03f */
[----:B------:R-:W2:Y:S01]  /*9f10*/  MUFU.TANH R54, R54 ;  /* 0x0000003600367308 */ /* 0x000ea20000002400 */
[----:B------:R-:W-:Y:S01]  /*9f20*/  UMOV UR29, 0x40000040 ;  /* 0x40000040001d7882 */ /* 0x000fe20000000000 */
[----:B------:R-:W-:Y:S01]  /*9f30*/  UMOV UR31, 0x80000020 ;  /* 0x80000020001f7882 */ /* 0x000fe20000000000 */
[----:B0-----:R-:W-:-:S05]  /*9f40*/  FMNMX.FTZ R73, R50, R73, !PT ;  /* 0x0000004932497209 */ /* 0x001fca0007810000 */
[----:B------:R-:W0:Y:S01]  /*9f50*/  MUFU.TANH R55, R55 ;  /* 0x0000003700377308 */ /* 0x000e220000002400 */
[----:B-1----:R-:W-:-:S07]  /*9f60*/  FMNMX.FTZ R73, R52, R73, !PT ;  /* 0x0000004934497209 */ /* 0x002fce0007810000 */
[----:B------:R-:W1:Y:S01]  /*9f70*/  MUFU.TANH R58, R58 ;  /* 0x0000003a003a7308 */ /* 0x000e620000002400 */
[----:B--2---:R-:W-:Y:S01]  /*9f80*/  FMNMX.FTZ R14, R54, R73, !PT ;  /* 0x00000049360e7209 */ /* 0x004fe20007810000 */
[----:B------:R-:W-:-:S06]  /*9f90*/  FMUL.FTZ R73, R77, UR7 ;  /* 0x000000074d497c20 */ /* 0x000fcc0008410000 */
        /* <DEDUP_REMOVED lines=8> */
[----:B------:R-:W-:-:S06]  /*a020*/  FMUL.FTZ R77, R81, UR7 ;  /* 0x00000007514d7c20 */ /* 0x000fcc0008410000 */
[----:B------:R-:W0:Y:S01]  /*a030*/  MUFU.TANH R65, R65 ;  /* 0x0000004100417308 */ /* 0x000e220000002400 */
[----:B-1----:R-:W-:-:S07]  /*a040*/  FMNMX.FTZ R81, R63, R14, !PT ;  /* 0x0000000e3f517209 */ /* 0x002fce0007810000 */
[----:B------:R-:W1:Y:S01]  /*a050*/  MUFU.TANH R68, R68 ;  /* 0x0000004400447308 */ /* 0x000e620000002400 */
[----:B--2---:R-:W-:Y:S01]  /*a060*/  FMNMX.FTZ R14, R64, R81, !PT ;  /* 0x00000051400e7209 */ /* 0x004fe20007810000 */
        /* <DEDUP_REMOVED lines=20> */
[----:B--2---:R-:W-:-:S07]  /*a1b0*/  FMNMX.FTZ R14, R76, R85, !PT ;  /* 0x000000554c0e7209 */ /* 0x004fce0007810000 */
[----:B------:R-:W2:Y:S01]  /*a1c0*/  MUFU.TANH R80, R80 ;  /* 0x0000005000507308 */ /* 0x000ea20000002400 */
[----:B0-----:R-:W-:-:S07]  /*a1d0*/  FMNMX.FTZ R14, R77, R14, !PT ;  /* 0x0000000e4d0e7209 */ /* 0x001fce0007810000 */
[----:B------:R-:W0:Y:S01]  /*a1e0*/  MUFU.TANH R23, R23 ;  /* 0x0000001700177308 */ /* 0x000e220000002400 */
[----:B-1----:R-:W-:-:S07]  /*a1f0*/  FMNMX.FTZ R85, R81, R14, !PT ;  /* 0x0000000e51557209 */ /* 0x002fce0007810000 */
[----:B------:R-:W1:Y:S01]  /*a200*/  MUFU.TANH R25, R25 ;  /* 0x0000001900197308 */ /* 0x000e620000002400 */
[----:B--2---:R-:W-:-:S05]  /*a210*/  FMNMX.FTZ R85, R80, R85, !PT ;  /* 0x0000005550557209 */ /* 0x004fca0007810000 */
[----:B------:R-:W2:Y:S02]  /*a220*/  SHFL.BFLY PT, R14, R85, 0x2, 0x1f ;  /* 0x0c401f00550e7f89 */ /* 0x000ea400000e0000 */
[----:B------:R-:W3:Y:S08]  /*a230*/  MUFU.TANH R28, R28 ;  /* 0x0000001c001c7308 */ /* 0x000ef00000002400 */
[----:B------:R-:W4:Y:S08]  /*a240*/  MUFU.TANH R29, R29 ;  /* 0x0000001d001d7308 */ /* 0x000f300000002400 */
[----:B------:R-:W5:Y:S01]  /*a250*/  MUFU.TANH R31, R31 ;  /* 0x0000001f001f7308 */ /* 0x000f620000002400 */
[----:B--2---:R-:W-:Y:S01]  /*a260*/  FMNMX.FTZ R136, R85, R14, !PT ;  /* 0x0000000e55887209 */ /* 0x004fe20007810000 */
[----:B------:R-:W-:-:S06]  /*a270*/  FMUL.FTZ R85, R87, UR7 ;  /* 0x0000000757557c20 */ /* 0x000fcc0008410000 */
[----:B------:R-:W2:Y:S01]  /*a280*/  MUFU.TANH R33, R33 ;  /* 0x0000002100217308 */ /* 0x000ea20000002400 */
[----:B------:R-:W0:Y:S07]  /*a290*/  SHFL.BFLY PT, R137, R136, 0x1, 0x1f ;  /* 0x0c201f0088897f89 */ /* 0x000e2e00000e0000 */
[----:B------:R-:W2:Y:S08]  /*a2a0*/  MUFU.TANH R35, R35 ;  /* 0x0000002300237308 */ /* 0x000eb00000002400 */
[----:B------:R-:W2:Y:S08]  /*a2b0*/  MUFU.TANH R37, R37 ;  /* 0x0000002500257308 */ /* 0x000eb00000002400 */
[----:B------:R-:W2:Y:S01]  /*a2c0*/  MUFU.TANH R39, R39 ;  /* 0x0000002700277308 */ /* 0x000ea20000002400 */
[----:B0-----:R-:W-:-:S02]  /*a2d0*/  FMNMX.FTZ R14, R136, R137, !PT ;  /* 0x00000089880e7209 */ /* 0x001fc40007810000 */
[----:B------:R-:W-:-:S03]  /*a2e0*/  FMNMX.FTZ R136, R23, R20, !PT ;  /* 0x0000001417887209 */ /* 0x000fc60007810000 */
[C---:B------:R-:W-:Y:S02]  /*a2f0*/  FADD.FTZ R15, -R14.reuse, R15 ;  /* 0x0000000f0e0f7221 */ /* 0x040fe40000010100 */
[----:B------:R-:W0:Y:S02]  /*a300*/  MUFU.TANH R41, R41 ;  /* 0x0000002900297308 */ /* 0x000e240000002400 */
[----:B------:R-:W-:Y:S01]  /*a310*/  FMUL.FTZ R86, R15, UR10 ;  /* 0x0000000a0f567c20 */ /* 0x000fe20008410000 */
[----:B------:R-:W-:Y:S01]  /*a320*/  FMUL.FTZ R15, R14, UR10 ;  /* 0x0000000a0e0f7c20 */ /* 0x000fe20008410000 */
[----:B------:R-:W-:Y:S02]  /*a330*/  WARPGROUP.DEPBAR.LE gsb0, 0x0 ;  /* 0x00008000000079c5 */ /* 0x000fe40000010000 */
[----:B------:R-:W-:Y:S01]  /*a340*/  WARPGROUP.ARRIVE ;  /* 0x00000000000079c5 */ /* 0x000fe20000000000 */
[--C-:B------:R-:W-:Y:S01]  /*a350*/  FFMA.FTZ R87, R24, UR10, -R15.reuse ;  /* 0x0000000a18577c23 */ /* 0x100fe2000801080f */
[--C-:B------:R-:W-:Y:S01]  /*a360*/  FFMA.FTZ R24, R21, UR10, -R15.reuse ;  /* 0x0000000a15187c23 */ /* 0x100fe2000801080f */
[----:B-1----:R-:W-:Y:S01]  /*a370*/  FMNMX.FTZ R21, R25, R136, !PT ;  /* 0x0000008819157209 */ /* 0x002fe20007810000 */
[----:B------:R-:W1:Y:S01]  /*a380*/  MUFU.TANH R43, R43 ;  /* 0x0000002b002b7308 */ /* 0x000e620000002400 */
[--C-:B------:R-:W-:Y:S01]  /*a390*/  FFMA.FTZ R139, R36, UR10, -R15.reuse ;  /* 0x0000000a248b7c23 */ /* 0x100fe2000801080f */
[----:B------:R-:W-:Y:S01]  /*a3a0*/  HGMMA.64x96x16.F32.BF16 R88, gdesc[UR28].tnspB, R88, gsb0 ;  /* 0x416000001c5879f0 */ /* 0x000fe20008001858 */
[----:B------:R-:W-:Y:S01]  /*a3b0*/  UIADD3 UR28, UR15, 0x600, URZ ;  /* 0x000006000f1c7890 */ /* 0x000fe2000fffe03f */
[----:B---3--:R-:W-:Y:S01]  /*a3c0*/  FMNMX.FTZ R136, R28, R21, !PT ;  /* 0x000000151c887209 */ /* 0x008fe20007810000 */
[----:B------:R-:W-:Y:S01]  /*a3d0*/  UIADD3 UR30, UR14, 0x100, URZ ;  /* 0x000001000e1e7890 */ /* 0x000fe2000fffe03f */
[--C-:B------:R-:W-:Y:S01]  /*a3e0*/  FFMA.FTZ R137, R32, UR10, -R15.reuse ;  /* 0x0000000a20897c23 */ /* 0x100fe2000801080f */
[----:B------:R-:W-:Y:S01]  /*a3f0*/  UMOV UR29, 0x40000040 ;  /* 0x40000040001d7882 */ /* 0x000fe20000000000 */
[----:B------:R-:W-:Y:S01]  /*a400*/  UMOV UR31, 0x80000020 ;  /* 0x80000020001f7882 */ /* 0x000fe20000000000 */
[----:B----4-:R-:W-:Y:S01]  /*a410*/  FMNMX.FTZ R136, R29, R136, !PT ;  /* 0x000000881d887209 */ /* 0x010fe20007810000 */
[----:B------:R-:W3:Y:S01]  /*a420*/  MUFU.TANH R45, R45 ;  /* 0x0000002d002d7308 */ /* 0x000ee20000002400 */
[--C-:B------:R-:W-:Y:S01]  /*a430*/  FFMA.FTZ R32, R34, UR10, -R15.reuse ;  /* 0x0000000a22207c23 */ /* 0x100fe2000801080f */
[--C-:B------:R-:W-:Y:S01]  /*a440*/  FFMA.FTZ R34, R38, UR10, -R15.reuse ;  /* 0x0000000a26227c23 */ /* 0x100fe2000801080f */
[----:B-----5:R-:W-:Y:S01]  /*a450*/  FMNMX.FTZ R136, R31, R136, !PT ;  /* 0x000000881f887209 */ /* 0x020fe20007810000 */
[--C-:B------:R-:W-:Y:S01]  /*a460*/  FFMA.FTZ R141, R40, UR10, -R15.reuse ;  /* 0x0000000a288d7c23 */ /* 0x100fe2000801080f */
[--C-:B------:R-:W-:Y:S01]  /*a470*/  FFMA.FTZ R42, R42, UR10, -R15.reuse ;  /* 0x0000000a2a2a7c23 */ /* 0x100fe2000801080f */
[--C-:B------:R-:W-:Y:S01]  /*a480*/  FFMA.FTZ R143, R44, UR10, -R15.reuse ;  /* 0x0000000a2c8f7c23 */ /* 0x100fe2000801080f */
[----:B--2---:R-:W-:Y:S01]  /*a490*/  FMNMX.FTZ R136, R33, R136, !PT ;  /* 0x0000008821887209 */ /* 0x004fe20007810000 */
[----:B------:R-:W2:Y:S01]  /*a4a0*/  MUFU.TANH R48, R48 ;  /* 0x0000003000307308 */ /* 0x000ea20000002400 */
[--C-:B------:R-:W-:Y:S01]  /*a4b0*/  FFMA.FTZ R46, R46, UR10, -R15.reuse ;  /* 0x0000000a2e2e7c23 */ /* 0x100fe2000801080f */
[--C-:B------:R-:W-:Y:S01]  /*a4c0*/  FFMA.FTZ R54, R54, UR10, -R15.reuse ;  /* 0x0000000a36367c23 */ /* 0x100fe2000801080f */
[----:B------:R-:W-:Y:S01]  /*a4d0*/  FMNMX.FTZ R136, R35, R136, !PT ;  /* 0x0000008823887209 */ /* 0x000fe20007810000 */
[--C-:B------:R-:W-:Y:S01]  /*a4e0*/  FFMA.FTZ R50, R50, UR10, -R15.reuse ;  /* 0x0000000a32327c23 */ /* 0x100fe2000801080f */
[--C-:B------:R-:W-:Y:S01]  /*a4f0*/  FFMA.FTZ R58, R58, UR10, -R15.reuse ;  /* 0x0000000a3a3a7c23 */ /* 0x100fe2000801080f */
[--C-:B------:R-:W-:Y:S01]  /*a500*/  FFMA.FTZ R26, R26, UR10, -R15.reuse ;  /* 0x0000000a1a1a7c23 */ /* 0x100fe2000801080f */
[----:B------:R-:W-:Y:S01]  /*a510*/  FMNMX.FTZ R136, R37, R136, !PT ;  /* 0x0000008825887209 */ /* 0x000fe20007810000 */
[----:B------:R-:W4:Y:S01]  /*a520*/  MUFU.TANH R49, R49 ;  /* 0x0000003100317308 */ /* 0x000f220000002400 */
[--C-:B------:R-:W-:Y:S01]  /*a530*/  FFMA.FTZ R145, R52, UR10, -R15.reuse ;  /* 0x0000000a34917c23 */ /* 0x100fe2000801080f */
[--C-:B------:R-:W-:Y:S01]  /*a540*/  FFMA.FTZ R27, R27, UR10, -R15.reuse ;  /* 0x0000000a1b1b7c23 */ /* 0x100fe2000801080f */
[----:B------:R-:W-:Y:S01]  /*a550*/  FMNMX.FTZ R136, R39, R136, !PT ;  /* 0x0000008827887209 */ /* 0x000fe20007810000 */
[--C-:B------:R-:W-:Y:S01]  /*a560*/  FFMA.FTZ R30, R30, UR10, -R15.reuse ;  /* 0x0000000a1e1e7c23 */ /* 0x100fe2000801080f */
[--C-:B------:R-:W-:Y:S01]  /*a570*/  FFMA.FTZ R47, R47, UR10, -R15.reuse ;  /* 0x0000000a2f2f7c23 */ /* 0x100fe2000801080f */
[--C-:B------:R-:W-:Y:S01]  /*a580*/  FFMA.FTZ R55, R55, UR10, -R15.reuse ;  /* 0x0000000a37377c23 */ /* 0x100fe2000801080f */
[----:B0-----:R-:W-:Y:S01]  /*a590*/  FMNMX.FTZ R136, R41, R136, !PT ;  /* 0x0000008829887209 */ /* 0x001fe20007810000 */
[----:B------:R-:W0:Y:S01]  /*a5a0*/  MUFU.TANH R51, R51 ;  /* 0x0000003300337308 */ /* 0x000e220000002400 */
[--C-:B------:R-:W-:Y:S01]  /*a5b0*/  FFMA.FTZ R59, R59, UR10, -R15.reuse ;  /* 0x0000000a3b3b7c23 */ /* 0x100fe2000801080f */
[--C-:B------:R-:W-:Y:S01]  /*a5c0*/  FFMA.FTZ R63, R63, UR10, -R15.reuse ;  /* 0x0000000a3f3f7c23 */ /* 0x100fe2000801080f */
[----:B-1----:R-:W-:Y:S01]  /*a5d0*/  FMNMX.FTZ R136, R43, R136, !PT ;  /* 0x000000882b887209 */ /* 0x002fe20007810000 */
[--C-:B------:R-:W-:Y:S01]  /*a5e0*/  FFMA.FTZ R65, R65, UR10, -R15.reuse ;  /* 0x0000000a41417c23 */ /* 0x100fe2000801080f */
[--C-:B------:R-:W-:Y:S01]  /*a5f0*/  FFMA.FTZ R52, R68, UR10, -R15.reuse ;  /* 0x0000000a44347c23 */ /* 0x100fe2000801080f */
[--C-:B------:R-:W-:Y:S01]  /*a600*/  FFMA.FTZ R69, R69, UR10, -R15.reuse ;  /* 0x0000000a45457c23 */ /* 0x100fe2000801080f */
[----:B---3--:R-:W-:Y:S01]  /*a610*/  FMNMX.FTZ R21, R45, R136, !PT ;  /* 0x000000882d157209 */ /* 0x008fe20007810000 */
[----:B------:R-:W1:Y:S01]  /*a620*/  MUFU.TANH R53, R53 ;  /* 0x0000003500357308 */ /* 0x000e620000002400 */
[--C-:B------:R-:W-:Y:S01]  /*a630*/  FFMA.FTZ R73, R73, UR10, -R15.reuse ;  /* 0x0000000a49497c23 */ /* 0x100fe2000801080f */
[----:B------:R-:W-:Y:S01]  /*a640*/  FFMA.FTZ R77, R77, UR10, -R15 ;  /* 0x0000000a4d4d7c23 */ /* 0x000fe2000801080f */
[----:B--2---:R-:W-:-:S04]  /*a650*/  FMNMX.FTZ R36, R48, R21, !PT ;  /* 0x0000001530247209 */ /* 0x004fc80007810000 */
[----:B----4-:R-:W-:Y:S01]  /*a660*/  FMNMX.FTZ R38, R49, R36, !PT ;  /* 0x0000002431267209 */ /* 0x010fe20007810000 */
[----:B------:R-:W2:Y:S03]  /*a670*/  MUFU.TANH R56, R56 ;  /* 0x0000003800387308 */ /* 0x000ea60000002400 */
[----:B0-----:R-:W-:-:S05]  /*a680*/  FMNMX.FTZ R38, R51, R38, !PT ;  /* 0x0000002633267209 */ /* 0x001fca0007810000 */
        /* <DEDUP_REMOVED lines=18> */
[----:B------:R-:W-:-:S03]  /*a7b0*/  UIADD3 UR30, UR14, 0x140, URZ ;  /* 0x000001400e1e7890 */ /* 0x000fc6000fffe03f */
[----:B------:R-:W1:Y:S01]  /*a7c0*/  MUFU.TANH R74, R74 ;  /* 0x0000004a004a7308 */ /* 0x000e620000002400 */
[----:B------:R-:W-:Y:S01]  /*a7d0*/  UMOV UR29, 0x40000040 ;  /* 0x40000040001d7882 */ /* 0x000fe20000000000 */
[----:B------:R-:W-:-:S06]  /*a7e0*/  UMOV UR31, 0x80000020 ;  /* 0x80000020001f7882 */ /* 0x000fcc0000000000 */
[----:B------:R-:W3:Y:S08]  /*a7f0*/  MUFU.TANH R75, R75 ;  /* 0x0000004b004b7308 */ /* 0x000ef00000002400 */
[----:B------:R-:W4:Y:S08]  /*a800*/  MUFU.TANH R78, R78 ;  /* 0x0000004e004e7308 */ /* 0x000f300000002400 */
[----:B------:R2:W-:Y:S08]  /*a810*/  MUFU.EX2 R36, R42 ;  /* 0x0000002a00247308 */ /* 0x0005f00000000800 */
[----:B------:R-:W5:Y:S01]  /*a820*/  MUFU.TANH R79, R79 ;  /* 0x0000004f004f7308 */ /* 0x000f620000002400 */
[----:B--2---:R-:W-:-:S04]  /*a830*/  FMNMX.FTZ R42, R70, R21, !PT ;  /* 0x00000015462a7209 */ /* 0x004fc80007810000 */
[----:B0-----:R-:W-:-:S03]  /*a840*/  FMNMX.FTZ R21, R71, R42, !PT ;  /* 0x0000002a47157209 */ /* 0x001fc60007810000 */
[----:B------:R-:W0:Y:S01]  /*a850*/  MUFU.TANH R82, R82 ;  /* 0x0000005200527308 */ /* 0x000e220000002400 */
[----:B-1----:R-:W-:-:S04]  /*a860*/  FMNMX.FTZ R42, R74, R21, !PT ;  /* 0x000000154a2a7209 */ /* 0x002fc80007810000 */
[----:B---3--:R-:W-:-:S03]  /*a870*/  FMNMX.FTZ R21, R75, R42, !PT ;  /* 0x0000002a4b157209 */ /* 0x008fc60007810000 */
[----:B------:R-:W1:Y:S01]  /*a880*/  MUFU.TANH R83, R83 ;  /* 0x0000005300537308 */ /* 0x000e620000002400 */
[----:B----4-:R-:W-:-:S04]  /*a890*/  FMNMX.FTZ R44, R78, R21, !PT ;  /* 0x000000154e2c7209 */ /* 0x010fc80007810000 */
[----:B-----5:R-:W-:-:S03]  /*a8a0*/  FMNMX.FTZ R21, R79, R44, !PT ;  /* 0x0000002c4f157209 */ /* 0x020fc60007810000 */
[----:B------:R-:W2:Y:S01]  /*a8b0*/  MUFU.TANH R84, R84 ;  /* 0x0000005400547308 */ /* 0x000ea20000002400 */
[----:B0-----:R-:W-:-:S07]  /*a8c0*/  FMNMX.FTZ R44, R82, R21, !PT ;  /* 0x00000015522c7209 */ /* 0x001fce0007810000 */
[----:B------:R-:W0:Y:S01]  /*a8d0*/  MUFU.TANH R85, R85 ;  /* 0x0000005500557308 */ /* 0x000e220000002400 */
[----:B-1----:R-:W-:-:S07]  /*a8e0*/  FMNMX.FTZ R21, R83, R44, !PT ;  /* 0x0000002c53157209 */ /* 0x002fce0007810000 */
[----:B------:R2:W-:Y:S08]  /*a8f0*/  MUFU.EX2 R38, R46 ;  /* 0x0000002e00267308 */ /* 0x0005f00000000800 */
[----:B------:R1:W-:Y:S01]  /*a900*/  MUFU.EX2 R42, R54 ;  /* 0x00000036002a7308 */ /* 0x0003e20000000800 */
[----:B--2---:R-:W-:-:S04]  /*a910*/  FMNMX.FTZ R46, R84, R21, !PT ;  /* 0x00000015542e7209 */ /* 0x004fc80007810000 */
[----:B0-----:R-:W-:Y:S01]  /*a920*/  FMNMX.FTZ R21, R85, R46, !PT ;  /* 0x0000002e55157209 */ /* 0x001fe20007810000 */
[--C-:B------:R-:W-:Y:S02]  /*a930*/  FFMA.FTZ R46, R62, UR10, -R15.reuse ;  /* 0x0000000a3e2e7c23 */ /* 0x100fe4000801080f */
[----:B------:R0:W-:Y:S02]  /*a940*/  MUFU.EX2 R40, R50 ;  /* 0x0000003200287308 */ /* 0x0001e40000000800 */
[----:B-1----:R-:W1:Y:S06]  /*a950*/  SHFL.BFLY PT, R54, R21, 0x2, 0x1f ;  /* 0x0c401f0015367f89 */ /* 0x002e6c00000e0000 */
[----:B------:R-:W-:Y:S01]  /*a960*/  MUFU.EX2 R86, R86 ;  /* 0x0000005600567308 */ /* 0x000fe20000000800 */
[----:B0-----:R-:W-:Y:S01]  /*a970*/  FFMA.FTZ R50, R64, UR10, -R15 ;  /* 0x0000000a40327c23 */ /* 0x001fe2000801080f */
[----:B------:R-:W-:-:S02]  /*a980*/  WARPGROUP.DEPBAR.LE gsb0, 0x0 ;  /* 0x00008000000079c5 */ /* 0x000fc40000010000 */
[----:B------:R-:W-:Y:S01]  /*a990*/  WARPGROUP.ARRIVE ;  /* 0x00000000000079c5 */ /* 0x000fe20000000000 */
[----:B------:R-:W-:-:S03]  /*a9a0*/  FFMA.FTZ R64, R81, UR10, -R15 ;  /* 0x0000000a51407c23 */ /* 0x000fc6000801080f */
[----:B------:R-:W0:Y:S02]  /*a9b0*/  MUFU.EX2 R87, R87 ;  /* 0x0000005700577308 */ /* 0x000e240000000800 */
[----:B------:R-:W-:Y:S01]  /*a9c0*/  HGMMA.64x96x16.F32.BF16 R88, gdesc[UR28].tnspB, R88, gsb0 ;  /* 0x416000001c5879f0 */ /* 0x000fe20008001858 */
[----:B------:R-:W-:Y:S02]  /*a9d0*/  UIADD3 UR28, UR15, 0x604, URZ ;  /* 0x000006040f1c7890 */ /* 0x000fe4000fffe03f */
[----:B------:R-:W-:Y:S01]  /*a9e0*/  UIADD3 UR30, UR14, 0x180, URZ ;  /* 0x000001800e1e7890 */ /* 0x000fe2000fffe03f */
[----:B------:R-:W-:Y:S01]  /*a9f0*/  UMOV UR29, 0x40000040 ;  /* 0x40000040001d7882 */ /* 0x000fe20000000000 */
[----:B------:R-:W-:Y:S01]  /*aa00*/  UMOV UR31, 0x80000020 ;  /* 0x80000020001f7882 */ /* 0x000fe20000000000 */
[----:B------:R2:W-:Y:S01]  /*aa10*/  MUFU.EX2 R44, R58 ;  /* 0x0000003a002c7308 */ /* 0x0005e20000000800 */
[----:B-1----:R-:W-:Y:S01]  /*aa20*/  FMNMX.FTZ R62, R21, R54, !PT ;  /* 0x00000036153e7209 */ /* 0x002fe20007810000 */
[----:B------:R-:W-:-:S04]  /*aa30*/  FFMA.FTZ R54, R72, UR10, -R15 ;  /* 0x0000000a48367c23 */ /* 0x000fc8000801080f */
[----:B------:R-:W1:Y:S02]  /*aa40*/  SHFL.BFLY PT, R21, R62, 0x1, 0x1f ;  /* 0x0c201f003e157f89 */ /* 0x000e6400000e0000 */
[----:B------:R-:W3:Y:S01]  /*aa50*/  MUFU.EX2 R24, R24 ;  /* 0x0000001800187308 */ /* 0x000ee20000000800 */
[--C-:B--2---:R-:W-:Y:S01]  /*aa60*/  FFMA.FTZ R58, R76, UR10, -R15.reuse ;  /* 0x0000000a4c3a7c23 */ /* 0x104fe2000801080f */
[----:B------:R-:W-:Y:S01]  /*aa70*/  FFMA.FTZ R15, R80, UR10, -R15 ;  /* 0x0000000a500f7c23 */ /* 0x000fe2000801080f */
[----:B0-----:R-:W-:-:S05]  /*aa80*/  FFMA.FTZ R5, R86, R5, R87 ;  /* 0x0000000556057223 */ /* 0x001fca0000010057 */
[----:B------:R-:W0:Y:S08]  /*aa90*/  MUFU.EX2 R26, R26 ;  /* 0x0000001a001a7308 */ /* 0x000e300000000800 */
[----:B------:R-:W2:Y:S01]  /*aaa0*/  MUFU.EX2 R27, R27 ;  /* 0x0000001b001b7308 */ /* 0x000ea20000000800 */
[C---:B---3--:R-:W-:Y:S01]  /*aab0*/  FADD.FTZ R5, R24.reuse, R5 ;  /* 0x0000000518057221 */ /* 0x048fe20000010000 */
[----:B------:R-:W-:-:S02]  /*aac0*/  F2FP.BF16.F32.PACK_AB R24, R24, R87 ;  /* 0x000000571818723e */ /* 0x000fc400000010ff */
[----:B-1----:R-:W-:-:S04]  /*aad0*/  FMNMX.FTZ R21, R62, R21, !PT ;  /* 0x000000153e157209 */ /* 0x002fc80007810000 */
        /* <DEDUP_REMOVED lines=10> */
[----:B------:R-:W-:Y:S02]  /*ab80*/  IMAD.U32 R41, RZ, RZ, UR4 ;  /* 0x00000004ff297e24 */ /* 0x000fe4000f8e00ff */
[----:B------:R-:W-:Y:S01]  /*ab90*/  FFMA.FTZ R28, R28, UR10, -R138 ;  /* 0x0000000a1c1c7c23 */ /* 0x000fe2000801088a */
[----:B------:R-:W-:-:S02]  /*aba0*/  IMAD.U32 R48, RZ, RZ, UR11 ;  /* 0x0000000bff307e24 */ /* 0x000fc4000f8e00ff */
[--C-:B------:R-:W-:Y:S01]  /*abb0*/  FFMA.FTZ R147, R29, UR10, -R138.reuse ;  /* 0x0000000a1d937c23 */ /* 0x100fe2000801088a */
[--C-:B------:R-:W-:Y:S01]  /*abc0*/  FFMA.FTZ R29, R31, UR10, -R138.reuse ;  /* 0x0000000a1f1d7c23 */ /* 0x100fe2000801088a */
[----:B------:R-:W-:Y:S01]  /*abd0*/  @!P1 LEA R41, R41, UR36, 0x3 ;  /* 0x0000002429299c11 */ /* 0x000fe2000f8e18ff */
[--C-:B------:R-:W-:Y:S01]  /*abe0*/  FFMA.FTZ R31, R35, UR10, -R138.reuse ;  /* 0x0000000a231f7c23 */ /* 0x100fe2000801088a */
[----:B------:R-:W1:Y:S01]  /*abf0*/  MUFU.EX2 R20, R20 ;  /* 0x0000001400147308 */ /* 0x000e620000000800 */
[----:B------:R-:W-:Y:S01]  /*ac00*/  @!P1 LEA R48, R48, UR36, 0x3 ;  /* 0x0000002430309c11 */ /* 0x000fe2000f8e18ff */
[----:B------:R-:W-:Y:S02]  /*ac10*/  VIADD R23, R22, 0x9 ;  /* 0x0000000916177836 */ /* 0x000fe40000000000 */
[--C-:B------:R-:W-:Y:S01]  /*ac20*/  FFMA.FTZ R35, R43, UR10, -R138.reuse ;  /* 0x0000000a2b237c23 */ /* 0x100fe2000801088a */
[----:B------:R-:W-:Y:S02]  /*ac30*/  @!P1 VIADD R43, R41, 0x2d840 ;  /* 0x0002d840292b9836 */ /* 0x000fe40000000000 */
[----:B------:R-:W-:Y:S01]  /*ac40*/  FFMA.FTZ R68, R33, UR10, -R138 ;  /* 0x0000000a21447c23 */ /* 0x000fe2000801088a */
[----:B------:R-:W-:-:S02]  /*ac50*/  @!P1 VIADD R41, R48, 0x2d860 ;  /* 0x0002d86030299836 */ /* 0x000fc40000000000 */
[--C-:B------:R-:W-:Y:S01]  /*ac60*/  FFMA.FTZ R76, R49, UR10, -R138.reuse ;  /* 0x0000000a314c7c23 */ /* 0x100fe2000801088a */
[----:B------:R-:W3:Y:S01]  /*ac70*/  MUFU.EX2 R25, R25 ;  /* 0x0000001900197308 */ /* 0x000ee20000000800 */
[----:B------:R-:W-:Y:S01]  /*ac80*/  @!P1 PRMT R49, RZ, 0x654, R43 ;  /* 0x00000654ff319816 */ /* 0x000fe2000000002b */
[--C-:B------:R-:W-:Y:S01]  /*ac90*/  FFMA.FTZ R33, R39, UR10, -R138.reuse ;  /* 0x0000000a27217c23 */ /* 0x100fe2000801088a */
[----:B------:R-:W-:Y:S01]  /*aca0*/  @!P1 PRMT R43, RZ, 0x654, R41 ;  /* 0x00000654ff2b9816 */ /* 0x000fe20000000029 */
[--C-:B------:R-:W-:Y:S01]  /*acb0*/  FFMA.FTZ R41, R60, UR10, -R138.reuse ;  /* 0x0000000a3c297c23 */ /* 0x100fe2000801088a */
[----:B0-----:R-:W-:Y:S01]  /*acc0*/  FADD.FTZ R60, R26, R5 ;  /* 0x000000051a3c7221 */ /* 0x001fe20000010000 */
[----:B--2---:R-:W-:Y:S01]  /*acd0*/  F2FP.BF16.F32.PACK_AB R26, R27, R26 ;  /* 0x0000001a1b1a723e */ /* 0x004fe200000010ff */
[----:B------:R-:W-:Y:S01]  /*ace0*/  FFMA.FTZ R39, R51, UR10, -R138 ;  /* 0x0000000a33277c23 */ /* 0x000fe2000801088a */
[----:B------:R-:W0:Y:S01]  /*acf0*/  MUFU.EX2 R28, R28 ;  /* 0x0000001c001c7308 */ /* 0x000e220000000800 */
[----:B-1----:R-:W-:Y:S01]  /*ad00*/  FFMA.FTZ R4, R81, R4, R20 ;  /* 0x0000000451047223 */ /* 0x002fe20000010014 */
[----:B------:R-:W-:Y:S01]  /*ad10*/  FADD.FTZ R5, R27, R60 ;  /* 0x0000003c1b057221 */ /* 0x000fe20000010000 */
[--C-:B------:R-:W-:Y:S01]  /*ad20*/  FFMA.FTZ R72, R53, UR10, -R138.reuse ;  /* 0x0000000a35487c23 */ /* 0x100fe2000801088a */
[--C-:B------:R-:W-:Y:S01]  /*ad30*/  FFMA.FTZ R48, R57, UR10, -R138.reuse ;  /* 0x0000000a39307c23 */ /* 0x100fe2000801088a */
[--C-:B------:R-:W-:Y:S01]  /*ad40*/  FFMA.FTZ R61, R61, UR10, -R138.reuse ;  /* 0x0000000a3d3d7c23 */ /* 0x100fe2000801088a */
[----:B------:R-:W-:Y:S01]  /*ad50*/  FADD.FTZ R60, R30, R5 ;  /* 0x000000051e3c7221 */ /* 0x000fe20000010000 */
[--C-:B------:R-:W-:Y:S01]  /*ad60*/  FFMA.FTZ R51, R70, UR10, -R138.reuse ;  /* 0x0000000a46337c23 */ /* 0x100fe2000801088a */
[----:B------:R1:W-:Y:S01]  /*ad70*/  MUFU.EX2 R62, R64 ;  /* 0x00000040003e7308 */ /* 0x0003e20000000800 */
        /* <DEDUP_REMOVED lines=8> */
[--C-:B-1----:R-:W-:Y:S01]  /*ae00*/  FFMA.FTZ R64, R45, UR10, -R138.reuse ;  /* 0x0000000a2d407c23 */ /* 0x102fe2000801088a */
[----:B------:R-:W-:Y:S01]  /*ae10*/  SEL R45, R23, 0x9, !P2 ;  /* 0x00000009172d7807 */ /* 0x000fe20005000000 */
[--C-:B------:R-:W-:Y:S01]  /*ae20*/  FFMA.FTZ R23, R56, UR10, -R138.reuse ;  /* 0x0000000a38177c23 */ /* 0x100fe2000801088a */
[--C-:B------:R-:W-:Y:S01]  /*ae30*/  FFMA.FTZ R56, R67, UR10, -R138.reuse ;  /* 0x0000000a43387c23 */ /* 0x100fe2000801088a */
[--C-:B------:R-:W-:Y:S01]  /*ae40*/  FFMA.FTZ R85, R85, UR10, -R138.reuse ;  /* 0x0000000a55557c23 */ /* 0x100fe2000801088a */
[----:B------:R-:W-:Y:S01]  /*ae50*/  FFMA.FTZ R75, R75, UR10, -R138 ;  /* 0x0000000a4b4b7c23 */ /* 0x000fe2000801088a */
[----:B------:R-:W-:Y:S01]  /*ae60*/  ISETP.GT.AND P2, PT, R11, UR6, PT ;  /* 0x000000060b007c0c */ /* 0x000fe2000bf44270 */
[----:B------:R-:W1:Y:S01]  /*ae70*/  MUFU.EX2 R137, R137 ;  /* 0x0000008900897308 */ /* 0x000e620000000800 */
[----:B------:R-:W-:Y:S01]  /*ae80*/  UMOV UR11, UR4 ;  /* 0x00000004000b7c82 */ /* 0x000fe20008000000 */
[----:B------:R-:W-:-:S02]  /*ae90*/  WARPGROUP.DEPBAR.LE gsb0, 0x0 ;  /* 0x00008000000079c5 */ /* 0x000fc40000010000 */
[----:B------:R-:W-:Y:S01]  /*aea0*/  WARPGROUP.ARRIVE ;  /* 0x00000000000079c5 */ /* 0x000fe20000000000 */
[----:B------:R-:W-:-:S03]  /*aeb0*/  VIADD R11, R11, 0xffffffff ;  /* 0xffffffff0b0b7836 */ /* 0x000fc60000000000 */
[----:B------:R-:W2:Y:S02]  /*aec0*/  MUFU.EX2 R29, R29 ;  /* 0x0000001d001d7308 */ /* 0x000ea40000000800 */
[----:B------:R-:W-:Y:S01]  /*aed0*/  HGMMA.64x96x16.F32.BF16 R88, gdesc[UR28].tnspB, R88, gsb0 ;  /* 0x416000001c5879f0 */ /* 0x000fe20008001858 */
[----:B------:R-:W-:Y:S02]  /*aee0*/  UIADD3 UR28, UR15, 0x606, URZ ;  /* 0x000006060f1c7890 */ /* 0x000fe4000fffe03f */
[----:B------:R-:W-:Y:S01]  /*aef0*/  UIADD3 UR30, UR14, 0x1c0, URZ ;  /* 0x000001c00e1e7890 */ /* 0x000fe2000fffe03f */
[----:B------:R-:W-:Y:S01]  /*af00*/  UMOV UR29, 0x40000040 ;  /* 0x40000040001d7882 */ /* 0x000fe20000000000 */
[----:B------:R-:W-:Y:S01]  /*af10*/  UMOV UR31, 0x80000020 ;  /* 0x80000020001f7882 */ /* 0x000fe20000000000 */
[----:B------:R-:W4:Y:S08]  /*af20*/  MUFU.EX2 R32, R32 ;  /* 0x0000002000207308 */ /* 0x000f300000000800 */
[----:B------:R-:W5:Y:S08]  /*af30*/  MUFU.EX2 R68, R68 ;  /* 0x0000004400447308 */ /* 0x000f700000000800 */
        /* <DEDUP_REMOVED lines=9> */
[----:B------:R-:W5:Y:S01]  /*afd0*/  MUFU.EX2 R64, R64 ;  /* 0x0000004000407308 */ /* 0x000f620000000800 */
[----:B------:R-:W-:-:S02]  /*afe0*/  WARPGROUP.DEPBAR.LE gsb0, 0x0 ;  /* 0x00008000000079c5 */ /* 0x000fc40000010000 */
[----:B------:R-:W-:-:S05]  /*aff0*/  WARPGROUP.ARRIVE ;  /* 0x00000000000079c5 */ /* 0x000fca0000000000 */
[----:B------:R-:W5:Y:S01]  /*b000*/  MUFU.EX2 R47, R47 ;  /* 0x0000002f002f7308 */ /* 0x000f620000000800 */
[----:B------:R-:W-:Y:S07]  /*b010*/  HGMMA.64x96x16.F32.BF16 R88, gdesc[UR28].tnspB, R88, gsb0 ;  /* 0x416000001c5879f0 */ /* 0x000fee0008001858 */
        /* <DEDUP_REMOVED lines=11> */
[----:B------:R-:W-:Y:S08]  /*b0d0*/  MUFU.EX2 R63, R63 ;  /* 0x0000003f003f7308 */ /* 0x000ff00000000800 */
[----:B------:R-:W-:Y:S01]  /*b0e0*/  MUFU.EX2 R50, R50 ;  /* 0x0000003200327308 */ /* 0x000fe20000000800 */
[----:B------:R-:W-:-:S02]  /*b0f0*/  WARPGROUP.DEPBAR.LE gsb0, 0x0 ;  /* 0x00008000000079c5 */ /* 0x000fc40000010000 */
[----:B------:R0:W-:Y:S06]  /*b100*/  BAR.ARV R45, 0x100 ;  /* 0x0004002d0000751d */ /* 0x0001ec0000002000 */
[----:B------:R3:W-:Y:S01]  /*b110*/  @!P1 SYNCS.ARRIVE.TRANS64.RED.A1T0 RZ, [R49+URZ], RZ ;  /* 0x000000ff31ff99a7 */ /* 0x0007e2000810043f */
[----:B------:R-:W-:Y:S01]  /*b120*/  MUFU.EX2 R56, R56 ;  /* 0x0000003800387308 */ /* 0x000fe20000000800 */
[-C--:B------:R-:W-:Y:S01]  /*b130*/  FMUL.FTZ R88, R88, R86.reuse ;  /* 0x0000005658587220 */ /* 0x080fe20000410000 */
[-C--:B------:R-:W-:Y:S01]  /*b140*/  FMUL.FTZ R89, R89, R86.reuse ;  /* 0x0000005659597220 */ /* 0x080fe20000410000 */
[-C--:B------:R-:W-:Y:S01]  /*b150*/  FMUL.FTZ R92, R92, R86.reuse ;  /* 0x000000565c5c7220 */ /* 0x080fe20000410000 */
[-C--:B------:R-:W-:Y:S01]  /*b160*/  FMUL.FTZ R93, R93, R86.reuse ;  /* 0x000000565d5d7220 */ /* 0x080fe20000410000 */
[-C--:B------:R-:W-:Y:S01]  /*b170*/  FMUL.FTZ R96, R96, R86.reuse ;  /* 0x0000005660607220 */ /* 0x080fe20000410000 */
[-C--:B------:R-:W-:Y:S01]  /*b180*/  FMUL.FTZ R97, R97, R86.reuse ;  /* 0x0000005661617220 */ /* 0x080fe20000410000 */
[----:B------:R1:W-:Y:S01]  /*b190*/  @!P1 SYNCS.ARRIVE.TRANS64.RED.A1T0 RZ, [R43+URZ], RZ ;  /* 0x000000ff2bff99a7 */ /* 0x0003e2000810043f */
[----:B---3--:R-:W-:Y:S01]  /*b1a0*/  FFMA.FTZ R49, R66, UR10, -R138 ;  /* 0x0000000a42317c23 */ /* 0x008fe2000801088a */
[----:B------:R-:W-:Y:S01]  /*b1b0*/  MUFU.EX2 R65, R65 ;  /* 0x0000004100417308 */ /* 0x000fe20000000800 */
[-C--:B------:R-:W-:Y:S01]  /*b1c0*/  FMUL.FTZ R100, R100, R86.reuse ;  /* 0x0000005664647220 */ /* 0x080fe20000410000 */
[-C--:B------:R-:W-:Y:S01]  /*b1d0*/  FMUL.FTZ R101, R101, R86.reuse ;  /* 0x0000005665657220 */ /* 0x080fe20000410000 */
[-C--:B------:R-:W-:Y:S01]  /*b1e0*/  FMUL.FTZ R104, R104, R86.reuse ;  /* 0x0000005668687220 */ /* 0x080fe20000410000 */
[-C--:B------:R-:W-:Y:S01]  /*b1f0*/  FMUL.FTZ R105, R105, R86.reuse ;  /* 0x0000005669697220 */ /* 0x080fe20000410000 */
[----:B------:R-:W-:Y:S01]  /*b200*/  FMUL.FTZ R108, R108, R86 ;  /* 0x000000566c6c7220 */ /* 0x000fe20000410000 */
[C---:B-1----:R-:W-:Y:S01]  /*b210*/  FADD.FTZ R43, R25.reuse, R4 ;  /* 0x00000004192b7221 */ /* 0x042fe20000010000 */
[----:B------:R-:W-:Y:S01]  /*b220*/  F2FP.BF16.F32.PACK_AB R25, R25, R20 ;  /* 0x000000141919723e */ /* 0x000fe200000010ff */
[----:B------:R-:W1:Y:S01]  /*b230*/  MUFU.EX2 R4, R61 ;  /* 0x0000003d00047308 */ /* 0x000e620000000800 */
[-C--:B------:R-:W-:Y:S01]  /*b240*/  FMUL.FTZ R109, R109, R86.reuse ;  /* 0x000000566d6d7220 */ /* 0x080fe20000410000 */
[----:B0-----:R-:W-:Y:S01]  /*b250*/  FADD.FTZ R66, R28, R43 ;  /* 0x0000002b1c427221 */ /* 0x001fe20000010000 */
[----:B------:R-:W-:Y:S01]  /*b260*/  FADD.FTZ R43, R137, R60 ;  /* 0x0000003c892b7221 */ /* 0x000fe20000010000 */
[-C--:B------:R-:W-:Y:S01]  /*b270*/  FMUL.FTZ R112, R112, R86.reuse ;  /* 0x0000005670707220 */ /* 0x080fe20000410000 */
[-C--:B------:R-:W-:Y:S01]  /*b280*/  FMUL.FTZ R113, R113, R86.reuse ;  /* 0x0000005671717220 */ /* 0x080fe20000410000 */
[----:B------:R-:W-:Y:S01]  /*b290*/  FADD.FTZ R66, R147, R66 ;  /* 0x0000004293427221 */ /* 0x000fe20000010000 */
[-C--:B------:R-:W-:Y:S01]  /*b2a0*/  FMUL.FTZ R116, R116, R86.reuse ;  /* 0x0000005674747220 */ /* 0x080fe20000410000 */
[----:B------:R-:W0:Y:S01]  /*b2b0*/  MUFU.EX2 R49, R49 ;  /* 0x0000003100317308 */ /* 0x000e220000000800 */
[-C--:B------:R-:W-:Y:S01]  /*b2c0*/  FMUL.FTZ R117, R117, R86.reuse ;  /* 0x0000005675757220 */ /* 0x080fe20000410000 */
[----:B--2---:R-:W-:Y:S01]  /*b2d0*/  FADD.FTZ R5, R29, R66 ;  /* 0x000000421d057221 */ /* 0x004fe20000010000 */
[----:B----4-:R-:W-:Y:S01]  /*b2e0*/  FADD.FTZ R66, R32, R43 ;  /* 0x0000002b20427221 */ /* 0x010fe20000010000 */
[----:B-----5:R-:W-:Y:S01]  /*b2f0*/  F2FP.BF16.F32.PACK_AB R29, R68, R29 ;  /* 0x0000001d441d723e */ /* 0x020fe200000010ff */
[-C--:B------:R-:W-:Y:S01]  /*b300*/  FMUL.FTZ R120, R120, R86.reuse ;  /* 0x0000005678787220 */ /* 0x080fe20000410000 */
[----:B------:R-:W-:Y:S01]  /*b310*/  FADD.FTZ R60, R68, R5 ;  /* 0x00000005443c7221 */ /* 0x000fe20000010000 */
[----:B------:R-:W-:Y:S01]  /*b320*/  FADD.FTZ R43, R139, R66 ;  /* 0x000000428b2b7221 */ /* 0x000fe20000010000 */
[----:B------:R-:W2:Y:S01]  /*b330*/  MUFU.EX2 R51, R51 ;  /* 0x0000003300337308 */ /* 0x000ea20000000800 */
[-C--:B------:R-:W-:Y:S01]  /*b340*/  FMUL.FTZ R121, R121, R86.reuse ;  /* 0x0000005679797220 */ /* 0x080fe20000410000 */
[----:B------:R-:W-:Y:S01]  /*b350*/  FADD.FTZ R5, R31, R60 ;  /* 0x0000003c1f057221 */ /* 0x000fe20000010000 */
[----:B------:R-:W-:Y:S01]  /*b360*/  FADD.FTZ R66, R34, R43 ;  /* 0x0000002b22427221 */ /* 0x000fe20000010000 */
[----:B------:R-:W-:Y:S01]  /*b370*/  F2FP.BF16.F32.PACK_AB R31, R80, R31 ;  /* 0x0000001f501f723e */ /* 0x000fe200000010ff */
[-C--:B------:R-:W-:Y:S01]  /*b380*/  FMUL.FTZ R124, R124, R86.reuse ;  /* 0x000000567c7c7220 */ /* 0x080fe20000410000 */
[----:B------:R-:W-:Y:S01]  /*b390*/  FADD.FTZ R60, R80, R5 ;  /* 0x00000005503c7221 */ /* 0x000fe20000010000 */
[----:B------:R-:W-:Y:S01]  /*b3a0*/  FADD.FTZ R27, R141, R66 ;  /* 0x000000428d1b7221 */ /* 0x000fe20000010000 */
[----:B------:R-:W3:Y:S01]  /*b3b0*/  MUFU.EX2 R52, R52 ;  /* 0x0000003400347308 */ /* 0x000ee20000000800 */
[----:B------:R-:W-:Y:S01]  /*b3c0*/  FMUL.FTZ R125, R125, R86 ;  /* 0x000000567d7d7220 */ /* 0x000fe20000410000 */
[----:B------:R-:W-:Y:S01]  /*b3d0*/  FADD.FTZ R5, R33, R60 ;  /* 0x0000003c21057221 */ /* 0x000fe20000010000 */
[----:B------:R-:W-:Y:S01]  /*b3e0*/  FADD.FTZ R66, R36, R27 ;  /* 0x0000001b24427221 */ /* 0x000fe20000010000 */
[----:B------:R-:W-:Y:S01]  /*b3f0*/  F2FP.BF16.F32.PACK_AB R27, R147, R28 ;  /* 0x0000001c931b723e */ /* 0x000fe200000010ff */
[----:B------:R-:W-:Y:S01]  /*b400*/  FMUL.FTZ R128, R128, R86 ;  /* 0x0000005680807220 */ /* 0x000fe20000410000 */
[----:B------:R-:W-:Y:S01]  /*b410*/  FADD.FTZ R60, R136, R5 ;  /* 0x00000005883c7221 */ /* 0x000fe20000010000 */
[----:B------:R-:W-:Y:S01]  /*b420*/  FADD.FTZ R43, R143, R66 ;  /* 0x000000428f2b7221 */ /* 0x000fe20000010000 */
[----:B------:R-:W-:Y:S01]  /*b430*/  F2FP.BF16.F32.PACK_AB R28, R137, R30 ;  /* 0x0000001e891c723e */ /* 0x000fe200000010ff */
[----:B------:R4:W-:Y:S01]  /*b440*/  STSM.16.M88.4 [R9+0x21800], R24 ;  /* 0x0218001809007844 */ /* 0x0009e20000000200 */
[----:B------:R-:W-:Y:S01]  /*b450*/  FADD.FTZ R5, R35, R60 ;  /* 0x0000003c23057221 */ /* 0x000fe20000010000 */
[----:B------:R-:W-:Y:S01]  /*b460*/  FADD.FTZ R66, R38, R43 ;  /* 0x0000002b26427221 */ /* 0x000fe20000010000 */
[----:B------:R-:W-:Y:S01]  /*b470*/  F2FP.BF16.F32.PACK_AB R30, R139, R32 ;  /* 0x000000208b1e723e */ /* 0x000fe200000010ff */
[----:B------:R-:W5:Y:S01]  /*b480*/  MUFU.EX2 R20, R71 ;  /* 0x0000004700147308 */ /* 0x000f620000000800 */
[----:B------:R-:W-:Y:S01]  /*b490*/  FADD.FTZ R60, R64, R5 ;  /* 0x00000005403c7221 */ /* 0x000fe20000010000 */
[----:B------:R-:W-:Y:S01]  /*b4a0*/  FADD.FTZ R43, R47, R66 ;  /* 0x000000422f2b7221 */ /* 0x000fe20000010000 */
[----:B------:R-:W-:Y:S01]  /*b4b0*/  F2FP.BF16.F32.PACK_AB R32, R141, R34 ;  /* 0x000000228d20723e */ /* 0x000fe200000010ff */
[----:B------:R2:W-:Y:S01]  /*b4c0*/  STSM.16.M88.4 [R8], R28 ;  /* 0x0000001c08007844 */ /* 0x0005e20000000200 */
[----:B------:R-:W-:Y:S01]  /*b4d0*/  FADD.FTZ R5, R37, R60 ;  /* 0x0000003c25057221 */ /* 0x000fe20000010000 */
[----:B------:R-:W-:Y:S01]  /*b4e0*/  FADD.FTZ R66, R40, R43 ;  /* 0x0000002b28427221 */ /* 0x000fe20000010000 */
[----:B------:R-:W-:Y:S01]  /*b4f0*/  F2FP.BF16.F32.PACK_AB R35, R64, R35 ;  /* 0x000000234023723e */ /* 0x000fe200000010ff */
[----:B------:R-:W5:Y:S01]  /*b500*/  MUFU.EX2 R69, R69 ;  /* 0x0000004500457308 */ /* 0x000f620000000800 */
[----:B------:R-:W-:Y:S01]  /*b510*/  FADD.FTZ R34, R76, R5 ;  /* 0x000000054c227221 */ /* 0x000fe20000010000 */
[----:B------:R-:W-:Y:S01]  /*b520*/  FADD.FTZ R43, R145, R66 ;  /* 0x00000042912b7221 */ /* 0x000fe20000010000 */
[----:B------:R-:W-:Y:S01]  /*b530*/  F2FP.BF16.F32.PACK_AB R33, R136, R33 ;  /* 0x000000218821723e */ /* 0x000fe200000010ff */
[----:B------:R-:W-:Y:S01]  /*b540*/  FMUL.FTZ R129, R129, R86 ;  /* 0x0000005681817220 */ /* 0x000fe20000410000 */
[----:B------:R-:W-:Y:S01]  /*b550*/  FADD.FTZ R5, R39, R34 ;  /* 0x0000002227057221 */ /* 0x000fe20000010000 */
[----:B------:R-:W-:Y:S01]  /*b560*/  FADD.FTZ R64, R42, R43 ;  /* 0x0000002b2a407221 */ /* 0x000fe20000010000 */
[----:B------:R-:W-:Y:S01]  /*b570*/  F2FP.BF16.F32.PACK_AB R34, R143, R36 ;  /* 0x000000248f22723e */ /* 0x000fe200000010ff */
[----:B------:R-:W5:Y:S01]  /*b580*/  MUFU.EX2 R53, R74 ;  /* 0x0000004a00357308 */ /* 0x000f620000000800 */
[----:B------:R-:W-:Y:S01]  /*b590*/  FADD.FTZ R36, R72, R5 ;  /* 0x0000000548247221 */ /* 0x000fe20000010000 */
[----:B------:R-:W-:Y:S01]  /*b5a0*/  FADD.FTZ R43, R55, R64 ;  /* 0x00000040372b7221 */ /* 0x000fe20000010000 */
[----:B------:R-:W-:Y:S01]  /*b5b0*/  F2FP.BF16.F32.PACK_AB R37, R76, R37 ;  /* 0x000000254c25723e */ /* 0x000fe200000010ff */
[----:B------:R-:W-:Y:S01]  /*b5c0*/  STSM.16.M88.4 [R7], R32 ;  /* 0x0000002007007844 */ /* 0x000fe20000000200 */
[----:B------:R-:W-:Y:S01]  /*b5d0*/  FADD.FTZ R5, R23, R36 ;  /* 0x0000002417057221 */ /* 0x000fe20000010000 */
[----:B------:R-:W-:Y:S01]  /*b5e0*/  FADD.FTZ R66, R44, R43 ;  /* 0x0000002b2c427221 */ /* 0x000fe20000010000 */
[----:B------:R-:W-:Y:S01]  /*b5f0*/  F2FP.BF16.F32.PACK_AB R36, R47, R38 ;  /* 0x000000262f24723e */ /* 0x000fe200000010ff */
[----:B------:R-:W5:Y:S01]  /*b600*/  MUFU.EX2 R54, R54 ;  /* 0x0000003600367308 */ /* 0x000f620000000800 */
[----:B------:R-:W-:Y:S01]  /*b610*/  FADD.FTZ R64, R48, R5 ;  /* 0x0000000530407221 */ /* 0x000fe20000010000 */
[----:B----4-:R-:W-:Y:S01]  /*b620*/  FADD.FTZ R25, R59, R66 ;  /* 0x000000423b197221 */ /* 0x010fe20000010000 */
[----:B------:R-:W-:Y:S01]  /*b630*/  F2FP.BF16.F32.PACK_AB R38, R145, R40 ;  /* 0x000000289126723e */ /* 0x000fe200000010ff */
[-C--:B------:R-:W-:Y:S01]  /*b640*/  FMUL.FTZ R132, R132, R86.reuse ;  /* 0x0000005684847220 */ /* 0x080fe20000410000 */
[----:B------:R-:W-:Y:S01]  /*b650*/  FADD.FTZ R5, R41, R64 ;  /* 0x0000004029057221 */ /* 0x000fe20000010000 */
[----:B------:R-:W-:Y:S01]  /*b660*/  FADD.FTZ R26, R46, R25 ;  /* 0x000000192e1a7221 */ /* 0x000fe20000010000 */
[----:B------:R-:W-:Y:S01]  /*b670*/  F2FP.BF16.F32.PACK_AB R25, R48, R23 ;  /* 0x000000173019723e */ /* 0x000fe200000010ff */
[----:B------:R-:W-:Y:S01]  /*b680*/  MUFU.EX2 R73, R73 ;  /* 0x0000004900497308 */ /* 0x000fe20000000800 */
[----:B-1----:R-:W-:Y:S01]  /*b690*/  FADD.FTZ R24, R4, R5 ;  /* 0x0000000504187221 */ /* 0x002fe20000010000 */
[----:B------:R-:W-:Y:S01]  /*b6a0*/  FADD.FTZ R27, R63, R26 ;  /* 0x0000001a3f1b7221 */ /* 0x000fe20000010000 */
[----:B------:R-:W-:Y:S01]  /*b6b0*/  F2FP.BF16.F32.PACK_AB R39, R72, R39 ;  /* 0x000000274827723e */ /* 0x000fe200000010ff */
[----:B------:R-:W-:Y:S01]  /*b6c0*/  FMUL.FTZ R133, R133, R86 ;  /* 0x0000005685857220 */ /* 0x000fe20000410000 */
[----:B0-----:R-:W-:Y:S01]  /*b6d0*/  FADD.FTZ R5, R49, R24 ;  /* 0x0000001831057221 */ /* 0x001fe20000010000 */
[----:B--2---:R-:W-:Y:S01]  /*b6e0*/  FADD.FTZ R30, R50, R27 ;  /* 0x0000001b321e7221 */ /* 0x004fe20000010000 */
[----:B------:R-:W-:Y:S01]  /*b6f0*/  F2FP.BF16.F32.PACK_AB R27, R4, R41 ;  /* 0x00000029041b723e */ /* 0x000fe200000010ff */
[----:B------:R-:W0:Y:S01]  /*b700*/  MUFU.EX2 R60, R75 ;  /* 0x0000004b003c7308 */ /* 0x000e220000000800 */
[----:B------:R-:W-:Y:S01]  /*b710*/  FADD.FTZ R28, R56, R5 ;  /* 0x00000005381c7221 */ /* 0x000fe20000010000 */
[----:B------:R-:W-:Y:S01]  /*b720*/  FADD.FTZ R23, R65, R30 ;  /* 0x0000001e41177221 */ /* 0x000fe20000010000 */
[----:B------:R-:W-:Y:S01]  /*b730*/  F2FP.BF16.F32.PACK_AB R24, R55, R42 ;  /* 0x0000002a3718723e */ /* 0x000fe200000010ff */
[----:B------:R-:W-:Y:S01]  /*b740*/  STSM.16.M88.4 [R6], R36 ;  /* 0x0000002406007844 */ /* 0x000fe20000000200 */
[----:B------:R-:W-:Y:S01]  /*b750*/  FADD.FTZ R5, R51, R28 ;  /* 0x0000001c33057221 */ /* 0x000fe20000010000 */
[----:B---3--:R-:W-:Y:S01]  /*b760*/  FADD.FTZ R28, R52, R23 ;  /* 0x00000017341c7221 */ /* 0x008fe20000010000 */
[----:B------:R-:W-:Y:S01]  /*b770*/  F2FP.BF16.F32.PACK_AB R26, R59, R44 ;  /* 0x0000002c3b1a723e */ /* 0x000fe200000010ff */
[----:B------:R-:W1:Y:S01]  /*b780*/  MUFU.EX2 R78, R78 ;  /* 0x0000004e004e7308 */ /* 0x000e620000000800 */
[----:B-----5:R-:W-:Y:S01]  /*b790*/  FADD.FTZ R4, R20, R5 ;  /* 0x0000000514047221 */ /* 0x020fe20000010000 */
[----:B------:R-:W-:Y:S01]  /*b7a0*/  FADD.FTZ R23, R69, R28 ;  /* 0x0000001c45177221 */ /* 0x000fe20000010000 */
[----:B------:R-:W-:Y:S01]  /*b7b0*/  F2FP.BF16.F32.PACK_AB R48, R63, R46 ;  /* 0x0000002e3f30723e */ /* 0x000fe200000010ff */
[----:B------:R2:W-:Y:S01]  /*b7c0*/  STSM.16.M88.4 [R9+0x27800], R24 ;  /* 0x0278001809007844 */ /* 0x0005e20000000200 */
[----:B------:R-:W-:Y:S01]  /*b7d0*/  FADD.FTZ R5, R53, R4 ;  /* 0x0000000435057221 */ /* 0x000fe20000010000 */
[----:B------:R-:W-:Y:S01]  /*b7e0*/  F2FP.BF16.F32.PACK_AB R49, R56, R49 ;  /* 0x000000313831723e */ /* 0x000fe200000010ff */
[----:B------:R-:W-:Y:S01]  /*b7f0*/  FADD.FTZ R4, R54, R23 ;  /* 0x0000001736047221 */ /* 0x000fe20000010000 */
[----:B------:R-:W3:Y:S01]  /*b800*/  MUFU.EX2 R79, R79 ;  /* 0x0000004f004f7308 */ /* 0x000ee20000000800 */
[----:B------:R-:W-:Y:S01]  /*b810*/  F2FP.BF16.F32.PACK_AB R50, R65, R50 ;  /* 0x000000324132723e */ /* 0x000fe200000010ff */
[----:B0-----:R-:W-:Y:S01]  /*b820*/  FADD.FTZ R5, R60, R5 ;  /* 0x000000053c057221 */ /* 0x001fe20000010000 */
[----:B------:R-:W-:Y:S01]  /*b830*/  F2FP.BF16.F32.PACK_AB R51, R20, R51 ;  /* 0x000000331433723e */ /* 0x000fe200000010ff */
[----:B------:R-:W-:Y:S01]  /*b840*/  FADD.FTZ R23, R73, R4 ;  /* 0x0000000449177221 */ /* 0x000fe20000010000 */
[----:B------:R-:W-:Y:S01]  /*b850*/  F2FP.BF16.F32.PACK_AB R52, R69, R52 ;  /* 0x000000344534723e */ /* 0x000fe200000010ff */
[----:B------:R-:W-:Y:S01]  /*b860*/  FMUL.FTZ R90, R90, R81 ;  /* 0x000000515a5a7220 */ /* 0x000fe20000410000 */
[----:B------:R-:W-:Y:S01]  /*b870*/  F2FP.BF16.F32.PACK_AB R53, R60, R53 ;  /* 0x000000353c35723e */ /* 0x000fe200000010ff */
[----:B------:R-:W0:Y:S01]  /*b880*/  MUFU.EX2 R58, R58 ;  /* 0x0000003a003a7308 */ /* 0x000e220000000800 */
[----:B------:R-:W-:Y:S01]  /*b890*/  F2FP.BF16.F32.PACK_AB R54, R73, R54 ;  /* 0x000000364936723e */ /* 0x000fe200000010ff */
[----:B------:R4:W-:Y:S01]  /*b8a0*/  STSM.16.M88.4 [R8+0x6000], R48 ;  /* 0x0060003008007844 */ /* 0x0009e20000000200 */
[----:B-1----:R-:W-:Y:S01]  /*b8b0*/  FADD.FTZ R5, R78, R5 ;  /* 0x000000054e057221 */ /* 0x002fe20000010000 */
[-C--:B------:R-:W-:Y:S01]  /*b8c0*/  FMUL.FTZ R91, R91, R81.reuse ;  /* 0x000000515b5b7220 */ /* 0x080fe20000410000 */
[-C--:B------:R-:W-:Y:S01]  /*b8d0*/  FMUL.FTZ R94, R94, R81.reuse ;  /* 0x000000515e5e7220 */ /* 0x080fe20000410000 */
[-C--:B------:R-:W-:Y:S01]  /*b8e0*/  FMUL.FTZ R95, R95, R81.reuse ;  /* 0x000000515f5f7220 */ /* 0x080fe20000410000 */
[-C--:B------:R-:W-:Y:S01]  /*b8f0*/  FMUL.FTZ R98, R98, R81.reuse ;  /* 0x0000005162627220 */ /* 0x080fe20000410000 */
[----:B------:R-:W2:Y:S01]  /*b900*/  MUFU.EX2 R77, R77 ;  /* 0x0000004d004d7308 */ /* 0x000ea20000000800 */
[C---:B---3--:R-:W-:Y:S01]  /*b910*/  F2FP.BF16.F32.PACK_AB R55, R79.reuse, R78 ;  /* 0x0000004e4f37723e */ /* 0x048fe200000010ff */
[----:B------:R-:W-:Y:S01]  /*b920*/  FADD.FTZ R5, R79, R5 ;  /* 0x000000054f057221 */ /* 0x000fe20000010000 */
[-C--:B------:R-:W-:Y:S01]  /*b930*/  FMUL.FTZ R99, R99, R81.reuse ;  /* 0x0000005163637220 */ /* 0x080fe20000410000 */
[-C--:B------:R-:W-:Y:S01]  /*b940*/  FMUL.FTZ R102, R102, R81.reuse ;  /* 0x0000005166667220 */ /* 0x080fe20000410000 */
[-C--:B------:R-:W-:Y:S01]  /*b950*/  FMUL.FTZ R103, R103, R81.reuse ;  /* 0x0000005167677220 */ /* 0x080fe20000410000 */
[----:B------:R4:W-:Y:S01]  /*b960*/  STSM.16.M88.4 [R7+0x6000], R52 ;  /* 0x0060003407007844 */ /* 0x0009e20000000200 */
        /* <DEDUP_REMOVED lines=10> */
[C---:B--2---:R-:W-:Y:S01]  /*ba10*/  F2FP.BF16.F32.PACK_AB R24, R77.reuse, R58 ;  /* 0x0000003a4d18723e */ /* 0x044fe200000010ff */
[----:B------:R-:W-:Y:S01]  /*ba20*/  FADD.FTZ R23, R77, R4 ;  /* 0x000000044d177221 */ /* 0x000fe20000010000 */
[-C--:B------:R-:W-:Y:S01]  /*ba30*/  FMUL.FTZ R119, R119, R81.reuse ;  /* 0x0000005177777220 */ /* 0x080fe20000410000 */
[-C--:B------:R-:W-:Y:S01]  /*ba40*/  FMUL.FTZ R122, R122, R81.reuse ;  /* 0x000000517a7a7220 */ /* 0x080fe20000410000 */
[-C--:B------:R-:W-:Y:S01]  /*ba50*/  FMUL.FTZ R123, R123, R81.reuse ;  /* 0x000000517b7b7220 */ /* 0x080fe20000410000 */
[-C--:B------:R-:W-:Y:S01]  /*ba60*/  FMUL.FTZ R126, R126, R81.reuse ;  /* 0x000000517e7e7220 */ /* 0x080fe20000410000 */
[-C--:B------:R-:W-:Y:S01]  /*ba70*/  FMUL.FTZ R127, R127, R81.reuse ;  /* 0x000000517f7f7220 */ /* 0x080fe20000410000 */
[----:B------:R-:W2:Y:S01]  /*ba80*/  MUFU.EX2 R83, R83 ;  /* 0x0000005300537308 */ /* 0x000ea20000000800 */
[----:B-1----:R-:W-:Y:S01]  /*ba90*/  F2FP.BF16.F32.PACK_AB R26, R15, R62 ;  /* 0x0000003e0f1a723e */ /* 0x002fe200000010ff */
[----:B------:R-:W-:Y:S01]  /*baa0*/  FADD.FTZ R62, R62, R23 ;  /* 0x000000173e3e7221 */ /* 0x000fe20000010000 */
[-C--:B------:R-:W-:Y:S01]  /*bab0*/  FMUL.FTZ R130, R130, R81.reuse ;  /* 0x0000005182827220 */ /* 0x080fe20000410000 */
[-C--:B------:R-:W-:Y:S01]  /*bac0*/  FMUL.FTZ R131, R131, R81.reuse ;  /* 0x0000005183837220 */ /* 0x080fe20000410000 */
[-C--:B------:R-:W-:Y:S01]  /*bad0*/  FMUL.FTZ R134, R134, R81.reuse ;  /* 0x0000005186867220 */ /* 0x080fe20000410000 */
[----:B------:R-:W-:Y:S01]  /*bae0*/  FMUL.FTZ R135, R135, R81 ;  /* 0x0000005187877220 */ /* 0x000fe20000410000 */
[----:B------:R-:W-:Y:S01]  /*baf0*/  IMAD.MOV.U32 R20, RZ, RZ, R21 ;  /* 0x000000ffff147224 */ /* 0x000fe200078e0015 */
[----:B------:R-:W1:Y:S01]  /*bb00*/  MUFU.EX2 R84, R84 ;  /* 0x0000005400547308 */ /* 0x000e620000000800 */
[----:B0-----:R-:W-:-:S07]  /*bb10*/  FADD.FTZ R5, R82, R5 ;  /* 0x0000000552057221 */ /* 0x001fce0000010000 */
[----:B------:R-:W0:Y:S01]  /*bb20*/  MUFU.EX2 R85, R85 ;  /* 0x0000005500557308 */ /* 0x000e220000000800 */
[C---:B--2---:R-:W-:Y:S01]  /*bb30*/  F2FP.BF16.F32.PACK_AB R25, R83.reuse, R82 ;  /* 0x000000525319723e */ /* 0x044fe200000010ff */
[----:B------:R-:W-:-:S04]  /*bb40*/  FADD.FTZ R5, R83, R5 ;  /* 0x0000000553057221 */ /* 0x000fc80000010000 */
[----:B-1----:R-:W-:Y:S01]  /*bb50*/  FADD.FTZ R4, R84, R5 ;  /* 0x0000000554047221 */ /* 0x002fe20000010000 */
[----:B------:R-:W-:Y:S01]  /*bb60*/  FADD.FTZ R5, R15, R62 ;  /* 0x0000003e0f057221 */ /* 0x000fe20000010000 */
[----:B------:R-:W-:Y:S01]  /*bb70*/  IMAD.MOV.U32 R15, RZ, RZ, R14 ;  /* 0x000000ffff0f7224 */ /* 0x000fe200078e000e */
[C---:B0-----:R-:W-:Y:S01]  /*bb80*/  F2FP.BF16.F32.PACK_AB R27, R85.reuse, R84 ;  /* 0x00000054551b723e */ /* 0x041fe200000010ff */
[----:B------:R-:W-:-:S04]  /*bb90*/  FADD.FTZ R4, R85, R4 ;  /* 0x0000000455047221 */ /* 0x000fc80000010000 */
        /* <DEDUP_REMOVED lines=9> */
.L_x_894:
[----:B------:R-:W-:-:S13]  /*bc30*/  R2UR UR6, R19 ;  /* 0x00000000130672ca */ /* 0x000fda00000e0000 */
[----:B------:R-:W-:-:S13]  /*bc40*/  ISETP.GE.AND P2, PT, R11, UR6, PT ;  /* 0x000000060b007c0c */ /* 0x000fda000bf46270 */
[----:B------:R-:W-:Y:S05]  /*bc50*/  @!P2 BRA `(.L_x_904) ;  /* 0x000000380078a947 */ /* 0x000fea0003800000 */
[----:B------:R-:W-:Y:S01]  /*bc60*/  ULOP3.LUT UR39, UR60, 0x10000, URZ, 0xfc, !UPT ;  /* 0x000100003c277892 */ /* 0x000fe2000f8efc3f */
[----:B------:R-:W-:Y:S01]  /*bc70*/  IMAD.MOV.U32 R15, RZ, RZ, R14 ;  /* 0x000000ffff0f7224 */ /* 0x000fe200078e000e */
[----:B------:R-:W-:Y:S01]  /*bc80*/  UMOV UR7, UR4 ;  /* 0x0000000400077c82 */ /* 0x000fe20008000000 */
[----:B------:R-:W-:Y:S01]  /*bc90*/  VIADD R14, R22, 0x9 ;  /* 0x00000009160e7836 */ /* 0x000fe20000000000 */
[----:B------:R-:W-:Y:S01]  /*bca0*/  UIADD3 UR4, UR39, 0x2, URZ ;  /* 0x0000000227047890 */ /* 0x000fe2000fffe03f */
[----:B------:R-:W-:Y:S01]  /*bcb0*/  ISETP.GE.U32.AND P2, PT, R2, 0x180, PT ;  /* 0x000001800200780c */ /* 0x000fe20003f46070 */
[----:B------:R-:W-:Y:S01]  /*bcc0*/  UMOV UR30, UR5 ;  /* 0x00000005001e7c82 */ /* 0x000fe20008000000 */
[----:B------:R-:W-:Y:S01]  /*bcd0*/  UMOV UR5, 0x40000040 ;  /* 0x4000004000057882 */ /* 0x000fe20000000000 */
[----:B------:R-:W-:Y:S01]  /*bce0*/  VIADD R23, R22, 0x8 ;  /* 0x0000000816177836 */ /* 0x000fe20000000000 */
[----:B------:R-:W-:Y:S01]  /*bcf0*/  SEL R22, R14, 0x9, !P2 ;  /* 0x000000090e167807 */ /* 0x000fe20005000000 */
[----:B------:R-:W-:Y:S01]  /*bd00*/  IMAD.MOV.U32 R20, RZ, RZ, R21 ;  /* 0x000000ffff147224 */ /* 0x000fe200078e0015 */
[----:B------:R-:W-:Y:S01]  /*bd10*/  ULDC UR61, c[0x0][0x9e4] ;  /* 0x00027900003d7ab9 */ /* 0x000fe20000000800 */
[----:B------:R-:W-:Y:S01]  /*bd20*/  IMAD.U32 R136, RZ, RZ, UR4 ;  /* 0x00000004ff887e24 */ /* 0x000fe2000f8e00ff */
[----:B------:R-:W-:Y:S01]  /*bd30*/  ULDC UR6, c[0x0][0x9d8] ;  /* 0x0002760000067ab9 */ /* 0x000fe20000000800 */
[----:B------:R-:W-:Y:S01]  /*bd40*/  IMAD.U32 R137, RZ, RZ, UR5 ;  /* 0x00000005ff897e24 */ /* 0x000fe2000f8e00ff */
[----:B------:R-:W-:-:S02]  /*bd50*/  UIADD3 UR56, UR39, 0x4, URZ ;  /* 0x0000000427387890 */ /* 0x000fc4000fffe03f */
[----:B------:R-:W-:Y:S02]  /*bd60*/  UIADD3 UR28, UR39, 0x6, URZ ;  /* 0x00000006271c7890 */ /* 0x000fe4000fffe03f */
[----:B------:R-:W-:Y:S02]  /*bd70*/  UIADD3 UR32, UR39, 0x600, URZ ;  /* 0x0000060027207890 */ /* 0x000fe4000fffe03f */
[----:B------:R-:W-:Y:S02]  /*bd80*/  UIADD3 UR40, UR39, 0x602, URZ ;  /* 0x0000060227287890 */ /* 0x000fe4000fffe03f */
[----:B------:R-:W-:Y:S02]  /*bd90*/  UIADD3 UR44, UR39, 0x604, URZ ;  /* 0x00000604272c7890 */ /* 0x000fe4000fffe03f */
[----:B------:R-:W-:Y:S01]  /*bda0*/  UIADD3 UR48, UR39, 0x606, URZ ;  /* 0x0000060627307890 */ /* 0x000fe2000fffe03f */
[----:B------:R-:W-:Y:S01]  /*bdb0*/  UMOV UR57, 0x40000040 ;  /* 0x4000004000397882 */ /* 0x000fe20000000000 */
[----:B------:R-:W-:Y:S01]  /*bdc0*/  UMOV UR29, 0x40000040 ;  /* 0x40000040001d7882 */ /* 0x000fe20000000000 */
[----:B------:R-:W-:Y:S01]  /*bdd0*/  UMOV UR33, 0x40000040 ;  /* 0x4000004000217882 */ /* 0x000fe20000000000 */
[----:B------:R-:W-:Y:S01]  /*bde0*/  UMOV UR41, 0x40000040 ;  /* 0x4000004000297882 */ /* 0x000fe20000000000 */
[----:B------:R-:W-:Y:S01]  /*bdf0*/  UMOV UR45, 0x40000040 ;  /* 0x40000040002d7882 */ /* 0x000fe20000000000 */
[----:B------:R-:W-:-:S06]  /*be00*/  UMOV UR49, 0x40000040 ;  /* 0x4000004000317882 */ /* 0x000fcc0000000000 */
.L_x_921:
[----:B------:R-:W-:Y:S01]  /*be10*/  UIADD3 UR4, UR7, 0x1, URZ ;  /* 0x0000000107047890 */ /* 0x000fe2000fffe03f */
[----:B------:R-:W-:-:S03]  /*be20*/  ISETP.NE.AND P3, PT, RZ, UR38, PT ;  /* 0x00000026ff007c0c */ /* 0x000fc6000bf65270 */
[----:B------:R-:W-:-:S04]  /*be30*/  UISETP.NE.AND UP1, UPT, UR4, 0x2, UPT ;  /* 0x000000020400788c */ /* 0x000fc8000bf25270 */
[----:B------:R-:W-:Y:S02]  /*be40*/  USEL UR5, URZ, 0x1, UP1 ;  /* 0x000000013f057887 */ /* 0x000fe40008800000 */
[----:B------:R-:W-:Y:S02]  /*be50*/  USEL UR4, UR4, URZ, UP1 ;  /* 0x0000003f04047287 */ /* 0x000fe40008800000 */
[----:B------:R-:W-:Y:S02]  /*be60*/  ULOP3.LUT UR5, UR30, UR5, URZ, 0x3c, !UPT ;  /* 0x000000051e057292 */ /* 0x000fe4000f8e3c3f */
[----:B0-----:R-:W-:Y:S10]  /*be70*/  @P3 BRA `(.L_x_905) ;  /* 0x00000000002c3947 */ /* 0x001ff40003800000 */
[----:B------:R-:W-:Y:S05]  /*be80*/  @!P0 BRA `(.L_x_906) ;  /* 0x0000000000048947 */ /* 0x000fea0003800000 */
[----:B------:R-:W-:Y:S01]  /*be90*/  BPT.TRAP 0x1 ;  /* 0x000000040000795c */ /* 0x000fe20000300000 */
.L_x_906:
[----:B------:R-:W-:Y:S01]  /*bea0*/  ULEA UR10, UR4, UR36, 0x3 ;  /* 0x00000024040a7291 */ /* 0x000fe2000f8e183f */
[----:B------:R-:W-:-:S05]  /*beb0*/  IMAD.U32 R14, RZ, RZ, UR5 ;  /* 0x00000005ff0e7e24 */ /* 0x000fca000f8e00ff */
[----:B------:R-:W-:-:S04]  /*bec0*/  SHF.L.U32 R14, R14, 0x1f, RZ ;  /* 0x0000001f0e0e7819 */ /* 0x000fc800000006ff */
[----:B------:R0:W2:Y:S01]  /*bed0*/  SYNCS.PHASECHK.TRANS64.TRYWAIT P2, [UR10+0x2d830], R14 ;  /* 0x02d8300eff0075a7 */ /* 0x0000a2000804014a */
[----:B------:R-:W-:Y:S05]  /*bee0*/  @!P0 BRA `(.L_x_907) ;  /* 0x0000000000048947 */ /* 0x000fea0003800000 */
[----:B------:R-:W-:Y:S01]  /*bef0*/  BPT.TRAP 0x1 ;  /* 0x000000040000795c */ /* 0x000fe20000300000 */
.L_x_907:
[----:B--2---:R-:W-:Y:S05]  /*bf00*/  @P2 BRA `(.L_x_905) ;  /* 0x0000000000082947 */ /* 0x004fea0003800000 */
[----:B------:R-:W2:Y:S02]  /*bf10*/  SYNCS.PHASECHK.TRANS64.TRYWAIT P2, [UR10+0x2d830], R14 ;  /* 0x02d8300eff0075a7 */ /* 0x000ea4000804014a */
[----:B--2---:R-:W-:Y:S05]  /*bf20*/  @!P2 BRA `(.L_x_908) ;  /* 0x0000009c0084a947 */ /* 0x004fea0003800000 */
.L_x_905:
[----:B------:R0:W-:Y:S01]  /*bf30*/  BAR.SYNC.DEFER_BLOCKING R23, 0x100 ;  /* 0x000400170000751d */ /* 0x0001e20000010000 */
[----:B------:R-:W-:Y:S01]  /*bf40*/  R2UR UR52, R12 ;  /* 0x000000000c3472ca */ /* 0x000fe200000e0000 */
[----:B------:R-:W-:Y:S01]  /*bf50*/  UIMAD UR26, UR4, 0x600, UR37 ;  /* 0x00000600041a78a4 */ /* 0x000fe2000f8e0225 */
[----:B------:R-:W-:-:S03]  /*bf60*/  R2UR UR53, R13 ;  /* 0x000000000d3572ca */ /* 0x000fc600000e0000 */
[----:B------:R-:W-:Y:S01]  /*bf70*/  UMOV UR55, 0x80000020 ;  /* 0x8000002000377882 */ /* 0x000fe20000000000 */
[----:B------:R-:W-:Y:S02]  /*bf80*/  UIADD3 UR10, UR26, 0x2, URZ ;  /* 0x000000021a0a7890 */ /* 0x000fe4000fffe03f */
[----:B------:R-:W-:Y:S01]  /*bf90*/  UMOV UR54, UR26 ;  /* 0x0000001a00367c82 */ /* 0x000fe20008000000 */
[----:B------:R-:W-:Y:S01]  /*bfa0*/  UMOV UR11, 0x80000020 ;  /* 0x80000020000b7882 */ /* 0x000fe20000000000 */
[----:B------:R-:W-:Y:S01]  /*bfb0*/  UIADD3 UR14, UR26, 0x200, URZ ;  /* 0x000002001a0e7890 */ /* 0x000fe2000fffe03f */
[----:B------:R-:W-:Y:S01]  /*bfc0*/  UMOV UR15, 0x80000020 ;  /* 0x80000020000f7882 */ /* 0x000fe20000000000 */
[----:B------:R-:W-:Y:S01]  /*bfd0*/  UIADD3 UR18, UR26, 0x202, URZ ;  /* 0x000002021a127890 */ /* 0x000fe2000fffe03f */
[----:B------:R-:W-:Y:S01]  /*bfe0*/  UMOV UR19, 0x80000020 ;  /* 0x8000002000137882 */ /* 0x000fe20000000000 */
[----:B------:R-:W-:Y:S01]  /*bff0*/  UIADD3 UR22, UR26, 0x400, URZ ;  /* 0x000004001a167890 */ /* 0x000fe2000fffe03f */
[----:B------:R-:W-:Y:S01]  /*c000*/  UMOV UR23, 0x80000020 ;  /* 0x8000002000177882 */ /* 0x000fe20000000000 */
[----:B------:R-:W-:Y:S01]  /*c010*/  UIADD3 UR26, UR26, 0x402, URZ ;  /* 0x000004021a1a7890 */ /* 0x000fe2000fffe03f */
[----:B------:R-:W-:Y:S01]  /*c020*/  UMOV UR27, 0x80000020 ;  /* 0x80000020001b7882 */ /* 0x000fe20000000000 */
[----:B-1-34-:R-:W-:-:S06]  /*c030*/  WARPGROUP.ARRIVE ;  /* 0x00000000000079c5 */ /* 0x01afcc0000000000 */
        /* <DEDUP_REMOVED lines=20> */
.L_x_910:
[----:B------:R-:W-:Y:S01]  /*c180*/  ULEA UR10, UR7, UR36, 0x3 ;  /* 0x00000024070a7291 */ /* 0x000fe2000f8e183f */
[----:B--2---:R-:W-:-:S05]  /*c190*/  IMAD.U32 R14, RZ, RZ, UR30 ;  /* 0x0000001eff0e7e24 */ /* 0x004fca000f8e00ff */
[----:B------:R-:W-:-:S04]  /*c1a0*/  SHF.L.U32 R14, R14, 0x1f, RZ ;  /* 0x0000001f0e0e7819 */ /* 0x000fc800000006ff */
[----:B------:R0:W1:Y:S01]  /*c1b0*/  SYNCS.PHASECHK.TRANS64.TRYWAIT P2, [UR10+0x2d850], R14 ;  /* 0x02d8500eff0075a7 */ /* 0x000062000804014a */
[----:B------:R-:W-:Y:S05]  /*c1c0*/  @!P0 BRA `(.L_x_911) ;  /* 0x0000000000048947 */ /* 0x000fea0003800000 */
[----:B------:R-:W-:Y:S01]  /*c1d0*/  BPT.TRAP 0x1 ;  /* 0x000000040000795c */ /* 0x000fe20000300000 */
.L_x_911:
[----:B-1----:R-:W-:Y:S05]  /*c1e0*/  @P2 BRA `(.L_x_909) ;  /* 0x0000000000082947 */ /* 0x002fea0003800000 */
[----:B------:R-:W1:Y:S02]  /*c1f0*/  SYNCS.PHASECHK.TRANS64.TRYWAIT P2, [UR10+0x2d850], R14 ;  /* 0x02d8500eff0075a7 */ /* 0x000e64000804014a */
[----:B-1----:R-:W-:Y:S05]  /*c200*/  @!P2 BRA `(.L_x_912) ;  /* 0x0000009800e4a947 */ /* 0x002fea0003800000 */
.L_x_909:
[----:B------:R-:W-:Y:S01]  /*c210*/  UIADD3 UR10, UR36, 0x400, URZ ;  /* 0x00000400240a7890 */ /* 0x000fe2000fffe03f */
[----:B------:R-:W-:Y:S01]  /*c220*/  WARPGROUP.ARRIVE ;  /* 0x00000000000079c5 */ /* 0x000fe20000000000 */
[----:B------:R-:W-:Y:S01]  /*c230*/  UMOV UR52, UR39 ;  /* 0x0000002700347c82 */ /* 0x000fe20008000000 */
[----:B------:R-:W-:Y:S01]  /*c240*/  UMOV UR53, 0x40000040 ;  /* 0x4000004000357882 */ /* 0x000fe20000000000 */
[----:B------:R-:W-:Y:S01]  /*c250*/  USHF.R.U32.HI UR10, URZ, 0x4, UR10 ;  /* 0x000000043f0a7899 */ /* 0x000fe2000801160a */
[----:B012---:R-:W-:Y:S01]  /*c260*/  FMUL.FTZ R14, R24, UR6 ;  /* 0x00000006180e7c20 */ /* 0x007fe20008410000 */
[----:B------:R-:W-:Y:S01]  /*c270*/  UMOV UR55, 0x80000020 ;  /* 0x8000002000377882 */ /* 0x000fe20000000000 */
[----:B------:R-:W-:Y:S01]  /*c280*/  UMOV UR59, 0x80000020 ;  /* 0x80000020003b7882 */ /* 0x000fe20000000000 */
[----:B------:R-:W-:Y:S01]  /*c290*/  ULOP3.LUT UR10, UR10, 0x3fff, URZ, 0xc0, !UPT ;  /* 0x00003fff0a0a7892 */ /* 0x000fe2000f8ec03f */
[----:B------:R-:W-:Y:S01]  /*c2a0*/  FMUL.FTZ R24, R25, UR6 ;  /* 0x0000000619187c20 */ /* 0x000fe20008410000 */
[----:B------:R-:W-:Y:S01]  /*c2b0*/  UMOV UR31, 0x80000020 ;  /* 0x80000020001f7882 */ /* 0x000fe20000000000 */
[----:B------:R-:W-:Y:S01]  /*c2c0*/  UMOV UR35, 0x80000020 ;  /* 0x8000002000237882 */ /* 0x000fe20000000000 */
[----:B------:R-:W-:Y:S01]  /*c2d0*/  ULOP3.LUT UR10, UR10, 0x2000000, URZ, 0xfc, !UPT ;  /* 0x020000000a0a7892 */ /* 0x000fe2000f8efc3f */
[----:B------:R-:W-:Y:S01]  /*c2e0*/  FMUL.FTZ R25, R27, UR6 ;  /* 0x000000061b197c20 */ /* 0x000fe20008410000 */
[----:B------:R-:W-:Y:S01]  /*c2f0*/  UMOV UR43, 0x80000020 ;  /* 0x80000020002b7882 */ /* 0x000fe20000000000 */
[----:B------:R-:W-:Y:S01]  /*c300*/  UMOV UR47, 0x80000020 ;  /* 0x80000020002f7882 */ /* 0x000fe20000000000 */
[----:B------:R-:W-:Y:S01]  /*c310*/  UIMAD UR10, UR7, 0x600, UR10 ;  /* 0x00000600070a78a4 */ /* 0x000fe2000f8e020a */
[----:B------:R-:W-:Y:S01]  /*c320*/  FMUL.FTZ R27, R30, UR6 ;  /* 0x000000061e1b7c20 */ /* 0x000fe20008410000 */
[----:B------:R-:W-:Y:S01]  /*c330*/  UMOV UR51, 0x80000020 ;  /* 0x8000002000337882 */ /* 0x000fe20000000000 */
[----:B------:R-:W-:Y:S01]  /*c340*/  FMUL.FTZ R138, R57, UR6 ;  /* 0x00000006398a7c20 */ /* 0x000fe20008410000 */
[----:B------:R-:W-:Y:S01]  /*c350*/  UIADD3 UR11, UR10, 0x40, URZ ;  /* 0x000000400a0b7890 */ /* 0x000fe2000fffe03f */
[----:B------:R-:W-:Y:S01]  /*c360*/  FMUL.FTZ R30, R32, UR6 ;  /* 0x00000006201e7c20 */ /* 0x000fe20008410000 */
[----:B------:R-:W-:Y:S01]  /*c370*/  UIADD3 UR58, UR10, 0x80, URZ ;  /* 0x000000800a3a7890 */ /* 0x000fe2000fffe03f */
[----:B------:R-:W-:Y:S01]  /*c380*/  FMUL.FTZ R57, R58, UR6 ;  /* 0x000000063a397c20 */ /* 0x000fe20008410000 */
[----:B------:R-:W-:Y:S01]  /*c390*/  UMOV UR54, UR10 ;  /* 0x0000000a00367c82 */ /* 0x000fe20008000000 */
[----:B------:R-:W-:Y:S01]  /*c3a0*/  UIADD3 UR30, UR10, 0xc0, URZ ;  /* 0x000000c00a1e7890 */ /* 0x000fe2000fffe03f */
[----:B------:R-:W-:Y:S01]  /*c3b0*/  HGMMA.64x96x16.F32.BF16 R88, gdesc[UR52].tnspB, R88, gsb0 ;  /* 0x41600000345879f0 */ /* 0x000fe20008001858 */
[----:B------:R-:W-:Y:S01]  /*c3c0*/  R2UR UR52, R136 ;  /* 0x00000000883472ca */ /* 0x000fe200000e0000 */
[----:B------:R-:W-:Y:S01]  /*c3d0*/  UMOV UR54, UR11 ;  /* 0x0000000b00367c82 */ /* 0x000fe20008000000 */
[----:B------:R-:W-:Y:S01]  /*c3e0*/  R2UR UR53, R137 ;  /* 0x00000000893572ca */ /* 0x000fe200000e0000 */
[----:B------:R-:W-:Y:S01]  /*c3f0*/  UMOV UR55, 0x80000020 ;  /* 0x8000002000377882 */ /* 0x000fe20000000000 */
[----:B------:R-:W-:Y:S01]  /*c400*/  UIADD3 UR34, UR10, 0x100, URZ ;  /* 0x000001000a227890 */ /* 0x000fe2000fffe03f */
[----:B------:R-:W-:Y:S01]  /*c410*/  FMUL.FTZ R32, R34, UR6 ;  /* 0x0000000622207c20 */ /* 0x000fe20008410000 */
[----:B------:R-:W-:Y:S01]  /*c420*/  UIADD3 UR42, UR10, 0x140, URZ ;  /* 0x000001400a2a7890 */ /* 0x000fe2000fffe03f */
[----:B------:R-:W-:Y:S01]  /*c430*/  FMUL.FTZ R58, R59, UR6 ;  /* 0x000000063b3a7c20 */ /* 0x000fe20008410000 */
[----:B------:R-:W-:Y:S01]  /*c440*/  UIADD3 UR46, UR10, 0x180, URZ ;  /* 0x000001800a2e7890 */ /* 0x000fe2000fffe03f */
[----:B------:R-:W-:Y:S01]  /*c450*/  FMUL.FTZ R34, R36, UR6 ;  /* 0x0000000624227c20 */ /* 0x000fe20008410000 */
[----:B------:R-:W-:Y:S01]  /*c460*/  UIADD3 UR50, UR10, 0x1c0, URZ ;  /* 0x000001c00a327890 */ /* 0x000fe2000fffe03f */
        /* <DEDUP_REMOVED lines=23> */
[----:B------:R-:W-:-:S02]  /*c5e0*/  IMAD.U32 R55, RZ, RZ, UR4 ;  /* 0x00000004ff377e24 */ /* 0x000fc4000f8e00ff */
[----:B------:R-:W-:Y:S01]  /*c5f0*/  FMUL.FTZ R75, R76, UR6 ;  /* 0x000000064c4b7c20 */ /* 0x000fe20008410000 */
[----:B------:R-:W-:Y:S01]  /*c600*/  FMUL.FTZ R21, R26, UR6 ;  /* 0x000000061a157c20 */ /* 0x000fe20008410000 */
[----:B------:R-:W-:Y:S01]  /*c610*/  FMUL.FTZ R76, R78, UR6 ;  /* 0x000000064e4c7c20 */ /* 0x000fe20008410000 */
[----:B------:R-:W-:Y:S01]  /*c620*/  @UP0 ULDC UR10, c[0x0][0x44c] ;  /* 0x00011300000a0ab9 */ /* 0x000fe20000000800 */
[----:B------:R-:W-:Y:S01]  /*c630*/  FMUL.FTZ R26, R28, UR6 ;  /* 0x000000061c1a7c20 */ /* 0x000fe20008410000 */
[----:B------:R-:W-:Y:S01]  /*c640*/  FMUL.FTZ R78, R79, UR6 ;  /* 0x000000064f4e7c20 */ /* 0x000fe20008410000 */
[----:B------:R-:W-:Y:S01]  /*c650*/  FMUL.FTZ R139, R84, UR6 ;  /* 0x00000006548b7c20 */ /* 0x000fe20008410000 */
[----:B------:R-:W-:Y:S01]  /*c660*/  FMUL.FTZ R28, R29, UR6 ;  /* 0x000000061d1c7c20 */ /* 0x000fe20008410000 */
[----:B------:R-:W-:Y:S01]  /*c670*/  FMUL.FTZ R79, R80, UR6 ;  /* 0x00000006504f7c20 */ /* 0x000fe20008410000 */
[----:B------:R-:W-:-:S04]  /*c680*/  @P2 IMAD.HI.U32 R84, R0, UR10, RZ ;  /* 0x0000000a00542c27 */ /* 0x000fc8000f8e00ff */
[----:B------:R-:W-:Y:S01]  /*c690*/  FMUL.FTZ R29, R31, UR6 ;  /* 0x000000061f1d7c20 */ /* 0x000fe20008410000 */
[----:B------:R-:W-:Y:S01]  /*c6a0*/  FMUL.FTZ R80, R82, UR6 ;  /* 0x0000000652507c20 */ /* 0x000fe20008410000 */
[----:B------:R-:W-:Y:S01]  /*c6b0*/  @!P1 LEA R55, R55, UR36, 0x3 ;  /* 0x0000002437379c11 */ /* 0x000fe2000f8e18ff */
[----:B------:R-:W-:Y:S01]  /*c6c0*/  FMUL.FTZ R31, R33, UR6 ;  /* 0x00000006211f7c20 */ /* 0x000fe20008410000 */
[----:B------:R-:W-:Y:S01]  /*c6d0*/  FMUL.FTZ R82, R83, UR6 ;  /* 0x0000000653527c20 */ /* 0x000fe20008410000 */
[----:B------:R-:W-:Y:S01]  /*c6e0*/  FMUL.FTZ R33, R35, UR6 ;  /* 0x0000000623217c20 */ /* 0x000fe20008410000 */
[----:B------:R-:W-:Y:S01]  /*c6f0*/  FMUL.FTZ R83, R86, UR6 ;  /* 0x0000000656537c20 */ /* 0x000fe20008410000 */
[----:B------:R-:W-:Y:S01]  /*c700*/  @UP0 ULDC UR10, c[0x0][0x450] ;  /* 0x00011400000a0ab9 */ /* 0x000fe20000000800 */
[----:B------:R-:W-:Y:S01]  /*c710*/  FMUL.FTZ R35, R38, UR6 ;  /* 0x0000000626237c20 */ /* 0x000fe20008410000 */
[----:B------:R-:W-:Y:S02]  /*c720*/  IMAD.MOV.U32 R86, RZ, RZ, R0 ;  /* 0x000000ffff567224 */ /* 0x000fe400078e0000 */
[----:B------:R-:W-:Y:S01]  /*c730*/  FMUL.FTZ R38, R40, UR6 ;  /* 0x0000000628267c20 */ /* 0x000fe20008410000 */
[----:B------:R-:W-:Y:S01]  /*c740*/  @P2 SHF.R.U32.HI R86, RZ, UR10, R84 ;  /* 0x0000000aff562c19 */ /* 0x000fe20008011654 */
[----:B------:R-:W-:Y:S01]  /*c750*/  FMUL.FTZ R40, R41, UR6 ;  /* 0x0000000629287c20 */ /* 0x000fe20008410000 */
[----:B------:R-:W-:-:S02]  /*c760*/  @!P1 VIADD R84, R55, 0x2d840 ;  /* 0x0002d84037549836 */ /* 0x000fc40000000000 */
[----:B------:R-:W-:Y:S01]  /*c770*/  FMUL.FTZ R41, R43, UR6 ;  /* 0x000000062b297c20 */ /* 0x000fe20008410000 */
[----:B------:R-:W-:Y:S01]  /*c780*/  FMUL.FTZ R140, R85, UR6 ;  /* 0x00000006558c7c20 */ /* 0x000fe20008410000 */
[----:B------:R-:W-:Y:S01]  /*c790*/  FMUL.FTZ R43, R46, UR6 ;  /* 0x000000062e2b7c20 */ /* 0x000fe20008410000 */
[----:B------:R-:W-:Y:S02]  /*c7a0*/  IMAD.SHL.U32 R85, R11, 0x80, RZ ;  /* 0x000000800b557824 */ /* 0x000fe400078e00ff */
[----:B------:R-:W-:Y:S01]  /*c7b0*/  FMUL.FTZ R46, R48, UR6 ;  /* 0x00000006302e7c20 */ /* 0x000fe20008410000 */
[----:B------:R-:W-:Y:S01]  /*c7c0*/  FMUL.FTZ R48, R49, UR6 ;  /* 0x0000000631307c20 */ /* 0x000fe20008410000 */
[----:B------:R-:W0:Y:S01]  /*c7d0*/  SHFL.IDX PT, R145, R86, RZ, 0x1c1f ;  /* 0x001c1fff56917589 */ /* 0x000e2200000e0000 */
[----:B------:R-:W-:Y:S01]  /*c7e0*/  FMUL.FTZ R49, R51, UR6 ;  /* 0x0000000633317c20 */ /* 0x000fe20008410000 */
[----:B------:R-:W-:Y:S01]  /*c7f0*/  @!P1 PRMT R84, RZ, 0x654, R84 ;  /* 0x00000654ff549816 */ /* 0x000fe20000000054 */
[----:B------:R-:W-:Y:S01]  /*c800*/  FMUL.FTZ R51, R54, UR6 ;  /* 0x0000000636337c20 */ /* 0x000fe20008410000 */
[----:B------:R-:W-:Y:S01]  /*c810*/  IADD3 R54, -R85, 0x1, RZ ;  /* 0x0000000155367810 */ /* 0x000fe20007ffe1ff */
[----:B------:R-:W-:Y:S01]  /*c820*/  FMUL.FTZ R56, R56, UR6 ;  /* 0x0000000638387c20 */ /* 0x000fe20008410000 */
[----:B------:R-:W-:Y:S01]  /*c830*/  FMUL.FTZ R61, R61, UR6 ;  /* 0x000000063d3d7c20 */ /* 0x000fe20008410000 */
[----:B------:R-:W-:Y:S01]  /*c840*/  FMUL.FTZ R65, R65, UR6 ;  /* 0x0000000641417c20 */ /* 0x000fe20008410000 */
[----:B------:R-:W-:Y:S01]  /*c850*/  FMUL.FTZ R69, R69, UR6 ;  /* 0x0000000645457c20 */ /* 0x000fe20008410000 */
[----:B------:R-:W-:Y:S01]  /*c860*/  FMUL.FTZ R73, R73, UR6 ;  /* 0x0000000649497c20 */ /* 0x000fe20008410000 */
[----:B------:R-:W-:Y:S01]  /*c870*/  FMUL.FTZ R77, R77, UR6 ;  /* 0x000000064d4d7c20 */ /* 0x000fe20008410000 */
[----:B------:R-:W-:Y:S01]  /*c880*/  FMUL.FTZ R81, R81, UR6 ;  /* 0x0000000651517c20 */ /* 0x000fe20008410000 */
[----:B------:R-:W-:Y:S01]  /*c890*/  R2UR UR11, R10 ;  /* 0x000000000a0b72ca */ /* 0x000fe200000e0000 */
[----:B------:R-:W-:Y:S01]  /*c8a0*/  IMAD R55, R3, -0x2, R54 ;  /* 0xfffffffe03377824 */ /* 0x000fe200078e0236 */
[----:B------:R-:W-:Y:S01]  /*c8b0*/  ULDC UR18, c[0x0][0x2f0] ;  /* 0x0000bc0000127ab9 */ /* 0x000fe20000000800 */
[----:B------:R-:W1:Y:S01]  /*c8c0*/  MUFU.TANH R14, R14 ;  /* 0x0000000e000e7308 */ /* 0x000e620000002400 */
[----:B------:R-:W-:Y:S01]  /*c8d0*/  ULDC UR15, c[0x0][0x288] ;  /* 0x0000a200000f7ab9 */ /* 0x000fe20000000800 */
[----:B------:R-:W-:Y:S01]  /*c8e0*/  IMAD R55, R18, UR18, R55 ;  /* 0x0000001212377c24 */ /* 0x000fe2000f8e0237 */
[----:B------:R-:W-:-:S03]  /*c8f0*/  ULDC UR14, c[0x0][0x9e0] ;  /* 0x00027800000e7ab9 */ /* 0x000fc60000000800 */
[----:B------:R-:W-:Y:S02]  /*c900*/  VIADD R55, R55, -UR15 ;  /* 0x8000000f37377c36 */ /* 0x000fe40008000000 */
[----:B------:R-:W2:Y:S02]  /*c910*/  MUFU.TANH R24, R24 ;  /* 0x0000001800187308 */ /* 0x000ea40000002400 */
[C---:B------:R-:W-:Y:S02]  /*c920*/  VIADD R143, R55.reuse, UR14 ;  /* 0x0000000e378f7c36 */ /* 0x040fe40008000000 */
[----:B------:R-:W-:Y:S02]  /*c930*/  VIADD R142, R55, UR11 ;  /* 0x0000000b378e7c36 */ /* 0x000fe40008000000 */
[----:B0-----:R-:W-:Y:S02]  /*c940*/  IMAD.IADD R141, R143, 0x1, R145 ;  /* 0x000000018f8d7824 */ /* 0x001fe400078e0291 */
[----:B------:R-:W0:Y:S01]  /*c950*/  MUFU.TANH R21, R21 ;  /* 0x0000001500157308 */ /* 0x000e220000002400 */
[----:B------:R-:W-:-:S02]  /*c960*/  WARPGROUP.DEPBAR.LE gsb0, 0x0 ;  /* 0x00008000000079c5 */ /* 0x000fc40000010000 */
[----:B------:R-:W-:-:S05]  /*c970*/  WARPGROUP.ARRIVE ;  /* 0x00000000000079c5 */ /* 0x000fca0000000000 */
[----:B------:R-:W3:Y:S01]  /*c980*/  MUFU.TANH R25, R25 ;  /* 0x0000001900197308 */ /* 0x000ee20000002400 */
[----:B------:R-:W-:Y:S07]  /*c990*/  HGMMA.64x96x16.F32.BF16 R88, gdesc[UR52].tnspB, R88, gsb0 ;  /* 0x41600000345879f0 */ /* 0x000fee0008001858 */
        /* <DEDUP_REMOVED lines=16> */
[----:B------:R-:W-:Y:S07]  /*caa0*/  HGMMA.64x96x16.F32.BF16 R88, gdesc[UR56].tnspB, R88, gsb0 ;  /* 0x41600000385879f0 */ /* 0x000fee0008001858 */
        /* <DEDUP_REMOVED lines=53> */
[----:B------:R-:W0:Y:S01]  /*ce00*/  MUFU.TANH R83, R83 ;  /* 0x0000005300537308 */ /* 0x000e220000002400 */
[----:B------:R-:W-:-:S02]  /*ce10*/  WARPGROUP.DEPBAR.LE gsb0, 0x0 ;  /* 0x00008000000079c5 */ /* 0x000fc40000010000 */
[----:B------:R-:W-:-:S06]  /*ce20*/  WARPGROUP.ARRIVE ;  /* 0x00000000000079c5 */ /* 0x000fcc0000000000 */
[----:B------:R-:W-:Y:S03]  /*ce30*/  HGMMA.64x96x16.F32.BF16 R88, gdesc[UR44].tnspB, R88, gsb0 ;  /* 0x416000002c5879f0 */ /* 0x000fe60008001858 */
[----:B------:R-:W-:Y:S02]  /*ce40*/  WARPGROUP.DEPBAR.LE gsb0, 0x0 ;  /* 0x00008000000079c5 */ /* 0x000fe40000010000 */
[----:B------:R-:W-:-:S06]  /*ce50*/  WARPGROUP.ARRIVE ;  /* 0x00000000000079c5 */ /* 0x000fcc0000000000 */
[----:B------:R-:W-:Y:S03]  /*ce60*/  HGMMA.64x96x16.F32.BF16 R88, gdesc[UR48].tnspB, R88, gsb0 ;  /* 0x41600000305879f0 */ /* 0x000fe60008001858 */
[----:B------:R-:W-:Y:S02]  /*ce70*/  WARPGROUP.DEPBAR.LE gsb0, 0x0 ;  /* 0x00008000000079c5 */ /* 0x000fe40000010000 */
[----:B------:R0:W-:Y:S06]  /*ce80*/  BAR.ARV R22, 0x100 ;  /* 0x000400160000751d */ /* 0x0001ec0000002000 */
[----:B------:R5:W-:Y:S02]  /*ce90*/  @!P1 SYNCS.ARRIVE.TRANS64.RED.A1T0 RZ, [R84+URZ], RZ ;  /* 0x000000ff54ff99a7 */ /* 0x000be4000810043f */
[----:B-----5:R-:W-:Y:S01]  /*cea0*/  FMUL.FTZ R84, R87, UR6 ;  /* 0x0000000657547c20 */ /* 0x020fe20008410000 */
[----:B------:R-:W-:-:S05]  /*ceb0*/  IMAD.IADD R87, R142, 0x1, R145 ;  /* 0x000000018e577824 */ /* 0x000fca00078e0291 */
[----:B------:R-:W0:Y:S01]  /*cec0*/  MUFU.TANH R84, R84 ;  /* 0x0000005400547308 */ /* 0x000e220000002400 */
[----:B-1234-:R-:W-:Y:S05]  /*ced0*/  @!P5 BRA `(.L_x_913) ;  /* 0x000000000064d947 */ /* 0x01efea0003800000 */
[----:B------:R-:W-:Y:S01]  /*cee0*/  ULDC UR11, c[0x0][0x2f0] ;  /* 0x0000bc00000b7ab9 */ /* 0x000fe20000000800 */
[----:B------:R-:W-:Y:S01]  /*cef0*/  ULDC UR10, c[0x0][0x288] ;  /* 0x0000a200000a7ab9 */ /* 0x000fe20000000800 */
[----:B------:R-:W-:Y:S01]  /*cf00*/  IMAD R54, R18, UR11, R145 ;  /* 0x0000000b12367c24 */ /* 0x000fe2000f8e0291 */
[----:B------:R-:W-:Y:S03]  /*cf10*/  BSSY B0, `(.L_x_914) ;  /* 0x0000011000007945 */ /* 0x000fe60003800000 */
[----:B------:R-:W-:-:S05]  /*cf20*/  VIADD R144, R54, -UR10 ;  /* 0x8000000a36907c36 */ /* 0x000fca0008000000 */
[----:B------:R-:W-:-:S13]  /*cf30*/  ISETP.GT.AND P2, PT, R144, -0x1, PT ;  /* 0xffffffff9000780c */ /* 0x000fda0003f44270 */
[----:B------:R-:W-:Y:S05]  /*cf40*/  @P2 BRA `(.L_x_915) ;  /* 0x0000000000202947 */ /* 0x000fea0003800000 */
[----:B------:R-:W-:Y:S01]  /*cf50*/  IMAD.U32 R146, RZ, RZ, UR61 ;  /* 0x0000003dff927e24 */ /* 0x000fe2000f8e00ff */
[----:B------:R-:W-:-:S04]  /*cf60*/  LOP3.LUT R145, RZ, R144, RZ, 0x33, !PT ;  /* 0x00000090ff917212 */ /* 0x000fc800078e33ff */
[----:B------:R-:W-:-:S13]  /*cf70*/  ISETP.NE.AND P2, PT, R146, 0x1, PT ;  /* 0x000000019200780c */ /* 0x000fda0003f45270 */
[----:B------:R-:W1:Y:S02]  /*cf80*/  @P2 LDC.64 R54, c[0x0][0x9e8] ;  /* 0x00027a00ff362b82 */ /* 0x000e640000000a00 */
[----:B-1----:R-:W-:-:S05]  /*cf90*/  @P2 IMAD.HI.U32 R54, R145, R54, RZ ;  /* 0x0000003691362227 */ /* 0x002fca00078e00ff */
[----:B------:R-:W-:-:S04]  /*cfa0*/  @P2 SHF.R.U32.HI R145, RZ, R55, R54 ;  /* 0x00000037ff912219 */ /* 0x000fc80000011636 */
[----:B------:R-:W-:Y:S01]  /*cfb0*/  LOP3.LUT R144, RZ, R145, RZ, 0x33, !PT ;  /* 0x00000091ff907212 */ /* 0x000fe200078e33ff */
[----:B------:R-:W-:Y:S06]  /*cfc0*/  BRA `(.L_x_916) ;  /* 0x0000000000147947 */ /* 0x000fec0003800000 */
.L_x_915:
[----:B------:R-:W-:-:S05]  /*cfd0*/  IMAD.U32 R146, RZ, RZ, UR61 ;  /* 0x0000003dff927e24 */ /* 0x000fca000f8e00ff */
[----:B------:R-:W-:-:S13]  /*cfe0*/  ISETP.NE.AND P2, PT, R146, 0x1, PT ;  /* 0x000000019200780c */ /* 0x000fda0003f45270 */
[----:B------:R-:W1:Y:S02]  /*cff0*/  @P2 LDC.64 R54, c[0x0][0x9e8] ;  /* 0x00027a00ff362b82 */ /* 0x000e640000000a00 */
[----:B-1----:R-:W-:-:S05]  /*d000*/  @P2 IMAD.HI.U32 R54, R144, R54, RZ ;  /* 0x0000003690362227 */ /* 0x002fca00078e00ff */
[----:B------:R-:W-:-:S07]  /*d010*/  @P2 SHF.R.U32.HI R144, RZ, R55, R54 ;  /* 0x00000037ff902219 */ /* 0x000fce0000011636 */
.L_x_916:
[----:B------:R-:W-:Y:S05]  /*d020*/  BSYNC B0 ;  /* 0x0000000000007941 */ /* 0x000fea0003800000 */
.L_x_914:
[----:B------:R-:W-:-:S04]  /*d030*/  IMAD R144, R144, R146, -R85 ;  /* 0x0000009290907224 */ /* 0x000fc800078e0a55 */
[----:B------:R-:W-:-:S05]  /*d040*/  IMAD R144, R3, -0x2, R144 ;  /* 0xfffffffe03907824 */ /* 0x000fca00078e0290 */
[----:B------:R-:W-:Y:S02]  /*d050*/  VIADDMNMX R141, R144, R146, R141, PT ;  /* 0x00000092908d7246 */ /* 0x000fe4000380018d */
[----:B------:R-:W-:-:S07]  /*d060*/  VIMNMX R87, R87, R144, !PT ;  /* 0x0000009057577248 */ /* 0x000fce0007fe0100 */
.L_x_913:
[----:B------:R-:W-:-:S04]  /*d070*/  ISETP.GT.AND P2, PT, R11, -0x1, PT ;  /* 0xffffffff0b00780c */ /* 0x000fc80003f44270 */
[C---:B------:R-:W-:Y:S02]  /*d080*/  ISETP.GT.AND P4, PT, R87.reuse, RZ, P2 ;  /* 0x000000ff5700720c */ /* 0x040fe40001784270 */
[----:B------:R-:W-:Y:S02]  /*d090*/  ISETP.GT.AND P6, PT, R87, 0x1, P2 ;  /* 0x000000015700780c */ /* 0x000fe400017c4270 */
[C---:B------:R-:W-:Y:S02]  /*d0a0*/  ISETP.LT.OR P4, PT, R141.reuse, 0x1, P4 ;  /* 0x000000018d00780c */ /* 0x040fe40002781670 */
[----:B------:R-:W-:Y:S02]  /*d0b0*/  ISETP.LT.OR P6, PT, R141, 0x2, P6 ;  /* 0x000000028d00780c */ /* 0x000fe400037c1670 */
        /* <DEDUP_REMOVED lines=9> */
[----:B0-----:R-:W-:Y:S02]  /*d150*/  FSEL R28, R28, -INF , !P4 ;  /* 0xff8000001c1c7808 */ /* 0x001fe40006000000 */
[----:B------:R-:W-:Y:S02]  /*d160*/  FSEL R55, R30, -INF , !P6 ;  /* 0xff8000001e377808 */ /* 0x000fe40007000000 */
[C---:B------:R-:W-:Y:S02]  /*d170*/  ISETP.GT.AND P3, PT, R87.reuse, 0x11, P2 ;  /* 0x000000115700780c */ /* 0x040fe40001764270 */
[C---:B------:R-:W-:Y:S02]  /*d180*/  ISETP.GT.AND P4, PT, R87.reuse, 0x18, P2 ;  /* 0x000000185700780c */ /* 0x040fe40001784270 */
[----:B------:R-:W-:-:S02]  /*d190*/  ISETP.GT.AND P6, PT, R87, 0x19, P2 ;  /* 0x000000195700780c */ /* 0x000fc400017c4270 */
[C---:B------:R-:W-:Y:S02]  /*d1a0*/  ISETP.LT.OR P3, PT, R141.reuse, 0x12, P3 ;  /* 0x000000128d00780c */ /* 0x040fe40001f61670 */
[C---:B------:R-:W-:Y:S02]  /*d1b0*/  ISETP.LT.OR P4, PT, R141.reuse, 0x19, P4 ;  /* 0x000000198d00780c */ /* 0x040fe40002781670 */
[----:B------:R-:W-:Y:S02]  /*d1c0*/  ISETP.LT.OR P6, PT, R141, 0x1a, P6 ;  /* 0x0000001a8d00780c */ /* 0x000fe400037c1670 */
[----:B------:R-:W-:Y:S02]  /*d1d0*/  FSEL R144, R31, -INF , !P3 ;  /* 0xff8000001f907808 */ /* 0x000fe40005800000 */
[----:B------:R-:W-:Y:S01]  /*d1e0*/  FSEL R34, R34, -INF , !P4 ;  /* 0xff80000022227808 */ /* 0x000fe20006000000 */
[----:B------:R-:W0:Y:S01]  /*d1f0*/  SHFL.IDX PT, R31, R86, 0x1, 0x1c1f ;  /* 0x003c1f00561f7f89 */ /* 0x000e2200000e0000 */
        /* <DEDUP_REMOVED lines=9> */
[----:B------:R-:W-:Y:S02]  /*d290*/  FSEL R42, R42, -INF , !P6 ;  /* 0xff8000002a2a7808 */ /* 0x000fe40007000000 */
[C---:B------:R-:W-:Y:S02]  /*d2a0*/  ISETP.GT.AND P3, PT, R87.reuse, 0x29, P2 ;  /* 0x000000295700780c */ /* 0x040fe40001764270 */
[----:B------:R-:W-:Y:S01]  /*d2b0*/  ISETP.GT.AND P4, PT, R87, 0x30, P2 ;  /* 0x000000305700780c */ /* 0x000fe20001784270 */
[--C-:B0-----:R-:W-:Y:S01]  /*d2c0*/  IMAD.IADD R143, R143, 0x1, R31.reuse ;  /* 0x000000018f8f7824 */ /* 0x101fe200078e021f */
[----:B------:R-:W-:Y:S01]  /*d2d0*/  ISETP.GT.AND P6, PT, R87, 0x31, P2 ;  /* 0x000000315700780c */ /* 0x000fe200017c4270 */
[----:B------:R-:W-:Y:S01]  /*d2e0*/  IMAD.IADD R142, R142, 0x1, R31 ;  /* 0x000000018e8e7824 */ /* 0x000fe200078e021f */
[----:B------:R-:W-:-:S02]  /*d2f0*/  ISETP.LT.OR P3, PT, R141, 0x2a, P3 ;  /* 0x0000002a8d00780c */ /* 0x000fc40001f61670 */
[C---:B------:R-:W-:Y:S02]  /*d300*/  ISETP.LT.OR P4, PT, R141.reuse, 0x31, P4 ;  /* 0x000000318d00780c */ /* 0x040fe40002781670 */
[----:B------:R-:W-:Y:S02]  /*d310*/  ISETP.LT.OR P6, PT, R141, 0x32, P6 ;  /* 0x000000328d00780c */ /* 0x000fe400037c1670 */
[----:B------:R-:W-:Y:S02]  /*d320*/  FSEL R44, R44, -INF , !P3 ;  /* 0xff8000002c2c7808 */ /* 0x000fe40005800000 */
[----:B------:R-:W-:Y:S02]  /*d330*/  FSEL R46, R46, -INF , !P4 ;  /* 0xff8000002e2e7808 */ /* 0x000fe40006000000 */
[----:B------:R-:W-:Y:S02]  /*d340*/  FSEL R48, R48, -INF , !P6 ;  /* 0xff80000030307808 */ /* 0x000fe40007000000 */
[----:B------:R-:W-:-:S02]  /*d350*/  ISETP.GT.AND P3, PT, R87, 0x38, P2 ;  /* 0x000000385700780c */ /* 0x000fc40001764270 */
[C---:B------:R-:W-:Y:S02]  /*d360*/  ISETP.GT.AND P4, PT, R87.reuse, 0x39, P2 ;  /* 0x000000395700780c */ /* 0x040fe40001784270 */
[----:B------:R-:W-:Y:S02]  /*d370*/  ISETP.GT.AND P6, PT, R87, 0x40, P2 ;  /* 0x000000405700780c */ /* 0x000fe400017c4270 */
[C---:B------:R-:W-:Y:S02]  /*d380*/  ISETP.LT.OR P3, PT, R141.reuse, 0x39, P3 ;  /* 0x000000398d00780c */ /* 0x040fe40001f61670 */
[C---:B------:R-:W-:Y:S02]  /*d390*/  ISETP.LT.OR P4, PT, R141.reuse, 0x3a, P4 ;  /* 0x0000003a8d00780c */ /* 0x040fe40002781670 */
[----:B------:R-:W-:Y:S02]  /*d3a0*/  ISETP.LT.OR P6, PT, R141, 0x41, P6 ;  /* 0x000000418d00780c */ /* 0x000fe400037c1670 */
[----:B------:R-:W-:-:S02]  /*d3b0*/  FSEL R50, R50, -INF , !P3 ;  /* 0xff80000032327808 */ /* 0x000fc40005800000 */
[----:B------:R-:W-:Y:S02]  /*d3c0*/  FSEL R52, R52, -INF , !P4 ;  /* 0xff80000034347808 */ /* 0x000fe40006000000 */
[----:B------:R-:W-:Y:S02]  /*d3d0*/  FSEL R56, R56, -INF , !P6 ;  /* 0xff80000038387808 */ /* 0x000fe40007000000 */
[C---:B------:R-:W-:Y:S02]  /*d3e0*/  ISETP.GT.AND P3, PT, R87.reuse, 0x41, P2 ;  /* 0x000000415700780c */ /* 0x040fe40001764270 */
[C---:B------:R-:W-:Y:S02]  /*d3f0*/  ISETP.GT.AND P4, PT, R87.reuse, 0x48, P2 ;  /* 0x000000485700780c */ /* 0x040fe40001784270 */
[----:B------:R-:W-:Y:S02]  /*d400*/  ISETP.GT.AND P6, PT, R87, 0x49, P2 ;  /* 0x000000495700780c */ /* 0x000fe400017c4270 */
        /* <DEDUP_REMOVED lines=41> */
[----:B------:R-:W-:Y:S01]  /*d6a0*/  FSEL R140, R140, -INF , !P6 ;  /* 0xff8000008c8c7808 */ /* 0x000fe20007000000 */
[----:B------:R-:W-:Y:S06]  /*d6b0*/  @!P5 BRA `(.L_x_917) ;  /* 0x000000000064d947 */ /* 0x000fec0003800000 */
        /* <DEDUP_REMOVED lines=15> */
.L_x_919:
[----:B------:R-:W-:-:S05]  /*d7b0*/  IMAD.U32 R86, RZ, RZ, UR61 ;  /* 0x0000003dff567e24 */ /* 0x000fca000f8e00ff */
[----:B------:R-:W-:-:S13]  /*d7c0*/  ISETP.NE.AND P3, PT, R86, 0x1, PT ;  /* 0x000000015600780c */ /* 0x000fda0003f65270 */
[----:B------:R-:W0:Y:S02]  /*d7d0*/  @P3 LDC.64 R30, c[0x0][0x9e8] ;  /* 0x00027a00ff1e3b82 */ /* 0x000e240000000a00 */
[----:B0-----:R-:W-:-:S05]  /*d7e0*/  @P3 IMAD.HI.U32 R30, R14, R30, RZ ;  /* 0x0000001e0e1e3227 */ /* 0x001fca00078e00ff */
[----:B------:R-:W-:-:S07]  /*d7f0*/  @P3 SHF.R.U32.HI R14, RZ, R31, R30 ;  /* 0x0000001fff0e3219 */ /* 0x000fce000001161e */
.L_x_920:
[----:B------:R-:W-:Y:S05]  /*d800*/  BSYNC B0 ;  /* 0x0000000000007941 */ /* 0x000fea0003800000 */
.L_x_918:
[----:B------:R-:W-:-:S04]  /*d810*/  IMAD R14, R14, R86, -R85 ;  /* 0x000000560e0e7224 */ /* 0x000fc800078e0a55 */
[----:B------:R-:W-:-:S05]  /*d820*/  IMAD R14, R3, -0x2, R14 ;  /* 0xfffffffe030e7824 */ /* 0x000fca00078e020e */
[----:B------:R-:W-:Y:S02]  /*d830*/  VIADDMNMX R143, R14, R86, R143, PT ;  /* 0x000000560e8f7246 */ /* 0x000fe4000380018f */
[----:B------:R-:W-:-:S07]  /*d840*/  VIMNMX R142, R142, R14, !PT ;  /* 0x0000000e8e8e7248 */ /* 0x000fce0007fe0100 */
.L_x_917:
[----:B------:R-:W-:Y:S01]  /*d850*/  FMNMX.FTZ R31, R54, R15, !PT ;  /* 0x0000000f361f7209 */ /* 0x000fe20007810000 */
[----:B------:R-:W-:Y:S01]  /*d860*/  ULDC UR10, c[0x0][0x988] ;  /* 0x00026200000a7ab9 */ /* 0x000fe20000000800 */
[----:B------:R-:W-:Y:S01]  /*d870*/  ISETP.GT.AND P3, PT, R142, 0x9, P2 ;  /* 0x000000098e00780c */ /* 0x000fe20001764270 */
[----:B------:R-:W-:Y:S01]  /*d880*/  UMOV UR30, UR5 ;  /* 0x00000005001e7c82 */ /* 0x000fe20008000000 */
[----:B------:R-:W-:Y:S02]  /*d890*/  FMNMX.FTZ R31, R24, R31, !PT ;  /* 0x0000001f181f7209 */ /* 0x000fe40007810000 */
[----:B------:R-:W-:Y:S02]  /*d8a0*/  ISETP.LT.OR P3, PT, R143, 0xa, P3 ;  /* 0x0000000a8f00780c */ /* 0x000fe40001f61670 */
[----:B------:R-:W-:Y:S02]  /*d8b0*/  FMNMX.FTZ R31, R26, R31, !PT ;  /* 0x0000001f1a1f7209 */ /* 0x000fe40007810000 */
[----:B------:R-:W-:-:S02]  /*d8c0*/  ISETP.GT.AND P6, PT, R142, 0x8, P2 ;  /* 0x000000088e00780c */ /* 0x000fc400017c4270 */
[----:B------:R-:W-:Y:S02]  /*d8d0*/  FMNMX.FTZ R14, R28, R31, !PT ;  /* 0x0000001f1c0e7209 */ /* 0x000fe40007810000 */
[----:B------:R-:W-:Y:S02]  /*d8e0*/  FSEL R29, R29, -INF , !P3 ;  /* 0xff8000001d1d7808 */ /* 0x000fe40005800000 */
[----:B------:R-:W-:Y:S02]  /*d8f0*/  FMNMX.FTZ R31, R55, R14, !PT ;  /* 0x0000000e371f7209 */ /* 0x000fe40007810000 */
[----:B------:R-:W-:Y:S02]  /*d900*/  ISETP.GT.AND P3, PT, R142, 0x11, P2 ;  /* 0x000000118e00780c */ /* 0x000fe40001764270 */
[----:B------:R-:W-:Y:S02]  /*d910*/  FMNMX.FTZ R31, R144, R31, !PT ;  /* 0x0000001f901f7209 */ /* 0x000fe40007810000 */
[----:B------:R-:W-:-:S02]  /*d920*/  ISETP.LT.OR P6, PT, R143, 0x9, P6 ;  /* 0x000000098f00780c */ /* 0x000fc400037c1670 */
[----:B------:R-:W-:Y:S02]  /*d930*/  FMNMX.FTZ R31, R34, R31, !PT ;  /* 0x0000001f221f7209 */ /* 0x000fe40007810000 */
[----:B------:R-:W-:Y:S02]  /*d940*/  ISETP.LT.OR P3, PT, R143, 0x12, P3 ;  /* 0x000000128f00780c */ /* 0x000fe40001f61670 */
[----:B------:R-:W-:Y:S02]  /*d950*/  FMNMX.FTZ R31, R36, R31, !PT ;  /* 0x0000001f241f7209 */ /* 0x000fe40007810000 */
[----:B------:R-:W-:Y:S02]  /*d960*/  FSEL R27, R27, -INF , !P6 ;  /* 0xff8000001b1b7808 */ /* 0x000fe40007000000 */
        /* <DEDUP_REMOVED lines=35> */
[----:B------:R-:W-:Y:S02]  /*dba0*/  R2UR UR11, R19 ;  /* 0x00000000130b72ca */ /* 0x000fe400000e0000 */
[----:B------:R-:W-:-:S04]  /*dbb0*/  FMNMX.FTZ R14, R75, R14, !PT ;  /* 0x0000000e4b0e7209 */ /* 0x000fc80007810000 */
[----:B------:R-:W-:-:S04]  /*dbc0*/  FMNMX.FTZ R14, R77, R14, !PT ;  /* 0x0000000e4d0e7209 */ /* 0x000fc80007810000 */
[----:B------:R-:W-:-:S04]  /*dbd0*/  FMNMX.FTZ R14, R79, R14, !PT ;  /* 0x0000000e4f0e7209 */ /* 0x000fc80007810000 */
[----:B------:R-:W-:-:S04]  /*dbe0*/  FMNMX.FTZ R14, R81, R14, !PT ;  /* 0x0000000e510e7209 */ /* 0x000fc80007810000 */
[----:B------:R-:W-:-:S04]  /*dbf0*/  FMNMX.FTZ R31, R139, R14, !PT ;  /* 0x0000000e8b1f7209 */ /* 0x000fc80007810000 */
[----:B------:R-:W-:-:S05]  /*dc00*/  FMNMX.FTZ R31, R140, R31, !PT ;  /* 0x0000001f8c1f7209 */ /* 0x000fca0007810000 */
[----:B------:R-:W0:Y:S02]  /*dc10*/  SHFL.BFLY PT, R14, R31, 0x2, 0x1f ;  /* 0x0c401f001f0e7f89 */ /* 0x000e2400000e0000 */
[----:B0-----:R-:W-:-:S05]  /*dc20*/  FMNMX.FTZ R30, R31, R14, !PT ;  /* 0x0000000e1f1e7209 */ /* 0x001fca0007810000 */
[----:B------:R-:W0:Y:S02]  /*dc30*/  SHFL.BFLY PT, R85, R30, 0x1, 0x1f ;  /* 0x0c201f001e557f89 */ /* 0x000e2400000e0000 */
[----:B0-----:R-:W-:-:S04]  /*dc40*/  FMNMX.FTZ R14, R30, R85, !PT ;  /* 0x000000551e0e7209 */ /* 0x001fc80007810000 */
[C---:B------:R-:W-:Y:S01]  /*dc50*/  FSETP.NEU.FTZ.AND P6, PT, R14.reuse, -INF , PT ;  /* 0xff8000000e00780b */ /* 0x040fe20003fdd000 */
[----:B------:R-:W-:-:S03]  /*dc60*/  FMUL.FTZ R31, R14, UR10 ;  /* 0x0000000a0e1f7c20 */ /* 0x000fc60008410000 */
[----:B------:R-:W-:Y:S02]  /*dc70*/  FSEL R146, R14, RZ, P6 ;  /* 0x000000ff0e927208 */ /* 0x000fe40003000000 */
[----:B------:R-:W-:-:S03]  /*dc80*/  FSEL R31, R31, RZ, P6 ;  /* 0x000000ff1f1f7208 */ /* 0x000fc60003000000 */
[----:B------:R-:W-:Y:S02]  /*dc90*/  FADD.FTZ R146, -R146, R15 ;  /* 0x0000000f92927221 */ /* 0x000fe40000010100 */
[--C-:B------:R-:W-:Y:S01]  /*dca0*/  FFMA.FTZ R30, R54, UR10, -R31.reuse ;  /* 0x0000000a361e7c23 */ /* 0x100fe2000801081f */
[--C-:B------:R-:W-:Y:S01]  /*dcb0*/  FFMA.FTZ R54, R24, UR10, -R31.reuse ;  /* 0x0000000a18367c23 */ /* 0x100fe2000801081f */
[----:B------:R-:W-:Y:S01]  /*dcc0*/  FSEL R24, R37, -INF , !P3 ;  /* 0xff80000025187808 */ /* 0x000fe20005800000 */
[--C-:B------:R-:W-:Y:S01]  /*dcd0*/  FFMA.FTZ R87, R28, UR10, -R31.reuse ;  /* 0x0000000a1c577c23 */ /* 0x100fe2000801081f */
[----:B------:R-:W-:Y:S01]  /*dce0*/  ISETP.GT.AND P3, PT, R142, 0x21, P2 ;  /* 0x000000218e00780c */ /* 0x000fe20001764270 */
[----:B------:R0:W-:Y:S01]  /*dcf0*/  MUFU.EX2 R37, R54 ;  /* 0x0000003600257308 */ /* 0x0001e20000000800 */
[----:B------:R-:W-:Y:S01]  /*dd00*/  FSEL R28, R43, -INF , !P4 ;  /* 0xff8000002b1c7808 */ /* 0x000fe20006000000 */
[--C-:B------:R-:W-:Y:S01]  /*dd10*/  FFMA.FTZ R42, R42, UR10, -R31.reuse ;  /* 0x0000000a2a2a7c23 */ /* 0x100fe2000801081f */
[----:B------:R-:W-:Y:S01]  /*dd20*/  ISETP.LT.OR P3, PT, R143, 0x22, P3 ;  /* 0x000000228f00780c */ /* 0x000fe20001f61670 */
[--C-:B------:R-:W-:Y:S01]  /*dd30*/  FFMA.FTZ R149, R138, UR10, -R31.reuse ;  /* 0x0000000a8a957c23 */ /* 0x100fe2000801081f */
[----:B------:R-:W-:Y:S01]  /*dd40*/  ISETP.GT.AND P4, PT, R142, 0x29, P2 ;  /* 0x000000298e00780c */ /* 0x000fe20001784270 */
[--C-:B------:R-:W-:Y:S01]  /*dd50*/  FFMA.FTZ R141, R44, UR10, -R31.reuse ;  /* 0x0000000a2c8d7c23 */ /* 0x100fe2000801081f */
[----:B------:R-:W-:Y:S01]  /*dd60*/  FSEL R41, R41, -INF , !P3 ;  /* 0xff80000029297808 */ /* 0x000fe20005800000 */
[----:B------:R1:W-:Y:S01]  /*dd70*/  MUFU.EX2 R43, R87 ;  /* 0x00000057002b7308 */ /* 0x0003e20000000800 */
[----:B------:R-:W-:Y:S01]  /*dd80*/  ISETP.GT.AND P3, PT, R142, RZ, P2 ;  /* 0x000000ff8e00720c */ /* 0x000fe20001764270 */
[--C-:B0-----:R-:W-:Y:S01]  /*dd90*/  FFMA.FTZ R54, R55, UR10, -R31.reuse ;  /* 0x0000000a37367c23 */ /* 0x101fe2000801081f */
[C---:B------:R-:W-:Y:S01]  /*dda0*/  ISETP.LT.OR P4, PT, R143.reuse, 0x2a, P4 ;  /* 0x0000002a8f00780c */ /* 0x040fe20002781670 */
[--C-:B------:R-:W-:Y:S01]  /*ddb0*/  FFMA.FTZ R44, R56, UR10, -R31.reuse ;  /* 0x0000000a382c7c23 */ /* 0x100fe2000801081f */
[----:B------:R-:W-:Y:S01]  /*ddc0*/  ISETP.LT.OR P3, PT, R143, 0x1, P3 ;  /* 0x000000018f00780c */ /* 0x000fe20001f61670 */
[--C-:B------:R-:W-:Y:S01]  /*ddd0*/  FFMA.FTZ R147, R52, UR10, -R31.reuse ;  /* 0x0000000a34937c23 */ /* 0x100fe2000801081f */
[----:B------:R-:W-:Y:S01]  /*dde0*/  FSEL R45, R45, -INF , !P4 ;  /* 0xff8000002d2d7808 */ /* 0x000fe20006000000 */
[--C-:B------:R-:W-:Y:S01]  /*ddf0*/  FFMA.FTZ R52, R71, UR10, -R31.reuse ;  /* 0x0000000a47347c23 */ /* 0x100fe2000801081f */
[----:B------:R-:W-:Y:S01]  /*de00*/  FSEL R85, R21, -INF , !P3 ;  /* 0xff80000015557808 */ /* 0x000fe20005800000 */
[--C-:B-1----:R-:W-:Y:S01]  /*de10*/  FFMA.FTZ R87, R144, UR10, -R31.reuse ;  /* 0x0000000a90577c23 */ /* 0x102fe2000801081f */
[----:B------:R-:W-:Y:S01]  /*de20*/  ISETP.GT.AND P3, PT, R142, 0x30, P2 ;  /* 0x000000308e00780c */ /* 0x000fe20001764270 */
[--C-:B------:R-:W-:Y:S01]  /*de30*/  FFMA.FTZ R46, R46, UR10, -R31.reuse ;  /* 0x0000000a2e2e7c23 */ /* 0x100fe2000801081f */
[----:B------:R-:W-:Y:S01]  /*de40*/  FMNMX.FTZ R86, R85, R20, !PT ;  /* 0x0000001455567209 */ /* 0x000fe20007810000 */
[--C-:B------:R-:W-:Y:S01]  /*de50*/  FFMA.FTZ R145, R48, UR10, -R31.reuse ;  /* 0x0000000a30917c23 */ /* 0x100fe2000801081f */
[----:B------:R-:W-:Y:S01]  /*de60*/  ISETP.LT.OR P3, PT, R143, 0x31, P3 ;  /* 0x000000318f00780c */ /* 0x000fe20001f61670 */
[--C-:B------:R-:W-:Y:S01]  /*de70*/  FFMA.FTZ R48, R63, UR10, -R31.reuse ;  /* 0x0000000a3f307c23 */ /* 0x100fe2000801081f */
[----:B------:R-:W-:Y:S01]  /*de80*/  FMNMX.FTZ R86, R25, R86, !PT ;  /* 0x0000005619567209 */ /* 0x000fe20007810000 */
[--C-:B------:R-:W-:Y:S01]  /*de90*/  FFMA.FTZ R26, R26, UR10, -R31.reuse ;  /* 0x0000000a1a1a7c23 */ /* 0x100fe2000801081f */
[----:B------:R-:W-:Y:S01]  /*dea0*/  FSEL R55, R47, -INF , !P3 ;  /* 0xff8000002f377808 */ /* 0x000fe20005800000 */
[--C-:B------:R-:W-:Y:S01]  /*deb0*/  FFMA.FTZ R34, R34, UR10, -R31.reuse ;  /* 0x0000000a22227c23 */ /* 0x100fe2000801081f */
[----:B------:R-:W-:Y:S01]  /*dec0*/  FMNMX.FTZ R86, R27, R86, !PT ;  /* 0x000000561b567209 */ /* 0x000fe20007810000 */
[----:B------:R0:W-:Y:S01]  /*ded0*/  MUFU.EX2 R47, R87 ;  /* 0x00000057002f7308 */ /* 0x0001e20000000800 */
[----:B------:R-:W-:Y:S01]  /*dee0*/  ISETP.GT.AND P3, PT, R142, 0x38, P2 ;  /* 0x000000388e00780c */ /* 0x000fe20001764270 */
[--C-:B------:R-:W-:Y:S01]  /*def0*/  FFMA.FTZ R63, R73, UR10, -R31.reuse ;  /* 0x0000000a493f7c23 */ /* 0x100fe2000801081f */
[----:B------:R-:W-:Y:S01]  /*df00*/  FMNMX.FTZ R21, R29, R86, !PT ;  /* 0x000000561d157209 */ /* 0x000fe20007810000 */
[----:B------:R-:W-:Y:S01]  /*df10*/  FFMA.FTZ R140, R140, UR10, -R31 ;  /* 0x0000000a8c8c7c23 */ /* 0x000fe2000801081f */
[----:B------:R-:W-:Y:S01]  /*df20*/  ISETP.LT.OR P3, PT, R143, 0x39, P3 ;  /* 0x000000398f00780c */ /* 0x000fe20001f61670 */
[----:B------:R-:W-:Y:S01]  /*df30*/  FMUL.FTZ R15, R146, UR10 ;  /* 0x0000000a920f7c20 */ /* 0x000fe20008410000 */
[----:B------:R-:W-:Y:S01]  /*df40*/  FMNMX.FTZ R144, R32, R21, !PT ;  /* 0x0000001520907209 */ /* 0x000fe20007810000 */
[----:B------:R-:W-:Y:S01]  /*df50*/  MUFU.EX2 R30, R30 ;  /* 0x0000001e001e7308 */ /* 0x000fe20000000800 */
[----:B------:R-:W-:-:S02]  /*df60*/  ISETP.GT.AND P4, PT, R142, 0x31, P2 ;  /* 0x000000318e00780c */ /* 0x000fc40001784270 */
[----:B------:R-:W-:Y:S02]  /*df70*/  FMNMX.FTZ R144, R33, R144, !PT ;  /* 0x0000009021907209 */ /* 0x000fe40007810000 */
[----:B------:R-:W-:Y:S01]  /*df80*/  FSEL R86, R51, -INF , !P3 ;  /* 0xff80000033567808 */ /* 0x000fe20005800000 */
[--C-:B------:R-:W-:Y:S01]  /*df90*/  FFMA.FTZ R51, R36, UR10, -R31.reuse ;  /* 0x0000000a24337c23 */ /* 0x100fe2000801081f */
[----:B------:R-:W-:Y:S01]  /*dfa0*/  FMNMX.FTZ R21, R35, R144, !PT ;  /* 0x0000009023157209 */ /* 0x000fe20007810000 */
[----:B------:R-:W-:Y:S01]  /*dfb0*/  FFMA.FTZ R36, R38, UR10, -R31 ;  /* 0x0000000a26247c23 */ /* 0x000fe2000801081f */
[----:B------:R-:W-:Y:S01]  /*dfc0*/  ISETP.LT.OR P4, PT, R143, 0x32, P4 ;  /* 0x000000328f00780c */ /* 0x000fe20002781670 */
[----:B------:R-:W1:Y:S01]  /*dfd0*/  MUFU.EX2 R15, R15 ;  /* 0x0000000f000f7308 */ /* 0x000e620000000800 */
[----:B------:R-:W-:Y:S02]  /*dfe0*/  FMNMX.FTZ R38, R24, R21, !PT ;  /* 0x0000001518267209 */ /* 0x000fe40007810000 */
[----:B------:R-:W-:-:S02]  /*dff0*/  FSEL R49, R49, -INF , !P4 ;  /* 0xff80000031317808 */ /* 0x000fc40006000000 */
[----:B------:R-:W-:Y:S02]  /*e000*/  FMNMX.FTZ R38, R39, R38, !PT ;  /* 0x0000002627267209 */ /* 0x000fe40007810000 */
[----:B------:R-:W-:Y:S01]  /*e010*/  ISETP.GT.AND P4, PT, R142, 0x39, P2 ;  /* 0x000000398e00780c */ /* 0x000fe20001784270 */
[----:B------:R-:W-:Y:S01]  /*e020*/  MUFU.EX2 R26, R26 ;  /* 0x0000001a001a7308 */ /* 0x000fe20000000800 */
[----:B------:R-:W-:Y:S02]  /*e030*/  FMNMX.FTZ R21, R41, R38, !PT ;  /* 0x0000002629157209 */ /* 0x000fe40007810000 */
[----:B------:R-:W-:Y:S02]  /*e040*/  ISETP.LT.OR P4, PT, R143, 0x3a, P4 ;  /* 0x0000003a8f00780c */ /* 0x000fe40002781670 */
[----:B------:R-:W-:Y:S02]  /*e050*/  FMNMX.FTZ R38, R28, R21, !PT ;  /* 0x000000151c267209 */ /* 0x000fe40007810000 */
[----:B0-----:R-:W-:Y:S01]  /*e060*/  FSEL R87, R53, -INF , !P4 ;  /* 0xff80000035577808 */ /* 0x001fe20006000000 */
[--C-:B------:R-:W-:Y:S01]  /*e070*/  FFMA.FTZ R53, R40, UR10, -R31.reuse ;  /* 0x0000000a28357c23 */ /* 0x100fe2000801081f */
[----:B------:R-:W-:Y:S01]  /*e080*/  FMNMX.FTZ R40, R45, R38, !PT ;  /* 0x000000262d287209 */ /* 0x000fe20007810000 */
[----:B------:R-:W-:Y:S01]  /*e090*/  MUFU.EX2 R54, R54 ;  /* 0x0000003600367308 */ /* 0x000fe20000000800 */
[----:B------:R-:W-:Y:S01]  /*e0a0*/  ISETP.GT.AND P3, PT, R142, 0x40, P2 ;  /* 0x000000408e00780c */ /* 0x000fe20001764270 */
[-C--:B-1----:R-:W-:Y:S01]  /*e0b0*/  FMUL.FTZ R88, R88, R15.reuse ;  /* 0x0000000f58587220 */ /* 0x082fe20000410000 */
[----:B------:R-:W-:Y:S01]  /*e0c0*/  FMNMX.FTZ R40, R55, R40, !PT ;  /* 0x0000002837287209 */ /* 0x000fe20007810000 */
[-C--:B------:R-:W-:Y:S01]  /*e0d0*/  FMUL.FTZ R89, R89, R15.reuse ;  /* 0x0000000f59597220 */ /* 0x080fe20000410000 */
[----:B------:R-:W-:Y:S01]  /*e0e0*/  ISETP.LT.OR P3, PT, R143, 0x41, P3 ;  /* 0x000000418f00780c */ /* 0x000fe20001f61670 */
[-C--:B------:R-:W-:Y:S01]  /*e0f0*/  FMUL.FTZ R92, R92, R15.reuse ;  /* 0x0000000f5c5c7220 */ /* 0x080fe20000410000 */
[----:B------:R-:W-:Y:S01]  /*e100*/  ISETP.GT.AND P4, PT, R142, 0x41, P2 ;  /* 0x000000418e00780c */ /* 0x000fe20001784270 */
[----:B------:R0:W-:Y:S01]  /*e110*/  MUFU.EX2 R38, R42 ;  /* 0x0000002a00267308 */ /* 0x0001e20000000800 */
[----:B------:R-:W-:Y:S01]  /*e120*/  FMNMX.FTZ R21, R49, R40, !PT ;  /* 0x0000002831157209 */ /* 0x000fe20007810000 */
[-C--:B------:R-:W-:Y:S01]  /*e130*/  FMUL.FTZ R93, R93, R15.reuse ;  /* 0x0000000f5d5d7220 */ /* 0x080fe20000410000 */
[----:B------:R-:W-:Y:S01]  /*e140*/  FSEL R57, R57, -INF , !P3 ;  /* 0xff80000039397808 */ /* 0x000fe20005800000 */
[-C--:B------:R-:W-:Y:S01]  /*e150*/  FMUL.FTZ R96, R96, R15.reuse ;  /* 0x0000000f60607220 */ /* 0x080fe20000410000 */
[----:B------:R-:W-:Y:S01]  /*e160*/  ISETP.GT.AND P3, PT, R142, 0x48, P2 ;  /* 0x000000488e00780c */ /* 0x000fe20001764270 */
[----:B------:R-:W-:Y:S01]  /*e170*/  FMUL.FTZ R97, R97, R15 ;  /* 0x0000000f61617220 */ /* 0x000fe20000410000 */
[C---:B------:R-:W-:Y:S01]  /*e180*/  ISETP.LT.OR P4, PT, R143.reuse, 0x42, P4 ;  /* 0x000000428f00780c */ /* 0x040fe20002781670 */
[----:B------:R-:W-:Y:S01]  /*e190*/  MUFU.EX2 R34, R34 ;  /* 0x0000002200227308 */ /* 0x000fe20000000800 */
[----:B------:R-:W-:Y:S01]  /*e1a0*/  FMNMX.FTZ R40, R86, R21, !PT ;  /* 0x0000001556287209 */ /* 0x000fe20007810000 */
[-C--:B------:R-:W-:Y:S01]  /*e1b0*/  FMUL.FTZ R100, R100, R15.reuse ;  /* 0x0000000f64647220 */ /* 0x080fe20000410000 */
[----:B------:R-:W-:Y:S01]  /*e1c0*/  ISETP.LT.OR P3, PT, R143, 0x49, P3 ;  /* 0x000000498f00780c */ /* 0x000fe20001f61670 */
[-C--:B------:R-:W-:Y:S01]  /*e1d0*/  FMUL.FTZ R101, R101, R15.reuse ;  /* 0x0000000f65657220 */ /* 0x080fe20000410000 */
[----:B------:R-:W-:Y:S01]  /*e1e0*/  FSEL R58, R58, -INF , !P4 ;  /* 0xff8000003a3a7808 */ /* 0x000fe20006000000 */
[-C--:B------:R-:W-:Y:S01]  /*e1f0*/  FMUL.FTZ R104, R104, R15.reuse ;  /* 0x0000000f68687220 */ /* 0x080fe20000410000 */
[----:B------:R-:W-:Y:S01]  /*e200*/  ISETP.GT.AND P4, PT, R142, 0x49, P2 ;  /* 0x000000498e00780c */ /* 0x000fe20001784270 */
[----:B------:R-:W-:Y:S01]  /*e210*/  MUFU.EX2 R51, R51 ;  /* 0x0000003300337308 */ /* 0x000fe20000000800 */
[----:B0-----:R-:W-:Y:S01]  /*e220*/  FMNMX.FTZ R42, R87, R40, !PT ;  /* 0x00000028572a7209 */ /* 0x001fe20007810000 */
[-C--:B------:R-:W-:Y:S01]  /*e230*/  FMUL.FTZ R105, R105, R15.reuse ;  /* 0x0000000f69697220 */ /* 0x080fe20000410000 */
[----:B------:R-:W-:Y:S01]  /*e240*/  FSEL R60, R60, -INF , !P3 ;  /* 0xff8000003c3c7808 */ /* 0x000fe20005800000 */
[-C--:B------:R-:W-:Y:S01]  /*e250*/  FMUL.FTZ R108, R108, R15.reuse ;  /* 0x0000000f6c6c7220 */ /* 0x080fe20000410000 */
[----:B------:R-:W-:Y:S01]  /*e260*/  ISETP.GT.AND P3, PT, R142, 0x50, P2 ;  /* 0x000000508e00780c */ /* 0x000fe20001764270 */
[----:B------:R-:W-:Y:S01]  /*e270*/  FMUL.FTZ R109, R109, R15 ;  /* 0x0000000f6d6d7220 */ /* 0x000fe20000410000 */
[----:B------:R-:W-:Y:S01]  /*e280*/  ISETP.LT.OR P4, PT, R143, 0x4a, P4 ;  /* 0x0000004a8f00780c */ /* 0x000fe20002781670 */
[----:B------:R0:W-:Y:S01]  /*e290*/  MUFU.EX2 R40, R46 ;  /* 0x0000002e00287308 */ /* 0x0001e20000000800 */
[----:B------:R-:W-:Y:S01]  /*e2a0*/  FMNMX.FTZ R21, R57, R42, !PT ;  /* 0x0000002a39157209 */ /* 0x000fe20007810000 */
[--C-:B------:R-:W-:Y:S01]  /*e2b0*/  FFMA.FTZ R42, R50, UR10, -R31.reuse ;  /* 0x0000000a322a7c23 */ /* 0x100fe2000801081f */
[----:B------:R-:W-:Y:S01]  /*e2c0*/  ISETP.LT.OR P3, PT, R143, 0x51, P3 ;  /* 0x000000518f00780c */ /* 0x000fe20001f61670 */
[--C-:B------:R-:W-:Y:S01]  /*e2d0*/  FFMA.FTZ R50, R67, UR10, -R31.reuse ;  /* 0x0000000a43327c23 */ /* 0x100fe2000801081f */
[----:B------:R-:W-:Y:S01]  /*e2e0*/  FSEL R62, R62, -INF , !P4 ;  /* 0xff8000003e3e7808 */ /* 0x000fe20006000000 */
[--C-:B------:R-:W-:Y:S01]  /*e2f0*/  FFMA.FTZ R67, R139, UR10, -R31.reuse ;  /* 0x0000000a8b437c23 */ /* 0x100fe2000801081f */
[----:B------:R-:W-:Y:S01]  /*e300*/  ISETP.GT.AND P4, PT, R142, 0x51, P2 ;  /* 0x000000518e00780c */ /* 0x000fe20001784270 */
[----:B------:R-:W-:Y:S01]  /*e310*/  MUFU.EX2 R36, R36 ;  /* 0x0000002400247308 */ /* 0x000fe20000000800 */
[----:B------:R-:W-:Y:S01]  /*e320*/  FMNMX.FTZ R21, R58, R21, !PT ;  /* 0x000000153a157209 */ /* 0x000fe20007810000 */
[--C-:B0-----:R-:W-:Y:S01]  /*e330*/  FFMA.FTZ R46, R59, UR10, -R31.reuse ;  /* 0x0000000a3b2e7c23 */ /* 0x101fe2000801081f */
[----:B------:R-:W-:Y:S01]  /*e340*/  FSEL R64, R64, -INF , !P3 ;  /* 0xff80000040407808 */ /* 0x000fe20005800000 */
[--C-:B------:R-:W-:Y:S01]  /*e350*/  FFMA.FTZ R59, R65, UR10, -R31.reuse ;  /* 0x0000000a413b7c23 */ /* 0x100fe2000801081f */
[----:B------:R-:W-:Y:S01]  /*e360*/  ISETP.GT.AND P3, PT, R142, 0x58, P2 ;  /* 0x000000588e00780c */ /* 0x000fe20001764270 */
[----:B------:R-:W-:Y:S01]  /*e370*/  FFMA.FTZ R65, R77, UR10, -R31 ;  /* 0x0000000a4d417c23 */ /* 0x000fe2000801081f */
[C---:B------:R-:W-:Y:S01]  /*e380*/  ISETP.LT.OR P4, PT, R143.reuse, 0x52, P4 ;  /* 0x000000528f00780c */ /* 0x040fe20002781670 */
[----:B------:R-:W-:Y:S01]  /*e390*/  MUFU.EX2 R53, R53 ;  /* 0x0000003500357308 */ /* 0x000fe20000000800 */
[----:B------:R-:W-:Y:S01]  /*e3a0*/  FMNMX.FTZ R21, R60, R21, !PT ;  /* 0x000000153c157209 */ /* 0x000fe20007810000 */
[-C--:B------:R-:W-:Y:S01]  /*e3b0*/  FMUL.FTZ R112, R112, R15.reuse ;  /* 0x0000000f70707220 */ /* 0x080fe20000410000 */
[----:B------:R-:W-:Y:S01]  /*e3c0*/  ISETP.LT.OR P3, PT, R143, 0x59, P3 ;  /* 0x000000598f00780c */ /* 0x000fe20001f61670 */
[-C--:B------:R-:W-:Y:S01]  /*e3d0*/  FMUL.FTZ R113, R113, R15.reuse ;  /* 0x0000000f71717220 */ /* 0x080fe20000410000 */
[----:B------:R-:W-:Y:S01]  /*e3e0*/  FSEL R66, R66, -INF , !P4 ;  /* 0xff80000042427808 */ /* 0x000fe20006000000 */
[----:B------:R-:W-:Y:S01]  /*e3f0*/  FMUL.FTZ R116, R116, R15 ;  /* 0x0000000f74747220 */ /* 0x000fe20000410000 */
[----:B------:R-:W-:Y:S01]  /*e400*/  FMNMX.FTZ R21, R62, R21, !PT ;  /* 0x000000153e157209 */ /* 0x000fe20007810000 */
[----:B------:R-:W-:Y:S01]  /*e410*/  MUFU.EX2 R141, R141 ;  /* 0x0000008d008d7308 */ /* 0x000fe20000000800 */
[----:B------:R-:W-:Y:S01]  /*e420*/  ISETP.GT.AND P4, PT, R142, 0x59, P2 ;  /* 0x000000598e00780c */ /* 0x000fe20001784270 */
[-C--:B------:R-:W-:Y:S01]  /*e430*/  FMUL.FTZ R117, R117, R15.reuse ;  /* 0x0000000f75757220 */ /* 0x080fe20000410000 */
[----:B------:R-:W-:Y:S01]  /*e440*/  FSEL R68, R68, -INF , !P3 ;  /* 0xff80000044447808 */ /* 0x000fe20005800000 */
[----:B------:R-:W-:Y:S01]  /*e450*/  FMUL.FTZ R120, R120, R15 ;  /* 0x0000000f78787220 */ /* 0x000fe20000410000 */
[----:B------:R-:W-:Y:S01]  /*e460*/  FMNMX.FTZ R21, R64, R21, !PT ;  /* 0x0000001540157209 */ /* 0x000fe20007810000 */
[-C--:B------:R-:W-:Y:S01]  /*e470*/  FMUL.FTZ R121, R121, R15.reuse ;  /* 0x0000000f79797220 */ /* 0x080fe20000410000 */
[----:B------:R-:W-:Y:S01]  /*e480*/  ISETP.GT.AND P3, PT, R142, 0x60, P2 ;  /* 0x000000608e00780c */ /* 0x000fe20001764270 */
[----:B------:R-:W-:Y:S01]  /*e490*/  MUFU.EX2 R145, R145 ;  /* 0x0000009100917308 */ /* 0x000fe20000000800 */
[----:B------:R-:W-:Y:S01]  /*e4a0*/  ISETP.LT.OR P4, PT, R143, 0x5a, P4 ;  /* 0x0000005a8f00780c */ /* 0x000fe20002781670 */
[----:B------:R-:W-:Y:S01]  /*e4b0*/  FMUL.FTZ R124, R124, R15 ;  /* 0x0000000f7c7c7220 */ /* 0x000fe20000410000 */
[----:B------:R-:W-:Y:S01]  /*e4c0*/  FMNMX.FTZ R21, R66, R21, !PT ;  /* 0x0000001542157209 */ /* 0x000fe20007810000 */
[-C--:B------:R-:W-:Y:S01]  /*e4d0*/  FMUL.FTZ R125, R125, R15.reuse ;  /* 0x0000000f7d7d7220 */ /* 0x080fe20000410000 */
[----:B------:R-:W-:Y:S01]  /*e4e0*/  ISETP.LT.OR P3, PT, R143, 0x61, P3 ;  /* 0x000000618f00780c */ /* 0x000fe20001f61670 */
[-C--:B------:R-:W-:Y:S01]  /*e4f0*/  FMUL.FTZ R128, R128, R15.reuse ;  /* 0x0000000f80807220 */ /* 0x080fe20000410000 */
[----:B------:R-:W-:Y:S01]  /*e500*/  FSEL R70, R70, -INF , !P4 ;  /* 0xff80000046467808 */ /* 0x000fe20006000000 */
[----:B------:R-:W-:Y:S01]  /*e510*/  MUFU.EX2 R42, R42 ;  /* 0x0000002a002a7308 */ /* 0x000fe20000000800 */
[----:B------:R-:W-:Y:S01]  /*e520*/  ISETP.GT.AND P4, PT, R142, 0x61, P2 ;  /* 0x000000618e00780c */ /* 0x000fe20001784270 */
[----:B------:R-:W-:Y:S01]  /*e530*/  FMUL.FTZ R129, R129, R15 ;  /* 0x0000000f81817220 */ /* 0x000fe20000410000 */
[----:B------:R-:W-:Y:S01]  /*e540*/  FMNMX.FTZ R21, R68, R21, !PT ;  /* 0x0000001544157209 */ /* 0x000fe20007810000 */
[-C--:B------:R-:W-:Y:S01]  /*e550*/  FMUL.FTZ R132, R132, R15.reuse ;  /* 0x0000000f84847220 */ /* 0x080fe20000410000 */
[----:B------:R-:W-:Y:S01]  /*e560*/  FSEL R72, R72, -INF , !P3 ;  /* 0xff80000048487808 */ /* 0x000fe20005800000 */
[----:B------:R-:W-:Y:S01]  /*e570*/  FMUL.FTZ R133, R133, R15 ;  /* 0x0000000f85857220 */ /* 0x000fe20000410000 */
[----:B------:R-:W-:Y:S01]  /*e580*/  ISETP.GT.AND P3, PT, R142, 0x68, P2 ;  /* 0x000000688e00780c */ /* 0x000fe20001764270 */
[----:B------:R-:W-:Y:S01]  /*e590*/  MUFU.EX2 R147, R147 ;  /* 0x0000009300937308 */ /* 0x000fe20000000800 */
[----:B------:R-:W-:-:S02]  /*e5a0*/  ISETP.LT.OR P4, PT, R143, 0x62, P4 ;  /* 0x000000628f00780c */ /* 0x000fc40002781670 */
[----:B------:R-:W-:Y:S02]  /*e5b0*/  FMNMX.FTZ R21, R70, R21, !PT ;  /* 0x0000001546157209 */ /* 0x000fe40007810000 */
[----:B------:R-:W-:Y:S02]  /*e5c0*/  ISETP.LT.OR P3, PT, R143, 0x69, P3 ;  /* 0x000000698f00780c */ /* 0x000fe40001f61670 */
[----:B------:R-:W-:Y:S01]  /*e5d0*/  FSEL R74, R74, -INF , !P4 ;  /* 0xff8000004a4a7808 */ /* 0x000fe20006000000 */
[----:B------:R-:W-:Y:S01]  /*e5e0*/  MUFU.EX2 R44, R44 ;  /* 0x0000002c002c7308 */ /* 0x000fe20000000800 */
[----:B------:R-:W-:Y:S02]  /*e5f0*/  ISETP.GT.AND P4, PT, R142, 0x69, P2 ;  /* 0x000000698e00780c */ /* 0x000fe40001784270 */
[----:B------:R-:W-:Y:S02]  /*e600*/  FMNMX.FTZ R21, R72, R21, !PT ;  /* 0x0000001548157209 */ /* 0x000fe40007810000 */
[----:B------:R-:W-:-:S02]  /*e610*/  FSEL R76, R76, -INF , !P3 ;  /* 0xff8000004c4c7808 */ /* 0x000fc40005800000 */
[----:B------:R-:W-:Y:S01]  /*e620*/  ISETP.GT.AND P3, PT, R142, 0x70, P2 ;  /* 0x000000708e00780c */ /* 0x000fe20001764270 */
[----:B------:R-:W-:Y:S01]  /*e630*/  MUFU.EX2 R149, R149 ;  /* 0x0000009500957308 */ /* 0x000fe20000000800 */
[C---:B------:R-:W-:Y:S02]  /*e640*/  ISETP.LT.OR P4, PT, R143.reuse, 0x6a, P4 ;  /* 0x0000006a8f00780c */ /* 0x040fe40002781670 */
[----:B------:R-:W-:Y:S02]  /*e650*/  FMNMX.FTZ R21, R74, R21, !PT ;  /* 0x000000154a157209 */ /* 0x000fe40007810000 */
[----:B------:R-:W-:Y:S02]  /*e660*/  ISETP.LT.OR P3, PT, R143, 0x71, P3 ;  /* 0x000000718f00780c */ /* 0x000fe40001f61670 */
[----:B------:R-:W-:Y:S01]  /*e670*/  FSEL R144, R78, -INF , !P4 ;  /* 0xff8000004e907808 */ /* 0x000fe20006000000 */
[----:B------:R-:W-:Y:S01]  /*e680*/  MUFU.EX2 R46, R46 ;  /* 0x0000002e002e7308 */ /* 0x000fe20000000800 */
[----:B------:R-:W-:-:S02]  /*e690*/  ISETP.GT.AND P4, PT, R142, 0x71, P2 ;  /* 0x000000718e00780c */ /* 0x000fc40001784270 */
[----:B------:R-:W-:Y:S02]  /*e6a0*/  FMNMX.FTZ R21, R76, R21, !PT ;  /* 0x000000154c157209 */ /* 0x000fe40007810000 */
[----:B------:R-:W-:Y:S01]  /*e6b0*/  FSEL R138, R80, -INF , !P3 ;  /* 0xff800000508a7808 */ /* 0x000fe20005800000 */
[----:B------:R-:W-:Y:S01]  /*e6c0*/  FFMA.FTZ R80, R81, UR10, -R31 ;  /* 0x0000000a51507c23 */ /* 0x000fe2000801081f */
[----:B------:R-:W-:Y:S01]  /*e6d0*/  ISETP.GT.AND P3, PT, R142, 0x78, P2 ;  /* 0x000000788e00780c */ /* 0x000fe20001764270 */
[----:B------:R-:W-:Y:S01]  /*e6e0*/  MUFU.EX2 R48, R48 ;  /* 0x0000003000307308 */ /* 0x000fe20000000800 */
[----:B------:R-:W-:Y:S02]  /*e6f0*/  ISETP.LT.OR P4, PT, R143, 0x72, P4 ;  /* 0x000000728f00780c */ /* 0x000fe40002781670 */
[----:B------:R-:W-:Y:S02]  /*e700*/  FMNMX.FTZ R21, R144, R21, !PT ;  /* 0x0000001590157209 */ /* 0x000fe40007810000 */
[----:B------:R-:W-:-:S02]  /*e710*/  ISETP.GT.AND P2, PT, R142, 0x79, P2 ;  /* 0x000000798e00780c */ /* 0x000fc40001744270 */
[C---:B------:R-:W-:Y:S01]  /*e720*/  ISETP.LT.OR P3, PT, R143.reuse, 0x79, P3 ;  /* 0x000000798f00780c */ /* 0x040fe20001f61670 */
[----:B------:R-:W-:Y:S01]  /*e730*/  MUFU.EX2 R59, R59 ;  /* 0x0000003b003b7308 */ /* 0x000fe20000000800 */
[----:B------:R-:W-:Y:S02]  /*e740*/  FSEL R82, R82, -INF , !P4 ;  /* 0xff80000052527808 */ /* 0x000fe40006000000 */
[----:B------:R-:W-:Y:S02]  /*e750*/  FMNMX.FTZ R21, R138, R21, !PT ;  /* 0x000000158a157209 */ /* 0x000fe40007810000 */
[----:B------:R-:W-:Y:S02]  /*e760*/  ISETP.LT.OR P2, PT, R143, 0x7a, P2 ;  /* 0x0000007a8f00780c */ /* 0x000fe40001741670 */
[----:B------:R-:W-:Y:S01]  /*e770*/  FSEL R142, R83, -INF , !P3 ;  /* 0xff800000538e7808 */ /* 0x000fe20005800000 */
[--C-:B------:R-:W-:Y:S01]  /*e780*/  FFMA.FTZ R83, R61, UR10, -R31.reuse ;  /* 0x0000000a3d537c23 */ /* 0x100fe2000801081f */
[----:B------:R-:W-:Y:S01]  /*e790*/  FMNMX.FTZ R21, R82, R21, !PT ;  /* 0x0000001552157209 */ /* 0x000fe20007810000 */
[--C-:B------:R-:W-:Y:S01]  /*e7a0*/  FFMA.FTZ R61, R69, UR10, -R31.reuse ;  /* 0x0000000a453d7c23 */ /* 0x100fe2000801081f */
[----:B------:R-:W-:Y:S01]  /*e7b0*/  FSEL R84, R84, -INF , !P2 ;  /* 0xff80000054547808 */ /* 0x000fe20005000000 */
[----:B------:R-:W-:Y:S01]  /*e7c0*/  FFMA.FTZ R69, R79, UR10, -R31 ;  /* 0x0000000a4f457c23 */ /* 0x000fe2000801081f */
[----:B------:R-:W-:Y:S01]  /*e7d0*/  FMNMX.FTZ R21, R142, R21, !PT ;  /* 0x000000158e157209 */ /* 0x000fe20007810000 */
[----:B------:R-:W-:Y:S03]  /*e7e0*/  MUFU.EX2 R83, R83 ;  /* 0x0000005300537308 */ /* 0x000fe60000000800 */
[----:B------:R-:W-:-:S05]  /*e7f0*/  FMNMX.FTZ R21, R84, R21, !PT ;  /* 0x0000001554157209 */ /* 0x000fca0007810000 */
[----:B------:R-:W0:Y:S01]  /*e800*/  SHFL.BFLY PT, R56, R21, 0x2, 0x1f ;  /* 0x0c401f0015387f89 */ /* 0x000e2200000e0000 */
[----:B------:R-:W-:Y:S08]  /*e810*/  MUFU.EX2 R50, R50 ;  /* 0x0000003200327308 */ /* 0x000ff00000000800 */
[----:B------:R-:W-:Y:S08]  /*e820*/  MUFU.EX2 R61, R61 ;  /* 0x0000003d003d7308 */ /* 0x000ff00000000800 */
[----:B------:R-:W-:Y:S01]  /*e830*/  MUFU.EX2 R52, R52 ;  /* 0x0000003400347308 */ /* 0x000fe20000000800 */
[----:B0-----:R-:W-:Y:S01]  /*e840*/  FMNMX.FTZ R71, R21, R56, !PT ;  /* 0x0000003815477209 */ /* 0x001fe20007810000 */
[----:B------:R-:W-:-:S06]  /*e850*/  FFMA.FTZ R56, R75, UR10, -R31 ;  /* 0x0000000a4b387c23 */ /* 0x000fcc000801081f */
[----:B------:R-:W-:Y:S01]  /*e860*/  MUFU.EX2 R63, R63 ;  /* 0x0000003f003f7308 */ /* 0x000fe20000000800 */
[----:B------:R-:W0:Y:S07]  /*e870*/  SHFL.BFLY PT, R78, R71, 0x1, 0x1f ;  /* 0x0c201f00474e7f89 */ /* 0x000e2e00000e0000 */
[----:B------:R-:W-:Y:S08]  /*e880*/  MUFU.EX2 R56, R56 ;  /* 0x0000003800387308 */ /* 0x000ff00000000800 */
[----:B------:R-:W-:Y:S08]  /*e890*/  MUFU.EX2 R65, R65 ;  /* 0x0000004100417308 */ /* 0x000ff00000000800 */
[----:B------:R-:W-:Y:S01]  /*e8a0*/  MUFU.EX2 R69, R69 ;  /* 0x0000004500457308 */ /* 0x000fe20000000800 */
[----:B0-----:R-:W-:-:S04]  /*e8b0*/  FMNMX.FTZ R21, R71, R78, !PT ;  /* 0x0000004e47157209 */ /* 0x001fc80007810000 */
[C---:B------:R-:W-:Y:S01]  /*e8c0*/  FSETP.NEU.FTZ.AND P2, PT, R21.reuse, -INF , PT ;  /* 0xff8000001500780b */ /* 0x040fe20003f5d000 */
[----:B------:R-:W-:Y:S02]  /*e8d0*/  FMUL.FTZ R31, R21, UR10 ;  /* 0x0000000a151f7c20 */ /* 0x000fe40008410000 */
[----:B------:R0:W-:Y:S03]  /*e8e0*/  MUFU.EX2 R78, R140 ;  /* 0x0000008c004e7308 */ /* 0x0001e60000000800 */
[----:B------:R-:W-:-:S05]  /*e8f0*/  FSEL R31, R31, RZ, P2 ;  /* 0x000000ff1f1f7208 */ /* 0x000fca0001000000 */
[----:B------:R-:W-:Y:S01]  /*e900*/  MUFU.EX2 R80, R80 ;  /* 0x0000005000507308 */ /* 0x000fe20000000800 */
[--C-:B------:R-:W-:Y:S01]  /*e910*/  FFMA.FTZ R154, R29, UR10, -R31.reuse ;  /* 0x0000000a1d9a7c23 */ /* 0x100fe2000801081f */
[----:B------:R-:W-:Y:S01]  /*e920*/  FSEL R29, R21, RZ, P2 ;  /* 0x000000ff151d7208 */ /* 0x000fe20001000000 */
[--C-:B------:R-:W-:Y:S01]  /*e930*/  FFMA.FTZ R148, R85, UR10, -R31.reuse ;  /* 0x0000000a55947c23 */ /* 0x100fe2000801081f */
[--C-:B------:R-:W-:Y:S01]  /*e940*/  FFMA.FTZ R25, R25, UR10, -R31.reuse ;  /* 0x0000000a19197c23 */ /* 0x100fe2000801081f */
[--C-:B------:R-:W-:Y:S01]  /*e950*/  FFMA.FTZ R71, R32, UR10, -R31.reuse ;  /* 0x0000000a20477c23 */ /* 0x100fe2000801081f */
[----:B------:R-:W-:Y:S02]  /*e960*/  IMAD.U32 R32, RZ, RZ, UR7 ;  /* 0x00000007ff207e24 */ /* 0x000fe4000f8e00ff */
[----:B------:R-:W-:Y:S01]  /*e970*/  FADD.FTZ R29, -R29, R20 ;  /* 0x000000141d1d7221 */ /* 0x000fe20000010100 */
[--C-:B------:R-:W-:Y:S01]  /*e980*/  FFMA.FTZ R27, R27, UR10, -R31.reuse ;  /* 0x0000000a1b1b7c23 */ /* 0x100fe2000801081f */
[----:B------:R-:W-:Y:S01]  /*e990*/  MUFU.EX2 R148, R148 ;  /* 0x0000009400947308 */ /* 0x000fe20000000800 */
[--C-:B------:R-:W-:Y:S01]  /*e9a0*/  FFMA.FTZ R146, R24, UR10, -R31.reuse ;  /* 0x0000000a18927c23 */ /* 0x100fe2000801081f */
[----:B------:R-:W-:Y:S01]  /*e9b0*/  FMUL.FTZ R29, R29, UR10 ;  /* 0x0000000a1d1d7c20 */ /* 0x000fe20008410000 */
[----:B------:R-:W-:Y:S01]  /*e9c0*/  @!P1 LEA R32, R32, UR36, 0x3 ;  /* 0x0000002420209c11 */ /* 0x000fe2000f8e18ff */
[----:B------:R-:W-:Y:S01]  /*e9d0*/  FFMA.FTZ R24, R15, R5, R30 ;  /* 0x000000050f187223 */ /* 0x000fe2000001001e */
[--C-:B0-----:R-:W-:Y:S01]  /*e9e0*/  FFMA.FTZ R140, R33, UR10, -R31.reuse ;  /* 0x0000000a218c7c23 */ /* 0x101fe2000801081f */
[--C-:B------:R-:W-:Y:S01]  /*e9f0*/  FFMA.FTZ R35, R35, UR10, -R31.reuse ;  /* 0x0000000a23237c23 */ /* 0x100fe2000801081f */
[----:B------:R-:W-:Y:S01]  /*ea00*/  FFMA.FTZ R39, R39, UR10, -R31 ;  /* 0x0000000a27277c23 */ /* 0x000fe2000801081f */
[----:B------:R-:W0:Y:S01]  /*ea10*/  MUFU.EX2 R29, R29 ;  /* 0x0000001d001d7308 */ /* 0x000e220000000800 */
[----:B------:R-:W-:-:S02]  /*ea20*/  @!P1 VIADD R32, R32, 0x2d860 ;  /* 0x0002d86020209836 */ /* 0x000fc40000000000 */
[C---:B------:R-:W-:Y:S01]  /*ea30*/  FADD.FTZ R33, R37.reuse, R24 ;  /* 0x0000001825217221 */ /* 0x040fe20000010000 */
[----:B------:R-:W-:Y:S01]  /*ea40*/  F2FP.BF16.F32.PACK_AB R24, R37, R30 ;  /* 0x0000001e2518723e */ /* 0x000fe200000010ff */
[--C-:B------:R-:W-:Y:S01]  /*ea50*/  FFMA.FTZ R5, R60, UR10, -R31.reuse ;  /* 0x0000000a3c057c23 */ /* 0x100fe2000801081f */
[--C-:B------:R-:W-:Y:S01]  /*ea60*/  FFMA.FTZ R150, R41, UR10, -R31.reuse ;  /* 0x0000000a29967c23 */ /* 0x100fe2000801081f */
[----:B------:R-:W-:Y:S01]  /*ea70*/  @!P1 PRMT R32, RZ, 0x654, R32 ;  /* 0x00000654ff209816 */ /* 0x000fe20000000020 */
[--C-:B------:R-:W-:Y:S01]  /*ea80*/  FFMA.FTZ R73, R28, UR10, -R31.reuse ;  /* 0x0000000a1c497c23 */ /* 0x100fe2000801081f */
[----:B------:R-:W1:Y:S01]  /*ea90*/  MUFU.EX2 R25, R25 ;  /* 0x0000001900197308 */ /* 0x000e620000000800 */
[--C-:B------:R-:W-:Y:S01]  /*eaa0*/  FFMA.FTZ R30, R62, UR10, -R31.reuse ;  /* 0x0000000a3e1e7c23 */ /* 0x100fe2000801081f */
[----:B------:R2:W-:Y:S01]  /*eab0*/  @!P1 SYNCS.ARRIVE.TRANS64.RED.A1T0 RZ, [R32+URZ], RZ ;  /* 0x000000ff20ff99a7 */ /* 0x0005e2000810043f */
[--C-:B------:R-:W-:Y:S01]  /*eac0*/  FFMA.FTZ R152, R45, UR10, -R31.reuse ;  /* 0x0000000a2d987c23 */ /* 0x100fe2000801081f */
[--C-:B------:R-:W-:Y:S01]  /*ead0*/  FFMA.FTZ R41, R55, UR10, -R31.reuse ;  /* 0x0000000a37297c23 */ /* 0x100fe2000801081f */
[--C-:B------:R-:W-:Y:S01]  /*eae0*/  FFMA.FTZ R28, R49, UR10, -R31.reuse ;  /* 0x0000000a311c7c23 */ /* 0x100fe2000801081f */
[--C-:B------:R-:W-:Y:S01]  /*eaf0*/  FFMA.FTZ R45, R86, UR10, -R31.reuse ;  /* 0x0000000a562d7c23 */ /* 0x100fe2000801081f */
[----:B------:R-:W-:Y:S01]  /*eb00*/  FFMA.FTZ R87, R87, UR10, -R31 ;  /* 0x0000000a57577c23 */ /* 0x000fe2000801081f */
[----:B------:R-:W3:Y:S01]  /*eb10*/  MUFU.EX2 R27, R27 ;  /* 0x0000001b001b7308 */ /* 0x000ee20000000800 */
[----:B0-----:R-:W-:Y:S01]  /*eb20*/  FFMA.FTZ R4, R29, R4, R148 ;  /* 0x000000041d047223 */ /* 0x001fe20000010094 */
[----:B--2---:R-:W-:Y:S01]  /*eb30*/  FADD.FTZ R32, R26, R33 ;  /* 0x000000211a207221 */ /* 0x004fe20000010000 */
[--C-:B------:R-:W-:Y:S01]  /*eb40*/  FFMA.FTZ R49, R57, UR10, -R31.reuse ;  /* 0x0000000a39317c23 */ /* 0x100fe2000801081f */
[--C-:B------:R-:W-:Y:S01]  /*eb50*/  FFMA.FTZ R58, R58, UR10, -R31.reuse ;  /* 0x0000000a3a3a7c23 */ /* 0x100fe2000801081f */
[C---:B------:R-:W-:Y:S01]  /*eb60*/  F2FP.BF16.F32.PACK_AB R26, R43.reuse, R26 ;  /* 0x0000001a2b1a723e */ /* 0x040fe200000010ff */
[----:B------:R-:W-:Y:S01]  /*eb70*/  FADD.FTZ R37, R43, R32 ;  /* 0x000000202b257221 */ /* 0x000fe20000010000 */
[----:B------:R-:W-:Y:S01]  /*eb80*/  FFMA.FTZ R55, R66, UR10, -R31 ;  /* 0x0000000a42377c23 */ /* 0x000fe2000801081f */
[----:B------:R-:W0:Y:S01]  /*eb90*/  MUFU.EX2 R154, R154 ;  /* 0x0000009a009a7308 */ /* 0x000e220000000800 */
[C---:B-1----:R-:W-:Y:S01]  /*eba0*/  FADD.FTZ R4, R25.reuse, R4 ;  /* 0x0000000419047221 */ /* 0x042fe20000010000 */
[----:B------:R-:W-:Y:S01]  /*ebb0*/  FADD.FTZ R60, R54, R37 ;  /* 0x00000025363c7221 */ /* 0x000fe20000010000 */
[----:B------:R-:W-:Y:S01]  /*ebc0*/  F2FP.BF16.F32.PACK_AB R25, R25, R148 ;  /* 0x000000941919723e */ /* 0x000fe200000010ff */
[--C-:B------:R-:W-:Y:S01]  /*ebd0*/  FFMA.FTZ R57, R68, UR10, -R31.reuse ;  /* 0x0000000a44397c23 */ /* 0x100fe2000801081f */
[--C-:B------:R-:W-:Y:S01]  /*ebe0*/  FFMA.FTZ R74, R74, UR10, -R31.reuse ;  /* 0x0000000a4a4a7c23 */ /* 0x100fe2000801081f */
[----:B------:R-:W-:Y:S01]  /*ebf0*/  FADD.FTZ R37, R47, R60 ;  /* 0x0000003c2f257221 */ /* 0x000fe20000010000 */
[----:B------:R-:W-:Y:S01]  /*ec00*/  FFMA.FTZ R60, R70, UR10, -R31 ;  /* 0x0000000a463c7c23 */ /* 0x000fe2000801081f */
[----:B------:R-:W1:Y:S01]  /*ec10*/  MUFU.EX2 R71, R71 ;  /* 0x0000004700477308 */ /* 0x000e620000000800 */
[----:B---3--:R-:W-:Y:S01]  /*ec20*/  FADD.FTZ R33, R27, R4 ;  /* 0x000000041b217221 */ /* 0x008fe20000010000 */
[----:B------:R-:W-:Y:S01]  /*ec30*/  FADD.FTZ R62, R34, R37 ;  /* 0x00000025223e7221 */ /* 0x000fe20000010000 */
[--C-:B------:R-:W-:Y:S01]  /*ec40*/  FFMA.FTZ R4, R64, UR10, -R31.reuse ;  /* 0x0000000a40047c23 */ /* 0x100fe2000801081f */
[--C-:B------:R-:W-:Y:S01]  /*ec50*/  FFMA.FTZ R76, R76, UR10, -R31.reuse ;  /* 0x0000000a4c4c7c23 */ /* 0x100fe2000801081f */
[C---:B------:R-:W-:Y:S01]  /*ec60*/  F2FP.BF16.F32.PACK_AB R34, R51.reuse, R34 ;  /* 0x000000223322723e */ /* 0x040fe200000010ff */
[----:B------:R-:W-:Y:S01]  /*ec70*/  FADD.FTZ R37, R51, R62 ;  /* 0x0000003e33257221 */ /* 0x000fe20000010000 */
[----:B------:R-:W-:Y:S01]  /*ec80*/  FFMA.FTZ R62, R72, UR10, -R31 ;  /* 0x0000000a483e7c23 */ /* 0x000fe2000801081f */
[----:B------:R-:W2:Y:S01]  /*ec90*/  MUFU.EX2 R140, R140 ;  /* 0x0000008c008c7308 */ /* 0x000ea20000000800 */
[----:B0-----:R-:W-:Y:S01]  /*eca0*/  FADD.FTZ R32, R154, R33 ;  /* 0x000000219a207221 */ /* 0x001fe20000010000 */
[----:B------:R-:W-:Y:S01]  /*ecb0*/  FADD.FTZ R64, R36, R37 ;  /* 0x0000002524407221 */ /* 0x000fe20000010000 */
[----:B------:R-:W-:Y:S01]  /*ecc0*/  F2FP.BF16.F32.PACK_AB R27, R154, R27 ;  /* 0x0000001b9a1b723e */ /* 0x000fe200000010ff */
[--C-:B------:R-:W-:Y:S01]  /*ecd0*/  FFMA.FTZ R144, R144, UR10, -R31.reuse ;  /* 0x0000000a90907c23 */ /* 0x100fe2000801081f */
[C---:B------:R-:W-:Y:S01]  /*ece0*/  F2FP.BF16.F32.PACK_AB R36, R53.reuse, R36 ;  /* 0x000000243524723e */ /* 0x040fe200000010ff */
[----:B------:R-:W-:Y:S01]  /*ecf0*/  FADD.FTZ R37, R53, R64 ;  /* 0x0000004035257221 */ /* 0x000fe20000010000 */
[----:B------:R-:W-:Y:S01]  /*ed00*/  FFMA.FTZ R138, R138, UR10, -R31 ;  /* 0x0000000a8a8a7c23 */ /* 0x000fe2000801081f */
[----:B------:R-:W0:Y:S01]  /*ed10*/  MUFU.EX2 R35, R35 ;  /* 0x0000002300237308 */ /* 0x000e220000000800 */
[----:B-1----:R-:W-:Y:S01]  /*ed20*/  FADD.FTZ R33, R71, R32 ;  /* 0x0000002047217221 */ /* 0x002fe20000010000 */
[----:B------:R-:W-:Y:S01]  /*ed30*/  FADD.FTZ R64, R38, R37 ;  /* 0x0000002526407221 */ /* 0x000fe20000010000 */
[----:B------:R1:W-:Y:S01]  /*ed40*/  STSM.16.M88.4 [R9+0x21800], R24 ;  /* 0x0218001809007844 */ /* 0x0003e20000000200 */
[--C-:B------:R-:W-:Y:S01]  /*ed50*/  FFMA.FTZ R82, R82, UR10, -R31.reuse ;  /* 0x0000000a52527c23 */ /* 0x100fe2000801081f */
[--C-:B------:R-:W-:Y:S01]  /*ed60*/  FFMA.FTZ R142, R142, UR10, -R31.reuse ;  /* 0x0000000a8e8e7c23 */ /* 0x100fe2000801081f */
[C---:B------:R-:W-:Y:S01]  /*ed70*/  FADD.FTZ R37, R141.reuse, R64 ;  /* 0x000000408d257221 */ /* 0x040fe20000010000 */
[----:B------:R-:W-:Y:S01]  /*ed80*/  FFMA.FTZ R31, R84, UR10, -R31 ;  /* 0x0000000a541f7c23 */ /* 0x000fe2000801081f */
[----:B------:R-:W3:Y:S01]  /*ed90*/  MUFU.EX2 R146, R146 ;  /* 0x0000009200927308 */ /* 0x000ee20000000800 */
[----:B--2---:R-:W-:Y:S01]  /*eda0*/  FADD.FTZ R32, R140, R33 ;  /* 0x000000218c207221 */ /* 0x004fe20000010000 */
[----:B------:R-:W-:Y:S01]  /*edb0*/  F2FP.BF16.F32.PACK_AB R38, R141, R38 ;  /* 0x000000268d26723e */ /* 0x000fe200000010ff */
[----:B------:R-:W-:Y:S01]  /*edc0*/  UMOV UR7, UR4 ;  /* 0x0000000400077c82 */ /* 0x000fe20008000000 */
[C---:B------:R-:W-:Y:S01]  /*edd0*/  ISETP.GT.AND P2, PT, R11.reuse, UR11, PT ;  /* 0x0000000b0b007c0c */ /* 0x040fe2000bf44270 */
[----:B------:R-:W-:-:S02]  /*ede0*/  VIADD R11, R11, 0xffffffff ;  /* 0xffffffff0b0b7836 */ /* 0x000fc40000000000 */
[-C--:B------:R-:W-:Y:S01]  /*edf0*/  FMUL.FTZ R90, R90, R29.reuse ;  /* 0x0000001d5a5a7220 */ /* 0x080fe20000410000 */
[-C--:B------:R-:W-:Y:S01]  /*ee00*/  FMUL.FTZ R91, R91, R29.reuse ;  /* 0x0000001d5b5b7220 */ /* 0x080fe20000410000 */
[----:B------:R-:W2:Y:S01]  /*ee10*/  MUFU.EX2 R39, R39 ;  /* 0x0000002700277308 */ /* 0x000ea20000000800 */
[----:B0-----:R-:W-:Y:S01]  /*ee20*/  FADD.FTZ R33, R35, R32 ;  /* 0x0000002023217221 */ /* 0x001fe20000010000 */
[-C--:B------:R-:W-:Y:S01]  /*ee30*/  FMUL.FTZ R94, R94, R29.reuse ;  /* 0x0000001d5e5e7220 */ /* 0x080fe20000410000 */
[-C--:B------:R-:W-:Y:S01]  /*ee40*/  FMUL.FTZ R95, R95, R29.reuse ;  /* 0x0000001d5f5f7220 */ /* 0x080fe20000410000 */
[-C--:B------:R-:W-:Y:S01]  /*ee50*/  FMUL.FTZ R98, R98, R29.reuse ;  /* 0x0000001d62627220 */ /* 0x080fe20000410000 */
[-C--:B------:R-:W-:Y:S01]  /*ee60*/  FMUL.FTZ R99, R99, R29.reuse ;  /* 0x0000001d63637220 */ /* 0x080fe20000410000 */
[-C--:B------:R-:W-:Y:S01]  /*ee70*/  FMUL.FTZ R102, R102, R29.reuse ;  /* 0x0000001d66667220 */ /* 0x080fe20000410000 */
[----:B------:R-:W-:Y:S01]  /*ee80*/  FMUL.FTZ R103, R103, R29 ;  /* 0x0000001d67677220 */ /* 0x000fe20000410000 */
[----:B------:R-:W0:Y:S01]  /*ee90*/  MUFU.EX2 R150, R150 ;  /* 0x0000009600967308 */ /* 0x000e220000000800 */
        /* <DEDUP_REMOVED lines=21> */
[----:B------:R-:W-:Y:S01]  /*eff0*/  FMUL.FTZ R135, R135, R29 ;  /* 0x0000001d87877220 */ /* 0x000fe20000410000 */
[----:B------:R-:W-:Y:S01]  /*f000*/  IMAD.MOV.U32 R15, RZ, RZ, R14 ;  /* 0x000000ffff0f7224 */ /* 0x000fe200078e000e */
[----:B------:R-:W0:Y:S01]  /*f010*/  MUFU.EX2 R41, R41 ;  /* 0x0000002900297308 */ /* 0x000e220000000800 */
[----:B---3--:R-:W-:Y:S01]  /*f020*/  FADD.FTZ R33, R73, R32 ;  /* 0x0000002049217221 */ /* 0x008fe20000010000 */
[----:B------:R-:W-:Y:S01]  /*f030*/  FADD.FTZ R32, R40, R37 ;  /* 0x0000002528207221 */ /* 0x000fe20000010000 */
[----:B------:R-:W-:-:S03]  /*f040*/  F2FP.BF16.F32.PACK_AB R40, R145, R40 ;  /* 0x000000289128723e */ /* 0x000fc600000010ff */
[----:B------:R-:W-:Y:S01]  /*f050*/  FADD.FTZ R37, R145, R32 ;  /* 0x0000002091257221 */ /* 0x000fe20000010000 */
[----:B------:R-:W-:Y:S01]  /*f060*/  F2FP.BF16.F32.PACK_AB R32, R47, R54 ;  /* 0x000000362f20723e */ /* 0x000fe200000010ff */
[----:B------:R-:W3:Y:S01]  /*f070*/  MUFU.EX2 R28, R28 ;  /* 0x0000001c001c7308 */ /* 0x000ee20000000800 */
[----:B--2---:R-:W-:-:S07]  /*f080*/  FADD.FTZ R64, R152, R33 ;  /* 0x0000002198407221 */ /* 0x004fce0000010000 */
[----:B------:R-:W2:Y:S01]  /*f090*/  MUFU.EX2 R45, R45 ;  /* 0x0000002d002d7308 */ /* 0x000ea20000000800 */
[----:B0-----:R-:W-:Y:S01]  /*f0a0*/  FADD.FTZ R33, R41, R64 ;  /* 0x0000004029217221 */ /* 0x001fe20000010000 */
[----:B------:R-:W-:Y:S01]  /*f0b0*/  FADD.FTZ R64, R42, R37 ;  /* 0x000000252a407221 */ /* 0x000fe20000010000 */
[----:B------:R-:W-:Y:S02]  /*f0c0*/  F2FP.BF16.F32.PACK_AB R37, R150, R39 ;  /* 0x000000279625723e */ /* 0x000fe400000010ff */
[----:B------:R-:W-:Y:S02]  /*f0d0*/  F2FP.BF16.F32.PACK_AB R39, R152, R73 ;  /* 0x000000499827723e */ /* 0x000fe400000010ff */
[C---:B------:R-:W-:Y:S01]  /*f0e0*/  F2FP.BF16.F32.PACK_AB R42, R147.reuse, R42 ;  /* 0x0000002a932a723e */ /* 0x040fe200000010ff */
[----:B------:R-:W0:Y:S01]  /*f0f0*/  MUFU.EX2 R20, R87 ;  /* 0x0000005700147308 */ /* 0x000e220000000800 */
[C---:B---3--:R-:W-:Y:S01]  /*f100*/  FADD.FTZ R54, R28.reuse, R33 ;  /* 0x000000211c367221 */ /* 0x048fe20000010000 */
[----:B------:R-:W-:Y:S01]  /*f110*/  FADD.FTZ R33, R147, R64 ;  /* 0x0000004093217221 */ /* 0x000fe20000010000 */
[----:B------:R-:W-:-:S03]  /*f120*/  F2FP.BF16.F32.PACK_AB R41, R28, R41 ;  /* 0x000000291c29723e */ /* 0x000fc600000010ff */
[----:B-1----:R-:W-:Y:S01]  /*f130*/  FADD.FTZ R26, R44, R33 ;  /* 0x000000212c1a7221 */ /* 0x002fe20000010000 */
[----:B------:R-:W-:Y:S01]  /*f140*/  F2FP.BF16.F32.PACK_AB R33, R140, R71 ;  /* 0x000000478c21723e */ /* 0x000fe200000010ff */
[----:B------:R-:W1:Y:S01]  /*f150*/  MUFU.EX2 R49, R49 ;  /* 0x0000003100317308 */ /* 0x000e620000000800 */
[----:B--2---:R-:W-:Y:S01]  /*f160*/  FADD.FTZ R25, R45, R54 ;  /* 0x000000362d197221 */ /* 0x004fe20000010000 */
[C---:B------:R-:W-:Y:S01]  /*f170*/  FADD.FTZ R27, R149.reuse, R26 ;  /* 0x0000001a951b7221 */ /* 0x040fe20000010000 */
[----:B------:R-:W-:Y:S01]  /*f180*/  F2FP.BF16.F32.PACK_AB R44, R149, R44 ;  /* 0x0000002c952c723e */ /* 0x000fe200000010ff */
[----:B------:R2:W-:Y:S01]  /*f190*/  STSM.16.M88.4 [R8], R32 ;  /* 0x0000002008007844 */ /* 0x0005e20000000200 */
[----:B------:R-:W-:Y:S01]  /*f1a0*/  F2FP.BF16.F32.PACK_AB R54, R65, R56 ;  /* 0x000000384136723e */ /* 0x000fe200000010ff */
[----:B------:R-:W-:Y:S01]  /*f1b0*/  FADD.FTZ R26, R46, R27 ;  /* 0x0000001b2e1a7221 */ /* 0x000fe20000010000 */
[C---:B------:R-:W-:Y:S01]  /*f1c0*/  F2FP.BF16.F32.PACK_AB R46, R83.reuse, R46 ;  /* 0x0000002e532e723e */ /* 0x040fe200000010ff */
[----:B------:R-:W3:Y:S01]  /*f1d0*/  MUFU.EX2 R58, R58 ;  /* 0x0000003a003a7308 */ /* 0x000ee20000000800 */
[----:B0-----:R-:W-:Y:S01]  /*f1e0*/  FADD.FTZ R24, R20, R25 ;  /* 0x0000001914187221 */ /* 0x001fe20000010000 */
[----:B------:R-:W-:Y:S01]  /*f1f0*/  FADD.FTZ R43, R83, R26 ;  /* 0x0000001a532b7221 */ /* 0x000fe20000010000 */
[----:B------:R0:W-:Y:S05]  /*f200*/  STSM.16.M88.4 [R7], R36 ;  /* 0x0000002407007844 */ /* 0x0001ea0000000200 */
[----:B------:R-:W4:Y:S01]  /*f210*/  MUFU.EX2 R5, R5 ;  /* 0x0000000500057308 */ /* 0x000f220000000800 */
[----:B-1----:R-:W-:-:S07]  /*f220*/  FADD.FTZ R25, R49, R24 ;  /* 0x0000001831197221 */ /* 0x002fce0000010000 */
[----:B------:R-:W1:Y:S01]  /*f230*/  MUFU.EX2 R30, R30 ;  /* 0x0000001e001e7308 */ /* 0x000e620000000800 */
[----:B---3--:R-:W-:-:S07]  /*f240*/  FADD.FTZ R24, R58, R25 ;  /* 0x000000193a187221 */ /* 0x008fce0000010000 */
[----:B------:R-:W3:Y:S01]  /*f250*/  MUFU.EX2 R4, R4 ;  /* 0x0000000400047308 */ /* 0x000ee20000000800 */
[----:B----4-:R-:W-:Y:S01]  /*f260*/  FADD.FTZ R27, R5, R24 ;  /* 0x00000018051b7221 */ /* 0x010fe20000010000 */
[----:B------:R-:W-:Y:S01]  /*f270*/  FADD.FTZ R24, R48, R43 ;  /* 0x0000002b30187221 */ /* 0x000fe20000010000 */
[----:B------:R-:W-:-:S03]  /*f280*/  F2FP.BF16.F32.PACK_AB R48, R59, R48 ;  /* 0x000000303b30723e */ /* 0x000fc600000010ff */
[----:B------:R-:W-:Y:S02]  /*f290*/  FADD.FTZ R43, R59, R24 ;  /* 0x000000183b2b7221 */ /* 0x000fe40000010000 */
[----:B------:R-:W4:Y:S01]  /*f2a0*/  MUFU.EX2 R55, R55 ;  /* 0x0000003700377308 */ /* 0x000f220000000800 */
[----:B-1----:R-:W-:Y:S01]  /*f2b0*/  FADD.FTZ R27, R30, R27 ;  /* 0x0000001b1e1b7221 */ /* 0x002fe20000010000 */
[----:B------:R-:W-:Y:S01]  /*f2c0*/  FADD.FTZ R26, R50, R43 ;  /* 0x0000002b321a7221 */ /* 0x000fe20000010000 */
[----:B------:R-:W-:Y:S02]  /*f2d0*/  F2FP.BF16.F32.PACK_AB R43, R20, R45 ;  /* 0x0000002d142b723e */ /* 0x000fe400000010ff */
[----:B------:R-:W-:Y:S01]  /*f2e0*/  F2FP.BF16.F32.PACK_AB R47, R30, R5 ;  /* 0x000000051e2f723e */ /* 0x000fe200000010ff */
[C---:B--2---:R-:W-:Y:S01]  /*f2f0*/  FADD.FTZ R33, R61.reuse, R26 ;  /* 0x0000001a3d217221 */ /* 0x044fe20000010000 */
[----:B------:R-:W-:Y:S01]  /*f300*/  F2FP.BF16.F32.PACK_AB R45, R58, R49 ;  /* 0x000000313a2d723e */ /* 0x000fe200000010ff */
[----:B------:R-:W1:Y:S01]  /*f310*/  MUFU.EX2 R57, R57 ;  /* 0x0000003900397308 */ /* 0x000e620000000800 */
[----:B---3--:R-:W-:Y:S01]  /*f320*/  FADD.FTZ R24, R4, R27 ;  /* 0x0000001b04187221 */ /* 0x008fe20000010000 */
[----:B------:R-:W-:Y:S01]  /*f330*/  FADD.FTZ R20, R52, R33 ;  /* 0x0000002134147221 */ /* 0x000fe20000010000 */
[----:B------:R-:W-:Y:S01]  /*f340*/  F2FP.BF16.F32.PACK_AB R50, R61, R50 ;  /* 0x000000323d32723e */ /* 0x000fe200000010ff */
[----:B------:R0:W-:Y:S01]  /*f350*/  STSM.16.M88.4 [R6], R40 ;  /* 0x0000002806007844 */ /* 0x0001e20000000200 */
[C---:B------:R-:W-:Y:S01]  /*f360*/  F2FP.BF16.F32.PACK_AB R52, R63.reuse, R52 ;  /* 0x000000343f34723e */ /* 0x040fe200000010ff */
[----:B------:R-:W-:-:S02]  /*f370*/  FADD.FTZ R5, R63, R20 ;  /* 0x000000143f057221 */ /* 0x000fc40000010000 */
[----:B------:R-:W2:Y:S01]  /*f380*/  MUFU.EX2 R60, R60 ;  /* 0x0000003c003c7308 */ /* 0x000ea20000000800 */
[C---:B----4-:R-:W-:Y:S01]  /*f390*/  FADD.FTZ R24, R55.reuse, R24 ;  /* 0x0000001837187221 */ /* 0x050fe20000010000 */
[----:B------:R-:W-:Y:S01]  /*f3a0*/  F2FP.BF16.F32.PACK_AB R49, R55, R4 ;  /* 0x000000043731723e */ /* 0x000fe200000010ff */
[----:B------:R0:W-:Y:S05]  /*f3b0*/  STSM.16.M88.4 [R9+0x27800], R44 ;  /* 0x0278002c09007844 */ /* 0x0001ea0000000200 */
[----:B------:R-:W3:Y:S01]  /*f3c0*/  MUFU.EX2 R62, R62 ;  /* 0x0000003e003e7308 */ /* 0x000ee20000000800 */
[----:B-1----:R-:W-:Y:S01]  /*f3d0*/  FADD.FTZ R27, R57, R24 ;  /* 0x00000018391b7221 */ /* 0x002fe20000010000 */
[----:B------:R-:W-:-:S04]  /*f3e0*/  FADD.FTZ R24, R56, R5 ;  /* 0x0000000538187221 */ /* 0x000fc80000010000 */
[----:B------:R-:W-:Y:S02]  /*f3f0*/  FADD.FTZ R24, R65, R24 ;  /* 0x0000001841187221 */ /* 0x000fe40000010000 */
[----:B------:R-:W1:Y:S01]  /*f400*/  MUFU.EX2 R53, R74 ;  /* 0x0000004a00357308 */ /* 0x000e620000000800 */
[C---:B--2---:R-:W-:Y:S01]  /*f410*/  FADD.FTZ R27, R60.reuse, R27 ;  /* 0x0000001b3c1b7221 */ /* 0x044fe20000010000 */
[----:B------:R-:W-:-:S05]  /*f420*/  F2FP.BF16.F32.PACK_AB R51, R60, R57 ;  /* 0x000000393c33723e */ /* 0x000fca00000010ff */
[----:B------:R0:W-:Y:S01]  /*f430*/  STSM.16.M88.4 [R8+0x6000], R48 ;  /* 0x0060003008007844 */ /* 0x0001e20000000200 */
[----:B------:R-:W2:Y:S01]  /*f440*/  MUFU.EX2 R76, R76 ;  /* 0x0000004c004c7308 */ /* 0x000ea20000000800 */
[----:B---3--:R-:W-:-:S07]  /*f450*/  FADD.FTZ R20, R62, R27 ;  /* 0x0000001b3e147221 */ /* 0x008fce0000010000 */
[----:B------:R-:W3:Y:S01]  /*f460*/  MUFU.EX2 R25, R144 ;  /* 0x0000009000197308 */ /* 0x000ee20000000800 */
[C---:B-1----:R-:W-:Y:S01]  /*f470*/  FADD.FTZ R5, R53.reuse, R20 ;  /* 0x0000001435057221 */ /* 0x042fe20000010000 */
[----:B------:R-:W-:-:S06]  /*f480*/  F2FP.BF16.F32.PACK_AB R53, R53, R62 ;  /* 0x0000003e3535723e */ /* 0x000fcc00000010ff */
[----:B------:R-:W1:Y:S01]  /*f490*/  MUFU.EX2 R81, R138 ;  /* 0x0000008a00517308 */ /* 0x000e620000000800 */
[----:B--2---:R-:W-:Y:S01]  /*f4a0*/  FADD.FTZ R20, R76, R5 ;  /* 0x000000054c147221 */ /* 0x004fe20000010000 */
[----:B------:R-:W-:-:S04]  /*f4b0*/  FADD.FTZ R5, R69, R24 ;  /* 0x0000001845057221 */ /* 0x000fc80000010000 */
[C---:B------:R-:W-:Y:S01]  /*f4c0*/  FADD.FTZ R24, R80.reuse, R5 ;  /* 0x0000000550187221 */ /* 0x040fe20000010000 */
[----:B------:R-:W-:Y:S01]  /*f4d0*/  F2FP.BF16.F32.PACK_AB R80, R80, R69 ;  /* 0x000000455050723e */ /* 0x000fe200000010ff */
[----:B------:R-:W2:Y:S01]  /*f4e0*/  MUFU.EX2 R82, R82 ;  /* 0x0000005200527308 */ /* 0x000ea20000000800 */
[C---:B---3--:R-:W-:Y:S01]  /*f4f0*/  FADD.FTZ R20, R25.reuse, R20 ;  /* 0x0000001419147221 */ /* 0x048fe20000010000 */
[----:B------:R-:W-:-:S05]  /*f500*/  F2FP.BF16.F32.PACK_AB R55, R25, R76 ;  /* 0x0000004c1937723e */ /* 0x000fca00000010ff */
[----:B------:R0:W-:Y:S01]  /*f510*/  STSM.16.M88.4 [R7+0x6000], R52 ;  /* 0x0060003407007844 */ /* 0x0001e20000000200 */
[----:B------:R-:W3:Y:S01]  /*f520*/  MUFU.EX2 R67, R67 ;  /* 0x0000004300437308 */ /* 0x000ee20000000800 */
[----:B-1----:R-:W-:-:S07]  /*f530*/  FADD.FTZ R20, R81, R20 ;  /* 0x0000001451147221 */ /* 0x002fce0000010000 */
[----:B------:R-:W1:Y:S01]  /*f540*/  MUFU.EX2 R33, R142 ;  /* 0x0000008e00217308 */ /* 0x000e620000000800 */
[C---:B--2---:R-:W-:Y:S01]  /*f550*/  FADD.FTZ R20, R82.reuse, R20 ;  /* 0x0000001452147221 */ /* 0x044fe20000010000 */
[----:B------:R-:W-:-:S06]  /*f560*/  F2FP.BF16.F32.PACK_AB R81, R82, R81 ;  /* 0x000000515251723e */ /* 0x000fcc00000010ff */
[----:B------:R-:W2:Y:S01]  /*f570*/  MUFU.EX2 R31, R31 ;  /* 0x0000001f001f7308 */ /* 0x000ea20000000800 */
[----:B---3--:R-:W-:Y:S01]  /*f580*/  F2FP.BF16.F32.PACK_AB R82, R78, R67 ;  /* 0x000000434e52723e */ /* 0x008fe200000010ff */
[----:B------:R-:W-:-:S04]  /*f590*/  FADD.FTZ R5, R67, R24 ;  /* 0x0000001843057221 */ /* 0x000fc80000010000 */
[----:B------:R-:W-:Y:S01]  /*f5a0*/  FADD.FTZ R5, R78, R5 ;  /* 0x000000054e057221 */ /* 0x000fe20000010000 */
[----:B-1----:R-:W-:Y:S01]  /*f5b0*/  FADD.FTZ R20, R33, R20 ;  /* 0x0000001421147221 */ /* 0x002fe20000010000 */
[----:B--2---:R-:W-:-:S03]  /*f5c0*/  F2FP.BF16.F32.PACK_AB R83, R31, R33 ;  /* 0x000000211f53723e */ /* 0x004fc600000010ff */
[----:B------:R-:W-:Y:S01]  /*f5d0*/  FADD.FTZ R4, R31, R20 ;  /* 0x000000141f047221 */ /* 0x000fe20000010000 */
[----:B------:R-:W-:Y:S01]  /*f5e0*/  IMAD.MOV.U32 R20, RZ, RZ, R21 ;  /* 0x000000ffff147224 */ /* 0x000fe200078e0015 */
[----:B------:R0:W-:Y:S01]  /*f5f0*/  STSM.16.M88.4 [R6+0x6000], R80 ;  /* 0x0060005006007844 */ /* 0x0001e20000000200 */
[----:B------:R1:W-:Y:S06]  /*f600*/  MEMBAR.ALL.CTA ;  /* 0x0000000000007992 */ /* 0x0003ec0000008000 */
[----:B-1----:R-:W1:Y:S02]  /*f610*/  FENCE.VIEW.ASYNC.S ;  /* 0x00000000000073c6 */ /* 0x002e640000000000 */
[----:B-1----:R-:W-:Y:S01]  /*f620*/  NOP ;  /* 0x0000000000007918 */ /* 0x002fe20000000000 */
[----:B------:R-:W-:Y:S05]  /*f630*/  @P2 BRA `(.L_x_921) ;  /* 0xffffffc400f42947 */ /* 0x000fea000383ffff */
.L_x_904:
[----:B------:R-:W-:Y:S06]  /*f640*/  BAR.ARV 0x8, 0x200 ;  /* 0x0208000000007b1d */ /* 0x000fec0000002000 */
[----:B------:R-:W-:Y:S05]  /*f650*/  @!P0 BRA `(.L_x_922) ;  /* 0x0000000000048947 */ /* 0x000fea0003800000 */
[----:B------:R-:W-:Y:S01]  /*f660*/  BPT.TRAP 0x1 ;  /* 0x000000040000795c */ /* 0x000fe20000300000 */
.L_x_922:
[----:B------:R-:W-:Y:S01]  /*f670*/  ULEA UR9, UR4, UR36, 0x3 ;  /* 0x0000002404097291 */ /* 0x000fe2000f8e183f */
[----:B------:R-:W-:-:S05]  /*f680*/  IMAD.U32 R0, RZ, RZ, UR5 ;  /* 0x00000005ff007e24 */ /* 0x000fca000f8e00ff */
[----:B------:R-:W-:-:S04]  /*f690*/  SHF.L.U32 R0, R0, 0x1f, RZ ;  /* 0x0000001f00007819 */ /* 0x000fc800000006ff */
[----:B------:R2:W0:Y:S01]  /*f6a0*/  SYNCS.PHASECHK.TRANS64.TRYWAIT P2, [UR9+0x2d850], R0 ;  /* 0x02d85000ff0075a7 */ /* 0x0004220008040149 */
[----:B------:R-:W-:Y:S05]  /*f6b0*/  @!P0 BRA `(.L_x_923) ;  /* 0x0000000000048947 */ /* 0x000fea0003800000 */
[----:B------:R-:W-:Y:S01]  /*f6c0*/  BPT.TRAP 0x1 ;  /* 0x000000040000795c */ /* 0x000fe20000300000 */
.L_x_923:
[----:B0-----:R-:W-:Y:S05]  /*f6d0*/  @P2 BRA `(.L_x_924) ;  /* 0x0000000000082947 */ /* 0x001fea0003800000 */
[----:B------:R-:W0:Y:S02]  /*f6e0*/  SYNCS.PHASECHK.TRANS64.TRYWAIT P0, [UR9+0x2d850], R0 ;  /* 0x02d85000ff0075a7 */ /* 0x000e240008000149 */
[----:B0-----:R-:W-:Y:S05]  /*f6f0*/  @!P0 BRA `(.L_x_925) ;  /* 0x0000006400c08947 */ /* 0x001fea0003800000 */
.L_x_924:
[----:B------:R-:W-:Y:S01]  /*f700*/  UIADD3 UR36, UR36, 0x400, URZ ;  /* 0x0000040024247890 */ /* 0x000fe2000fffe03f */
[----:B------:R-:W-:Y:S01]  /*f710*/  WARPGROUP.ARRIVE ;  /* 0x00000000000079c5 */ /* 0x000fe20000000000 */
[----:B------:R-:W-:Y:S01]  /*f720*/  ULOP3.LUT UR60, UR60, 0x10000, URZ, 0xfc, !UPT ;  /* 0x000100003c3c7892 */ /* 0x000fe2000f8efc3f */
[----:B--2---:R-:W0:Y:S01]  /*f730*/  SHFL.BFLY PT, R0, R5, 0x2, 0x1f ;  /* 0x0c401f0005007f89 */ /* 0x004e2200000e0000 */
[----:B------:R-:W-:Y:S01]  /*f740*/  USHF.R.U32.HI UR36, URZ, 0x4, UR36 ;  /* 0x000000043f247899 */ /* 0x000fe20008011624 */
[----:B-1----:R-:W-:Y:S01]  /*f750*/  IMAD.U32 R9, RZ, RZ, UR9 ;  /* 0x00000009ff097e24 */ /* 0x002fe2000f8e00ff */
[----:B------:R-:W-:Y:S01]  /*f760*/  UMOV UR5, 0x40000040 ;  /* 0x4000004000057882 */ /* 0x000fe20000000000 */
[----:B------:R-:W-:Y:S01]  /*f770*/  UMOV UR7, 0x80000020 ;  /* 0x8000002000077882 */ /* 0x000fe20000000000 */
[----:B------:R-:W-:Y:S01]  /*f780*/  ULOP3.LUT UR36, UR36, 0x3fff, URZ, 0xc0, !UPT ;  /* 0x00003fff24247892 */ /* 0x000fe2000f8ec03f */
[----:B------:R-:W3:Y:S01]  /*f790*/  SHFL.BFLY PT, R3, R4, 0x2, 0x1f ;  /* 0x0c401f0004037f89 */ /* 0x000ee200000e0000 */
[----:B------:R-:W-:-:S02]  /*f7a0*/  @!P1 VIADD R9, R9, 0x2d860 ;  /* 0x0002d86009099836 */ /* 0x000fc40000000000 */
[----:B------:R-:W-:Y:S01]  /*f7b0*/  ULOP3.LUT UR8, UR36, 0x2000000, URZ, 0xfc, !UPT ;  /* 0x0200000024087892 */ /* 0x000fe2000f8efc3f */
[----:B------:R-:W-:Y:S02]  /*f7c0*/  IMAD.U32 R13, RZ, RZ, UR10 ;  /* 0x0000000aff0d7e24 */ /* 0x000fe4000f8e00ff */
[----:B------:R-:W-:Y:S01]  /*f7d0*/  @!P1 PRMT R9, RZ, 0x654, R9 ;  /* 0x00000654ff099816 */ /* 0x000fe20000000009 */
[----:B------:R-:W-:-:S03]  /*f7e0*/  UIMAD UR8, UR4, 0x600, UR8 ;  /* 0x00000600040878a4 */ /* 0x000fc6000f8e0208 */
[----:B------:R-:W-:-:S04]  /*f7f0*/  UMOV UR4, UR60 ;  /* 0x0000003c00047c82 */ /* 0x000fc80008000000 */
[----:B------:R-:W-:Y:S02]  /*f800*/  UMOV UR6, UR8 ;  /* 0x0000000800067c82 */ /* 0x000fe40008000000 */
[----:B------:R-:W-:Y:S01]  /*f810*/  HGMMA.64x96x16.F32.BF16 R88, gdesc[UR4].tnspB, R88, gsb0 ;  /* 0x41600000045879f0 */ /* 0x000fe20008001858 */
[----:B------:R-:W-:Y:S01]  /*f820*/  UIADD3 UR4, UR60, 0x2, URZ ;  /* 0x000000023c047890 */ /* 0x000fe2000fffe03f */
[----:B0-----:R-:W-:Y:S01]  /*f830*/  FADD.FTZ R0, R0, R5 ;  /* 0x0000000500007221 */ /* 0x001fe20000010000 */
[----:B------:R-:W-:Y:S01]  /*f840*/  UIADD3 UR6, UR8, 0x40, URZ ;  /* 0x0000004008067890 */ /* 0x000fe2000fffe03f */
[----:B------:R-:W-:Y:S01]  /*f850*/  IMAD.U32 R5, RZ, RZ, UR10 ;  /* 0x0000000aff057e24 */ /* 0x000fe2000f8e00ff */
[----:B------:R-:W-:Y:S01]  /*f860*/  UMOV UR5, 0x40000040 ;  /* 0x4000004000057882 */ /* 0x000fe20000000000 */
[----:B------:R-:W-:Y:S01]  /*f870*/  UMOV UR7, 0x80000020 ;  /* 0x8000002000077882 */ /* 0x000fe20000000000 */
[----:B---34-:R-:W-:Y:S02]  /*f880*/  FADD.FTZ R6, R3, R4 ;  /* 0x0000000403067221 */ /* 0x018fe40000010000 */
[----:B------:R-:W0:Y:S04]  /*f890*/  SHFL.BFLY PT, R3, R0, 0x1, 0x1f ;  /* 0x0c201f0000037f89 */ /* 0x000e2800000e0000 */
[----:B------:R-:W1:Y:S01]  /*f8a0*/  SHFL.BFLY PT, R7, R6, 0x1, 0x1f ;  /* 0x0c201f0006077f89 */ /* 0x000e6200000e0000 */
[----:B0-----:R-:W-:Y:S01]  /*f8b0*/  FADD.FTZ R10, R0, R3 ;  /* 0x00000003000a7221 */ /* 0x001fe20000010000 */
[----:B------:R-:W-:-:S02]  /*f8c0*/  IMAD.MOV.U32 R0, RZ, RZ, -0x800000 ;  /* 0xff800000ff007424 */ /* 0x000fc400078e00ff */
[----:B------:R-:W-:Y:S02]  /*f8d0*/  IMAD.MOV.U32 R3, RZ, RZ, -0x800000 ;  /* 0xff800000ff037424 */ /* 0x000fe400078e00ff */
[----:B-1----:R-:W-:Y:S01]  /*f8e0*/  FADD.FTZ R11, R6, R7 ;  /* 0x00000007060b7221 */ /* 0x002fe20000010000 */
[----:B------:R-:W-:Y:S02]  /*f8f0*/  FSETP.NE.FTZ.AND P0, PT, R10, RZ, PT ;  /* 0x000000ff0a00720b */ /* 0x000fe40003f15000 */
[----:B------:R-:W-:Y:S02]  /*f900*/  CS2R R6, SRZ ;  /* 0x0000000000067805 */ /* 0x000fe4000001ff00 */
[----:B------:R-:W-:-:S09]  /*f910*/  FSETP.NE.FTZ.AND P2, PT, R11, RZ, PT ;  /* 0x000000ff0b00720b */ /* 0x000fd20003f55000 */
[----:B------:R-:W0:Y:S01]  /*f920*/  @P0 MUFU.LG2 R4, R10 ;  /* 0x0000000a00040308 */ /* 0x000e220000000c00 */
[----:B------:R-:W-:-:S03]  /*f930*/  @P0 FMUL.FTZ R5, R5, 0.69314718246459960938 ;  /* 0x3f31721805050820 */ /* 0x000fc60000410000 */
[----:B------:R-:W-:-:S04]  /*f940*/  @P2 FMUL.FTZ R13, R13, 0.69314718246459960938 ;  /* 0x3f3172180d0d2820 */ /* 0x000fc80000410000 */
[----:B------:R-:W1:Y:S08]  /*f950*/  @P2 MUFU.LG2 R8, R11 ;  /* 0x0000000b00082308 */ /* 0x000e700000000c00 */
[----:B------:R-:W2:Y:S01]  /*f960*/  @P0 MUFU.RCP R7, R10 ;  /* 0x0000000a00070308 */ /* 0x000ea20000001000 */
[----:B0-----:R-:W-:-:S04]  /*f970*/  @P0 FMUL.FTZ R4, R4, 0.69314718246459960938 ;  /* 0x3f31721804040820 */ /* 0x001fc80000410000 */
[----:B------:R-:W-:Y:S01]  /*f980*/  @P0 FFMA.FTZ R0, R5, R14, R4 ;  /* 0x0000000e05000223 */ /* 0x000fe20000010004 */
[----:B------:R-:W-:Y:S02]  /*f990*/  PLOP3.LUT P0, PT, PT, PT, PT, 0x8, 0x0 ;  /* 0x000000000000781c */ /* 0x000fe40003f0e170 */
[----:B------:R-:W0:Y:S01]  /*f9a0*/  @P2 MUFU.RCP R6, R11 ;  /* 0x0000000b00062308 */ /* 0x000e220000001000 */
        /* <DEDUP_REMOVED lines=48> */
[----:B------:R1:W-:Y:S01]  /*fcb0*/  @!P1 SYNCS.ARRIVE.TRANS64.RED.A1T0 RZ, [R9+URZ], RZ ;  /* 0x000000ff09ff99a7 */ /* 0x0003e2000810043f */
[-C--:B--2---:R-:W-:Y:S01]  /*fcc0*/  FMUL.FTZ R4, R88, R7.reuse ;  /* 0x0000000758047220 */ /* 0x084fe20000410000 */
        /* <DEDUP_REMOVED lines=47> */
.L_x_855:
[----:B------:R-:W-:Y:S05]  /*ffc0*/  @P0 BRA `(.L_x_926) ;  /* 0x00000010009c0947 */ /* 0x000fea0003800000 */
[----:B------:R-:W-:Y:S01]  /*ffd0*/  VIADD R6, R2, 0xffffff80 ;  /* 0xffffff8002067836 */ /* 0x000fe20000000000 */
[----:B------:R-:W-:Y:S01]  /*ffe0*/  R2UR UR13, R17 ;  /* 0x00000000110d72ca */ /* 0x000fe200000e0000 */
[----:B------:R-:W0:Y:S01]  /*fff0*/  S2UR UR12, SR_CTAID.Z ;  /* 0x00000000000c79c3 */ /* 0x000e220000002700 */
[----:B------:R-:W1:Y:S01]  /*10000*/  S2R R25, SR_CTAID.X ;  /* 0x0000000000197919 */ /* 0x000e620000002500 */
[----:B------:R-:W-:Y:S01]  /*10010*/  ULDC.64 UR8, c[0x0][0xbd0] ;  /* 0x0002f40000087ab9 */ /* 0x000fe20000000a00 */
[----:B------:R-:W-:Y:S01]  /*10020*/  SHF.R.S32.HI R7, RZ, 0x1f, R6 ;  /* 0x0000001fff077819 */ /* 0x000fe20000011406 */
[----:B------:R-:W-:Y:S01]  /*10030*/  ULDC.64 UR14, c[0x0][0x208] ;  /* 0x00008200000e7ab9 */ /* 0x000fe20000000a00 */
[----:B------:R-:W-:Y:S02]  /*10040*/  BSSY B0, `(.L_x_927) ;  /* 0x00000d1000007945 */ /* 0x000fe40003800000 */
[CC--:B------:R-:W-:Y:S01]  /*10050*/  LEA.HI R10, R7.reuse, R6.reuse, RZ, 0x7 ;  /* 0x00000006070a7211 */ /* 0x0c0fe200078f38ff */
[----:B------:R-:W2:Y:S01]  /*10060*/  S2UR UR11, SR_CTAID.Y ;  /* 0x00000000000b79c3 */ /* 0x000ea20000002600 */
[----:B------:R-:W-:-:S02]  /*10070*/  LEA.HI R14, R7, R6, RZ, 0x2 ;  /* 0x00000006070e7211 */ /* 0x000fc400078f10ff */
[----:B------:R-:W-:Y:S01]  /*10080*/  LOP3.LUT R9, R10, 0xffffff80, RZ, 0xc0, !PT ;  /* 0xffffff800a097812 */ /* 0x000fe200078ec0ff */
[----:B------:R-:W-:Y:S01]  /*10090*/  USHF.R.S32.HI UR7, URZ, 0x1f, UR13 ;  /* 0x0000001f3f077899 */ /* 0x000fe2000801140d */
[----:B------:R-:W-:Y:S01]  /*100a0*/  LOP3.LUT R19, R14, 0xfffffffc, RZ, 0xc0, !PT ;  /* 0xfffffffc0e137812 */ /* 0x000fe200078ec0ff */
[----:B------:R-:W-:Y:S01]  /*100b0*/  UIMAD.WIDE.U32 UR4, UR13, UR8, URZ ;  /* 0x000000080d0472a5 */ /* 0x000fe2000f8e003f */
[----:B------:R-:W-:Y:S01]  /*100c0*/  SHF.R.S32.HI R10, RZ, 0x7, R10 ;  /* 0x00000007ff0a7819 */ /* 0x000fe2000001140a */
[C---:B------:R-:W-:Y:S01]  /*100d0*/  IMAD.IADD R2, R6.reuse, 0x1, -R9 ;  /* 0x0000000106027824 */ /* 0x040fe200078e0a09 */
[----:B------:R-:W-:Y:S01]  /*100e0*/  UIMAD UR6, UR7, UR8, URZ ;  /* 0x00000008070672a4 */ /* 0x000fe2000f8e023f */
[----:B------:R-:W3:Y:S01]  /*100f0*/  LDC R9, c[0x0][0xbe8] ;  /* 0x0002fa00ff097b82 */ /* 0x000ee20000000800 */
[----:B------:R-:W-:Y:S02]  /*10100*/  IMAD.IADD R14, R6, 0x1, -R19 ;  /* 0x00000001060e7824 */ /* 0x000fe400078e0a13 */
[----:B------:R-:W-:Y:S01]  /*10110*/  SHF.R.S32.HI R13, RZ, 0x1f, R2 ;  /* 0x0000001fff0d7819 */ /* 0x000fe20000011402 */
[----:B------:R-:W-:Y:S01]  /*10120*/  IMAD.HI R7, R10, 0x55555556, RZ ;  /* 0x555555560a077827 */ /* 0x000fe200078e02ff */
[----:B------:R-:W-:-:S02]  /*10130*/  UIMAD UR6, UR13, UR9, UR6 ;  /* 0x000000090d0672a4 */ /* 0x000fc4000f8e0206 */
[-C--:B------:R-:W-:Y:S01]  /*10140*/  LEA.HI R8, R13, R2.reuse, RZ, 0x2 ;  /* 0x000000020d087211 */ /* 0x080fe200078f10ff */
[----:B------:R-:W4:Y:S01]  /*10150*/  LDC.64 R18, c[0x0][0xbd8] ;  /* 0x0002f600ff127b82 */ /* 0x000f220000000a00 */
[----:B------:R-:W-:Y:S01]  /*10160*/  LEA.HI R7, R7, R7, RZ, 0x1 ;  /* 0x0000000707077211 */ /* 0x000fe200078f08ff */
[----:B------:R-:W-:Y:S01]  /*10170*/  UIADD3 UR6, UR5, UR6, URZ ;  /* 0x0000000605067290 */ /* 0x000fe2000fffe03f */
[--C-:B------:R-:W-:Y:S01]  /*10180*/  SHF.R.S32.HI R12, RZ, 0x2, R8.reuse ;  /* 0x00000002ff0c7819 */ /* 0x100fe20000011408 */
[----:B0-----:R-:W-:Y:S01]  /*10190*/  USHF.R.S32.HI UR10, URZ, 0x1f, UR12 ;  /* 0x0000001f3f0a7899 */ /* 0x001fe2000801140c */
[----:B------:R-:W-:Y:S01]  /*101a0*/  SHF.R.S32.HI R11, RZ, 0x1f, R8 ;  /* 0x0000001fff0b7819 */ /* 0x000fe20000011408 */
[----:B------:R-:W-:Y:S01]  /*101b0*/  ULDC.64 UR8, c[0x0][0xb38] ;  /* 0x0002ce0000087ab9 */ /* 0x000fe20000000a00 */
[----:B------:R-:W-:Y:S01]  /*101c0*/  LEA.HI R13, R13, R2, RZ, 0x5 ;  /* 0x000000020d0d7211 */ /* 0x000fe200078f28ff */
[----:B------:R-:W2:Y:S01]  /*101d0*/  LDC R24, c[0x0][0xc50] ;  /* 0x00031400ff187b82 */ /* 0x000ea20000000800 */
[----:B------:R-:W-:Y:S01]  /*101e0*/  LEA.HI R11, R11, R12, RZ, 0x3 ;  /* 0x0000000c0b0b7211 */ /* 0x000fe200078f18ff */
[----:B------:R-:W-:Y:S01]  /*101f0*/  UIMAD UR7, UR7, UR8, URZ ;  /* 0x00000008070772a4 */ /* 0x000fe2000f8e023f */
[----:B------:R-:W-:-:S02]  /*10200*/  SHF.R.S32.HI R13, RZ, 0x5, R13 ;  /* 0x00000005ff0d7819 */ /* 0x000fc4000001140d */
[----:B------:R-:W-:Y:S01]  /*10210*/  LOP3.LUT R15, R11, 0xfffffff8, RZ, 0xc0, !PT ;  /* 0xfffffff80b0f7812 */ /* 0x000fe200078ec0ff */
[----:B------:R-:W-:Y:S01]  /*10220*/  IMAD R11, R7, -0x3, R10 ;  /* 0xfffffffd070b7824 */ /* 0x000fe200078e020a */
[----:B------:R-:W-:Y:S01]  /*10230*/  LEA.HI R7, R14, R14, RZ, 0x1 ;  /* 0x0000000e0e077211 */ /* 0x000fe200078f08ff */
[----:B------:R-:W0:Y:S08]  /*10240*/  LDC.64 R22, c[0x0][0xb40] ;  /* 0x0002d000ff167b82 */ /* 0x000e300000000a00 */
[----:B------:R-:W-:Y:S01]  /*10250*/  BAR.SYNC.DEFER_BLOCKING 0x1, 0x180 ;  /* 0x0046000000007b1d */ /* 0x000fe20000010000 */
[----:B---3--:R-:W-:Y:S01]  /*10260*/  ISETP.NE.AND P0, PT, R9, 0x1, PT ;  /* 0x000000010900780c */ /* 0x008fe20003f05270 */
[----:B------:R-:W-:Y:S01]  /*10270*/  IMAD.IADD R6, R12, 0x1, -R15 ;  /* 0x000000010c067824 */ /* 0x000fe200078e0a0f */
[----:B------:R-:W-:-:S03]  /*10280*/  LOP3.LUT R7, R7, 0x1ffffffe, RZ, 0xc0, !PT ;  /* 0x1ffffffe07077812 */ /* 0x000fc600078ec0ff */
[----:B------:R-:W-:Y:S02]  /*10290*/  IMAD R10, R13, 0x10, R6 ;  /* 0x000000100d0a7824 */ /* 0x000fe400078e0206 */
[----:B------:R-:W-:Y:S02]  /*102a0*/  IMAD.IADD R21, R14, 0x1, -R7 ;  /* 0x000000010e157824 */ /* 0x000fe400078e0a07 */
[----:B------:R-:W-:Y:S02]  /*102b0*/  IMAD R12, R11, 0x40, R10 ;  /* 0x000000400b0c7824 */ /* 0x000fe400078e020a */
[----:B------:R-:W-:Y:S02]  /*102c0*/  IMAD.U32 R7, RZ, RZ, UR5 ;  /* 0x00000005ff077e24 */ /* 0x000fe4000f8e00ff */
[----:B------:R-:W3:Y:S01]  /*102d0*/  @P0 LDC R15, c[0x0][0xbec] ;  /* 0x0002fb00ff0f0b82 */ /* 0x000ee20000000800 */
[----:B------:R-:W-:Y:S01]  /*102e0*/  IMAD.U32 R6, RZ, RZ, UR4 ;  /* 0x00000004ff067e24 */ /* 0x000fe2000f8e00ff */
[----:B------:R-:W-:Y:S01]  /*102f0*/  UIMAD.WIDE.U32 UR4, UR13, UR8, URZ ;  /* 0x000000080d0472a5 */ /* 0x000fe2000f8e003f */
[----:B------:R-:W-:Y:S01]  /*10300*/  IMAD.U32 R7, RZ, RZ, UR6 ;  /* 0x00000006ff077e24 */ /* 0x000fe2000f8e00ff */
[----:B------:R-:W-:Y:S01]  /*10310*/  UIMAD UR6, UR13, UR9, UR7 ;  /* 0x000000090d0672a4 */ /* 0x000fe2000f8e0207 */
[----:B----4-:R-:W-:-:S02]  /*10320*/  IMAD R14, R18, UR10, RZ ;  /* 0x0000000a120e7c24 */ /* 0x010fc4000f8e02ff */
[----:B------:R-:W-:Y:S01]  /*10330*/  IMAD R10, R21, 0x8, R12 ;  /* 0x00000008150a7824 */ /* 0x000fe200078e020c */
[----:B------:R-:W4:Y:S01]  /*10340*/  @P0 LDC R20, c[0x0][0xbf0] ;  /* 0x0002fc00ff140b82 */ /* 0x000f220000000800 */
[----:B------:R-:W-:Y:S01]  /*10350*/  IMAD R19, R19, UR12, R14 ;  /* 0x0000000c13137c24 */ /* 0x000fe2000f8e020e */
[----:B------:R-:W-:Y:S01]  /*10360*/  UIADD3 UR6, UR5, UR6, URZ ;  /* 0x0000000605067290 */ /* 0x000fe2000fffe03f */
[----:B-1----:R-:W-:Y:S01]  /*10370*/  IMAD R14, R25, 0xc0, R10 ;  /* 0x000000c0190e7824 */ /* 0x002fe200078e020a */
[----:B------:R-:W-:Y:S01]  /*10380*/  ULDC.64 UR8, c[0x0][0xb28] ;  /* 0x0002ca0000087ab9 */ /* 0x000fe20000000a00 */
[----:B------:R-:W-:Y:S02]  /*10390*/  IMAD R21, RZ, RZ, -UR13 ;  /* 0x8000000dff157e24 */ /* 0x000fe4000f8e02ff */
[----:B------:R-:W-:Y:S01]  /*103a0*/  IMAD.WIDE.U32 R6, R18, UR12, R6 ;  /* 0x0000000c12067c25 */ /* 0x000fe2000f8e0006 */
[----:B------:R-:W1:Y:S03]  /*103b0*/  @P0 LDC R29, c[0x0][0xbec] ;  /* 0x0002fb00ff1d0b82 */ /* 0x000e660000000800 */
[----:B------:R-:W-:-:S02]  /*103c0*/  IMAD.U32 R11, RZ, RZ, UR5 ;  /* 0x00000005ff0b7e24 */ /* 0x000fc4000f8e00ff */
[----:B--2---:R-:W-:Y:S02]  /*103d0*/  IMAD R27, R24, R21, UR11 ;  /* 0x0000000b181b7e24 */ /* 0x004fe4000f8e0215 */
[----:B------:R-:W-:Y:S01]  /*103e0*/  IMAD.U32 R10, RZ, RZ, UR4 ;  /* 0x00000004ff0a7e24 */ /* 0x000fe2000f8e00ff */
[----:B------:R-:W2:Y:S01]  /*103f0*/  @P0 LDC R26, c[0x0][0xbf0] ;  /* 0x0002fc00ff1a0b82 */ /* 0x000ea20000000800 */
[----:B---3--:R-:W-:Y:S01]  /*10400*/  @P0 IMAD.HI.U32 R15, R14, R15, RZ ;  /* 0x0000000f0e0f0227 */ /* 0x008fe200078e00ff */
[----:B------:R-:W-:-:S03]  /*10410*/  ULDC.64 UR4, c[0x0][0xbe0] ;  /* 0x0002f80000047ab9 */ /* 0x000fc60000000a00 */
[----:B------:R-:W-:Y:S01]  /*10420*/  IMAD.U32 R11, RZ, RZ, UR6 ;  /* 0x00000006ff0b7e24 */ /* 0x000fe2000f8e00ff */
[----:B------:R-:W-:Y:S01]  /*10430*/  ULDC.64 UR6, c[0x0][0xb48] ;  /* 0x0002d20000067ab9 */ /* 0x000fe20000000a00 */
[C---:B0-----:R-:W-:Y:S02]  /*10440*/  IMAD R18, R22.reuse, UR10, RZ ;  /* 0x0000000a16127c24 */ /* 0x041fe4000f8e02ff */
[----:B------:R-:W-:Y:S01]  /*10450*/  IMAD.MOV.U32 R13, RZ, RZ, R14 ;  /* 0x000000ffff0d7224 */ /* 0x000fe200078e000e */
[----:B----4-:R-:W-:Y:S01]  /*10460*/  @P0 SHF.R.U32.HI R13, RZ, R20, R15 ;  /* 0x00000014ff0d0219 */ /* 0x010fe2000001160f */
[----:B------:R-:W-:Y:S01]  /*10470*/  IMAD.IADD R7, R7, 0x1, R19 ;  /* 0x0000000107077824 */ /* 0x000fe200078e0213 */
[----:B------:R-:W-:Y:S01]  /*10480*/  SHF.R.S32.HI R20, RZ, 0x1f, R27 ;  /* 0x0000001fff147819 */ /* 0x000fe2000001141b */
[----:B------:R-:W-:Y:S02]  /*10490*/  IMAD R19, R23, UR12, R18 ;  /* 0x0000000c17137c24 */ /* 0x000fe4000f8e0212 */
[----:B------:R-:W-:-:S04]  /*104a0*/  IMAD.WIDE.U32 R10, R22, UR12, R10 ;  /* 0x0000000c160a7c25 */ /* 0x000fc8000f8e000a */
[----:B-1----:R-:W-:-:S04]  /*104b0*/  @P0 IMAD.HI.U32 R29, R14, R29, RZ ;  /* 0x0000001d0e1d0227 */ /* 0x002fc800078e00ff */
[----:B------:R-:W-:Y:S02]  /*104c0*/  IMAD.IADD R11, R11, 0x1, R19 ;  /* 0x000000010b0b7824 */ /* 0x000fe400078e0213 */
[----:B------:R-:W-:Y:S02]  /*104d0*/  IMAD R19, R20, UR6, RZ ;  /* 0x0000000614137c24 */ /* 0x000fe4000f8e02ff */
[----:B------:R-:W-:-:S04]  /*104e0*/  IMAD.WIDE.U32 R6, R27, UR4, R6 ;  /* 0x000000041b067c25 */ /* 0x000fc8000f8e0006 */
[----:B------:R-:W-:Y:S01]  /*104f0*/  IMAD.MOV.U32 R15, RZ, RZ, R14 ;  /* 0x000000ffff0f7224 */ /* 0x000fe200078e000e */
[----:B--2---:R-:W-:Y:S01]  /*10500*/  @P0 SHF.R.U32.HI R15, RZ, R26, R29 ;  /* 0x0000001aff0f0219 */ /* 0x004fe2000001161d */
[----:B------:R-:W-:Y:S01]  /*10510*/  IMAD R18, R20, UR4, RZ ;  /* 0x0000000414127c24 */ /* 0x000fe2000f8e02ff */
[----:B------:R-:W-:Y:S01]  /*10520*/  IADD3 R6, P0, R13, R6, RZ ;  /* 0x000000060d067210 */ /* 0x000fe20007f1e0ff */
[C---:B------:R-:W-:Y:S01]  /*10530*/  IMAD R21, R27.reuse, UR7, R19 ;  /* 0x000000071b157c24 */ /* 0x040fe2000f8e0213 */
[--C-:B------:R-:W-:Y:S01]  /*10540*/  SHF.R.S32.HI R19, RZ, 0x1f, R13.reuse ;  /* 0x0000001fff137819 */ /* 0x100fe2000001140d */
[----:B------:R-:W-:Y:S02]  /*10550*/  IMAD.MOV R13, RZ, RZ, -R13 ;  /* 0x000000ffff0d7224 */ /* 0x000fe400078e0a0d */
[C---:B------:R-:W-:Y:S01]  /*10560*/  IMAD R20, R27.reuse, UR5, R18 ;  /* 0x000000051b147c24 */ /* 0x040fe2000f8e0212 */
[----:B------:R-:W-:Y:S01]  /*10570*/  SHF.R.S32.HI R18, RZ, 0x1f, R15 ;  /* 0x0000001fff127819 */ /* 0x000fe2000001140f */
[----:B------:R-:W-:Y:S01]  /*10580*/  IMAD.WIDE.U32 R10, R27, UR6, R10 ;  /* 0x000000061b0a7c25 */ /* 0x000fe2000f8e000a */
[----:B------:R-:W-:Y:S01]  /*10590*/  ULDC.64 UR4, c[0x0][0xb30] ;  /* 0x0002cc0000047ab9 */ /* 0x000fe20000000a00 */
[----:B------:R-:W-:Y:S01]  /*105a0*/  ULDC.64 UR6, c[0x0][0xbc8] ;  /* 0x0002f20000067ab9 */ /* 0x000fe20000000a00 */
[----:B------:R-:W-:Y:S01]  /*105b0*/  IADD3.X R7, R19, R7, R20, P0, !PT ;  /* 0x0000000713077210 */ /* 0x000fe200007fe414 */
[----:B------:R-:W-:-:S02]  /*105c0*/  IMAD.MOV R22, RZ, RZ, -R15 ;  /* 0x000000ffff167224 */ /* 0x000fc400078e0a0f */
        /* <DEDUP_REMOVED lines=10> */
[----:B------:R-:W-:Y:S02]  /*10670*/  IMAD R14, R14, UR6, RZ ;  /* 0x000000060e0e7c24 */ /* 0x000fe4000f8e02ff */
[----:B------:R-:W-:Y:S02]  /*10680*/  IMAD R18, R15, UR8, RZ ;  /* 0x000000080f127c24 */ /* 0x000fe4000f8e02ff */
[----:B------:R-:W-:Y:S02]  /*10690*/  IMAD.IADD R11, R11, 0x1, R21 ;  /* 0x000000010b0b7824 */ /* 0x000fe400078e0215 */
[C---:B------:R-:W-:Y:S02]  /*106a0*/  IMAD R15, R13.reuse, UR7, R14 ;  /* 0x000000070d0f7c24 */ /* 0x040fe4000f8e020e */
[----:B------:R-:W-:Y:S01]  /*106b0*/  IMAD.WIDE.U32 R6, R13, UR6, R6 ;  /* 0x000000060d067c25 */ /* 0x000fe2000f8e0006 */
[----:B------:R-:W-:-:S03]  /*106c0*/  ULDC.64 UR6, c[0x0][0xba8] ;  /* 0x0002ea0000067ab9 */ /* 0x000fc60000000a00 */
[C---:B------:R-:W-:Y:S01]  /*106d0*/  IMAD R21, R19.reuse, UR9, R18 ;  /* 0x0000000913157c24 */ /* 0x040fe2000f8e0212 */
[----:B------:R-:W-:Y:S01]  /*106e0*/  LEA R18, P0, R6, UR6, 0x2 ;  /* 0x0000000606127c11 */ /* 0x000fe2000f8010ff */
[----:B------:R-:W-:Y:S01]  /*106f0*/  IMAD.WIDE.U32 R10, R19, UR8, R10 ;  /* 0x00000008130a7c25 */ /* 0x000fe2000f8e000a */
[----:B------:R-:W-:Y:S01]  /*10700*/  ULDC.64 UR8, c[0x0][0xb00] ;  /* 0x0002c00000087ab9 */ /* 0x000fe20000000a00 */
[----:B------:R-:W-:Y:S02]  /*10710*/  ULDC UR6, c[0x0][0xa88] ;  /* 0x0002a20000067ab9 */ /* 0x000fe40000000800 */
        /* <DEDUP_REMOVED lines=30> */
[C---:B------:R-:W-:Y:S01]  /*10900*/  VIADD R2, R9.reuse, 0x10 ;  /* 0x0000001009027836 */ /* 0x040fe20000000000 */
[C---:B------:R-:W-:Y:S01]  /*10910*/  ISETP.GE.AND P0, PT, R9.reuse, UR4, PT ;  /* 0x0000000409007c0c */ /* 0x040fe2000bf06270 */
[C---:B------:R-:W-:Y:S01]  /*10920*/  VIADD R3, R9.reuse, 0x18 ;  /* 0x0000001809037836 */ /* 0x040fe20000000000 */
[----:B------:R-:W-:Y:S01]  /*10930*/  ISETP.GE.AND P1, PT, R0, UR4, PT ;  /* 0x0000000400007c0c */ /* 0x000fe2000bf26270 */
[----:B------:R-:W-:Y:S01]  /*10940*/  VIADD R10, R9, 0x20 ;  /* 0x00000020090a7836 */ /* 0x000fe20000000000 */
[----:B------:R-:W-:Y:S01]  /*10950*/  ISETP.GE.AND P2, PT, R2, UR4, PT ;  /* 0x0000000402007c0c */ /* 0x000fe2000bf46270 */
[----:B------:R-:W-:Y:S01]  /*10960*/  ULDC.64 UR6, c[0x0][0x208] ;  /* 0x0000820000067ab9 */ /* 0x000fe20000000a00 */
[----:B------:R-:W-:Y:S01]  /*10970*/  ISETP.GE.AND P3, PT, R3, UR4, PT ;  /* 0x0000000403007c0c */ /* 0x000fe2000bf66270 */
[C---:B------:R-:W-:Y:S01]  /*10980*/  VIADD R22, R9.reuse, 0x38 ;  /* 0x0000003809167836 */ /* 0x040fe20000000000 */
[----:B------:R-:W-:Y:S01]  /*10990*/  ISETP.GE.AND P4, PT, R10, UR4, PT ;  /* 0x000000040a007c0c */ /* 0x000fe2000bf86270 */
[----:B------:R-:W-:-:S06]  /*109a0*/  VIADD R23, R9, 0x40 ;  /* 0x0000004009177836 */ /* 0x000fcc0000000000 */
        /* <DEDUP_REMOVED lines=19> */
[----:B------:R-:W-:Y:S01]  /*10ae0*/  ISETP.GE.AND P1, PT, R8, UR4, PT ;  /* 0x0000000408007c0c */ /* 0x000fe2000bf26270 */
[----:B------:R-:W-:Y:S01]  /*10af0*/  @!P4 IMAD.WIDE R18, R19, 0x4, R6 ;  /* 0x000000041312c825 */ /* 0x000fe200078e0206 */
[----:B------:R3:W-:Y:S01]  /*10b00*/  @!P3 ST.E.64 desc[UR6][R14.64], R100 ;  /* 0x000000640e00b985 */ /* 0x0007e2000c101b06 */
[----:B------:R-:W-:Y:S02]  /*10b10*/  ISETP.GE.AND P3, PT, R23, UR4, PT ;  /* 0x0000000417007c0c */ /* 0x000fe4000bf66270 */
[C---:B0-----:R-:W-:Y:S01]  /*10b20*/  VIADD R3, R9.reuse, 0x50 ;  /* 0x0000005009037836 */ /* 0x041fe20000000000 */
[----:B------:R0:W-:Y:S01]  /*10b30*/  @!P4 ST.E.64 desc[UR6][R18.64], R104 ;  /* 0x000000681200c985 */ /* 0x0001e2000c101b06 */
[C---:B------:R-:W-:Y:S01]  /*10b40*/  VIADD R2, R9.reuse, 0x48 ;  /* 0x0000004809027836 */ /* 0x040fe20000000000 */
[----:B------:R-:W-:Y:S01]  /*10b50*/  @!P0 LEA.HI R0, R0, R0, RZ, 0x1 ;  /* 0x0000000000008211 */ /* 0x000fe200078f08ff */
[----:B------:R-:W-:Y:S01]  /*10b60*/  VIADD R5, R9, 0x58 ;  /* 0x0000005809057836 */ /* 0x000fe20000000000 */
[----:B------:R-:W-:-:S02]  /*10b70*/  ISETP.GE.AND P5, PT, R3, UR4, PT ;  /* 0x0000000403007c0c */ /* 0x000fc4000bfa6270 */
[----:B------:R-:W-:Y:S02]  /*10b80*/  ISETP.GE.AND P4, PT, R2, UR4, PT ;  /* 0x0000000402007c0c */ /* 0x000fe4000bf86270 */
[----:B------:R-:W-:Y:S02]  /*10b90*/  ISETP.GE.AND P6, PT, R5, UR4, PT ;  /* 0x0000000405007c0c */ /* 0x000fe4000bfc6270 */
[----:B------:R-:W-:Y:S02]  /*10ba0*/  @!P1 LEA.HI R8, R8, R8, RZ, 0x1 ;  /* 0x0000000808089211 */ /* 0x000fe400078f08ff */
[----:B------:R-:W-:Y:S02]  /*10bb0*/  @!P2 LEA.HI R22, R22, R22, RZ, 0x1 ;  /* 0x000000161616a211 */ /* 0x000fe400078f08ff */
[----:B------:R-:W-:Y:S02]  /*10bc0*/  @!P3 LEA.HI R23, R23, R23, RZ, 0x1 ;  /* 0x000000171717b211 */ /* 0x000fe400078f08ff */
[----:B-1----:R-:W-:-:S02]  /*10bd0*/  @!P2 LOP3.LUT R11, R22, 0xfffffffe, RZ, 0xc0, !PT ;  /* 0xfffffffe160ba812 */ /* 0x002fc400078ec0ff */
[----:B------:R-:W-:Y:S02]  /*10be0*/  @!P5 LEA.HI R4, R3, R3, RZ, 0x1 ;  /* 0x000000030304d211 */ /* 0x000fe400078f08ff */
[----:B------:R-:W-:Y:S02]  /*10bf0*/  @!P4 LEA.HI R2, R2, R2, RZ, 0x1 ;  /* 0x000000020202c211 */ /* 0x000fe400078f08ff */
[----:B------:R-:W-:Y:S02]  /*10c00*/  @!P6 LEA.HI R10, R5, R5, RZ, 0x1 ;  /* 0x00000005050ae211 */ /* 0x000fe400078f08ff */
[----:B------:R-:W-:Y:S02]  /*10c10*/  @!P0 LOP3.LUT R3, R0, 0xfffffffe, RZ, 0xc0, !PT ;  /* 0xfffffffe00038812 */ /* 0x000fe400078ec0ff */
[----:B------:R-:W-:Y:S02]  /*10c20*/  @!P1 LOP3.LUT R5, R8, 0xfffffffe, RZ, 0xc0, !PT ;  /* 0xfffffffe08059812 */ /* 0x000fe400078ec0ff */
[----:B--2---:R-:W-:-:S02]  /*10c30*/  @!P3 LOP3.LUT R13, R23, 0xfffffffe, RZ, 0xc0, !PT ;  /* 0xfffffffe170db812 */ /* 0x004fc400078ec0ff */
[----:B---3--:R-:W-:Y:S01]  /*10c40*/  @!P4 LOP3.LUT R15, R2, 0xfffffffe, RZ, 0xc0, !PT ;  /* 0xfffffffe020fc812 */ /* 0x008fe200078ec0ff */
[--C-:B------:R-:W-:Y:S01]  /*10c50*/  @!P0 IMAD.WIDE R2, R3, 0x4, R6.reuse ;  /* 0x0000000403028825 */ /* 0x100fe200078e0206 */
[----:B0-----:R-:W-:Y:S02]  /*10c60*/  @!P5 LOP3.LUT R19, R4, 0xfffffffe, RZ, 0xc0, !PT ;  /* 0xfffffffe0413d812 */ /* 0x001fe400078ec0ff */
        /* <DEDUP_REMOVED lines=14> */
.L_x_928:
[----:B------:R-:W-:Y:S05]  /*10d50*/  BSYNC B0 ;  /* 0x0000000000007941 */ /* 0x000fea0003800000 */
.L_x_927:
[----:B------:R-:W-:Y:S01]  /*10d60*/  ISETP.GE.AND P0, PT, R20, R21, PT ;  /* 0x000000151400720c */ /* 0x000fe20003f06270 */
[----:B0-----:R0:W1:Y:S04]  /*10d70*/  SHFL.IDX PT, R15, R25, 0x1, 0x1c1f ;  /* 0x003c1f00190f7f89 */ /* 0x00106800000e0000 */
[----:B------:R0:W0:Y:S08]  /*10d80*/  SHFL.IDX PT, R14, R24, 0x1, 0x1c1f ;  /* 0x003c1f00180e7f89 */ /* 0x00003000000e0000 */
[----:B------:R-:W-:Y:S05]  /*10d90*/  @P0 BRA `(.L_x_847) ;  /* 0x0000004c00500947 */ /* 0x000fea0003800000 */
        /* <DEDUP_REMOVED lines=11> */
[----:B------:R-:W-:Y:S01]  /*10e50*/  ISETP.GE.AND P0, PT, R8, UR4, PT ;  /* 0x0000000408007c0c */ /* 0x000fe2000bf06270 */
[----:B------:R-:W-:Y:S01]  /*10e60*/  ULDC.64 UR6, c[0x0][0x208] ;  /* 0x0000820000067ab9 */ /* 0x000fe20000000a00 */
[----:B------:R-:W-:Y:S01]  /*10e70*/  ISETP.GE.AND P1, PT, R12, UR4, PT ;  /* 0x000000040c007c0c */ /* 0x000fe2000bf26270 */
[----:B------:R-:W-:-:S02]  /*10e80*/  VIADD R18, R9, 0x40 ;  /* 0x0000004009127836 */ /* 0x000fc40000000000 */
[C---:B------:R-:W-:Y:S02]  /*10e90*/  VIADD R19, R9.reuse, 0x48 ;  /* 0x0000004809137836 */ /* 0x040fe40000000000 */
[----:B------:R-:W-:Y:S01]  /*10ea0*/  @!P3 LEA.HI R0, R0, R0, RZ, 0x1 ;  /* 0x000000000000b211 */ /* 0x000fe200078f08ff */
[----:B------:R-:W-:Y:S01]  /*10eb0*/  VIADD R20, R9, 0x50 ;  /* 0x0000005009147836 */ /* 0x000fe20000000000 */
[----:B------:R-:W-:Y:S02]  /*10ec0*/  @!P4 LEA.HI R2, R2, R2, RZ, 0x1 ;  /* 0x000000020202c211 */ /* 0x000fe400078f08ff */
[----:B------:R-:W-:Y:S02]  /*10ed0*/  @!P5 LEA.HI R3, R3, R3, RZ, 0x1 ;  /* 0x000000030303d211 */ /* 0x000fe400078f08ff */
[----:B------:R-:W-:Y:S01]  /*10ee0*/  @!P3 LOP3.LUT R5, R0, 0xfffffffe, RZ, 0xc0, !PT ;  /* 0xfffffffe0005b812 */ /* 0x000fe200078ec0ff */
[----:B------:R-:W-:Y:S01]  /*10ef0*/  VIADD R0, R9, 0x30 ;  /* 0x0000003009007836 */ /* 0x000fe20000000000 */
[----:B----4-:R-:W-:-:S02]  /*10f00*/  @!P4 LOP3.LUT R7, R2, 0xfffffffe, RZ, 0xc0, !PT ;  /* 0xfffffffe0207c812 */ /* 0x010fc400078ec0ff */
[----:B------:R-:W-:Y:S01]  /*10f10*/  @!P5 LOP3.LUT R11, R3, 0xfffffffe, RZ, 0xc0, !PT ;  /* 0xfffffffe030bd812 */ /* 0x000fe200078ec0ff */
[--C-:B01----:R-:W-:Y:S01]  /*10f20*/  @!P2 IMAD.WIDE R2, R9, 0x4, R14.reuse ;  /* 0x000000040902a825 */ /* 0x103fe200078e020e */
[----:B------:R-:W-:Y:S02]  /*10f30*/  @!P0 LEA.HI R8, R8, R8, RZ, 0x1 ;  /* 0x0000000808088211 */ /* 0x000fe400078f08ff */
[----:B------:R-:W-:Y:S01]  /*10f40*/  ISETP.GE.AND P6, PT, R20, UR4, PT ;  /* 0x0000000414007c0c */ /* 0x000fe2000bfc6270 */
[--C-:B------:R-:W-:Y:S01]  /*10f50*/  @!P3 IMAD.WIDE R4, R5, 0x4, R14.reuse ;  /* 0x000000040504b825 */ /* 0x100fe200078e020e */
[----:B------:R0:W-:Y:S01]  /*10f60*/  @!P2 ST.E.64 desc[UR6][R2.64], R90 ;  /* 0x0000005a0200a985 */ /* 0x0001e2000c101b06 */
[----:B------:R-:W-:Y:S02]  /*10f70*/  ISETP.GE.AND P2, PT, R0, UR4, PT ;  /* 0x0000000400007c0c */ /* 0x000fe4000bf46270 */
[----:B---3--:R-:W-:Y:S01]  /*10f80*/  @!P4 IMAD.WIDE R6, R7, 0x4, R14 ;  /* 0x000000040706c825 */ /* 0x008fe200078e020e */
[----:B------:R1:W-:Y:S01]  /*10f90*/  @!P3 ST.E.64 desc[UR6][R4.64], R94 ;  /* 0x0000005e0400b985 */ /* 0x0003e2000c101b06 */
[----:B------:R-:W-:-:S02]  /*10fa0*/  ISETP.GE.AND P3, PT, R13, UR4, PT ;  /* 0x000000040d007c0c */ /* 0x000fc4000bf66270 */
[----:B------:R-:W-:Y:S01]  /*10fb0*/  @!P5 IMAD.WIDE R10, R11, 0x4, R14 ;  /* 0x000000040b0ad825 */ /* 0x000fe200078e020e */
[----:B------:R2:W-:Y:S01]  /*10fc0*/  @!P4 ST.E.64 desc[UR6][R6.64], R98 ;  /* 0x000000620600c985 */ /* 0x0005e2000c101b06 */
[----:B------:R-:W-:Y:S02]  /*10fd0*/  ISETP.GE.AND P4, PT, R18, UR4, PT ;  /* 0x0000000412007c0c */ /* 0x000fe4000bf86270 */
[----:B------:R-:W-:Y:S01]  /*10fe0*/  @!P1 LEA.HI R12, R12, R12, RZ, 0x1 ;  /* 0x0000000c0c0c9211 */ /* 0x000fe200078f08ff */
[----:B------:R3:W-:Y:S01]  /*10ff0*/  @!P5 ST.E.64 desc[UR6][R10.64], R102 ;  /* 0x000000660a00d985 */ /* 0x0007e2000c101b06 */
[----:B------:R-:W-:Y:S01]  /*11000*/  ISETP.GE.AND P5, PT, R19, UR4, PT ;  /* 0x0000000413007c0c */ /* 0x000fe2000bfa6270 */
[----:B------:R-:W-:Y:S01]  /*11010*/  VIADD R9, R9, 0x58 ;  /* 0x0000005809097836 */ /* 0x000fe20000000000 */
[----:B0-----:R-:W-:Y:S02]  /*11020*/  @!P0 LOP3.LUT R3, R8, 0xfffffffe, RZ, 0xc0, !PT ;  /* 0xfffffffe08038812 */ /* 0x001fe400078ec0ff */
[----:B------:R-:W-:-:S02]  /*11030*/  @!P2 LEA.HI R0, R0, R0, RZ, 0x1 ;  /* 0x000000000000a211 */ /* 0x000fc400078f08ff */
[----:B-1----:R-:W-:Y:S01]  /*11040*/  @!P1 LOP3.LUT R5, R12, 0xfffffffe, RZ, 0xc0, !PT ;  /* 0xfffffffe0c059812 */ /* 0x002fe200078ec0ff */
[--C-:B------:R-:W-:Y:S01]  /*11050*/  @!P0 IMAD.WIDE R2, R3, 0x4, R14.reuse ;  /* 0x0000000403028825 */ /* 0x100fe200078e020e */
[----:B------:R-:W-:Y:S02]  /*11060*/  @!P3 LEA.HI R13, R13, R13, RZ, 0x1 ;  /* 0x0000000d0d0db211 */ /* 0x000fe400078f08ff */
[----:B------:R-:W-:Y:S01]  /*11070*/  @!P4 LEA.HI R18, R18, R18, RZ, 0x1 ;  /* 0x000000121212c211 */ /* 0x000fe200078f08ff */
[----:B------:R-:W-:Y:S01]  /*11080*/  @!P1 IMAD.WIDE R4, R5, 0x4, R14 ;  /* 0x0000000405049825 */ /* 0x000fe200078e020e */
[----:B------:R-:W-:Y:S01]  /*11090*/  @!P6 LEA.HI R20, R20, R20, RZ, 0x1 ;  /* 0x000000141414e211 */ /* 0x000fe200078f08ff */
[----:B------:R0:W-:Y:S01]  /*110a0*/  @!P0 ST.E.64 desc[UR6][R2.64], R106 ;  /* 0x0000006a02008985 */ /* 0x0001e2000c101b06 */
[----:B------:R-:W-:Y:S02]  /*110b0*/  @!P5 LEA.HI R19, R19, R19, RZ, 0x1 ;  /* 0x000000131313d211 */ /* 0x000fe400078f08ff */
[----:B--2---:R-:W-:Y:S01]  /*110c0*/  @!P2 LOP3.LUT R7, R0, 0xfffffffe, RZ, 0xc0, !PT ;  /* 0xfffffffe0007a812 */ /* 0x004fe200078ec0ff */
[----:B------:R1:W-:Y:S01]  /*110d0*/  @!P1 ST.E.64 desc[UR6][R4.64], R110 ;  /* 0x0000006e04009985 */ /* 0x0003e2000c101b06 */
[----:B------:R-:W-:-:S02]  /*110e0*/  @!P3 LOP3.LUT R13, R13, 0xfffffffe, RZ, 0xc0, !PT ;  /* 0xfffffffe0d0db812 */ /* 0x000fc400078ec0ff */
[----:B---3--:R-:W-:Y:S02]  /*110f0*/  @!P4 LOP3.LUT R11, R18, 0xfffffffe, RZ, 0xc0, !PT ;  /* 0xfffffffe120bc812 */ /* 0x008fe400078ec0ff */
[----:B------:R-:W-:Y:S02]  /*11100*/  ISETP.GE.AND P0, PT, R9, UR4, PT ;  /* 0x0000000409007c0c */ /* 0x000fe4000bf06270 */
[----:B------:R-:W-:Y:S02]  /*11110*/  @!P5 LOP3.LUT R19, R19, 0xfffffffe, RZ, 0xc0, !PT ;  /* 0xfffffffe1313d812 */ /* 0x000fe400078ec0ff */
[----:B------:R-:W-:Y:S01]  /*11120*/  @!P6 LOP3.LUT R21, R20, 0xfffffffe, RZ, 0xc0, !PT ;  /* 0xfffffffe1415e812 */ /* 0x000fe200078ec0ff */
        /* <DEDUP_REMOVED lines=11> */
[----:B------:R-:W-:Y:S01]  /*111e0*/  LEA.HI R9, R9, R9, RZ, 0x1 ;  /* 0x0000000909097211 */ /* 0x000fe200078f08ff */
[----:B------:R-:W-:-:S03]  /*111f0*/  ULDC.64 UR4, c[0x0][0x208] ;  /* 0x0000820000047ab9 */ /* 0x000fc60000000a00 */
[----:B0-----:R-:W-:-:S05]  /*11200*/  LOP3.LUT R3, R9, 0xfffffffe, RZ, 0xc0, !PT ;  /* 0xfffffffe09037812 */ /* 0x001fca00078ec0ff */
[----:B------:R-:W-:-:S05]  /*11210*/  IMAD.WIDE R2, R3, 0x4, R14 ;  /* 0x0000000403027825 */ /* 0x000fca00078e020e */
[----:B------:R0:W-:Y:S01]  /*11220*/  ST.E.64 desc[UR4][R2.64], R134 ;  /* 0x0000008602007985 */ /* 0x0001e2000c101b04 */
[----:B------:R-:W-:Y:S05]  /*11230*/  BRA `(.L_x_847) ;  /* 0x0000004800287947 */ /* 0x000fea0003800000 */
.L_x_926:
[----:B------:R-:W-:-:S05]  /*11240*/  VIADD R0, R2, 0xffffff80 ;  /* 0xffffff8002007836 */ /* 0x000fca0000000000 */
[----:B------:R-:W-:-:S13]  /*11250*/  ISETP.GT.AND P0, PT, R0, 0xbf, PT ;  /* 0x000000bf0000780c */ /* 0x000fda0003f04270 */
[----:B------:R-:W-:Y:S05]  /*11260*/  @P0 BRA `(.L_x_847) ;  /* 0x00000048001c0947 */ /* 0x000fea0003800000 */
[----:B------:R-:W0:Y:S01]  /*11270*/  S2R R3, SR_CTAID.X ;  /* 0x0000000000037919 */ /* 0x000e220000002500 */
[----:B------:R-:W1:Y:S01]  /*11280*/  LDC R6, c[0x0][0xbe8] ;  /* 0x0002fa00ff067b82 */ /* 0x000e620000000800 */
[----:B------:R-:W-:Y:S01]  /*11290*/  ULDC UR4, c[0x0][0xa88] ;  /* 0x0002a20000047ab9 */ /* 0x000fe20000000800 */
[----:B0-----:R-:W-:Y:S02]  /*112a0*/  IMAD R2, R3, 0xc0, R2 ;  /* 0x000000c003027824 */ /* 0x001fe400078e0202 */
[----:B-1----:R-:W-:Y:S02]  /*112b0*/  IMAD R3, R6, UR4, RZ ;  /* 0x0000000406037c24 */ /* 0x002fe4000f8e02ff */
[----:B------:R-:W-:-:S05]  /*112c0*/  VIADD R0, R2, 0xffffff80 ;  /* 0xffffff8002007836 */ /* 0x000fca0000000000 */
[----:B------:R-:W-:-:S13]  /*112d0*/  ISETP.GE.AND P0, PT, R0, R3, PT ;  /* 0x000000030000720c */ /* 0x000fda0003f06270 */
[----:B------:R-:W-:Y:S05]  /*112e0*/  @P0 BRA `(.L_x_847) ;  /* 0x0000004400fc0947 */ /* 0x000fea0003800000 */
[----:B------:R-:W-:Y:S01]  /*112f0*/  ISETP.NE.AND P0, PT, R6, 0x1, PT ;  /* 0x000000010600780c */ /* 0x000fe20003f05270 */
[----:B------:R-:W0:Y:S01]  /*11300*/  S2UR UR7, SR_CTAID.Z ;  /* 0x00000000000779c3 */ /* 0x000e220000002700 */
[----:B------:R-:W-:Y:S01]  /*11310*/  R2UR UR11, R17 ;  /* 0x00000000110b72ca */ /* 0x000fe200000e0000 */
[----:B------:R-:W-:Y:S01]  /*11320*/  ULDC.64 UR8, c[0x0][0xbd0] ;  /* 0x0002f40000087ab9 */ /* 0x000fe20000000a00 */
[----:B------:R-:W-:Y:S01]  /*11330*/  IMAD.MOV.U32 R5, RZ, RZ, R0 ;  /* 0x000000ffff057224 */ /* 0x000fe200078e0000 */
[----:B------:R-:W-:-:S04]  /*11340*/  ULDC.64 UR12, c[0x0][0x208] ;  /* 0x00008200000c7ab9 */ /* 0x000fc80000000a00 */
[----:B------:R-:W1:Y:S06]  /*11350*/  LDC.64 R10, c[0x0][0xbd8] ;  /* 0x0002f600ff0a7b82 */ /* 0x000e6c0000000a00 */
[----:B------:R-:W-:Y:S02]  /*11360*/  USHF.R.S32.HI UR6, URZ, 0x1f, UR11 ;  /* 0x0000001f3f067899 */ /* 0x000fe4000801140b */
[----:B------:R-:W2:Y:S01]  /*11370*/  @P0 LDC R7, c[0x0][0xbec] ;  /* 0x0002fb00ff070b82 */ /* 0x000ea20000000800 */
[----:B------:R-:W-:Y:S02]  /*11380*/  UIMAD.WIDE.U32 UR4, UR11, UR8, URZ ;  /* 0x000000080b0472a5 */ /* 0x000fe4000f8e003f */
[----:B------:R-:W-:-:S04]  /*11390*/  UIMAD UR6, UR6, UR8, URZ ;  /* 0x00000008060672a4 */ /* 0x000fc8000f8e023f */
[----:B------:R-:W-:Y:S01]  /*113a0*/  UIMAD UR6, UR11, UR9, UR6 ;  /* 0x000000090b0672a4 */ /* 0x000fe2000f8e0206 */
[----:B------:R-:W3:Y:S01]  /*113b0*/  @P0 LDC R9, c[0x0][0xbf0] ;  /* 0x0002fc00ff090b82 */ /* 0x000ee20000000800 */
[----:B0-----:R-:W-:Y:S01]  /*113c0*/  USHF.R.S32.HI UR8, URZ, 0x1f, UR7 ;  /* 0x0000001f3f087899 */ /* 0x001fe20008011407 */
[----:B------:R-:W-:Y:S01]  /*113d0*/  IMAD.U32 R3, RZ, RZ, UR5 ;  /* 0x00000005ff037e24 */ /* 0x000fe2000f8e00ff */
[----:B------:R-:W-:Y:S01]  /*113e0*/  UIADD3 UR6, UR5, UR6, URZ ;  /* 0x0000000605067290 */ /* 0x000fe2000fffe03f */
[----:B------:R-:W-:Y:S02]  /*113f0*/  IMAD.U32 R2, RZ, RZ, UR4 ;  /* 0x00000004ff027e24 */ /* 0x000fe4000f8e00ff */
[----:B------:R-:W-:Y:S02]  /*11400*/  ULDC.64 UR4, c[0x0][0xbe0] ;  /* 0x0002f80000047ab9 */ /* 0x000fe40000000a00 */
[----:B------:R-:W0:Y:S01]  /*11410*/  S2UR UR10, SR_CTAID.Y ;  /* 0x00000000000a79c3 */ /* 0x000e220000002600 */
[----:B------:R-:W-:-:S02]  /*11420*/  IMAD.U32 R3, RZ, RZ, UR6 ;  /* 0x00000006ff037e24 */ /* 0x000fc4000f8e00ff */
[C---:B-1----:R-:W-:Y:S02]  /*11430*/  IMAD R12, R10.reuse, UR8, RZ ;  /* 0x000000080a0c7c24 */ /* 0x042fe4000f8e02ff */
[----:B------:R-:W-:-:S03]  /*11440*/  IMAD.WIDE.U32 R2, R10, UR7, R2 ;  /* 0x000000070a027c25 */ /* 0x000fc6000f8e0002 */
[----:B------:R-:W0:Y:S01]  /*11450*/  LDC R8, c[0x0][0xc50] ;  /* 0x00031400ff087b82 */ /* 0x000e220000000800 */
[----:B--2---:R-:W-:-:S04]  /*11460*/  @P0 IMAD.HI.U32 R4, R0, R7, RZ ;  /* 0x0000000700040227 */ /* 0x004fc800078e00ff */
[----:B------:R-:W-:Y:S02]  /*11470*/  IMAD R7, RZ, RZ, -UR11 ;  /* 0x8000000bff077e24 */ /* 0x000fe4000f8e02ff */
[----:B------:R-:W-:Y:S01]  /*11480*/  IMAD R11, R11, UR7, R12 ;  /* 0x000000070b0b7c24 */ /* 0x000fe2000f8e020c */
[----:B---3--:R-:W-:-:S03]  /*11490*/  @P0 SHF.R.U32.HI R5, RZ, R9, R4 ;  /* 0x00000009ff050219 */ /* 0x008fc60000011604 */
[----:B------:R-:W-:Y:S02]  /*114a0*/  IMAD.IADD R3, R11, 0x1, R3 ;  /* 0x000000010b037824 */ /* 0x000fe400078e0203 */
[----:B0-----:R-:W-:Y:S02]  /*114b0*/  IMAD R9, R8, R7, UR10 ;  /* 0x0000000a08097e24 */ /* 0x001fe4000f8e0207 */
[----:B------:R-:W-:Y:S02]  /*114c0*/  IMAD.MOV R7, RZ, RZ, -R5 ;  /* 0x000000ffff077224 */ /* 0x000fe400078e0a05 */
[----:B------:R-:W-:Y:S01]  /*114d0*/  IMAD.WIDE.U32 R2, R9, UR4, R2 ;  /* 0x0000000409027c25 */ /* 0x000fe2000f8e0002 */
[----:B------:R-:W-:-:S03]  /*114e0*/  SHF.R.S32.HI R4, RZ, 0x1f, R9 ;  /* 0x0000001fff047819 */ /* 0x000fc60000011409 */
[----:B------:R-:W-:Y:S01]  /*114f0*/  IMAD R7, R6, R7, R0 ;  /* 0x0000000706077224 */ /* 0x000fe200078e0200 */
[----:B------:R-:W-:Y:S01]  /*11500*/  IADD3 R2, P0, R5, R2, RZ ;  /* 0x0000000205027210 */ /* 0x000fe20007f1e0ff */
[----:B------:R-:W-:-:S03]  /*11510*/  IMAD R4, R4, UR4, RZ ;  /* 0x0000000404047c24 */ /* 0x000fc6000f8e02ff */
[----:B------:R-:W-:Y:S01]  /*11520*/  SHF.R.S32.HI R0, RZ, 0x1f, R7 ;  /* 0x0000001fff007819 */ /* 0x000fe20000011407 */
[----:B------:R-:W-:Y:S01]  /*11530*/  IMAD R4, R9, UR5, R4 ;  /* 0x0000000509047c24 */ /* 0x000fe2000f8e0204 */
[----:B------:R-:W-:Y:S01]  /*11540*/  SHF.R.S32.HI R9, RZ, 0x1f, R5 ;  /* 0x0000001fff097819 */ /* 0x000fe20000011405 */
[----:B------:R-:W-:Y:S02]  /*11550*/  ULDC.64 UR4, c[0x0][0xbc8] ;  /* 0x0002f20000047ab9 */ /* 0x000fe40000000a00 */
[----:B------:R-:W-:Y:S01]  /*11560*/  IMAD R0, R0, UR4, RZ ;  /* 0x0000000400007c24 */ /* 0x000fe2000f8e02ff */
[----:B------:R-:W-:-:S03]  /*11570*/  IADD3.X R3, R9, R3, R4, P0, !PT ;  /* 0x0000000309037210 */ /* 0x000fc600007fe404 */
[C---:B------:R-:W-:Y:S02]  /*11580*/  IMAD R5, R7.reuse, UR5, R0 ;  /* 0x0000000507057c24 */ /* 0x040fe4000f8e0200 */
[----:B------:R-:W-:Y:S01]  /*11590*/  IMAD.WIDE.U32 R2, R7, UR4, R2 ;  /* 0x0000000407027c25 */ /* 0x000fe2000f8e0002 */
[----:B------:R-:W-:-:S03]  /*115a0*/  ULDC.64 UR4, c[0x0][0xba8] ;  /* 0x0002ea0000047ab9 */ /* 0x000fc60000000a00 */
[----:B------:R-:W-:Y:S01]  /*115b0*/  IMAD.IADD R3, R3, 0x1, R5 ;  /* 0x0000000103037824 */ /* 0x000fe200078e0205 */
[----:B------:R-:W-:-:S04]  /*115c0*/  LEA R4, P0, R2, UR4, 0x2 ;  /* 0x0000000402047c11 */ /* 0x000fc8000f8010ff */
[----:B------:R-:W-:Y:S01]  /*115d0*/  LEA.HI.X R5, R2, UR5, R3, 0x2, P0 ;  /* 0x0000000502057c11 */ /* 0x000fe200080f1403 */
[----:B------:R-:W-:-:S05]  /*115e0*/  IMAD.MOV.U32 R3, RZ, RZ, -0x800000 ;  /* 0xff800000ff037424 */ /* 0x000fca00078e00ff */
[----:B------:R0:W-:Y:S01]  /*115f0*/  STG.E desc[UR12][R4.64], R3 ;  /* 0x0000000304007986 */ /* 0x0001e2000c10190c */
[----:B------:R-:W-:Y:S05]  /*11600*/  BRA `(.L_x_847) ;  /* 0x0000004400347947 */ /* 0x000fea0003800000 */
.L_x_845:
        /* <DEDUP_REMOVED lines=18> */
.L_x_929:
[----:B------:R-:W-:Y:S01]  /*11730*/  ULDC UR7, c[0x0][0xc50] ;  /* 0x0003140000077ab9 */ /* 0x000fe20000000800 */
[----:B------:R-:W-:Y:S01]  /*11740*/  UMOV UR36, UR6 ;  /* 0x0000000600247c82 */ /* 0x000fe20008000000 */
[----:B------:R-:W-:-:S11]  /*11750*/  UISETP.NE.AND UP0, UPT, UR7, 0x1, UPT ;  /* 0x000000010700788c */ /* 0x000fd6000bf05270 */
[----:B------:R-:W-:Y:S01]  /*11760*/  @UP0 ULDC UR4, c[0x0][0xc54] ;  /* 0x0003150000040ab9 */ /* 0x000fe20000000800 */
[----:B------:R-:W-:Y:S01]  /*11770*/  @UP0 ULDC UR8, c[0x0][0xc58] ;  /* 0x0003160000080ab9 */ /* 0x000fe20000000800 */
[----:B------:R-:W-:-:S04]  /*11780*/  UIMAD.WIDE.U32 UR4, UR6, UR4, URZ ;  /* 0x00000004060472a5 */ /* 0x000fc8000f8e003f */
[----:B------:R-:W-:-:S12]  /*11790*/  @UP0 USHF.R.U32.HI UR36, URZ, UR8, UR5 ;  /* 0x000000083f240299 */ /* 0x000fd80008011605 */
.L_x_930:
[----:B------:R-:W-:Y:S01]  /*117a0*/  ISETP.GE.AND P0, PT, R19, RZ, PT ;  /* 0x000000ff1300720c */ /* 0x000fe20003f06270 */
[----:B------:R-:W-:Y:S01]  /*117b0*/  UIADD3 UR47, -UR36, URZ, URZ ;  /* 0x0000003f242f7290 */ /* 0x000fe2000fffe13f */
[----:B------:R-:W-:Y:S02]  /*117c0*/  IMAD.MOV.U32 R3, RZ, RZ, 0x1 ;  /* 0x00000001ff037424 */ /* 0x000fe400078e00ff */
[----:B------:R-:W-:Y:S01]  /*117d0*/  IMAD.MOV.U32 R0, RZ, RZ, RZ ;  /* 0x000000ffff007224 */ /* 0x000fe200078e00ff */
[----:B------:R-:W-:Y:S01]  /*117e0*/  UIMAD UR47, UR7, UR47, UR6 ;  /* 0x0000002f072f72a4 */ /* 0x000fe2000f8e0206 */
[----:B------:R-:W-:-:S07]  /*117f0*/  IMAD.MOV.U32 R4, RZ, RZ, 0x1 ;  /* 0x00000001ff047424 */ /* 0x000fce00078e00ff */
[----:B------:R-:W-:Y:S05]  /*11800*/  @!P0 BRA `(.L_x_931) ;  /* 0x0000003c00fc8947 */ /* 0x000fea0003800000 */
[----:B------:R-:W0:Y:S01]  /*11810*/  S2UR UR48, SR_CTAID.X ;  /* 0x00000000003079c3 */ /* 0x000e220000002500 */
[----:B------:R-:W-:Y:S01]  /*11820*/  ULDC.64 UR4, c[0x0][0x418] ;  /* 0x0001060000047ab9 */ /* 0x000fe20000000a00 */
[----:B------:R-:W-:Y:S01]  /*11830*/  ULDC UR6, c[0x0][0x448] ;  /* 0x0001120000067ab9 */ /* 0x000fe20000000800 */
[----:B------:R-:W-:Y:S02]  /*11840*/  UISETP.NE.U32.AND UP0, UPT, UR4, URZ, UPT ;  /* 0x0000003f0400728c */ /* 0x000fe4000bf05070 */
[----:B------:R-:W-:Y:S02]  /*11850*/  UISETP.NE.AND UP1, UPT, UR6, 0x1, UPT ;  /* 0x000000010600788c */ /* 0x000fe4000bf25270 */
[----:B------:R-:W-:Y:S01]  /*11860*/  UISETP.NE.AND.EX UP0, UPT, UR5, URZ, UPT, UP0 ;  /* 0x0000003f0500728c */ /* 0x000fe2000bf05300 */
[----:B------:R-:W-:Y:S02]  /*11870*/  ULDC UR6, c[0x0][0x424] ;  /* 0x0001090000067ab9 */ /* 0x000fe40000000800 */
[----:B------:R-:W-:Y:S01]  /*11880*/  ULDC.64 UR4, c[0x0][0x9e0] ;  /* 0x0002780000047ab9 */ /* 0x000fe20000000a00 */
[----:B------:R-:W-:-:S02]  /*11890*/  USEL UR9, UR6, 0x1, UP0 ;  /* 0x0000000106097887 */ /* 0x000fc40008000000 */
[----:B------:R-:W-:Y:S01]  /*118a0*/  UISETP.GE.AND UP0, UPT, UR5, 0x1, UPT ;  /* 0x000000010500788c */ /* 0x000fe2000bf06270 */
[----:B------:R-:W-:Y:S02]  /*118b0*/  ULDC UR10, c[0x0][0x288] ;  /* 0x0000a200000a7ab9 */ /* 0x000fe40000000800 */
[----:B------:R-:W-:Y:S01]  /*118c0*/  @UP1 ULDC UR7, c[0x0][0x44c] ;  /* 0x0001130000071ab9 */ /* 0x000fe20000000800 */
[----:B------:R-:W-:Y:S01]  /*118d0*/  ULDC UR12, c[0x0][0x2f0] ;  /* 0x0000bc00000c7ab9 */ /* 0x000fe20000000800 */
[----:B------:R-:W-:Y:S01]  /*118e0*/  UIADD3 UR11, -UR10, 0x1, URZ ;  /* 0x000000010a0b7890 */ /* 0x000fe2000fffe13f */
[----:B------:R-:W-:Y:S01]  /*118f0*/  PLOP3.LUT P1, PT, PT, PT, UP0, 0x80, 0x0 ;  /* 0x000000000000781c */ /* 0x000fe20003f2f008 */
[----:B------:R-:W-:Y:S01]  /*11900*/  UIMAD UR13, UR9, UR12, 0x7f ;  /* 0x0000007f090d74a4 */ /* 0x000fe2000f8e020c */
[----:B------:R-:W-:Y:S01]  /*11910*/  @UP1 ULDC UR14, c[0x0][0x450] ;  /* 0x00011400000e1ab9 */ /* 0x000fe20000000800 */
[----:B------:R-:W-:Y:S02]  /*11920*/  UIMAD UR11, UR9, UR12, UR11 ;  /* 0x0000000c090b72a4 */ /* 0x000fe4000f8e020b */
[----:B0-----:R-:W-:-:S04]  /*11930*/  UIMAD UR48, UR48, 0xc0, URZ ;  /* 0x000000c0303078a4 */ /* 0x001fc8000f8e023f */
[----:B------:R-:W-:-:S04]  /*11940*/  UIADD3 UR8, UR48, 0xbf, URZ ;  /* 0x000000bf30087890 */ /* 0x000fc8000fffe03f */
[----:B------:R-:W-:-:S04]  /*11950*/  UIMAD.WIDE.U32 UR6, UR8, UR7, URZ ;  /* 0x00000007080672a5 */ /* 0x000fc8000f8e003f */
[----:B------:R-:W-:Y:S02]  /*11960*/  @UP1 USHF.R.U32.HI UR8, URZ, UR14, UR7 ;  /* 0x0000000e3f081299 */ /* 0x000fe40008011607 */
[----:B------:R-:W-:Y:S02]  /*11970*/  USHF.R.S32.HI UR7, URZ, 0x1f, UR13 ;  /* 0x0000001f3f077899 */ /* 0x000fe4000801140d */
[----:B------:R-:W-:Y:S02]  /*11980*/  UIADD3 UR6, UR11, UR8, URZ ;  /* 0x000000080b067290 */ /* 0x000fe4000fffe03f */
[----:B------:R-:W-:Y:S02]  /*11990*/  ULEA.HI UR7, UR7, UR13, URZ, 0x7 ;  /* 0x0000000d07077291 */ /* 0x000fe4000f8f383f */
[----:B------:R-:W-:Y:S02]  /*119a0*/  UIADD3 UR4, UR6, UR4, URZ ;  /* 0x0000000406047290 */ /* 0x000fe4000fffe03f */
[----:B------:R-:W-:Y:S01]  /*119b0*/  USHF.R.S32.HI UR46, URZ, 0x7, UR7 ;  /* 0x000000073f2e7899 */ /* 0x000fe20008011407 */
[----:B------:R-:W-:Y:S11]  /*119c0*/  @!P1 BRA `(.L_x_932) ;  /* 0x0000000000449947 */ /* 0x000ff60003800000 */
        /* <DEDUP_REMOVED lines=10> */
.L_x_933:
[----:B------:R-:W-:-:S11]  /*11a70*/  UISETP.NE.AND UP0, UPT, UR5, 0x1, UPT ;  /* 0x000000010500788c */ /* 0x000fd6000bf05270 */
[----:B------:R-:W-:Y:S02]  /*11a80*/  @UP0 ULDC.64 UR14, c[0x0][0x9e8] ;  /* 0x00027a00000e0ab9 */ /* 0x000fe40000000a00 */
[----:B------:R-:W-:-:S04]  /*11a90*/  UIMAD.WIDE.U32 UR6, UR8, UR14, URZ ;  /* 0x0000000e080672a5 */ /* 0x000fc8000f8e003f */
[----:B------:R-:W-:-:S12]  /*11aa0*/  @UP0 USHF.R.U32.HI UR8, URZ, UR15, UR7 ;  /* 0x0000000f3f080299 */ /* 0x000fd80008011607 */
.L_x_934:
[----:B------:R-:W-:-:S04]  /*11ab0*/  UIMAD UR8, UR8, UR5, UR5 ;  /* 0x00000005080872a4 */ /* 0x000fc8000f8e0205 */
[----:B------:R-:W-:-:S04]  /*11ac0*/  UISETP.LT.AND UP0, UPT, UR4, UR8, UPT ;  /* 0x000000080400728c */ /* 0x000fc8000bf01270 */
[----:B------:R-:W-:-:S12]  /*11ad0*/  USEL UR4, UR4, UR8, UP0 ;  /* 0x0000000804047287 */ /* 0x000fd80008000000 */
.L_x_932:
[----:B------:R-:W-:Y:S01]  /*11ae0*/  UIADD3 UR4, UR4, 0x7f, URZ ;  /* 0x0000007f04047890 */ /* 0x000fe2000fffe03f */
[----:B------:R-:W-:Y:S01]  /*11af0*/  @UP1 ULDC UR6, c[0x0][0x44c] ;  /* 0x0001130000061ab9 */ /* 0x000fe20000000800 */
[----:B------:R-:W-:Y:S02]  /*11b00*/  @UP1 ULDC UR11, c[0x0][0x450] ;  /* 0x00011400000b1ab9 */ /* 0x000fe40000000800 */
[----:B------:R-:W-:Y:S02]  /*11b10*/  USHF.R.S32.HI UR8, URZ, 0x1f, UR4 ;  /* 0x0000001f3f087899 */ /* 0x000fe40008011404 */
[----:B------:R-:W-:Y:S02]  /*11b20*/  UIMAD.WIDE.U32 UR6, UR48, UR6, URZ ;  /* 0x00000006300672a5 */ /* 0x000fe4000f8e003f */
[----:B------:R-:W-:Y:S02]  /*11b30*/  ULEA.HI UR8, UR8, UR4, URZ, 0x7 ;  /* 0x0000000408087291 */ /* 0x000fe4000f8f383f */
[----:B------:R-:W-:Y:S01]  /*11b40*/  UIMAD UR9, UR9, UR12, -UR10 ;  /* 0x0000000c090972a4 */ /* 0x000fe2000f8e0a0a */
[----:B------:R-:W-:Y:S01]  /*11b50*/  UMOV UR4, UR48 ;  /* 0x0000003000047c82 */ /* 0x000fe20008000000 */
[----:B------:R-:W-:-:S02]  /*11b60*/  USHF.R.S32.HI UR44, URZ, 0x7, UR8 ;  /* 0x000000073f2c7899 */ /* 0x000fc40008011408 */
[----:B------:R-:W-:Y:S02]  /*11b70*/  @UP1 USHF.R.U32.HI UR4, URZ, UR11, UR7 ;  /* 0x0000000b3f041299 */ /* 0x000fe40008011607 */
[----:B------:R-:W-:Y:S02]  /*11b80*/  UISETP.LT.AND UP0, UPT, UR46, UR44, UPT ;  /* 0x0000002c2e00728c */ /* 0x000fe4000bf01270 */
[----:B------:R-:W-:Y:S01]  /*11b90*/  UIADD3 UR4, UR9, UR4, URZ ;  /* 0x0000000409047290 */ /* 0x000fe2000fffe03f */
[----:B------:R-:W-:Y:S01]  /*11ba0*/  ULDC UR8, c[0x0][0x9dc] ;  /* 0x0002770000087ab9 */ /* 0x000fe20000000800 */
[----:B------:R-:W-:Y:S02]  /*11bb0*/  USEL UR12, UR46, UR44, UP0 ;  /* 0x0000002c2e0c7287 */ /* 0x000fe40008000000 */
        /* <DEDUP_REMOVED lines=12> */
.L_x_936:
[----:B------:R-:W-:-:S11]  /*11c80*/  UISETP.NE.AND UP0, UPT, UR5, 0x1, UPT ;  /* 0x000000010500788c */ /* 0x000fd6000bf05270 */
[----:B------:R-:W-:Y:S02]  /*11c90*/  @UP0 ULDC.64 UR10, c[0x0][0x9e8] ;  /* 0x00027a00000a0ab9 */ /* 0x000fe40000000a00 */
[----:B------:R-:W-:-:S04]  /*11ca0*/  UIMAD.WIDE.U32 UR6, UR4, UR10, URZ ;  /* 0x0000000a040672a5 */ /* 0x000fc8000f8e003f */
[----:B------:R-:W-:-:S12]  /*11cb0*/  @UP0 USHF.R.U32.HI UR4, URZ, UR11, UR7 ;  /* 0x0000000b3f040299 */ /* 0x000fd80008011607 */
.L_x_937:
[----:B------:R-:W-:-:S04]  /*11cc0*/  UIMAD UR4, UR4, UR5, URZ ;  /* 0x00000005040472a4 */ /* 0x000fc8000f8e023f */
[----:B------:R-:W-:-:S04]  /*11cd0*/  UISETP.LT.AND UP0, UPT, UR8, UR4, UPT ;  /* 0x000000040800728c */ /* 0x000fc8000bf01270 */
[----:B------:R-:W-:-:S12]  /*11ce0*/  USEL UR8, UR8, UR4, !UP0 ;  /* 0x0000000408087287 */ /* 0x000fd8000c000000 */
.L_x_935:
[----:B------:R-:W-:Y:S02]  /*11cf0*/  USHF.R.S32.HI UR4, URZ, 0x1f, UR8 ;  /* 0x0000001f3f047899 */ /* 0x000fe40008011408 */
[----:B------:R-:W-:Y:S02]  /*11d00*/  USHF.R.U32.HI UR9, URZ, 0x10, UR47 ;  /* 0x000000103f097899 */ /* 0x000fe4000801162f */
[----:B------:R-:W-:Y:S02]  /*11d10*/  ULEA.HI UR4, UR4, UR8, URZ, 0x7 ;  /* 0x0000000804047291 */ /* 0x000fe4000f8f383f */
[----:B------:R-:W-:Y:S02]  /*11d20*/  ULOP3.LUT UR47, UR47, 0xffff, URZ, 0xc0, !UPT ;  /* 0x0000ffff2f2f7892 */ /* 0x000fe4000f8ec03f */
[----:B------:R-:W-:Y:S01]  /*11d30*/  USHF.R.S32.HI UR4, URZ, 0x7, UR4 ;  /* 0x000000073f047899 */ /* 0x000fe20008011404 */
[----:B------:R-:W-:-:S03]  /*11d40*/  UMOV UR43, URZ ;  /* 0x0000003f002b7c82 */ /* 0x000fc60008000000 */
[----:B------:R-:W-:-:S04]  /*11d50*/  UISETP.LT.AND UP0, UPT, URZ, UR4, UPT ;  /* 0x000000043f00728c */ /* 0x000fc8000bf01270 */
[----:B------:R-:W-:Y:S02]  /*11d60*/  USEL UR42, URZ, UR4, !UP0 ;  /* 0x000000043f2a7287 */ /* 0x000fe4000c000000 */
[----:B------:R-:W-:Y:S02]  /*11d70*/  UISETP.NE.AND UP0, UPT, UR9, URZ, UPT ;  /* 0x0000003f0900728c */ /* 0x000fe4000bf05270 */
[----:B------:R-:W-:-:S06]  /*11d80*/  UISETP.GT.AND UP1, UPT, UR12, UR42, UPT ;  /* 0x0000002a0c00728c */ /* 0x000fcc000bf24270 */
[----:B------:R-:W-:-:S03]  /*11d90*/  PLOP3.LUT P0, PT, PT, PT, UP1, 0x80, 0x0 ;  /* 0x000000000000781c */ /* 0x000fc60003f0f018 */
[----:B------:R-:W-:-:S10]  /*11da0*/  @!UP0 ULDC UR9, c[0x0][0x9f0] ;  /* 0x00027c0000098ab9 */ /* 0x000fd40000000800 */
[----:B------:R-:W-:Y:S05]  /*11db0*/  @!P0 BRA `(.L_x_938) ;  /* 0x0000000000848947 */ /* 0x000fea0003800000 */
[----:B------:R-:W-:Y:S01]  /*11dc0*/  IMAD.U32 R4, RZ, RZ, UR9 ;  /* 0x00000009ff047e24 */ /* 0x000fe2000f8e00ff */
[----:B------:R-:W-:-:S04]  /*11dd0*/  UIADD3 UR4, UR9, -0x1, UR12 ;  /* 0xffffffff09047890 */ /* 0x000fc8000fffe00c */
[-C--:B------:R-:W-:Y:S01]  /*11de0*/  IABS R0, R4.reuse ;  /* 0x0000000400007213 */ /* 0x080fe20000000000 */
[----:B------:R-:W-:Y:S01]  /*11df0*/  UIADD3 UR6, -UR42, UR4, URZ ;  /* 0x000000042a067290 */ /* 0x000fe2000fffe13f */
[----:B------:R-:W-:Y:S02]  /*11e00*/  IABS R6, R4 ;  /* 0x0000000400067213 */ /* 0x000fe40000000000 */
[----:B------:R-:W-:Y:S01]  /*11e10*/  R2UR UR10, R0 ;  /* 0x00000000000a72ca */ /* 0x000fe200000e0000 */
[----:B------:R-:W-:Y:S02]  /*11e20*/  UMOV UR4, URZ ;  /* 0x0000003f00047c82 */ /* 0x000fe40008000000 */
[----:B------:R-:W-:Y:S01]  /*11e30*/  IABS R5, UR6 ;  /* 0x0000000600057c13 */ /* 0x000fe20008000000 */
[----:B------:R-:W-:-:S04]  /*11e40*/  ULOP3.LUT UR6, UR6, UR9, URZ, 0x3c, !UPT ;  /* 0x0000000906067292 */ /* 0x000fc8000f8e3c3f */
[----:B------:R-:W-:-:S05]  /*11e50*/  IMAD.MOV.U32 R4, RZ, RZ, R5 ;  /* 0x000000ffff047224 */ /* 0x000fca00078e0005 */
[----:B------:R-:W0:Y:S01]  /*11e60*/  I2F.RP R0, UR10 ;  /* 0x0000000a00007d06 */ /* 0x000e220008209400 */
[----:B------:R-:W-:-:S07]  /*11e70*/  R2UR UR8, R4 ;  /* 0x00000000040872ca */ /* 0x000fce00000e0000 */
[----:B0-----:R-:W0:Y:S02]  /*11e80*/  MUFU.RCP R0, R0 ;  /* 0x0000000000007308 */ /* 0x001e240000001000 */
[----:B0-----:R-:W-:Y:S02]  /*11e90*/  VIADD R3, R0, 0xffffffe ;  /* 0x0ffffffe00037836 */ /* 0x001fe40000000000 */
        /* <DEDUP_REMOVED lines=15> */
[----:B------:R-:W-:Y:S02]  /*11f90*/  UISETP.NE.AND UP0, UPT, UR9, URZ, UPT ;  /* 0x0000003f0900728c */ /* 0x000fe4000bf05270 */
[----:B------:R-:W-:-:S09]  /*11fa0*/  @!UP1 UIADD3 UR5, -UR5, URZ, URZ ;  /* 0x0000003f05059290 */ /* 0x000fd2000fffe13f */
[----:B------:R-:W-:-:S07]  /*11fb0*/  @!UP0 ULOP3.LUT UR5, URZ, UR9, URZ, 0x33, !UPT ;  /* 0x000000093f058292 */ /* 0x000fce000f8e333f */
[----:B------:R-:W-:-:S05]  /*11fc0*/  UMOV UR43, UR5 ;  /* 0x00000005002b7c82 */ /* 0x000fca0008000000 */
.L_x_938:
[----:B------:R-:W-:Y:S01]  /*11fd0*/  UIMAD UR39, UR47, UR43, UR42 ;  /* 0x0000002b2f2772a4 */ /* 0x000fe2000f8e022a */
[----:B------:R-:W-:Y:S02]  /*11fe0*/  IMAD.U32 R18, RZ, RZ, UR12 ;  /* 0x0000000cff127e24 */ /* 0x000fe4000f8e00ff */
[----:B------:R-:W-:Y:S02]  /*11ff0*/  IMAD.MOV.U32 R0, RZ, RZ, RZ ;  /* 0x000000ffff007224 */ /* 0x000fe400078e00ff */
[----:B------:R-:W-:Y:S02]  /*12000*/  IMAD.MOV.U32 R4, RZ, RZ, 0x1 ;  /* 0x00000001ff047424 */ /* 0x000fe400078e00ff */
[----:B------:R-:W-:-:S05]  /*12010*/  IMAD.U32 R3, RZ, RZ, UR39 ;  /* 0x00000027ff037e24 */ /* 0x000fca000f8e00ff */
[----:B------:R-:W-:Y:S01]  /*12020*/  VIADDMNMX R18, R3, UR43, R18, PT ;  /* 0x0000002b03127c46 */ /* 0x000fe2000b800112 */
[----:B------:R-:W-:-:S03]  /*12030*/  IMAD.MOV.U32 R3, RZ, RZ, 0x1 ;  /* 0x00000001ff037424 */ /* 0x000fc600078e00ff */
[----:B------:R-:W-:-:S13]  /*12040*/  ISETP.GT.AND P0, PT, R18, UR39, PT ;  /* 0x0000002712007c0c */ /* 0x000fda000bf04270 */
        /* <DEDUP_REMOVED lines=11> */
[----:B------:R-:W-:Y:S02]  /*12100*/  IMAD.U32 R4, RZ, RZ, UR4 ;  /* 0x00000004ff047e24 */ /* 0x000fe4000f8e00ff */
[----:B------:R-:W-:Y:S01]  /*12110*/  IMAD.U32 R5, RZ, RZ, UR5 ;  /* 0x00000005ff057e24 */ /* 0x000fe2000f8e00ff */
[----:B------:R-:W0:Y:S01]  /*12120*/  LDC.64 R14, c[0x4][R14] ;  /* 0x010000000e0e7b82 */ /* 0x000e220000000a00 */
[----:B------:R-:W-:Y:S01]  /*12130*/  ULDC.64 UR4, c[0x4][0x30] ;  /* 0x01000c0000047ab9 */ /* 0x000fe20000000a00 */
        /* <DEDUP_REMOVED lines=9> */
.L_x_939:
        /* <DEDUP_REMOVED lines=20> */
.L_x_941:
[----:B------:R0:W1:Y:S01]  /*12310*/  LDC.64 R14, c[0x4][R17] ;  /* 0x01000000110e7b82 */ /* 0x0000620000000a00 */
[----:B------:R-:W-:Y:S01]  /*12320*/  ULDC.64 UR4, c[0x4][0xa8] ;  /* 0x01002a0000047ab9 */ /* 0x000fe20000000a00 */
[----:B------:R-:W-:Y:S01]  /*12330*/  ULDC.64 UR6, c[0x4][0xb0] ;  /* 0x01002c0000067ab9 */ /* 0x000fe20000000a00 */
[----:B------:R-:W-:Y:S02]  /*12340*/  IMAD.U32 R4, RZ, RZ, UR4 ;  /* 0x00000004ff047e24 */ /* 0x000fe4000f8e00ff */
        /* <DEDUP_REMOVED lines=11> */
.L_x_940:
[----:B------:R-:W0:Y:S01]  /*12400*/  LDC.64 R4, c[0x0][0x9f8] ;  /* 0x00027e00ff047b82 */ /* 0x000e220000000a00 */
[----:B------:R-:W-:Y:S01]  /*12410*/  IMAD.MOV.U32 R17, RZ, RZ, R19 ;  /* 0x000000ffff117224 */ /* 0x000fe200078e0013 */
[----:B------:R-:W-:Y:S01]  /*12420*/  ULDC.64 UR4, c[0x0][0x208] ;  /* 0x0000820000047ab9 */ /* 0x000fe20000000a00 */
[----:B0-----:R-:W-:-:S04]  /*12430*/  ISETP.NE.U32.AND P0, PT, R4, RZ, PT ;  /* 0x000000ff0400720c */ /* 0x001fc80003f05070 */
[----:B------:R-:W-:-:S13]  /*12440*/  ISETP.NE.AND.EX P0, PT, R5, RZ, PT, P0 ;  /* 0x000000ff0500720c */ /* 0x000fda0003f05300 */
[----:B------:R-:W0:Y:S02]  /*12450*/  @P0 LDC.64 R4, c[0x0][0x9f8] ;  /* 0x00027e00ff040b82 */ /* 0x000e240000000a00 */
[----:B0-----:R-:W-:-:S06]  /*12460*/  @P0 IMAD.WIDE R6, R19, 0x4, R4 ;  /* 0x0000000413060825 */ /* 0x001fcc00078e0204 */
[----:B------:R-:W0:Y:S01]  /*12470*/  LDC.64 R4, c[0x0][0x418] ;  /* 0x00010600ff047b82 */ /* 0x000e220000000a00 */
[----:B------:R-:W2:Y:S01]  /*12480*/  @P0 LDG.E R17, desc[UR4][R6.64] ;  /* 0x0000000406110981 */ /* 0x000ea2000c1e1900 */
[----:B------:R-:W-:Y:S01]  /*12490*/  UMOV UR4, 0xffffffff ;  /* 0xffffffff00047882 */ /* 0x000fe20000000000 */
[----:B------:R-:W-:Y:S01]  /*124a0*/  LOP3.LUT R23, R23, 0xfffffffe, RZ, 0xc0, !PT ;  /* 0xfffffffe17177812 */ /* 0x000fe200078ec0ff */
[----:B------:R-:W-:Y:S01]  /*124b0*/  VIADD R27, R18, 0xffffffff ;  /* 0xffffffff121b7836 */ /* 0x000fe20000000000 */
[----:B0-----:R-:W-:-:S04]  /*124c0*/  ISETP.NE.U32.AND P0, PT, R4, RZ, PT ;  /* 0x000000ff0400720c */ /* 0x001fc80003f05070 */
[----:B------:R-:W-:-:S13]  /*124d0*/  ISETP.NE.AND.EX P1, PT, R5, RZ, PT, P0 ;  /* 0x000000ff0500720c */ /* 0x000fda0003f25300 */
[----:B------:R-:W-:Y:S02]  /*124e0*/  @P1 LOP3.LUT R23, R23, 0x1, RZ, 0xfc, !PT ;  /* 0x0000000117171812 */ /* 0x000fe400078efcff */
[----:B--2---:R-:W-:Y:S02]  /*124f0*/  SHF.R.S32.HI R22, RZ, 0x1f, R17 ;  /* 0x0000001fff167819 */ /* 0x004fe40000011411 */
[----:B------:R-:W-:Y:S01]  /*12500*/  SEL R25, R17, RZ, !P1 ;  /* 0x000000ff11197207 */ /* 0x000fe20004800000 */
[----:B------:R-:W-:Y:S06]  /*12510*/  BRA.DIV UR4, `(.L_x_942) ;  /* 0x0000003a04507947 */ /* 0x000fec000b800000 */
[----:B------:R0:W1:Y:S02]  /*12520*/  SHFL.IDX PT, R14, R26, RZ, 0x1f ;  /* 0x00001fff1a0e7589 */ /* 0x00006400000e0000 */
.L_x_1026:
[----:B-1----:R-:W-:Y:S02]  /*12530*/  ISETP.NE.AND P0, PT, R14, RZ, PT ;  /* 0x000000ff0e00720c */ /* 0x002fe40003f05270 */
[----:B------:R-:W-:Y:S02]  /*12540*/  PLOP3.LUT P2, PT, PT, PT, PT, 0x8, 0x0 ;  /* 0x000000000000781c */ /* 0x000fe40003f4e170 */
[----:B------:R-:W-:-:S11]  /*12550*/  LOP3.LUT R23, R23, 0xfffffffd, RZ, 0xc0, !PT ;  /* 0xfffffffd17177812 */ /* 0x000fd600078ec0ff */
[----:B------:R-:W-:Y:S01]  /*12560*/  @P2 LOP3.LUT R23, R23, 0x2, RZ, 0xfc, !PT ;  /* 0x0000000217172812 */ /* 0x000fe200078efcff */
[----:B------:R-:W-:Y:S06]  /*12570*/  @P0 BRA `(.L_x_943) ;  /* 0x00000004000c0947 */ /* 0x000fec0003800000 */
[----:B------:R-:W-:-:S03]  /*12580*/  UMOV UR4, 0xffffffff ;  /* 0xffffffff00047882 */ /* 0x000fc60000000000 */
[----:B------:R-:W-:Y:S05]  /*12590*/  BRA.DIV UR4, `(.L_x_944) ;  /* 0x0000003a04507947 */ /* 0x000fea000b800000 */
[----:B------:R-:W-:-:S13]  /*125a0*/  ELECT P6, URZ, PT ;  /* 0x00000000003f782f */ /* 0x000fda00038c0000 */
.L_x_1029:
[----:B------:R-:W-:Y:S05]  /*125b0*/  @!P6 BRA `(.L_x_943) ;  /* 0x0000000000fce947 */ /* 0x000fea0003800000 */
[----:B------:R-:W-:Y:S02]  /*125c0*/  IMAD.MOV.U32 R0, RZ, RZ, 0x1 ;  /* 0x00000001ff007424 */ /* 0x000fe400078e00ff */
[----:B------:R-:W-:-:S03]  /*125d0*/  IMAD.MOV.U32 R25, RZ, RZ, R17 ;  /* 0x000000ffff197224 */ /* 0x000fc600078e0011 */
[----:B------:R-:W-:Y:S01]  /*125e0*/  SHF.L.U32 R0, R0, 0x1f, RZ ;  /* 0x0000001f00007819 */ /* 0x000fe200000006ff */
[----:B------:R-:W-:Y:S06]  /*125f0*/  @!P1 BRA `(.L_x_945) ;  /* 0x00000000004c9947 */ /* 0x000fec0003800000 */
[----:B------:R-:W1:Y:S01]  /*12600*/  LDC R10, c[0x0][0x43c] ;  /* 0x00010f00ff0a7b82 */ /* 0x000e620000000800 */
[----:B------:R-:W-:Y:S01]  /*12610*/  IMAD.MOV.U32 R3, RZ, RZ, R27 ;  /* 0x000000ffff037224 */ /* 0x000fe200078e001b */
[----:B------:R-:W-:Y:S01]  /*12620*/  ULDC.64 UR4, c[0x0][0x428] ;  /* 0x00010a0000047ab9 */ /* 0x000fe20000000a00 */
[----:B------:R-:W-:Y:S01]  /*12630*/  ULDC.64 UR6, c[0x0][0x208] ;  /* 0x0000820000067ab9 */ /* 0x000fe20000000a00 */
[----:B------:R-:W-:-:S04]  /*12640*/  IMAD R8, R22, UR4, RZ ;  /* 0x0000000416087c24 */ /* 0x000fc8000f8e02ff */
[----:B------:R-:W-:Y:S01]  /*12650*/  IMAD R9, R17, UR5, R8 ;  /* 0x0000000511097c24 */ /* 0x000fe2000f8e0208 */
[----:B-1----:R-:W-:-:S13]  /*12660*/  ISETP.NE.AND P0, PT, R10, 0x1, PT ;  /* 0x000000010a00780c */ /* 0x002fda0003f05270 */
[----:B------:R-:W1:Y:S02]  /*12670*/  @P0 LDC.64 R6, c[0x0][0x440] ;  /* 0x00011000ff060b82 */ /* 0x000e640000000a00 */
[----:B-1----:R-:W-:-:S05]  /*12680*/  @P0 IMAD.HI.U32 R6, R27, R6, RZ ;  /* 0x000000061b060227 */ /* 0x002fca00078e00ff */
        /* <DEDUP_REMOVED lines=8> */
[----:B------:R-:W-:-:S04]  /*12710*/  IMAD.MOV R3, RZ, RZ, -R3 ;  /* 0x000000ffff037224 */ /* 0x000fc800078e0a03 */
[----:B------:R-:W-:-:S07]  /*12720*/  IMAD R27, R10, R3, R27 ;  /* 0x000000030a1b7224 */ /* 0x000fce00078e021b */
.L_x_945:
[----:B------:R-:W2:Y:S01]  /*12730*/  SYNCS.PHASECHK.TRANS64.TRYWAIT P0, [UR38+0x2d840], R0 ;  /* 0x02d84000ff0075a7 */ /* 0x000ea20008000166 */
[----:B------:R-:W-:Y:S01]  /*12740*/  ISETP.NE.AND P1, PT, R24, RZ, PT ;  /* 0x000000ff1800720c */ /* 0x000fe20003f25270 */
[----:B--2---:R-:W-:-:S12]  /*12750*/  @!P0 BRA `(.L_x_946) ;  /* 0x0000003800008947 */ /* 0x004fd80003800000 */
.L_x_1030:
[----:B------:R-:W-:Y:S05]  /*12760*/  @P1 BRA `(.L_x_947) ;  /* 0x0000000000141947 */ /* 0x000fea0003800000 */
[----:B------:R-:W-:Y:S01]  /*12770*/  LOP3.LUT P0, RZ, R2, 0x1f, RZ, 0xc0, !PT ;  /* 0x0000001f02ff7812 */ /* 0x000fe2000780c0ff */
[----:B--2---:R-:W-:-:S04]  /*12780*/  IMAD.MOV.U32 R0, RZ, RZ, 0x6000 ;  /* 0x00006000ff007424 */ /* 0x004fc800078e00ff */
[----:B------:R3:W-:Y:S08]  /*12790*/  SYNCS.ARRIVE.TRANS64 RZ, [UR38+0x2d830], R0 ;  /* 0x02d83000ffff79a7 */ /* 0x0007f00008000026 */
[----:B---3--:R-:W-:Y:S05]  /*127a0*/  @!P0 BRA `(.L_x_947) ;  /* 0x0000000000048947 */ /* 0x008fea0003800000 */
[----:B------:R-:W-:Y:S01]  /*127b0*/  BPT.TRAP 0x1 ;  /* 0x000000040000795c */ /* 0x000fe20000300000 */
.L_x_947:
[----:B------:R-:W-:Y:S01]  /*127c0*/  R2UR UR11, R27 ;  /* 0x000000001b0b72ca */ /* 0x000fe200000e0000 */
[----:B------:R-:W-:Y:S01]  /*127d0*/  ULDC.64 UR4, c[0x0][0x198] ;  /* 0x0000660000047ab9 */ /* 0x000fe20000000a00 */
[----:B-----5:R-:W-:Y:S01]  /*127e0*/  R2UR UR13, R25 ;  /* 0x00000000190d72ca */ /* 0x020fe200000e0000 */
[----:B------:R-:W-:Y:S01]  /*127f0*/  UIADD3 UR4, UP0, UR4, 0x370, URZ ;  /* 0x0000037004047890 */ /* 0x000fe2000ff1e03f */
[----:B------:R-:W-:Y:S01]  /*12800*/  PLOP3.LUT P0, PT, PT, PT, PT, 0x80, 0x0 ;  /* 0x000000000000781c */ /* 0x000fe20003f0f070 */
[----:B------:R-:W-:Y:S01]  /*12810*/  UIADD3 UR8, UR38, 0x15400, URZ ;  /* 0x0001540026087890 */ /* 0x000fe2000fffe03f */
[----:B------:R-:W-:Y:S01]  /*12820*/  LOP3.LUT R23, R23, 0xfffffffd, RZ, 0xc0, !PT ;  /* 0xfffffffd17177812 */ /* 0x000fe200078ec0ff */
[----:B------:R-:W-:Y:S02]  /*12830*/  UIADD3 UR9, UR38, 0x2d830, URZ ;  /* 0x0002d83026097890 */ /* 0x000fe4000fffe03f */
[----:B------:R-:W-:Y:S02]  /*12840*/  UIADD3.X UR5, URZ, UR5, URZ, UP0, !UPT ;  /* 0x000000053f057290 */ /* 0x000fe400087fe43f */
[----:B------:R-:W-:-:S02]  /*12850*/  UIADD3 UR24, UR38, 0x17400, URZ ;  /* 0x0001740026187890 */ /* 0x000fc4000fffe03f */
[----:B------:R-:W-:Y:S02]  /*12860*/  USHF.L.U32 UR11, UR11, 0x7, URZ ;  /* 0x000000070b0b7899 */ /* 0x000fe4000800063f */
        /* <DEDUP_REMOVED lines=13> */
[----:B------:R-:W-:Y:S01]  /*12940*/  UMOV UR21, UR13 ;  /* 0x0000000d00157c82 */ /* 0x000fe20008000000 */
[----:B------:R3:W-:Y:S01]  /*12950*/  UTMALDG.4D [UR8], [UR4], desc[UR6] ;  /* 0x00000608040075b4 */ /* 0x0007e20008019000 */
[----:B------:R-:W-:Y:S01]  /*12960*/  UMOV UR19, UR11 ;  /* 0x0000000b00137c82 */ /* 0x000fe20008000000 */
[----:B------:R-:W-:Y:S01]  /*12970*/  @P0 LOP3.LUT R23, R23, 0x2, RZ, 0xfc, !PT ;  /* 0x0000000217170812 */ /* 0x000fe200078efcff */
[----:B------:R3:W-:Y:S01]  /*12980*/  UTMALDG.4D [UR24], [UR4], desc[UR6] ;  /* 0x00000618040075b4 */ /* 0x0007e20008019000 */
[----:B------:R3:W-:Y:S02]  /*12990*/  UTMALDG.4D [UR16], [UR4], desc[UR6] ;  /* 0x00000610040075b4 */ /* 0x0007e40008019000 */
[----:B---3--:R-:W-:-:S03]  /*129a0*/  NOP ;  /* 0x0000000000007918 */ /* 0x008fc60000000000 */
.L_x_943:
[----:B------:R-:W-:Y:S05]  /*129b0*/  WARPSYNC.ALL ;  /* 0x0000000000007948 */ /* 0x000fea0003800000 */
[----:B------:R-:W-:Y:S01]  /*129c0*/  UIADD3 UR5, UR38, 0xc400, URZ ;  /* 0x0000c40026057890 */ /* 0x000fe2000fffe03f */
[----:B------:R-:W-:Y:S01]  /*129d0*/  BAR.SYNC.DEFER_BLOCKING 0x8, 0x200 ;  /* 0x0208000000007b1d */ /* 0x000fe20000010000 */
[----:B------:R-:W-:Y:S01]  /*129e0*/  USHF.R.S32.HI UR4, URZ, 0x1f, UR36 ;  /* 0x0000001f3f047899 */ /* 0x000fe20008011424 */
[----:B------:R-:W-:Y:S01]  /*129f0*/  SHF.R.S32.HI R29, RZ, 0x1f, R19 ;  /* 0x0000001fff1d7819 */ /* 0x000fe20000011413 */
[----:B------:R-:W-:-:S03]  /*12a00*/  ULOP3.LUT UP0, URZ, UR5, 0x1bf, URZ, 0xc0, !UPT ;  /* 0x000001bf053f7892 */ /* 0x000fc6000f80c03f */
[----:B------:R-:W-:Y:S02]  /*12a10*/  ULDC.64 UR6, c[0x0][0x2d8] ;  /* 0x0000b60000067ab9 */ /* 0x000fe40000000a00 */
[----:B------:R-:W-:Y:S01]  /*12a20*/  UIMAD UR4, UR4, UR6, URZ ;  /* 0x00000006040472a4 */ /* 0x000fe2000f8e023f */
[----:B------:R-:W-:Y:S01]  /*12a30*/  PLOP3.LUT P0, PT, PT, PT, UP0, 0x80, 0x0 ;  /* 0x000000000000781c */ /* 0x000fe20003f0f008 */
[----:B------:R-:W-:Y:S02]  /*12a40*/  UIMAD.WIDE.U32 UR40, UR36, UR6, URZ ;  /* 0x00000006242872a5 */ /* 0x000fe4000f8e003f */
[----:B------:R-:W-:-:S04]  /*12a50*/  UIMAD UR4, UR36, UR7, UR4 ;  /* 0x00000007240472a4 */ /* 0x000fc8000f8e0204 */
[----:B------:R-:W-:-:S06]  /*12a60*/  UIADD3 UR45, UR41, UR4, URZ ;  /* 0x00000004292d7290 */ /* 0x000fcc000fffe03f */
[----:B------:R-:W-:Y:S06]  /*12a70*/  @!P0 BRA `(.L_x_948) ;  /* 0x0000000000408947 */ /* 0x000fec0003800000 */
[----:B------:R-:W-:Y:S01]  /*12a80*/  MOV R14, 0x0 ;  /* 0x00000000000e7802 */ /* 0x000fe20000000f00 */
[----:B------:R-:W-:Y:S01]  /*12a90*/  ULDC.64 UR4, c[0x4][0xa8] ;  /* 0x01002a0000047ab9 */ /* 0x000fe20000000a00 */
[----:B------:R-:W-:Y:S01]  /*12aa0*/  ULDC.64 UR6, c[0x4][0xb0] ;  /* 0x01002c0000067ab9 */ /* 0x000fe20000000a00 */
[----:B-1----:R-:W-:Y:S02]  /*12ab0*/  IMAD.U32 R4, RZ, RZ, UR4 ;  /* 0x00000004ff047e24 */ /* 0x002fe4000f8e00ff */
[----:B------:R-:W-:Y:S01]  /*12ac0*/  IMAD.U32 R5, RZ, RZ, UR5 ;  /* 0x00000005ff057e24 */ /* 0x000fe2000f8e00ff */
[----:B------:R-:W1:Y:S01]  /*12ad0*/  LDC.64 R14, c[0x4][R14] ;  /* 0x010000000e0e7b82 */ /* 0x000e620000000a00 */
        /* <DEDUP_REMOVED lines=9> */
[----:B012---:R-:W-:Y:S05]  /*12b70*/  CALL.ABS.NOINC R14 ;  /* 0x000000000e007343 */ /* 0x007fea0003c00000 */
.L_x_948:
[----:B--2---:R-:W2:Y:S01]  /*12b80*/  LDC R0, c[0x0][0x448] ;  /* 0x00011200ff007b82 */ /* 0x004ea20000000800 */
[----:B------:R-:W-:Y:S01]  /*12b90*/  IMAD.SHL.U32 R3, R2, 0x8, RZ ;  /* 0x0000000802037824 */ /* 0x000fe200078e00ff */
[----:B-1----:R-:W-:Y:S01]  /*12ba0*/  SHF.R.U32.HI R4, RZ, 0x3, R2 ;  /* 0x00000003ff047819 */ /* 0x002fe20000011602 */
[----:B------:R-:W-:Y:S01]  /*12bb0*/  IMAD.SHL.U32 R6, R24, 0x8, RZ ;  /* 0x0000000818067824 */ /* 0x000fe200078e00ff */
[----:B------:R-:W-:Y:S01]  /*12bc0*/  UMOV UR4, UR40 ;  /* 0x0000002800047c82 */ /* 0x000fe20008000000 */
[----:B------:R-:W-:Y:S01]  /*12bd0*/  IMAD.SHL.U32 R8, R2, 0x20, RZ ;  /* 0x0000002002087824 */ /* 0x000fe200078e00ff */
[C---:B------:R-:W-:Y:S01]  /*12be0*/  LOP3.LUT R7, R3.reuse, 0x18, RZ, 0xc0, !PT ;  /* 0x0000001803077812 */ /* 0x040fe200078ec0ff */
[----:B------:R-:W-:Y:S01]  /*12bf0*/  UMOV UR5, UR45 ;  /* 0x0000002d00057c82 */ /* 0x000fe20008000000 */
[----:B------:R-:W-:Y:S01]  /*12c00*/  LOP3.LUT R3, R3, 0x20, RZ, 0xc0, !PT ;  /* 0x0000002003037812 */ /* 0x000fe200078ec0ff */
[----:B------:R-:W-:Y:S01]  /*12c10*/  ULDC.64 UR6, c[0x0][0x2c8] ;  /* 0x0000b20000067ab9 */ /* 0x000fe20000000a00 */
[----:B------:R-:W-:Y:S01]  /*12c20*/  LOP3.LUT R4, R4, 0x3, RZ, 0xc0, !PT ;  /* 0x0000000304047812 */ /* 0x000fe200078ec0ff */
[----:B------:R-:W-:Y:S01]  /*12c30*/  ULDC.64 UR8, c[0x0][0x280] ;  /* 0x0000a00000087ab9 */ /* 0x000fe20000000a00 */
[----:B------:R-:W-:-:S03]  /*12c40*/  LOP3.LUT R6, R3, 0x300, R6, 0xf8, !PT ;  /* 0x0000030003067812 */ /* 0x000fc600078ef806 */
[C---:B------:R-:W-:Y:S02]  /*12c50*/  IMAD R3, R4.reuse, 0x40, R7 ;  /* 0x0000004004037824 */ /* 0x040fe400078e0207 */
[----:B------:R-:W-:-:S05]  /*12c60*/  IMAD.SHL.U32 R4, R4, 0x8, RZ ;  /* 0x0000000804047824 */ /* 0x000fca00078e00ff */
[----:B------:R-:W-:Y:S02]  /*12c70*/  LOP3.LUT R6, R6, R3, R4, 0xf6, !PT ;  /* 0x0000000306067212 */ /* 0x000fe400078ef604 */
[----:B--2---:R-:W-:Y:S01]  /*12c80*/  ISETP.NE.AND P0, PT, R0, 0x1, PT ;  /* 0x000000010000780c */ /* 0x004fe20003f05270 */
[----:B------:R-:W1:Y:S01]  /*12c90*/  LDC.64 R4, c[0x0][0x2e0] ;  /* 0x0000b800ff047b82 */ /* 0x000e620000000a00 */
[----:B------:R-:W-:-:S04]  /*12ca0*/  SHF.R.U32.HI R3, RZ, 0x2, R24 ;  /* 0x00000002ff037819 */ /* 0x000fc80000011618 */
[----:B------:R-:W-:-:S05]  /*12cb0*/  LOP3.LUT R8, R3, 0x60, R8, 0xf8, !PT ;  /* 0x0000006003087812 */ /* 0x000fca00078ef808 */
[----:B------:R-:W-:Y:S02]  /*12cc0*/  VIADD R11, R8, UR48 ;  /* 0x00000030080b7c36 */ /* 0x000fe40008000000 */
[----:B------:R-:W2:Y:S02]  /*12cd0*/  @P0 LDC R10, c[0x0][0x44c] ;  /* 0x00011300ff0a0b82 */ /* 0x000ea40000000800 */
[----:B------:R-:W-:-:S06]  /*12ce0*/  IMAD.MOV.U32 R9, RZ, RZ, R11 ;  /* 0x000000ffff097224 */ /* 0x000fcc00078e000b */
[----:B------:R-:W3:Y:S08]  /*12cf0*/  @P0 LDC R13, c[0x0][0x450] ;  /* 0x00011400ff0d0b82 */ /* 0x000ef00000000800 */
[----:B------:R-:W4:Y:S01]  /*12d00*/  @P0 LDC R12, c[0x0][0x44c] ;  /* 0x00011300ff0c0b82 */ /* 0x000f220000000800 */
[----:B--2---:R-:W-:-:S07]  /*12d10*/  @P0 IMAD.HI.U32 R8, R11, R10, RZ ;  /* 0x0000000a0b080227 */ /* 0x004fce00078e00ff */
[----:B------:R-:W2:Y:S01]  /*12d20*/  @P0 LDC R10, c[0x0][0x450] ;  /* 0x00011400ff0a0b82 */ /* 0x000ea20000000800 */
[----:B---3--:R-:W-:Y:S01]  /*12d30*/  @P0 SHF.R.U32.HI R9, RZ, R13, R8 ;  /* 0x0000000dff090219 */ /* 0x008fe20000011608 */
[----:B-1----:R-:W-:-:S04]  /*12d40*/  IMAD R8, R29, R4, RZ ;  /* 0x000000041d087224 */ /* 0x002fc800078e02ff */
[C---:B------:R-:W-:Y:S01]  /*12d50*/  IMAD R13, R19.reuse, R5, R8 ;  /* 0x00000005130d7224 */ /* 0x040fe200078e0208 */
[----:B------:R-:W-:Y:S01]  /*12d60*/  SHF.R.S32.HI R8, RZ, 0x1f, R9 ;  /* 0x0000001fff087819 */ /* 0x000fe20000011409 */
[----:B------:R-:W-:Y:S01]  /*12d70*/  IMAD.WIDE.U32 R4, R19, R4, UR4 ;  /* 0x0000000413047e25 */ /* 0x000fe2000f8e0004 */
[----:B------:R-:W-:-:S03]  /*12d80*/  ULDC.64 UR4, c[0x0][0x2d0] ;  /* 0x0000b40000047ab9 */ /* 0x000fc60000000a00 */
[----:B------:R-:W-:Y:S02]  /*12d90*/  IMAD R8, R8, UR4, RZ ;  /* 0x0000000408087c24 */ /* 0x000fe4000f8e02ff */
[----:B------:R-:W-:Y:S02]  /*12da0*/  IMAD.IADD R5, R5, 0x1, R13 ;  /* 0x0000000105057824 */ /* 0x000fe400078e020d */
[C---:B------:R-:W-:Y:S02]  /*12db0*/  IMAD R13, R9.reuse, UR5, R8 ;  /* 0x00000005090d7c24 */ /* 0x040fe4000f8e0208 */
[----:B------:R-:W-:Y:S02]  /*12dc0*/  IMAD.MOV R14, RZ, RZ, -R9 ;  /* 0x000000ffff0e7224 */ /* 0x000fe400078e0a09 */
[----:B------:R-:W-:-:S04]  /*12dd0*/  IMAD.WIDE.U32 R8, R9, UR4, R4 ;  /* 0x0000000409087c25 */ /* 0x000fc8000f8e0004 */
[----:B------:R-:W-:Y:S02]  /*12de0*/  IMAD.IADD R9, R9, 0x1, R13 ;  /* 0x0000000109097824 */ /* 0x000fe400078e020d */
[----:B------:R-:W-:Y:S02]  /*12df0*/  IMAD R13, R0, R14, R11 ;  /* 0x0000000e000d7224 */ /* 0x000fe400078e020b */
[----:B------:R-:W-:Y:S02]  /*12e00*/  VIADD R11, R11, 0x80 ;  /* 0x000000800b0b7836 */ /* 0x000fe40000000000 */
[----:B------:R-:W-:Y:S01]  /*12e10*/  IMAD.WIDE.U32 R8, R13, UR6, R8 ;  /* 0x000000060d087c25 */ /* 0x000fe2000f8e0008 */
[----:B------:R-:W-:-:S03]  /*12e20*/  SHF.R.S32.HI R14, RZ, 0x1f, R13 ;  /* 0x0000001fff0e7819 */ /* 0x000fc6000001140d */
[----:B----4-:R-:W-:-:S04]  /*12e30*/  @P0 IMAD.HI.U32 R15, R11, R12, RZ ;  /* 0x0000000c0b0f0227 */ /* 0x010fc800078e00ff */
[----:B------:R-:W-:-:S04]  /*12e40*/  IMAD R14, R14, UR6, RZ ;  /* 0x000000060e0e7c24 */ /* 0x000fc8000f8e02ff */
[----:B------:R-:W-:Y:S02]  /*12e50*/  IMAD R19, R13, UR7, R14 ;  /* 0x000000070d137c24 */ /* 0x000fe4000f8e020e */
[----:B------:R-:W-:Y:S01]  /*12e60*/  IMAD.MOV.U32 R13, RZ, RZ, R11 ;  /* 0x000000ffff0d7224 */ /* 0x000fe200078e000b */
[----:B--2---:R-:W-:Y:S01]  /*12e70*/  @P0 SHF.R.U32.HI R13, RZ, R10, R15 ;  /* 0x0000000aff0d0219 */ /* 0x004fe2000001160f */
[----:B------:R-:W-:Y:S01]  /*12e80*/  IMAD.IADD R19, R9, 0x1, R19 ;  /* 0x0000000109137824 */ /* 0x000fe200078e0213 */
[----:B------:R-:W-:-:S03]  /*12e90*/  LEA R10, P0, R8, UR8, 0x1 ;  /* 0x00000008080a7c11 */ /* 0x000fc6000f8008ff */
[----:B------:R-:W-:Y:S01]  /*12ea0*/  IMAD.MOV R9, RZ, RZ, -R13 ;  /* 0x000000ffff097224 */ /* 0x000fe200078e0a0d */
[----:B------:R-:W-:Y:S01]  /*12eb0*/  LEA.HI.X R19, R8, UR9, R19, 0x1, P0 ;  /* 0x0000000908137c11 */ /* 0x000fe200080f0c13 */
[----:B------:R-:W-:Y:S01]  /*12ec0*/  IMAD.WIDE.U32 R4, R13, UR4, R4 ;  /* 0x000000040d047c25 */ /* 0x000fe2000f8e0004 */
[----:B------:R-:W-:-:S03]  /*12ed0*/  SHF.R.S32.HI R8, RZ, 0x1f, R13 ;  /* 0x0000001fff087819 */ /* 0x000fc6000001140d */
[----:B------:R-:W-:Y:S02]  /*12ee0*/  IMAD R9, R0, R9, R11 ;  /* 0x0000000900097224 */ /* 0x000fe400078e020b */
[----:B------:R-:W-:Y:S01]  /*12ef0*/  IMAD R8, R8, UR4, RZ ;  /* 0x0000000408087c24 */ /* 0x000fe2000f8e02ff */
[----:B------:R-:W-:Y:S02]  /*12f00*/  ULDC UR4, c[0x0][0x2b8] ;  /* 0x0000ae0000047ab9 */ /* 0x000fe40000000800 */
[----:B------:R-:W-:Y:S01]  /*12f10*/  ISETP.GE.AND P2, PT, R7, UR4, PT ;  /* 0x0000000407007c0c */ /* 0x000fe2000bf46270 */
[----:B------:R-:W-:Y:S01]  /*12f20*/  IMAD R13, R13, UR5, R8 ;  /* 0x000000050d0d7c24 */ /* 0x000fe2000f8e0208 */
[----:B------:R-:W-:-:S03]  /*12f30*/  SHF.R.S32.HI R8, RZ, 0x1f, R9 ;  /* 0x0000001fff087819 */ /* 0x000fc60000011409 */
[----:B------:R-:W-:Y:S02]  /*12f40*/  IMAD.IADD R5, R5, 0x1, R13 ;  /* 0x0000000105057824 */ /* 0x000fe400078e020d */
[----:B------:R-:W-:Y:S02]  /*12f50*/  IMAD R8, R8, UR6, RZ ;  /* 0x0000000608087c24 */ /* 0x000fe4000f8e02ff */
[----:B------:R-:W-:-:S04]  /*12f60*/  IMAD.WIDE.U32 R4, R9, UR6, R4 ;  /* 0x0000000609047c25 */ /* 0x000fc8000f8e0004 */
[----:B------:R-:W-:Y:S01]  /*12f70*/  IMAD R11, R9, UR7, R8 ;  /* 0x00000007090b7c24 */ /* 0x000fe2000f8e0208 */
[----:B------:R-:W-:-:S03]  /*12f80*/  LOP3.LUT R8, R7, 0x20, RZ, 0xfc, !PT ;  /* 0x0000002007087812 */ /* 0x000fc600078efcff */
[----:B------:R-:W-:Y:S01]  /*12f90*/  IMAD.IADD R9, R5, 0x1, R11 ;  /* 0x0000000105097824 */ /* 0x000fe200078e020b */
[----:B------:R-:W-:Y:S02]  /*12fa0*/  ISETP.GE.AND P0, PT, R8, UR4, PT ;  /* 0x0000000408007c0c */ /* 0x000fe4000bf06270 */
[----:B------:R-:W-:-:S04]  /*12fb0*/  LOP3.LUT R8, R7, 0x40, RZ, 0xfc, !PT ;  /* 0x0000004007087812 */ /* 0x000fc800078efcff */
[----:B------:R-:W-:Y:S01]  /*12fc0*/  ISETP.GE.AND P1, PT, R8, UR4, PT ;  /* 0x0000000408007c0c */ /* 0x000fe2000bf26270 */
[----:B------:R-:W-:Y:S01]  /*12fd0*/  UMOV UR4, 0xffffffff ;  /* 0xffffffff00047882 */ /* 0x000fe20000000000 */
[----:B------:R-:W-:-:S04]  /*12fe0*/  LEA R8, P3, R4, UR8, 0x1 ;  /* 0x0000000804087c11 */ /* 0x000fc8000f8608ff */
[----:B------:R-:W-:Y:S01]  /*12ff0*/  LEA.HI.X R9, R4, UR9, R9, 0x1, P3 ;  /* 0x0000000904097c11 */ /* 0x000fe200098f0c09 */
[----:B------:R-:W-:Y:S08]  /*13000*/  BRA.DIV UR4, `(.L_x_949) ;  /* 0x0000002e04ec7947 */ /* 0x000ff0000b800000 */
[----:B------:R-:W-:Y:S01]  /*13010*/  SHFL.IDX PT, R5, R19, RZ, 0x1c1f ;  /* 0x001c1fff13057589 */ /* 0x000fe200000e0000 */
[----:B------:R-:W-:Y:S01]  /*13020*/  ULDC UR4, c[0x0][0x288] ;  /* 0x0000a20000047ab9 */ /* 0x000fe20000000800 */
[----:B------:R-:W-:Y:S01]  /*13030*/  VIADD R3, R3, UR48 ;  /* 0x0000003003037c36 */ /* 0x000fe20008000000 */
[----:B------:R-:W-:Y:S01]  /*13040*/  ULDC.64 UR6, c[0x0][0x208] ;  /* 0x0000820000067ab9 */ /* 0x000fe20000000a00 */
[----:B------:R-:W1:Y:S01]  /*13050*/  SHFL.IDX PT, R4, R10, RZ, 0x1c1f ;  /* 0x001c1fff0a047589 */ /* 0x000e6200000e0000 */
[----:B------:R-:W-:Y:S02]  /*13060*/  IMAD R0, R0, UR4, RZ ;  /* 0x0000000400007c24 */ /* 0x000fe4000f8e02ff */
[C---:B------:R-:W-:Y:S01]  /*13070*/  VIADD R11, R3.reuse, 0x20 ;  /* 0x00000020030b7836 */ /* 0x040fe20000000000 */
[----:B------:R-:W-:Y:S01]  /*13080*/  SHFL.IDX PT, R20, R19, 0x1, 0x1c1f ;  /* 0x003c1f0013147f89 */ /* 0x000fe200000e0000 */
[C---:B------:R-:W-:Y:S01]  /*13090*/  VIADD R13, R3.reuse, 0x40 ;  /* 0x00000040030d7836 */ /* 0x040fe20000000000 */
[----:B------:R-:W-:-:S02]  /*130a0*/  ISETP.GE.AND P3, PT, R3, R0, PT ;  /* 0x000000000300720c */ /* 0x000fc40003f66270 */
[----:B------:R-:W2:Y:S02]  /*130b0*/  SHFL.IDX PT, R14, R10, 0x1, 0x1c1f ;  /* 0x003c1f000a0e7f89 */ /* 0x000ea400000e0000 */
[----:B------:R-:W-:Y:S02]  /*130c0*/  ISETP.GE.AND P4, PT, R13, R0, PT ;  /* 0x000000000d00720c */ /* 0x000fe40003f86270 */
[----:B------:R-:W3:Y:S04]  /*130d0*/  SHFL.IDX PT, R28, R19, 0x2, 0x1c1f ;  /* 0x005c1f00131c7f89 */ /* 0x000ee800000e0000 */
[----:B------:R-:W-:Y:S03]  /*130e0*/  SHFL.IDX PT, R19, R19, 0x3, 0x1c1f ;  /* 0x007c1f0013137f89 */ /* 0x000fe600000e0000 */
[----:B------:R-:W-:Y:S01]  /*130f0*/  @!P3 LEA R29, R6, UR38, 0x1 ;  /* 0x00000026061dbc11 */ /* 0x000fe2000f8e08ff */
[----:B-1----:R-:W-:-:S05]  /*13100*/  @!P3 IMAD.WIDE.U32 R4, R7, 0x2, R4 ;  /* 0x000000020704b825 */ /* 0x002fca00078e0004 */
[----:B------:R-:W-:Y:S04]  /*13110*/  @!P3 LDGSTS.E.BYPASS.LTC128B.128 [R29+0xc400], desc[UR6][R4.64], !P2 ;  /* 0x0c400000041dbfae */ /* 0x000fe8000d101d46 */
[----:B------:R-:W-:Y:S04]  /*13120*/  @!P3 LDGSTS.E.BYPASS.LTC128B.128 [R29+0xf400], desc[UR6][R4.64+0x40], !P0 ;  /* 0x0f400040041dbfae */ /* 0x000fe8000c101d46 */
[----:B------:R2:W-:Y:S01]  /*13130*/  @!P3 LDGSTS.E.BYPASS.LTC128B.128 [R29+0x12400], desc[UR6][R4.64+0x80], !P1 ;  /* 0x12400080041dbfae */ /* 0x0005e2000c901d46 */
[----:B------:R-:W-:-:S03]  /*13140*/  ISETP.GE.AND P3, PT, R11, R0, PT ;  /* 0x000000000b00720c */ /* 0x000fc60003f66270 */
[----:B------:R-:W1:Y:S01]  /*13150*/  SHFL.IDX PT, R11, R10, 0x2, 0x1c1f ;  /* 0x005c1f000a0b7f89 */ /* 0x000e6200000e0000 */
[----:B--2---:R-:W-:Y:S02]  /*13160*/  IMAD.MOV.U32 R4, RZ, RZ, R14 ;  /* 0x000000ffff047224 */ /* 0x004fe400078e000e */
[----:B------:R-:W-:-:S07]  /*13170*/  IMAD.MOV.U32 R5, RZ, RZ, R20 ;  /* 0x000000ffff057224 */ /* 0x000fce00078e0014 */
[----:B------:R-:W-:Y:S01]  /*13180*/  @!P3 LEA R29, R6, UR38, 0x1 ;  /* 0x00000026061dbc11 */ /* 0x000fe2000f8e08ff */
[----:B------:R2:W4:Y:S01]  /*13190*/  SHFL.IDX PT, R14, R10, 0x3, 0x1c1f ;  /* 0x007c1f000a0e7f89 */ /* 0x00052200000e0000 */
[----:B------:R-:W-:-:S04]  /*131a0*/  @!P3 IMAD.WIDE.U32 R20, R7, 0x2, R4 ;  /* 0x000000020714b825 */ /* 0x000fc800078e0004 */
[----:B---3--:R-:W-:Y:S01]  /*131b0*/  IMAD.MOV.U32 R5, RZ, RZ, R28 ;  /* 0x000000ffff057224 */ /* 0x008fe200078e001c */
[----:B------:R-:W-:Y:S04]  /*131c0*/  @!P3 LDGSTS.E.BYPASS.LTC128B.128 [R29+0xcc00], desc[UR6][R20.64], !P2 ;  /* 0x0cc00000141dbfae */ /* 0x000fe8000d101d46 */
[----:B------:R-:W-:Y:S01]  /*131d0*/  @!P3 LDGSTS.E.BYPASS.LTC128B.128 [R29+0xfc00], desc[UR6][R20.64+0x40], !P0 ;  /* 0x0fc00040141dbfae */ /* 0x000fe2000c101d46 */
[----:B-1----:R-:W-:Y:S02]  /*131e0*/  IMAD.MOV.U32 R4, RZ, RZ, R11 ;  /* 0x000000ffff047224 */ /* 0x002fe400078e000b */
[----:B------:R-:W-:Y:S01]  /*131f0*/  VIADD R11, R3, 0x60 ;  /* 0x00000060030b7836 */ /* 0x000fe20000000000 */
[----:B------:R1:W-:Y:S01]  /*13200*/  @!P3 LDGSTS.E.BYPASS.LTC128B.128 [R29+0x12c00], desc[UR6][R20.64+0x80], !P1 ;  /* 0x12c00080141dbfae */ /* 0x0003e2000c901d46 */
[----:B------:R-:W-:-:S03]  /*13210*/  @!P4 IMAD.WIDE.U32 R4, R7, 0x2, R4 ;  /* 0x000000020704c825 */ /* 0x000fc600078e0004 */
[----:B------:R-:W-:Y:S01]  /*13220*/  SHFL.IDX PT, R28, R9, RZ, 0x1c1f ;  /* 0x001c1fff091c7589 */ /* 0x000fe200000e0000 */
[----:B------:R-:W-:Y:S01]  /*13230*/  ISETP.GE.AND P3, PT, R11, R0, PT ;  /* 0x000000000b00720c */ /* 0x000fe20003f66270 */
[----:B------:R-:W-:Y:S02]  /*13240*/  VIADD R11, R3, 0x80 ;  /* 0x00000080030b7836 */ /* 0x000fe40000000000 */
[----:B------:R-:W-:Y:S04]  /*13250*/  SHFL.IDX PT, R9, R9, 0x1, 0x1c1f ;  /* 0x003c1f0009097f89 */ /* 0x000fe800000e0000 */
[----:B-1----:R-:W1:Y:S01]  /*13260*/  SHFL.IDX PT, R29, R8, RZ, 0x1c1f ;  /* 0x001c1fff081d7589 */ /* 0x002e6200000e0000 */
[----:B------:R-:W-:-:S05]  /*13270*/  @!P4 LEA R21, R6, UR38, 0x1 ;  /* 0x000000260615cc11 */ /* 0x000fca000f8e08ff */
[----:B------:R-:W-:Y:S01]  /*13280*/  @!P4 LDGSTS.E.BYPASS.LTC128B.128 [R21+0xd400], desc[UR6][R4.64], !P2 ;  /* 0x0d4000000415cfae */ /* 0x000fe2000d101d46 */
[----:B--2---:R-:W-:-:S03]  /*13290*/  @!P3 LEA R10, R6, UR38, 0x1 ;  /* 0x00000026060abc11 */ /* 0x004fc6000f8e08ff */
[----:B------:R-:W-:Y:S04]  /*132a0*/  @!P4 LDGSTS.E.BYPASS.LTC128B.128 [R21+0x10400], desc[UR6][R4.64+0x40], !P0 ;  /* 0x104000400415cfae */ /* 0x000fe8000c101d46 */
[----:B------:R4:W-:Y:S01]  /*132b0*/  @!P4 LDGSTS.E.BYPASS.LTC128B.128 [R21+0x13400], desc[UR6][R4.64+0x80], !P1 ;  /* 0x134000800415cfae */ /* 0x0009e2000c901d46 */
[----:B------:R-:W-:Y:S01]  /*132c0*/  ISETP.GE.AND P4, PT, R11, R0, PT ;  /* 0x000000000b00720c */ /* 0x000fe20003f86270 */
[----:B----4-:R-:W-:Y:S02]  /*132d0*/  IMAD.MOV.U32 R4, RZ, RZ, R14 ;  /* 0x000000ffff047224 */ /* 0x010fe400078e000e */
[----:B------:R-:W-:Y:S01]  /*132e0*/  IMAD.MOV.U32 R5, RZ, RZ, R19 ;  /* 0x000000ffff057224 */ /* 0x000fe200078e0013 */
[----:B------:R2:W3:Y:S01]  /*132f0*/  SHFL.IDX PT, R14, R8, 0x1, 0x1c1f ;  /* 0x003c1f00080e7f89 */ /* 0x0004e200000e0000 */
[----:B------:R-:W-:-:S02]  /*13300*/  IMAD.MOV.U32 R19, RZ, RZ, 0x1 ;  /* 0x00000001ff137424 */ /* 0x000fc400078e00ff */
[----:B------:R-:W-:-:S04]  /*13310*/  @!P3 IMAD.WIDE.U32 R20, R7, 0x2, R4 ;  /* 0x000000020714b825 */ /* 0x000fc800078e0004 */
[----:B-1----:R-:W-:Y:S02]  /*13320*/  IMAD.MOV.U32 R4, RZ, RZ, R29 ;  /* 0x000000ffff047224 */ /* 0x002fe400078e001d */
[----:B------:R-:W-:Y:S01]  /*13330*/  @!P4 LEA R29, R6, UR38, 0x1 ;  /* 0x00000026061dcc11 */ /* 0x000fe2000f8e08ff */
[----:B------:R-:W-:Y:S01]  /*13340*/  IMAD.MOV.U32 R5, RZ, RZ, R28 ;  /* 0x000000ffff057224 */ /* 0x000fe200078e001c */
[----:B------:R2:W-:Y:S01]  /*13350*/  @!P3 LDGSTS.E.BYPASS.LTC128B.128 [R10+0xdc00], desc[UR6][R20.64], !P2 ;  /* 0x0dc00000140abfae */ /* 0x0005e2000d101d46 */
[----:B------:R-:W-:-:S03]  /*13360*/  @!P4 IMAD.WIDE.U32 R4, R7, 0x2, R4 ;  /* 0x000000020704c825 */ /* 0x000fc600078e0004 */
[----:B------:R2:W-:Y:S04]  /*13370*/  @!P3 LDGSTS.E.BYPASS.LTC128B.128 [R10+0x10c00], desc[UR6][R20.64+0x40], !P0 ;  /* 0x10c00040140abfae */ /* 0x0005e8000c101d46 */
[----:B------:R2:W-:Y:S04]  /*13380*/  @!P3 LDGSTS.E.BYPASS.LTC128B.128 [R10+0x13c00], desc[UR6][R20.64+0x80], !P1 ;  /* 0x13c00080140abfae */ /* 0x0005e8000c901d46 */
[----:B------:R2:W-:Y:S04]  /*13390*/  @!P4 LDGSTS.E.BYPASS.LTC128B.128 [R29+0xe400], desc[UR6][R4.64], !P2 ;  /* 0x0e400000041dcfae */ /* 0x0005e8000d101d46 */
[----:B------:R2:W-:Y:S04]  /*133a0*/  @!P4 LDGSTS.E.BYPASS.LTC128B.128 [R29+0x11400], desc[UR6][R4.64+0x40], !P0 ;  /* 0x11400040041dcfae */ /* 0x0005e8000c101d46 */
[----:B---3--:R2:W-:Y:S02]  /*133b0*/  @!P4 LDGSTS.E.BYPASS.LTC128B.128 [R29+0x14400], desc[UR6][R4.64+0x80], !P1 ;  /* 0x14400080041dcfae */ /* 0x0085e4000c901d46 */
.L_x_1043:
[----:B------:R-:W-:Y:S01]  /*133c0*/  VIADD R3, R3, 0xa0 ;  /* 0x000000a003037836 */ /* 0x000fe20000000000 */
[----:B------:R-:W-:Y:S01]  /*133d0*/  BSSY B0, `(.L_x_950) ;  /* 0x0000010000007945 */ /* 0x000fe20003800000 */
[----:B--2---:R-:W-:Y:S02]  /*133e0*/  IMAD.MOV.U32 R4, RZ, RZ, R14 ;  /* 0x000000ffff047224 */ /* 0x004fe400078e000e */
[----:B------:R-:W-:Y:S01]  /*133f0*/  IMAD.MOV.U32 R5, RZ, RZ, R9 ;  /* 0x000000ffff057224 */ /* 0x000fe200078e0009 */
[----:B------:R-:W-:Y:S01]  /*13400*/  ISETP.GE.AND P3, PT, R3, R0, PT ;  /* 0x000000000300720c */ /* 0x000fe20003f66270 */
[----:B------:R-:W-:-:S05]  /*13410*/  IMAD.MOV.U32 R0, RZ, RZ, 0x1 ;  /* 0x00000001ff007424 */ /* 0x000fca00078e00ff */
[----:B------:R-:W-:-:S07]  /*13420*/  SHF.L.U32 R0, R0, 0x1f, RZ ;  /* 0x0000001f00007819 */ /* 0x000fce00000006ff */
[----:B------:R-:W-:Y:S05]  /*13430*/  @P3 BRA `(.L_x_951) ;  /* 0x0000000000243947 */ /* 0x000fea0003800000 */
[----:B------:R-:W-:Y:S01]  /*13440*/  IMAD.WIDE.U32 R4, R7, 0x2, R4 ;  /* 0x0000000207047825 */ /* 0x000fe200078e0004 */
[----:B------:R-:W-:Y:S01]  /*13450*/  LEA R3, R6, UR38, 0x1 ;  /* 0x0000002606037c11 */ /* 0x000fe2000f8e08ff */
[----:B------:R-:W-:-:S04]  /*13460*/  ULDC.64 UR4, c[0x0][0x208] ;  /* 0x0000820000047ab9 */ /* 0x000fc80000000a00 */
[----:B------:R-:W-:Y:S01]  /*13470*/  @!PT LDS RZ, [RZ] ;  /* 0x00000000fffff984 */ /* 0x000fe20000000800 */
[----:B------:R-:W-:Y:S01]  /*13480*/  @!PT LDS RZ, [RZ] ;  /* 0x00000000fffff984 */ /* 0x000fe20000000800 */
[----:B------:R-:W-:Y:S01]  /*13490*/  @!PT LDS RZ, [RZ] ;  /* 0x00000000fffff984 */ /* 0x000fe20000000800 */
[----:B------:R1:W-:Y:S04]  /*134a0*/  LDGSTS.E.BYPASS.LTC128B.128 [R3+0xec00], desc[UR4][R4.64], !P2 ;  /* 0x0ec0000004037fae */ /* 0x0003e8000d101d44 */
[----:B------:R1:W-:Y:S04]  /*134b0*/  LDGSTS.E.BYPASS.LTC128B.128 [R3+0x11c00], desc[UR4][R4.64+0x40], !P0 ;  /* 0x11c0004004037fae */ /* 0x0003e8000c101d44 */
[----:B------:R1:W-:Y:S02]  /*134c0*/  LDGSTS.E.BYPASS.LTC128B.128 [R3+0x14c00], desc[UR4][R4.64+0x80], !P1 ;  /* 0x14c0008004037fae */ /* 0x0003e4000c901d44 */
.L_x_951:
[----:B------:R-:W-:Y:S05]  /*134d0*/  BSYNC B0 ;  /* 0x0000000000007941 */ /* 0x000fea0003800000 */
.L_x_950:
[----:B------:R-:W-:Y:S01]  /*134e0*/  NOP ;  /* 0x0000000000007918 */ /* 0x000fe20000000000 */
[----:B------:R-:W-:Y:S01]  /*134f0*/  SYNCS.ARRIVE.TRANS64.RED.A0T1 RZ, [UR38+0x2d800], RZ ;  /* 0x02d800ffffff79a7 */ /* 0x000fe20008200426 */
[----:B------:R-:W-:Y:S01]  /*13500*/  ARRIVES.LDGSTSBAR.64.TRANSCNT [UR38+0x2d800] ;  /* 0x02d80000ff0079b0 */ /* 0x000fe20008000aa6 */
[----:B------:R-:W-:Y:S01]  /*13510*/  NOP ;  /* 0x0000000000007918 */ /* 0x000fe20000000000 */
[----:B------:R-:W-:Y:S01]  /*13520*/  SYNCS.ARRIVE.TRANS64.A1T0 RZ, [UR38+0x2d800], RZ ;  /* 0x02d800ffffff79a7 */ /* 0x000fe20008100026 */
[----:B-1----:R-:W-:-:S05]  /*13530*/  VIADD R3, R18, 0xfffffffe ;  /* 0xfffffffe12037836 */ /* 0x002fca0000000000 */
[----:B------:R-:W-:Y:S01]  /*13540*/  ISETP.GE.AND P1, PT, R3, UR39, PT ;  /* 0x0000002703007c0c */ /* 0x000fe2000bf26270 */
[----:B------:R-:W1:Y:S02]  /*13550*/  SYNCS.PHASECHK.TRANS64.TRYWAIT P0, [UR38+0x2d820], R0 ;  /* 0x02d82000ff0075a7 */ /* 0x000e640008000166 */
[----:B-1----:R-:W-:Y:S10]  /*13560*/  @!P0 BRA `(.L_x_952) ;  /* 0x0000003000ac8947 */ /* 0x002ff40003800000 */
.L_x_1044:
[----:B-1----:R-:W-:Y:S01]  /*13570*/  IMAD.MOV.U32 R0, RZ, RZ, RZ ;  /* 0x000000ffff007224 */ /* 0x002fe200078e00ff */
[----:B------:R-:W-:Y:S06]  /*13580*/  @!P1 BRA `(.L_x_953) ;  /* 0x0000001c007c9947 */ /* 0x000fec0003800000 */
[----:B------:R-:W-:Y:S01]  /*13590*/  UIADD3 UR4, UR47, 0x1, URZ ;  /* 0x000000012f047890 */ /* 0x000fe2000fffe03f */
[----:B------:R-:W-:Y:S01]  /*135a0*/  LOP3.LUT R8, R2, 0x1f, RZ, 0xc0, !PT ;  /* 0x0000001f02087812 */ /* 0x000fe200078ec0ff */
[----:B------:R-:W-:Y:S01]  /*135b0*/  ULOP3.LUT UR5, URZ, UR44, URZ, 0x33, !UPT ;  /* 0x0000002c3f057292 */ /* 0x000fe2000f8e333f */
[----:B------:R-:W-:Y:S01]  /*135c0*/  IMAD.MOV.U32 R19, RZ, RZ, 0x1 ;  /* 0x00000001ff137424 */ /* 0x000fe200078e00ff */
[----:B------:R-:W-:-:S04]  /*135d0*/  UIMAD UR4, UR4, UR43, URZ ;  /* 0x0000002b040472a4 */ /* 0x000fc8000f8e023f */
[----:B------:R-:W-:Y:S01]  /*135e0*/  IMAD.U32 R5, RZ, RZ, UR5 ;  /* 0x00000005ff057e24 */ /* 0x000fe2000f8e00ff */
[----:B------:R-:W-:Y:S01]  /*135f0*/  ULOP3.LUT UR5, URZ, UR39, URZ, 0x33, !UPT ;  /* 0x000000273f057292 */ /* 0x000fe2000f8e333f */
[----:B------:R-:W-:Y:S01]  /*13600*/  LOP3.LUT R4, RZ, UR4, RZ, 0x33, !PT ;  /* 0x00000004ff047c12 */ /* 0x000fe2000f8e33ff */
[----:B------:R-:W-:-:S03]  /*13610*/  ULOP3.LUT UR4, URZ, UR46, URZ, 0x33, !UPT ;  /* 0x0000002e3f047292 */ /* 0x000fc6000f8e333f */
[----:B------:R-:W-:Y:S01]  /*13620*/  VIADDMNMX R4, R4, -UR42, R5, !PT ;  /* 0x8000002a04047c46 */ /* 0x000fe2000f800105 */
[----:B------:R-:W-:-:S03]  /*13630*/  IMAD.MOV.U32 R5, RZ, RZ, 0x2 ;  /* 0x00000002ff057424 */ /* 0x000fc600078e00ff */
[----:B------:R-:W-:-:S04]  /*13640*/  VIMNMX R4, R4, UR4, !PT ;  /* 0x0000000404047c48 */ /* 0x000fc8000ffe0100 */
[----:B------:R-:W-:Y:S02]  /*13650*/  VIADDMNMX R5, R4, R5, UR5, !PT ;  /* 0x0000000504057e46 */ /* 0x000fe4000f800105 */
[----:B------:R-:W-:-:S03]  /*13660*/  LOP3.LUT R6, RZ, R4, RZ, 0x33, !PT ;  /* 0x00000004ff067212 */ /* 0x000fc600078e33ff */
[C---:B------:R-:W-:Y:S02]  /*13670*/  VIADD R7, R5.reuse, 0xfffffffe ;  /* 0xfffffffe05077836 */ /* 0x040fe40000000000 */
[----:B------:R-:W-:Y:S02]  /*13680*/  IMAD.IADD R10, R5, 0x1, R6 ;  /* 0x00000001050a7824 */ /* 0x000fe400078e0206 */
[----:B------:R-:W-:Y:S01]  /*13690*/  IMAD.MOV.U32 R6, RZ, RZ, R25 ;  /* 0x000000ffff067224 */ /* 0x000fe200078e0019 */
[----:B------:R-:W-:Y:S02]  /*136a0*/  ISETP.NE.AND P0, PT, R7, R4, PT ;  /* 0x000000040700720c */ /* 0x000fe40003f05270 */
[----:B------:R-:W-:-:S11]  /*136b0*/  LOP3.LUT R9, R10, 0x1, RZ, 0xc0, !PT ;  /* 0x000000010a097812 */ /* 0x000fd600078ec0ff */
[----:B------:R-:W-:Y:S05]  /*136c0*/  @!P0 BRA `(.L_x_954) ;  /* 0x0000001000d48947 */ /* 0x000fea0003800000 */
[----:B------:R-:W-:Y:S01]  /*136d0*/  BSSY B0, `(.L_x_954) ;  /* 0x0000134000007945 */ /* 0x000fe20003800000 */
[----:B------:R-:W-:Y:S02]  /*136e0*/  IMAD.IADD R10, R10, 0x1, -R9 ;  /* 0x000000010a0a7824 */ /* 0x000fe400078e0a09 */
[----:B------:R-:W-:Y:S02]  /*136f0*/  IMAD.MOV.U32 R11, RZ, RZ, 0x1 ;  /* 0x00000001ff0b7424 */ /* 0x000fe400078e00ff */
[----:B------:R-:W-:-:S07]  /*13700*/  IMAD.MOV.U32 R6, RZ, RZ, R25 ;  /* 0x000000ffff067224 */ /* 0x000fce00078e0019 */
.L_x_989:
[----:B------:R-:W-:Y:S01]  /*13710*/  LOP3.LUT P0, RZ, R23, 0x2, RZ, 0xc0, !PT ;  /* 0x0000000217ff7812 */ /* 0x000fe2000780c0ff */
[----:B------:R-:W-:Y:S01]  /*13720*/  VIADD R10, R10, 0xfffffffe ;  /* 0xfffffffe0a0a7836 */ /* 0x000fe20000000000 */
[----:B------:R-:W-:Y:S04]  /*13730*/  BSSY B1, `(.L_x_955) ;  /* 0x0000094000017945 */ /* 0x000fe80003800000 */
[----:B------:R-:W-:-:S07]  /*13740*/  ISETP.NE.AND P1, PT, R10, RZ, PT ;  /* 0x000000ff0a00720c */ /* 0x000fce0003f25270 */
[----:B------:R-:W-:Y:S06]  /*13750*/  @!P0 BRA `(.L_x_956) ;  /* 0x0000000800448947 */ /* 0x000fec0003800000 */
[----:B------:R-:W-:Y:S01]  /*13760*/  LOP3.LUT P0, RZ, R23, 0x1, RZ, 0xc0, !PT ;  /* 0x0000000117ff7812 */ /* 0x000fe2000780c0ff */
[----:B------:R-:W-:Y:S01]  /*13770*/  IMAD.MOV.U32 R14, RZ, RZ, R3 ;  /* 0x000000ffff0e7224 */ /* 0x000fe200078e0003 */
[----:B------:R-:W-:-:S11]  /*13780*/  SHF.L.U32 R12, R11, 0x1f, RZ ;  /* 0x0000001f0b0c7819 */ /* 0x000fd600000006ff */
[----:B------:R-:W-:Y:S05]  /*13790*/  @!P0 BRA `(.L_x_957) ;  /* 0x0000000000508947 */ /* 0x000fea0003800000 */
[----:B------:R-:W1:Y:S01]  /*137a0*/  LDC R14, c[0x0][0x43c] ;  /* 0x00010f00ff0e7b82 */ /* 0x000e620000000800 */
[----:B------:R-:W-:Y:S01]  /*137b0*/  IMAD.MOV.U32 R13, RZ, RZ, R3 ;  /* 0x000000ffff0d7224 */ /* 0x000fe200078e0003 */
[----:B------:R-:W-:Y:S01]  /*137c0*/  ULDC.64 UR4, c[0x0][0x428] ;  /* 0x00010a0000047ab9 */ /* 0x000fe20000000a00 */
[----:B------:R-:W-:Y:S01]  /*137d0*/  ULDC.64 UR6, c[0x0][0x208] ;  /* 0x0000820000067ab9 */ /* 0x000fe20000000a00 */
[----:B-1----:R-:W-:-:S13]  /*137e0*/  ISETP.NE.AND P0, PT, R14, 0x1, PT ;  /* 0x000000010e00780c */ /* 0x002fda0003f05270 */
[----:B------:R-:W1:Y:S02]  /*137f0*/  @P0 LDC.64 R4, c[0x0][0x440] ;  /* 0x00011000ff040b82 */ /* 0x000e640000000a00 */
[----:B-1----:R-:W-:-:S05]  /*13800*/  @P0 IMAD.HI.U32 R4, R3, R4, RZ ;  /* 0x0000000403040227 */ /* 0x002fca00078e00ff */
[----:B------:R-:W-:Y:S01]  /*13810*/  @P0 SHF.R.U32.HI R13, RZ, R5, R4 ;  /* 0x00000005ff0d0219 */ /* 0x000fe20000011604 */
[----:B------:R-:W-:-:S03]  /*13820*/  IMAD R4, R22, UR4, RZ ;  /* 0x0000000416047c24 */ /* 0x000fc6000f8e02ff */
[--C-:B------:R-:W-:Y:S01]  /*13830*/  SHF.R.S32.HI R5, RZ, 0x1f, R13.reuse ;  /* 0x0000001fff057819 */ /* 0x100fe2000001140d */
[----:B------:R-:W-:Y:S02]  /*13840*/  IMAD R15, R17, UR5, R4 ;  /* 0x00000005110f7c24 */ /* 0x000fe4000f8e0204 */
        /* <DEDUP_REMOVED lines=9> */
.L_x_957:
[----:B------:R-:W2:Y:S01]  /*138e0*/  SYNCS.PHASECHK.TRANS64.TRYWAIT P0, [UR38+0x2d848], R12 ;  /* 0x02d8480cff0075a7 */ /* 0x000ea20008000166 */
[----:B------:R-:W-:Y:S01]  /*138f0*/  BSSY B2, `(.L_x_958) ;  /* 0x0000003000027945 */ /* 0x000fe20003800000 */
[----:B------:R-:W-:-:S03]  /*13900*/  ISETP.NE.AND P2, PT, R24, RZ, PT ;  /* 0x000000ff1800720c */ /* 0x000fc60003f45270 */
[----:B--2---:R-:W-:Y:S10]  /*13910*/  @!P0 BRA `(.L_x_959) ;  /* 0x0000002c00d88947 */ /* 0x004ff40003800000 */
.L_x_1045:
[----:B------:R-:W-:Y:S05]  /*13920*/  BSYNC B2 ;  /* 0x0000000000027941 */ /* 0x000fea0003800000 */
.L_x_958:
[----:B------:R-:W-:Y:S04]  /*13930*/  BSSY B2, `(.L_x_960) ;  /* 0x0000007000027945 */ /* 0x000fe80003800000 */
[----:B------:R-:W-:Y:S05]  /*13940*/  @P2 BRA `(.L_x_961) ;  /* 0x0000000000142947 */ /* 0x000fea0003800000 */
[----:B------:R-:W-:Y:S01]  /*13950*/  ISETP.NE.AND P0, PT, R8, RZ, PT ;  /* 0x000000ff0800720c */ /* 0x000fe20003f05270 */
[----:B-1----:R-:W-:-:S04]  /*13960*/  IMAD.MOV.U32 R4, RZ, RZ, 0x6000 ;  /* 0x00006000ff047424 */ /* 0x002fc800078e00ff */
[----:B------:R2:W-:Y:S08]  /*13970*/  SYNCS.ARRIVE.TRANS64 RZ, [UR38+0x2d838], R4 ;  /* 0x02d83804ffff79a7 */ /* 0x0005f00008000026 */
[----:B--2---:R-:W-:Y:S05]  /*13980*/  @!P0 BRA `(.L_x_961) ;  /* 0x0000000000048947 */ /* 0x004fea0003800000 */
[----:B------:R-:W-:Y:S01]  /*13990*/  BPT.TRAP 0x1 ;  /* 0x000000040000795c */ /* 0x000fe20000300000 */
.L_x_961:
[----:B------:R-:W-:Y:S05]  /*139a0*/  BSYNC B2 ;  /* 0x0000000000027941 */ /* 0x000fea0003800000 */
.L_x_960:
[----:B------:R-:W-:Y:S01]  /*139b0*/  IMAD.MOV.U32 R7, RZ, RZ, RZ ;  /* 0x000000ffff077224 */ /* 0x000fe200078e00ff */
[----:B------:R-:W-:Y:S01]  /*139c0*/  ULDC.64 UR4, c[0x0][0x198] ;  /* 0x0000660000047ab9 */ /* 0x000fe20000000a00 */
[----:B------:R-:W-:Y:S01]  /*139d0*/  PLOP3.LUT P0, PT, PT, PT, PT, 0x80, 0x0 ;  /* 0x000000000000781c */ /* 0x000fe20003f0f070 */
[----:B------:R-:W-:Y:S01]  /*139e0*/  UIADD3 UR4, UP0, UR4, 0x370, URZ ;  /* 0x0000037004047890 */ /* 0x000fe2000ff1e03f */
[----:B-1----:R-:W-:Y:S01]  /*139f0*/  IMAD.SHL.U32 R4, R14, 0x80, RZ ;  /* 0x000000800e047824 */ /* 0x002fe200078e00ff */
[----:B------:R-:W-:Y:S01]  /*13a00*/  R2UR UR34, R7 ;  /* 0x00000000072272ca */ /* 0x000fe200000e0000 */
[----:B------:R-:W-:Y:S02]  /*13a10*/  UIADD3 UR32, UR38, 0x1b400, URZ ;  /* 0x0001b40026207890 */ /* 0x000fe4000fffe03f */
[----:B------:R-:W-:Y:S02]  /*13a20*/  UIADD3 UR33, UR38, 0x2d838, URZ ;  /* 0x0002d83826217890 */ /* 0x000fe4000fffe03f */
[----:B------:R-:W-:Y:S01]  /*13a30*/  UIADD3.X UR5, URZ, UR5, URZ, UP0, !UPT ;  /* 0x000000053f057290 */ /* 0x000fe200087fe43f */
[----:B------:R-:W-:Y:S01]  /*13a40*/  UMOV UR6, 0x0 ;  /* 0x0000000000067882 */ /* 0x000fe20000000000 */
[----:B------:R-:W-:-:S10]  /*13a50*/  UMOV UR7, 0x14f00000 ;  /* 0x14f0000000077882 */ /* 0x000fd40000000000 */
.L_x_962:
[----:B------:R-:W-:-:S13]  /*13a60*/  @P0 ELECT P3, URZ, PT ;  /* 0x00000000003f082f */ /* 0x000fda0003860000 */
[----:B-----5:R-:W-:Y:S02]  /*13a70*/  @P3 R2UR UR37, R6 ;  /* 0x00000000062532ca */ /* 0x020fe400000e0000 */
[----:B------:R-:W-:Y:S02]  /*13a80*/  @P3 R2UR UR35, R4 ;  /* 0x00000000042332ca */ /* 0x000fe400000e0000 */
[----:B------:R-:W-:Y:S02]  /*13a90*/  @P3 PLOP3.LUT P0, PT, P3, PT, PT, 0x8, 0x0 ;  /* 0x000000000000381c */ /* 0x000fe40001f0e170 */
[----:B------:R-:W-:-:S09]  /*13aa0*/  PLOP3.LUT P3, PT, PT, PT, PT, 0x8, 0x0 ;  /* 0x000000000000781c */ /* 0x000fd20003f6e170 */
[----:B------:R1:W-:Y:S02]  /*13ab0*/  UTMALDG.4D [UR32], [UR4], desc[UR6] ;  /* 0x00000620040075b4 */ /* 0x0003e40008019000 */
[----:B-1----:R-:W-:Y:S05]  /*13ac0*/  @P0 BRA.U.ANY `(.L_x_962) ;  /* 0xfffffffd00e40947 */ /* 0x002fea000393ffff */
[----:B------:R-:W-:Y:S01]  /*13ad0*/  IMAD.MOV.U32 R13, RZ, RZ, 0x20 ;  /* 0x00000020ff0d7424 */ /* 0x000fe200078e00ff */
[----:B------:R-:W-:Y:S01]  /*13ae0*/  PLOP3.LUT P0, PT, PT, PT, PT, 0x80, 0x0 ;  /* 0x000000000000781c */ /* 0x000fe20003f0f070 */
[----:B------:R-:W-:Y:S01]  /*13af0*/  UIADD3 UR8, UR38, 0x1d400, URZ ;  /* 0x0001d40026087890 */ /* 0x000fe2000fffe03f */
[----:B------:R-:W-:Y:S02]  /*13b00*/  UMOV UR6, 0x0 ;  /* 0x0000000000067882 */ /* 0x000fe40000000000 */
[----:B------:R-:W-:Y:S01]  /*13b10*/  R2UR UR10, R13 ;  /* 0x000000000d0a72ca */ /* 0x000fe200000e0000 */
[----:B------:R-:W-:-:S14]  /*13b20*/  UMOV UR7, 0x14f00000 ;  /* 0x14f0000000077882 */ /* 0x000fdc0000000000 */
.L_x_963:
        /* <DEDUP_REMOVED lines=15> */
.L_x_964:
        /* <DEDUP_REMOVED lines=9> */
[----:B------:R-:W1:Y:S01]  /*13cb0*/  SYNCS.PHASECHK.TRANS64.TRYWAIT P0, [UR38+0x2d860], R12 ;  /* 0x02d8600cff0075a7 */ /* 0x000e620008000166 */
[----:B------:R-:W-:Y:S04]  /*13cc0*/  BSSY B2, `(.L_x_965) ;  /* 0x0000002000027945 */ /* 0x000fe80003800000 */
[----:B-1----:R-:W-:Y:S05]  /*13cd0*/  @!P0 BRA `(.L_x_966) ;  /* 0x0000002c00008947 */ /* 0x002fea0003800000 */
.L_x_1046:
[----:B------:R-:W-:Y:S05]  /*13ce0*/  BSYNC B2 ;  /* 0x0000000000027941 */ /* 0x000fea0003800000 */
.L_x_965:
[----:B------:R-:W-:Y:S01]  /*13cf0*/  BSSY B2, `(.L_x_967) ;  /* 0x0000009000027945 */ /* 0x000fe20003800000 */
[----:B------:R-:W-:Y:S02]  /*13d00*/  IMAD.MOV.U32 R4, RZ, RZ, 0x0 ;  /* 0x00000000ff047424 */ /* 0x000fe400078e00ff */
[----:B-1----:R-:W-:Y:S01]  /*13d10*/  IMAD.MOV.U32 R5, RZ, RZ, 0x14f00000 ;  /* 0x14f00000ff057424 */ /* 0x002fe200078e00ff */
[----:B------:R-:W-:Y:S06]  /*13d20*/  @P2 BRA `(.L_x_968) ;  /* 0x0000000000142947 */ /* 0x000fec0003800000 */
[----:B------:R-:W-:Y:S01]  /*13d30*/  ISETP.NE.AND P0, PT, R8, RZ, PT ;  /* 0x000000ff0800720c */ /* 0x000fe20003f05270 */
[----:B------:R-:W-:-:S04]  /*13d40*/  IMAD.MOV.U32 R12, RZ, RZ, 0x6000 ;  /* 0x00006000ff0c7424 */ /* 0x000fc800078e00ff */
[----:B------:R1:W-:Y:S08]  /*13d50*/  SYNCS.ARRIVE.TRANS64 RZ, [UR38+0x2d850], R12 ;  /* 0x02d8500cffff79a7 */ /* 0x0003f00008000026 */
[----:B-1----:R-:W-:Y:S05]  /*13d60*/  @!P0 BRA `(.L_x_968) ;  /* 0x0000000000048947 */ /* 0x002fea0003800000 */
[----:B------:R-:W-:Y:S01]  /*13d70*/  BPT.TRAP 0x1 ;  /* 0x000000040000795c */ /* 0x000fe20000300000 */
.L_x_968:
[----:B------:R-:W-:Y:S05]  /*13d80*/  BSYNC B2 ;  /* 0x0000000000027941 */ /* 0x000fea0003800000 */
.L_x_967:
[----:B------:R-:W-:Y:S01]  /*13d90*/  R2UR UR6, R4 ;  /* 0x00000000040672ca */ /* 0x000fe200000e0000 */
[----:B------:R-:W-:Y:S01]  /*13da0*/  ULDC.64 UR4, c[0x0][0x198] ;  /* 0x0000660000047ab9 */ /* 0x000fe20000000a00 */
[----:B------:R-:W-:Y:S01]  /*13db0*/  R2UR UR7, R5 ;  /* 0x00000000050772ca */ /* 0x000fe200000e0000 */
[----:B------:R-:W-:Y:S01]  /*13dc0*/  UIADD3 UR4, UP0, UR4, 0x470, URZ ;  /* 0x0000047004047890 */ /* 0x000fe2000ff1e03f */
[----:B------:R-:W-:Y:S01]  /*13dd0*/  R2UR UR10, R7 ;  /* 0x00000000070a72ca */ /* 0x000fe200000e0000 */
[----:B------:R-:W-:Y:S01]  /*13de0*/  IMAD.SHL.U32 R7, R27, 0x80, RZ ;  /* 0x000000801b077824 */ /* 0x000fe200078e00ff */
[----:B------:R-:W-:Y:S01]  /*13df0*/  PLOP3.LUT P0, PT, PT, PT, PT, 0x80, 0x0 ;  /* 0x000000000000781c */ /* 0x000fe20003f0f070 */
[----:B------:R-:W-:Y:S02]  /*13e00*/  UIADD3 UR8, UR38, 0x400, URZ ;  /* 0x0000040026087890 */ /* 0x000fe4000fffe03f */
[----:B------:R-:W-:Y:S02]  /*13e10*/  UIADD3 UR9, UR38, 0x2d850, URZ ;  /* 0x0002d85026097890 */ /* 0x000fe4000fffe03f */
[----:B------:R-:W-:-:S12]  /*13e20*/  UIADD3.X UR5, URZ, UR5, URZ, UP0, !UPT ;  /* 0x000000053f057290 */ /* 0x000fd800087fe43f */
.L_x_969:
        /* <DEDUP_REMOVED lines=8> */
[----:B------:R-:W-:Y:S01]  /*13eb0*/  R2UR UR10, R13 ;  /* 0x000000000d0a72ca */ /* 0x000fe200000e0000 */
[----:B------:R-:W-:Y:S01]  /*13ec0*/  UIADD3 UR8, UR38, 0x2400, URZ ;  /* 0x0000240026087890 */ /* 0x000fe2000fffe03f */
[----:B------:R-:W-:Y:S02]  /*13ed0*/  R2UR UR6, R4 ;  /* 0x00000000040672ca */ /* 0x000fe400000e0000 */
[----:B------:R-:W-:Y:S02]  /*13ee0*/  R2UR UR7, R5 ;  /* 0x00000000050772ca */ /* 0x000fe400000e0000 */
[----:B------:R-:W-:-:S13]  /*13ef0*/  PLOP3.LUT P0, PT, PT, PT, PT, 0x80, 0x0 ;  /* 0x000000000000781c */ /* 0x000fda0003f0f070 */
.L_x_970:
        /* <DEDUP_REMOVED lines=13> */
.L_x_971:
        /* <DEDUP_REMOVED lines=8> */
[----:B------:R-:W-:Y:S02]  /*14050*/  IMAD.MOV.U32 R27, RZ, RZ, R14 ;  /* 0x000000ffff1b7224 */ /* 0x000fe400078e000e */
[----:B------:R-:W-:-:S07]  /*14060*/  IMAD.MOV.U32 R25, RZ, RZ, R6 ;  /* 0x000000ffff197224 */ /* 0x000fce00078e0006 */
.L_x_956:
[----:B------:R-:W-:Y:S05]  /*14070*/  BSYNC B1 ;  /* 0x0000000000017941 */ /* 0x000fea0003800000 */
.L_x_955:
[----:B------:R-:W-:Y:S01]  /*14080*/  LOP3.LUT P0, RZ, R23, 0x2, RZ, 0xc0, !PT ;  /* 0x0000000217ff7812 */ /* 0x000fe2000780c0ff */
[----:B------:R-:W-:Y:S01]  /*14090*/  BSSY B1, `(.L_x_972) ;  /* 0x0000094000017945 */ /* 0x000fe20003800000 */
[----:B------:R-:W-:-:S11]  /*140a0*/  LOP3.LUT R19, R11, 0x1, RZ, 0x3c, !PT ;  /* 0x000000010b137812 */ /* 0x000fd600078e3cff */
[----:B------:R-:W-:Y:S05]  /*140b0*/  @!P0 BRA `(.L_x_973) ;  /* 0x0000000800448947 */ /* 0x000fea0003800000 */
[----:B------:R-:W-:Y:S01]  /*140c0*/  LOP3.LUT P0, RZ, R23, 0x1, RZ, 0xc0, !PT ;  /* 0x0000000117ff7812 */ /* 0x000fe2000780c0ff */
[----:B------:R-:W-:Y:S01]  /*140d0*/  VIADD R13, R3, 0xffffffff ;  /* 0xffffffff030d7836 */ /* 0x000fe20000000000 */
        /* <DEDUP_REMOVED lines=22> */
.L_x_974:
[----:B------:R-:W2:Y:S01]  /*14240*/  SYNCS.PHASECHK.TRANS64.TRYWAIT P0, [UR38+0x2d840], R12 ;  /* 0x02d8400cff0075a7 */ /* 0x000ea20008000166 */
[----:B------:R-:W-:Y:S01]  /*14250*/  BSSY B2, `(.L_x_975) ;  /* 0x0000003000027945 */ /* 0x000fe20003800000 */
[----:B------:R-:W-:-:S03]  /*14260*/  ISETP.NE.AND P2, PT, R24, RZ, PT ;  /* 0x000000ff1800720c */ /* 0x000fc60003f45270 */
[----:B--2---:R-:W-:Y:S10]  /*14270*/  @!P0 BRA `(.L_x_976) ;  /* 0x0000002400b08947 */ /* 0x004ff40003800000 */
.L_x_1047:
[----:B------:R-:W-:Y:S05]  /*14280*/  BSYNC B2 ;  /* 0x0000000000027941 */ /* 0x000fea0003800000 */
.L_x_975:
[----:B------:R-:W-:Y:S04]  /*14290*/  BSSY B2, `(.L_x_977) ;  /* 0x0000007000027945 */ /* 0x000fe80003800000 */
[----:B------:R-:W-:Y:S05]  /*142a0*/  @P2 BRA `(.L_x_978) ;  /* 0x0000000000142947 */ /* 0x000fea0003800000 */
[----:B------:R-:W-:Y:S01]  /*142b0*/  ISETP.NE.AND P0, PT, R8, RZ, PT ;  /* 0x000000ff0800720c */ /* 0x000fe20003f05270 */
[----:B-1----:R-:W-:-:S04]  /*142c0*/  IMAD.MOV.U32 R4, RZ, RZ, 0x6000 ;  /* 0x00006000ff047424 */ /* 0x002fc800078e00ff */
[----:B------:R2:W-:Y:S08]  /*142d0*/  SYNCS.ARRIVE.TRANS64 RZ, [UR38+0x2d830], R4 ;  /* 0x02d83004ffff79a7 */ /* 0x0005f00008000026 */
[----:B--2---:R-:W-:Y:S05]  /*142e0*/  @!P0 BRA `(.L_x_978) ;  /* 0x0000000000048947 */ /* 0x004fea0003800000 */
[----:B------:R-:W-:Y:S01]  /*142f0*/  BPT.TRAP 0x1 ;  /* 0x000000040000795c */ /* 0x000fe20000300000 */
.L_x_978:
[----:B------:R-:W-:Y:S05]  /*14300*/  BSYNC B2 ;  /* 0x0000000000027941 */ /* 0x000fea0003800000 */
.L_x_977:
        /* <DEDUP_REMOVED lines=11> */
.L_x_979:
[----:B------:R-:W-:-:S13]  /*143c0*/  @P0 ELECT P3, URZ, PT ;  /* 0x00000000003f082f */ /* 0x000fda0003860000 */
[----:B-----5:R-:W-:Y:S01]  /*143d0*/  @P3 R2UR UR13, R6 ;  /* 0x00000000060d32ca */ /* 0x020fe200000e0000 */
[----:B------:R-:W-:Y:S01]  /*143e0*/  UMOV UR12, UR36 ;  /* 0x00000024000c7c82 */ /* 0x000fe20008000000 */
        /* <DEDUP_REMOVED lines=11> */
.L_x_980:
        /* <DEDUP_REMOVED lines=14> */
.L_x_981:
        /* <DEDUP_REMOVED lines=8> */
[----:B------:R-:W-:Y:S01]  /*14600*/  SHF.L.U32 R4, R11, 0x1f, RZ ;  /* 0x0000001f0b047819 */ /* 0x000fe200000006ff */
[----:B------:R-:W-:Y:S03]  /*14610*/  BSSY B2, `(.L_x_982) ;  /* 0x0000003000027945 */ /* 0x000fe60003800000 */
[----:B------:R-:W1:Y:S02]  /*14620*/  SYNCS.PHASECHK.TRANS64.TRYWAIT P0, [UR38+0x2d868], R4 ;  /* 0x02d86804ff0075a7 */ /* 0x000e640008000166 */
[----:B-1----:R-:W-:Y:S05]  /*14630*/  @!P0 BRA `(.L_x_983) ;  /* 0x0000002000d88947 */ /* 0x002fea0003800000 */
.L_x_1048:
[----:B------:R-:W-:Y:S05]  /*14640*/  BSYNC B2 ;  /* 0x0000000000027941 */ /* 0x000fea0003800000 */
.L_x_982:
[----:B------:R-:W-:Y:S01]  /*14650*/  BSSY B2, `(.L_x_984) ;  /* 0x0000009000027945 */ /* 0x000fe20003800000 */
[----:B-1----:R-:W-:Y:S02]  /*14660*/  IMAD.MOV.U32 R4, RZ, RZ, 0x0 ;  /* 0x00000000ff047424 */ /* 0x002fe400078e00ff */
[----:B------:R-:W-:Y:S01]  /*14670*/  IMAD.MOV.U32 R5, RZ, RZ, 0x14f00000 ;  /* 0x14f00000ff057424 */ /* 0x000fe200078e00ff */
[----:B------:R-:W-:Y:S06]  /*14680*/  @P2 BRA `(.L_x_985) ;  /* 0x0000000000142947 */ /* 0x000fec0003800000 */
[----:B------:R-:W-:Y:S01]  /*14690*/  ISETP.NE.AND P0, PT, R8, RZ, PT ;  /* 0x000000ff0800720c */ /* 0x000fe20003f05270 */
[----:B------:R-:W-:-:S04]  /*146a0*/  IMAD.MOV.U32 R11, RZ, RZ, 0x6000 ;  /* 0x00006000ff0b7424 */ /* 0x000fc800078e00ff */
[----:B------:R1:W-:Y:S08]  /*146b0*/  SYNCS.ARRIVE.TRANS64 RZ, [UR38+0x2d858], R11 ;  /* 0x02d8580bffff79a7 */ /* 0x0003f00008000026 */
[----:B-1----:R-:W-:Y:S05]  /*146c0*/  @!P0 BRA `(.L_x_985) ;  /* 0x0000000000048947 */ /* 0x002fea0003800000 */
[----:B------:R-:W-:Y:S01]  /*146d0*/  BPT.TRAP 0x1 ;  /* 0x000000040000795c */ /* 0x000fe20000300000 */
.L_x_985:
[----:B------:R-:W-:Y:S05]  /*146e0*/  BSYNC B2 ;  /* 0x0000000000027941 */ /* 0x000fea0003800000 */
.L_x_984:
        /* <DEDUP_REMOVED lines=10> */
.L_x_986:
        /* <DEDUP_REMOVED lines=13> */
.L_x_987:
        /* <DEDUP_REMOVED lines=13> */
.L_x_988:
        /* <DEDUP_REMOVED lines=10> */
.L_x_973:
[----:B------:R-:W-:Y:S05]  /*149d0*/  BSYNC B1 ;  /* 0x0000000000017941 */ /* 0x000fea0003800000 */
.L_x_972:
[----:B------:R-:W-:Y:S02]  /*149e0*/  VIADD R3, R3, 0xfffffffe ;  /* 0xfffffffe03037836 */ /* 0x000fe40000000000 */
[----:B------:R-:W-:Y:S01]  /*149f0*/  IMAD.MOV.U32 R11, RZ, RZ, R19 ;  /* 0x000000ffff0b7224 */ /* 0x000fe200078e0013 */
[----:B------:R-:W-:Y:S06]  /*14a00*/  @P1 BRA `(.L_x_989) ;  /* 0xffffffec00401947 */ /* 0x000fec000383ffff */
[----:B------:R-:W-:Y:S05]  /*14a10*/  BSYNC B0 ;  /* 0x0000000000007941 */ /* 0x000fea0003800000 */
.L_x_954:
[----:B------:R-:W-:Y:S01]  /*14a20*/  ISETP.NE.AND P0, PT, R9, RZ, PT ;  /* 0x000000ff0900720c */ /* 0x000fe20003f05270 */
[----:B------:R-:W-:-:S12]  /*14a30*/  BSSY B0, `(.L_x_953) ;  /* 0x0000094000007945 */ /* 0x000fd80003800000 */
[----:B------:R-:W-:Y:S05]  /*14a40*/  @!P0 BRA `(.L_x_990) ;  /* 0x0000000800488947 */ /* 0x000fea0003800000 */
[----:B------:R-:W-:Y:S01]  /*14a50*/  LOP3.LUT P1, RZ, R23, 0x2, RZ, 0xc0, !PT ;  /* 0x0000000217ff7812 */ /* 0x000fe2000782c0ff */
[----:B------:R-:W-:-:S12]  /*14a60*/  IMAD.MOV.U32 R0, RZ, RZ, 0x1 ;  /* 0x00000001ff007424 */ /* 0x000fd800078e00ff */
[----:B------:R-:W-:Y:S05]  /*14a70*/  @!P1 BRA `(.L_x_990) ;  /* 0x00000008003c9947 */ /* 0x000fea0003800000 */
[----:B------:R-:W-:Y:S02]  /*14a80*/  LOP3.LUT P1, RZ, R23, 0x1, RZ, 0xc0, !PT ;  /* 0x0000000117ff7812 */ /* 0x000fe4000782c0ff */
[----:B------:R-:W-:-:S11]  /*14a90*/  SHF.L.U32 R9, R19, 0x1f, RZ ;  /* 0x0000001f13097819 */ /* 0x000fd600000006ff */
[----:B------:R-:W-:Y:S05]  /*14aa0*/  @!P1 BRA `(.L_x_991) ;  /* 0x0000000000509947 */ /* 0x000fea0003800000 */
        /* <DEDUP_REMOVED lines=20> */
.L_x_991:
[----:B------:R-:W2:Y:S01]  /*14bf0*/  SYNCS.PHASECHK.TRANS64.TRYWAIT P0, [UR38+0x2d848], R9 ;  /* 0x02d84809ff0075a7 */ /* 0x000ea20008000166 */
[----:B------:R-:W-:Y:S01]  /*14c00*/  BSSY B1, `(.L_x_992) ;  /* 0x0000003000017945 */ /* 0x000fe20003800000 */
[----:B------:R-:W-:-:S03]  /*14c10*/  ISETP.NE.AND P1, PT, R24, RZ, PT ;  /* 0x000000ff1800720c */ /* 0x000fc60003f25270 */
[----:B--2---:R-:W-:Y:S10]  /*14c20*/  @!P0 BRA `(.L_x_993) ;  /* 0x0000001c00748947 */ /* 0x004ff40003800000 */
.L_x_1049:
[----:B------:R-:W-:Y:S05]  /*14c30*/  BSYNC B1 ;  /* 0x0000000000017941 */ /* 0x000fea0003800000 */
.L_x_992:
[----:B------:R-:W-:Y:S04]  /*14c40*/  BSSY B1, `(.L_x_994) ;  /* 0x0000007000017945 */ /* 0x000fe80003800000 */
[----:B------:R-:W-:Y:S05]  /*14c50*/  @P1 BRA `(.L_x_995) ;  /* 0x0000000000141947 */ /* 0x000fea0003800000 */
[----:B------:R-:W-:Y:S01]  /*14c60*/  ISETP.NE.AND P0, PT, R8, RZ, PT ;  /* 0x000000ff0800720c */ /* 0x000fe20003f05270 */
[----:B-1----:R-:W-:-:S04]  /*14c70*/  IMAD.MOV.U32 R4, RZ, RZ, 0x6000 ;  /* 0x00006000ff047424 */ /* 0x002fc800078e00ff */
[----:B------:R2:W-:Y:S08]  /*14c80*/  SYNCS.ARRIVE.TRANS64 RZ, [UR38+0x2d838], R4 ;  /* 0x02d83804ffff79a7 */ /* 0x0005f00008000026 */
[----:B--2---:R-:W-:Y:S05]  /*14c90*/  @!P0 BRA `(.L_x_995) ;  /* 0x0000000000048947 */ /* 0x004fea0003800000 */
[----:B------:R-:W-:Y:S01]  /*14ca0*/  BPT.TRAP 0x1 ;  /* 0x000000040000795c */ /* 0x000fe20000300000 */
.L_x_995:
[----:B------:R-:W-:Y:S05]  /*14cb0*/  BSYNC B1 ;  /* 0x0000000000017941 */ /* 0x000fea0003800000 */
.L_x_994:
        /* <DEDUP_REMOVED lines=11> */
.L_x_996:
        /* <DEDUP_REMOVED lines=14> */
.L_x_997:
        /* <DEDUP_REMOVED lines=14> */
.L_x_998:
        /* <DEDUP_REMOVED lines=8> */
[----:B------:R-:W1:Y:S01]  /*14fb0*/  SYNCS.PHASECHK.TRANS64.TRYWAIT P0, [UR38+0x2d860], R9 ;  /* 0x02d86009ff0075a7 */ /* 0x000e620008000166 */
[----:B------:R-:W-:Y:S04]  /*14fc0*/  BSSY B1, `(.L_x_999) ;  /* 0x0000002000017945 */ /* 0x000fe80003800000 */
[----:B-1----:R-:W-:Y:S05]  /*14fd0*/  @!P0 BRA `(.L_x_1000) ;  /* 0x0000001800a08947 */ /* 0x002fea0003800000 */
.L_x_1050:
[----:B------:R-:W-:Y:S05]  /*14fe0*/  BSYNC B1 ;  /* 0x0000000000017941 */ /* 0x000fea0003800000 */
.L_x_999:
        /* <DEDUP_REMOVED lines=9> */
.L_x_1002:
[----:B------:R-:W-:Y:S05]  /*15080*/  BSYNC B1 ;  /* 0x0000000000017941 */ /* 0x000fea0003800000 */
.L_x_1001:
        /* <DEDUP_REMOVED lines=10> */
.L_x_1003:
        /* <DEDUP_REMOVED lines=13> */
.L_x_1004:
        /* <DEDUP_REMOVED lines=13> */
.L_x_1005:
        /* <DEDUP_REMOVED lines=10> */
.L_x_990:
[----:B------:R-:W-:Y:S05]  /*15370*/  BSYNC B0 ;  /* 0x0000000000007941 */ /* 0x000fea0003800000 */
.L_x_953:
[----:B------:R-:W-:Y:S01]  /*15380*/  LOP3.LUT P0, RZ, R23, 0x2, RZ, 0xc0, !PT ;  /* 0x0000000217ff7812 */ /* 0x000fe2000780c0ff */
[----:B------:R-:W-:-:S12]  /*15390*/  BSSY B0, `(.L_x_1006) ;  /* 0x0000040000007945 */ /* 0x000fd80003800000 */
[----:B------:R-:W-:Y:S05]  /*153a0*/  @!P0 BRA `(.L_x_1007) ;  /* 0x0000000000f88947 */ /* 0x000fea0003800000 */
[----:B------:R-:W-:Y:S01]  /*153b0*/  LEA R4, R0, UR38, 0x3 ;  /* 0x0000002600047c11 */ /* 0x000fe2000f8e18ff */
[----:B------:R-:W-:Y:S01]  /*153c0*/  BSSY B1, `(.L_x_1008) ;  /* 0x0000005000017945 */ /* 0x000fe20003800000 */
[----:B------:R-:W-:Y:S02]  /*153d0*/  SHF.L.U32 R3, R19, 0x1f, RZ ;  /* 0x0000001f13037819 */ /* 0x000fe400000006ff */
[----:B------:R-:W-:Y:S02]  /*153e0*/  ISETP.NE.AND P1, PT, R24, RZ, PT ;  /* 0x000000ff1800720c */ /* 0x000fe40003f25270 */
[----:B------:R-:W1:Y:S02]  /*153f0*/  SYNCS.PHASECHK.TRANS64.TRYWAIT P0, [R4+URZ+0x2d860], R3 ;  /* 0x02d86003040075a7 */ /* 0x000e64000800017f */
[----:B-1----:R-:W-:Y:S09]  /*15400*/  @!P0 BRA `(.L_x_1009) ;  /* 0x0000001400ac8947 */ /* 0x002ff20003800000 */
.L_x_1051:
[----:B------:R-:W-:Y:S05]  /*15410*/  BSYNC B1 ;  /* 0x0000000000017941 */ /* 0x000fea0003800000 */
.L_x_1008:
[----:B------:R-:W-:Y:S04]  /*15420*/  BSSY B1, `(.L_x_1010) ;  /* 0x0000007000017945 */ /* 0x000fe80003800000 */
[----:B------:R-:W-:Y:S05]  /*15430*/  @P1 BRA `(.L_x_1011) ;  /* 0x0000000000141947 */ /* 0x000fea0003800000 */
[----:B------:R-:W-:Y:S01]  /*15440*/  LOP3.LUT P0, RZ, R2, 0x1f, RZ, 0xc0, !PT ;  /* 0x0000001f02ff7812 */ /* 0x000fe2000780c0ff */
[----:B-1----:R-:W-:-:S04]  /*15450*/  IMAD.MOV.U32 R3, RZ, RZ, 0x6000 ;  /* 0x00006000ff037424 */ /* 0x002fc800078e00ff */
[----:B------:R2:W-:Y:S08]  /*15460*/  SYNCS.ARRIVE.TRANS64 RZ, [R4+URZ+0x2d850], R3 ;  /* 0x02d8500304ff79a7 */ /* 0x0005f0000800003f */
[----:B------:R-:W-:Y:S05]  /*15470*/  @!P0 BRA `(.L_x_1011) ;  /* 0x0000000000048947 */ /* 0x000fea0003800000 */
[----:B------:R-:W-:Y:S01]  /*15480*/  BPT.TRAP 0x1 ;  /* 0x000000040000795c */ /* 0x000fe20000300000 */
.L_x_1011:
[----:B------:R-:W-:Y:S05]  /*15490*/  BSYNC B1 ;  /* 0x0000000000017941 */ /* 0x000fea0003800000 */
.L_x_1010:
[----:B------:R-:W-:Y:S01]  /*154a0*/  R2UR UR4, R0 ;  /* 0x00000000000472ca */ /* 0x000fe200000e0000 */
[----:B------:R-:W-:Y:S01]  /*154b0*/  ULDC.64 UR6, c[0x0][0x198] ;  /* 0x0000660000067ab9 */ /* 0x000fe20000000a00 */
[----:B------:R-:W-:Y:S01]  /*154c0*/  R2UR UR9, R4 ;  /* 0x00000000040972ca */ /* 0x000fe200000e0000 */
[----:B------:R-:W-:Y:S01]  /*154d0*/  UIADD3 UR6, UP0, UR6, 0x470, URZ ;  /* 0x0000047006067890 */ /* 0x000fe2000ff1e03f */
[----:B------:R-:W-:Y:S01]  /*154e0*/  PLOP3.LUT P0, PT, PT, PT, PT, 0x80, 0x0 ;  /* 0x000000000000781c */ /* 0x000fe20003f0f070 */
[----:B------:R-:W-:Y:S01]  /*154f0*/  IMAD.SHL.U32 R27, R27, 0x80, RZ ;  /* 0x000000801b1b7824 */ /* 0x000fe200078e00ff */
[----:B------:R-:W-:Y:S01]  /*15500*/  UMOV UR14, 0x0 ;  /* 0x00000000000e7882 */ /* 0x000fe20000000000 */
[----:B------:R-:W-:Y:S01]  /*15510*/  UIADD3.X UR7, URZ, UR7, URZ, UP0, !UPT ;  /* 0x000000073f077290 */ /* 0x000fe200087fe43f */
[----:B------:R-:W-:Y:S01]  /*15520*/  UMOV UR15, 0x14f00000 ;  /* 0x14f00000000f7882 */ /* 0x000fe20000000000 */
[----:B------:R-:W-:-:S04]  /*15530*/  UMOV UR10, URZ ;  /* 0x0000003f000a7c82 */ /* 0x000fc80008000000 */
[----:B------:R-:W-:Y:S02]  /*15540*/  UIMAD UR4, UR4, 0x6000, UR38 ;  /* 0x00006000040478a4 */ /* 0x000fe4000f8e0226 */
[----:B------:R-:W-:Y:S02]  /*15550*/  UIADD3 UR9, UR9, 0x2d850, URZ ;  /* 0x0002d85009097890 */ /* 0x000fe4000fffe03f */
[----:B------:R-:W-:-:S12]  /*15560*/  UIADD3 UR8, UR4, 0x400, URZ ;  /* 0x0000040004087890 */ /* 0x000fd8000fffe03f */
.L_x_1012:
[----:B------:R-:W-:-:S13]  /*15570*/  @P0 ELECT P1, URZ, PT ;  /* 0x00000000003f082f */ /* 0x000fda0003820000 */
[----:B------:R-:W-:Y:S01]  /*15580*/  @P1 R2UR UR13, R25 ;  /* 0x00000000190d12ca */ /* 0x000fe200000e0000 */
[----:B------:R-:W-:Y:S01]  /*15590*/  UMOV UR12, UR36 ;  /* 0x00000024000c7c82 */ /* 0x000fe20008000000 */
[----:B------:R-:W-:Y:S02]  /*155a0*/  @P1 R2UR UR11, R27 ;  /* 0x000000001b0b12ca */ /* 0x000fe400000e0000 */
[----:B------:R-:W-:Y:S02]  /*155b0*/  @P1 PLOP3.LUT P0, PT, P1, PT, PT, 0x8, 0x0 ;  /* 0x000000000000181c */ /* 0x000fe40000f0e170 */
[----:B------:R-:W-:-:S09]  /*155c0*/  PLOP3.LUT P1, PT, PT, PT, PT, 0x8, 0x0 ;  /* 0x000000000000781c */ /* 0x000fd20003f2e170 */
[----:B------:R3:W-:Y:S02]  /*155d0*/  UTMALDG.4D [UR8], [UR6], desc[UR14] ;  /* 0x00000e08060075b4 */ /* 0x0007e40008019000 */
[----:B---3--:R-:W-:Y:S05]  /*155e0*/  @P0 BRA.U.ANY `(.L_x_1012) ;  /* 0xfffffffd00e00947 */ /* 0x008fea000393ffff */
[----:B------:R-:W-:Y:S01]  /*155f0*/  PLOP3.LUT P0, PT, PT, PT, PT, 0x80, 0x0 ;  /* 0x000000000000781c */ /* 0x000fe20003f0f070 */
[----:B------:R-:W-:Y:S01]  /*15600*/  UIADD3 UR8, UR4, 0x2400, URZ ;  /* 0x0000240004087890 */ /* 0x000fe2000fffe03f */
[----:B------:R-:W-:Y:S01]  /*15610*/  UMOV UR14, 0x0 ;  /* 0x00000000000e7882 */ /* 0x000fe20000000000 */
[----:B------:R-:W-:Y:S01]  /*15620*/  UMOV UR15, 0x14f00000 ;  /* 0x14f00000000f7882 */ /* 0x000fe20000000000 */
[----:B------:R-:W-:-:S09]  /*15630*/  UMOV UR10, 0x20 ;  /* 0x00000020000a7882 */ /* 0x000fd20000000000 */
.L_x_1013:
        /* <DEDUP_REMOVED lines=10> */
[----:B------:R-:W-:Y:S02]  /*156e0*/  UMOV UR5, 0x14f00000 ;  /* 0x14f0000000057882 */ /* 0x000fe40000000000 */
[----:B------:R-:W-:Y:S01]  /*156f0*/  UMOV UR4, 0x0 ;  /* 0x0000000000047882 */ /* 0x000fe20000000000 */
[----:B------:R-:W-:-:S08]  /*15700*/  UMOV UR10, 0x40 ;  /* 0x00000040000a7882 */ /* 0x000fd00000000000 */
.L_x_1014:
        /* <DEDUP_REMOVED lines=8> */
.L_x_1007:
[----:B------:R-:W-:Y:S05]  /*15790*/  BSYNC B0 ;  /* 0x0000000000007941 */ /* 0x000fea0003800000 */
.L_x_1006:
[----:B------:R-:W-:Y:S02]  /*157a0*/  VIADD R0, R0, 0x1 ;  /* 0x0000000100007836 */ /* 0x000fe40000000000 */
[----:B-12---:R-:W-:-:S03]  /*157b0*/  IMAD.MOV.U32 R4, RZ, RZ, RZ ;  /* 0x000000ffff047224 */ /* 0x006fc600078e00ff */
[----:B------:R-:W-:-:S04]  /*157c0*/  ISETP.NE.AND P0, PT, R0, 0x2, PT ;  /* 0x000000020000780c */ /* 0x000fc80003f05270 */
[----:B------:R-:W-:Y:S02]  /*157d0*/  SEL R2, RZ, 0x1, P0 ;  /* 0x00000001ff027807 */ /* 0x000fe40000000000 */
[----:B------:R-:W-:Y:S02]  /*157e0*/  SEL R0, R0, RZ, P0 ;  /* 0x000000ff00007207 */ /* 0x000fe40000000000 */
[----:B------:R-:W-:-:S07]  /*157f0*/  LOP3.LUT R3, R19, R2, RZ, 0x3c, !PT ;  /* 0x0000000213037212 */ /* 0x000fce00078e3cff */
.L_x_931:
[----:B------:R-:W1:Y:S01]  /*15800*/  S2R R5, SR_CgaCtaId ;  /* 0x0000000000057919 */ /* 0x000e620000008800 */
[----:B------:R-:W-:Y:S02]  /*15810*/  MOV R2, 0x400 ;  /* 0x0000040000027802 */ /* 0x000fe40000000f00 */
[----:B------:R-:W-:Y:S02]  /*15820*/  SHF.L.U32 R4, R4, 0x1f, RZ ;  /* 0x0000001f04047819 */ /* 0x000fe400000006ff */
[----:B-1----:R-:W-:-:S04]  /*15830*/  LEA R7, R5, R2, 0x18 ;  /* 0x0000000205077211 */ /* 0x002fc800078ec0ff */
[----:B------:R-:W1:Y:S02]  /*15840*/  SYNCS.PHASECHK.TRANS64.TRYWAIT P0, [R7+URZ+0x2d820], R4 ;  /* 0x02d82004070075a7 */ /* 0x000e64000800017f */
[----:B-1----:R-:W-:Y:S05]  /*15850*/  @!P0 BRA `(.L_x_1015) ;  /* 0x0000001000ac8947 */ /* 0x002fea0003800000 */
.L_x_1052:
[----:B------:R-:W-:-:S03]  /*15860*/  UMOV UR4, 0xffffffff ;  /* 0xffffffff00047882 */ /* 0x000fc60000000000 */
[----:B------:R-:W-:Y:S05]  /*15870*/  BRA.DIV UR4, `(.L_x_1016) ;  /* 0x0000001204b87947 */ /* 0x000fea000b800000 */
[----:B------:R2:W3:Y:S02]  /*15880*/  SHFL.IDX PT, R14, R26, RZ, 0x1f ;  /* 0x00001fff1a0e7589 */ /* 0x0004e400000e0000 */
.L_x_1055:
[----:B---3--:R-:W-:-:S13]  /*15890*/  ISETP.NE.AND P0, PT, R14, RZ, PT ;  /* 0x000000ff0e00720c */ /* 0x008fda0003f05270 */
[----:B------:R-:W-:Y:S05]  /*158a0*/  @P0 BRA `(.L_x_847) ;  /* 0x00000000008c0947 */ /* 0x000fea0003800000 */
[----:B------:R-:W-:-:S03]  /*158b0*/  UMOV UR4, 0xffffffff ;  /* 0xffffffff00047882 */ /* 0x000fc60000000000 */
[----:B------:R-:W-:Y:S05]  /*158c0*/  BRA.DIV UR4, `(.L_x_1017) ;  /* 0x0000001204cc7947 */ /* 0x000fea000b800000 */
[----:B------:R-:W-:-:S13]  /*158d0*/  ELECT P6, URZ, PT ;  /* 0x00000000003f782f */ /* 0x000fda00038c0000 */
.L_x_1058:
[----:B------:R-:W-:Y:S05]  /*158e0*/  @!P6 BRA `(.L_x_847) ;  /* 0x00000000007ce947 */ /* 0x000fea0003800000 */
[----:B------:R-:W-:-:S13]  /*158f0*/  R2UR UR4, R16 ;  /* 0x00000000100472ca */ /* 0x000fda00000e0000 */
[----:B------:R-:W-:-:S06]  /*15900*/  ULOP3.LUT UR4, UR4, 0x2, URZ, 0xfc, !UPT ;  /* 0x0000000204047892 */ /* 0x000fcc000f8efc3f */
[----:B------:R-:W-:-:S05]  /*15910*/  IMAD.U32 R2, RZ, RZ, UR4 ;  /* 0x00000004ff027e24 */ /* 0x000fca000f8e00ff */
[----:B------:R-:W-:-:S13]  /*15920*/  ISETP.NE.AND P2, PT, R2, 0x3, PT ;  /* 0x000000030200780c */ /* 0x000fda0003f45270 */
[----:B------:R-:W-:Y:S05]  /*15930*/  @!P2 BRA `(.L_x_1018) ;  /* 0x000000000004a947 */ /* 0x000fea0003800000 */
[----:B------:R-:W-:Y:S01]  /*15940*/  BPT.TRAP 0x1 ;  /* 0x000000040000795c */ /* 0x000fe20000300000 */
.L_x_1018:
[----:B------:R-:W-:Y:S01]  /*15950*/  VIADD R9, R7, 0x2d840 ;  /* 0x0002d84007097836 */ /* 0x000fe20000000000 */
[----:B------:R-:W-:Y:S01]  /*15960*/  SHF.L.U32 R5, R3, 0x1f, RZ ;  /* 0x0000001f03057819 */ /* 0x000fe200000006ff */
[C---:B------:R-:W-:Y:S02]  /*15970*/  VIADD R2, R0.reuse, 0x1 ;  /* 0x0000000100027836 */ /* 0x040fe40000000000 */
[----:B------:R-:W-:-:S03]  /*15980*/  IMAD R6, R0, 0x8, R9 ;  /* 0x0000000800067824 */ /* 0x000fc600078e0209 */
[C---:B------:R-:W-:Y:S01]  /*15990*/  ISETP.NE.AND P1, PT, R2.reuse, 0x2, PT ;  /* 0x000000020200780c */ /* 0x040fe20003f25270 */
[----:B------:R-:W3:Y:S03]  /*159a0*/  SYNCS.PHASECHK.TRANS64.TRYWAIT P0, [R6+URZ], R5 ;  /* 0x00000005060075a7 */ /* 0x000ee6000800017f */
[----:B-1----:R-:W-:Y:S02]  /*159b0*/  SEL R4, RZ, 0x1, P1 ;  /* 0x00000001ff047807 */ /* 0x002fe40000800000 */
[----:B------:R-:W-:Y:S02]  /*159c0*/  SEL R8, R2, RZ, P1 ;  /* 0x000000ff02087207 */ /* 0x000fe40000800000 */
[----:B------:R-:W-:-:S03]  /*159d0*/  LOP3.LUT R2, R3, R4, RZ, 0x3c, !PT ;  /* 0x0000000403027212 */ /* 0x000fc600078e3cff */
[----:B------:R-:W-:Y:S01]  /*159e0*/  IMAD R3, R8, 0x8, R9 ;  /* 0x0000000808037824 */ /* 0x000fe200078e0209 */
[----:B------:R-:W-:Y:S01]  /*159f0*/  SHF.L.U32 R2, R2, 0x1f, RZ ;  /* 0x0000001f02027819 */ /* 0x000fe200000006ff */
[----:B---3--:R-:W-:Y:S06]  /*15a00*/  @!P0 BRA `(.L_x_1019) ;  /* 0x00000010009c8947 */ /* 0x008fec0003800000 */
.L_x_1059:
[----:B------:R-:W3:Y:S02]  /*15a10*/  SYNCS.PHASECHK.TRANS64.TRYWAIT P0, [R3+URZ], R2 ;  /* 0x00000002030075a7 */ /* 0x000ee4000800017f */
[----:B---3--:R-:W-:Y:S05]  /*15a20*/  @!P0 BRA `(.L_x_1020) ;  /* 0x0000001000a88947 */ /* 0x008fea0003800000 */
.L_x_1060:
[----:B------:R-:W-:Y:S05]  /*15a30*/  @!P2 BRA `(.L_x_1021) ;  /* 0x000000000004a947 */ /* 0x000fea0003800000 */
[----:B------:R-:W-:Y:S01]  /*15a40*/  BPT.TRAP 0x1 ;  /* 0x000000040000795c */ /* 0x000fe20000300000 */
.L_x_1021:
[----:B---3--:R-:W-:-:S04]  /*15a50*/  VIADD R3, R7, 0x2d860 ;  /* 0x0002d86007037836 */ /* 0x008fc80000000000 */
[----:B------:R-:W-:-:S04]  /*15a60*/  IMAD R0, R0, 0x8, R3 ;  /* 0x0000000800007824 */ /* 0x000fc800078e0203 */
[----:B------:R-:W3:Y:S02]  /*15a70*/  SYNCS.PHASECHK.TRANS64.TRYWAIT P0, [R0+URZ], R5 ;  /* 0x00000005000075a7 */ /* 0x000ee4000800017f */
[----:B---3--:R-:W-:Y:S05]  /*15a80*/  @!P0 BRA `(.L_x_1022) ;  /* 0x0000001000a48947 */ /* 0x008fea0003800000 */
.L_x_1061:
[----:B------:R-:W-:-:S07]  /*15a90*/  IMAD R3, R8, 0x8, R3 ;  /* 0x0000000808037824 */ /* 0x000fce00078e0203 */
.L_x_1023:
[----:B----4-:R4:W0:Y:S02]  /*15aa0*/  SYNCS.PHASECHK.TRANS64.TRYWAIT P0, [R3+URZ], R2 ;  /* 0x00000002030075a7 */ /* 0x010824000800017f */
[----:B0-----:R-:W-:Y:S05]  /*15ab0*/  @!P0 NANOSLEEP.SYNCS 0x989680 ;  /* 0x009896800000895d */ /* 0x001fea0003900000 */
[----:B------:R-:W0:Y:S02]  /*15ac0*/  @!P0 SYNCS.PHASECHK.TRANS64 P0, [R3+URZ], R2 ;  /* 0x00000002030085a7 */ /* 0x000e24000800007f */
[----:B0-----:R-:W-:Y:S05]  /*15ad0*/  @!P0 BRA `(.L_x_1023) ;  /* 0xfffffffc00f08947 */ /* 0x001fea000383ffff */
.L_x_847:
[----:B------:R-:W-:Y:S05]  /*15ae0*/  BSYNC B6 ;  /* 0x0000000000067941 */ /* 0x000fea0003800000 */
.L_x_844:
[----:B------:R-:W-:Y:S05]  /*15af0*/  EXIT ;  /* 0x000000000000794d */ /* 0x000fea0003800000 */
.L_x_857:
[----:B0-----:R-:W-:-:S04]  /*15b00*/  IMAD.U32 R5, RZ, RZ, UR36 ;  /* 0x00000024ff057e24 */ /* 0x001fc8000f8e00ff */
[----:B------:R0:W1:Y:S03]  /*15b10*/  SYNCS.PHASECHK.TRANS64.TRYWAIT P0, [R5+URZ+0x2d800], R4 ;  /* 0x02d80004050075a7 */ /* 0x000066000800017f */
[----:B-1----:R-:W-:Y:S05]  /*15b20*/  @!P0 NANOSLEEP.SYNCS 0x989680 ;  /* 0x009896800000895d */ /* 0x002fea0003900000 */
[----:B------:R-:W1:Y:S02]  /*15b30*/  @!P0 SYNCS.PHASECHK.TRANS64 P0, [R5+URZ+0x2d800], R4 ;  /* 0x02d80004050085a7 */ /* 0x000e64000800007f */
[----:B-1----:R-:W-:Y:S05]  /*15b40*/  @!P0 BRA `(.L_x_857) ;  /* 0xfffffffc00ec8947 */ /* 0x002fea000383ffff */
[----:B------:R-:W-:Y:S05]  /*15b50*/  BRA `(.L_x_1024) ;  /* 0xfffffebc001c7947 */ /* 0x000fea000383ffff */
.L_x_861:
[----:B-1----:R-:W-:-:S04]  /*15b60*/  IMAD.U32 R5, RZ, RZ, UR36 ;  /* 0x00000024ff057e24 */ /* 0x002fc8000f8e00ff */
[----:B------:R1:W2:Y:S03]  /*15b70*/  SYNCS.PHASECHK.TRANS64.TRYWAIT P2, [R5+URZ+0x2d830], R4 ;  /* 0x02d83004050075a7 */ /* 0x0002a6000804017f */
[----:B--2---:R-:W-:Y:S05]  /*15b80*/  @!P2 NANOSLEEP.SYNCS 0x989680 ;  /* 0x009896800000a95d */ /* 0x004fea0003900000 */
[----:B------:R-:W2:Y:S02]  /*15b90*/  @!P2 SYNCS.PHASECHK.TRANS64 P2, [R5+URZ+0x2d830], R4 ;  /* 0x02d830040500a5a7 */ /* 0x000ea4000804007f */
[----:B--2---:R-:W-:Y:S05]  /*15ba0*/  @!P2 BRA `(.L_x_861) ;  /* 0xfffffffc00eca947 */ /* 0x004fea000383ffff */
[----:B------:R-:W-:Y:S05]  /*15bb0*/  BRA `(.L_x_860) ;  /* 0xfffffebc00547947 */ /* 0x000fea000383ffff */
.L_x_877:
[----:B--2---:R-:W-:-:S04]  /*15bc0*/  IMAD.U32 R20, RZ, RZ, UR10 ;  /* 0x0000000aff147e24 */ /* 0x004fc8000f8e00ff */
[----:B------:R2:W3:Y:S03]  /*15bd0*/  SYNCS.PHASECHK.TRANS64.TRYWAIT P2, [R20+URZ+0x2d830], R15 ;  /* 0x02d8300f140075a7 */ /* 0x0004e6000804017f */
[----:B---3--:R-:W-:Y:S05]  /*15be0*/  @!P2 NANOSLEEP.SYNCS 0x989680 ;  /* 0x009896800000a95d */ /* 0x008fea0003900000 */
[----:B------:R-:W3:Y:S02]  /*15bf0*/  @!P2 SYNCS.PHASECHK.TRANS64 P2, [R20+URZ+0x2d830], R15 ;  /* 0x02d8300f1400a5a7 */ /* 0x000ee4000804007f */
[----:B---3--:R-:W-:Y:S05]  /*15c00*/  @!P2 BRA `(.L_x_877) ;  /* 0xfffffffc00eca947 */ /* 0x008fea000383ffff */
[----:B------:R-:W-:Y:S05]  /*15c10*/  BRA `(.L_x_874) ;  /* 0xfffffefc002c7947 */ /* 0x000fea000383ffff */
.L_x_881:
[----:B-1----:R-:W-:-:S04]  /*15c20*/  IMAD.U32 R20, RZ, RZ, UR10 ;  /* 0x0000000aff147e24 */ /* 0x002fc8000f8e00ff */
[----:B------:R1:W2:Y:S03]  /*15c30*/  SYNCS.PHASECHK.TRANS64.TRYWAIT P2, [R20+URZ+0x2d850], R15 ;  /* 0x02d8500f140075a7 */ /* 0x0002a6000804017f */
[----:B--2---:R-:W-:Y:S05]  /*15c40*/  @!P2 NANOSLEEP.SYNCS 0x989680 ;  /* 0x009896800000a95d */ /* 0x004fea0003900000 */
[----:B------:R-:W2:Y:S02]  /*15c50*/  @!P2 SYNCS.PHASECHK.TRANS64 P2, [R20+URZ+0x2d850], R15 ;  /* 0x02d8500f1400a5a7 */ /* 0x000ea4000804007f */
[----:B--2---:R-:W-:Y:S05]  /*15c60*/  @!P2 BRA `(.L_x_881) ;  /* 0xfffffffc00eca947 */ /* 0x004fea000383ffff */
[----:B------:R-:W-:Y:S05]  /*15c70*/  BRA `(.L_x_878) ;  /* 0xfffffefc00cc7947 */ /* 0x000fea000383ffff */
.L_x_898:
[----:B--2---:R-:W-:-:S04]  /*15c80*/  IMAD.U32 R21, RZ, RZ, UR14 ;  /* 0x0000000eff157e24 */ /* 0x004fc8000f8e00ff */
[----:B------:R2:W4:Y:S03]  /*15c90*/  SYNCS.PHASECHK.TRANS64.TRYWAIT P2, [R21+URZ+0x2d830], R14 ;  /* 0x02d8300e150075a7 */ /* 0x000526000804017f */
[----:B----4-:R-:W-:Y:S05]  /*15ca0*/  @!P2 NANOSLEEP.SYNCS 0x989680 ;  /* 0x009896800000a95d */ /* 0x010fea0003900000 */
[----:B------:R-:W4:Y:S02]  /*15cb0*/  @!P2 SYNCS.PHASECHK.TRANS64 P2, [R21+URZ+0x2d830], R14 ;  /* 0x02d8300e1500a5a7 */ /* 0x000f24000804007f */
[----:B----4-:R-:W-:Y:S05]  /*15cc0*/  @!P2 BRA `(.L_x_898) ;  /* 0xfffffffc00eca947 */ /* 0x010fea000383ffff */
[----:B------:R-:W-:Y:S05]  /*15cd0*/  BRA `(.L_x_895) ;  /* 0xffffff3800087947 */ /* 0x000fea000383ffff */
.L_x_902:
[----:B-1----:R-:W-:-:S04]  /*15ce0*/  IMAD.U32 R21, RZ, RZ, UR14 ;  /* 0x0000000eff157e24 */ /* 0x002fc8000f8e00ff */
[----:B------:R1:W2:Y:S03]  /*15cf0*/  SYNCS.PHASECHK.TRANS64.TRYWAIT P2, [R21+URZ+0x2d850], R14 ;  /* 0x02d8500e150075a7 */ /* 0x0002a6000804017f */
[----:B--2---:R-:W-:Y:S05]  /*15d00*/  @!P2 NANOSLEEP.SYNCS 0x989680 ;  /* 0x009896800000a95d */ /* 0x004fea0003900000 */
[----:B------:R-:W2:Y:S02]  /*15d10*/  @!P2 SYNCS.PHASECHK.TRANS64 P2, [R21+URZ+0x2d850], R14 ;  /* 0x02d8500e1500a5a7 */ /* 0x000ea4000804007f */
[----:B--2---:R-:W-:Y:S05]  /*15d20*/  @!P2 BRA `(.L_x_902) ;  /* 0xfffffffc00eca947 */ /* 0x004fea000383ffff */
[----:B------:R-:W-:Y:S05]  /*15d30*/  BRA `(.L_x_899) ;  /* 0xffffff3800b47947 */ /* 0x000fea000383ffff */
.L_x_908:
[----:B--2---:R-:W-:-:S04]  /*15d40*/  IMAD.U32 R21, RZ, RZ, UR10 ;  /* 0x0000000aff157e24 */ /* 0x004fc8000f8e00ff */
[----:B------:R2:W0:Y:S03]  /*15d50*/  SYNCS.PHASECHK.TRANS64.TRYWAIT P2, [R21+URZ+0x2d830], R14 ;  /* 0x02d8300e150075a7 */ /* 0x000426000804017f */
[----:B0-----:R-:W-:Y:S05]  /*15d60*/  @!P2 NANOSLEEP.SYNCS 0x989680 ;  /* 0x009896800000a95d */ /* 0x001fea0003900000 */
[----:B------:R-:W0:Y:S02]  /*15d70*/  @!P2 SYNCS.PHASECHK.TRANS64 P2, [R21+URZ+0x2d830], R14 ;  /* 0x02d8300e1500a5a7 */ /* 0x000e24000804007f */
[----:B0-----:R-:W-:Y:S05]  /*15d80*/  @!P2 BRA `(.L_x_908) ;  /* 0xfffffffc00eca947 */ /* 0x001fea000383ffff */
[----:B------:R-:W-:Y:S05]  /*15d90*/  BRA `(.L_x_905) ;  /* 0xffffff6000647947 */ /* 0x000fea000383ffff */
.L_x_912:
[----:B-1----:R-:W-:-:S04]  /*15da0*/  IMAD.U32 R21, RZ, RZ, UR10 ;  /* 0x0000000aff157e24 */ /* 0x002fc8000f8e00ff */
[----:B------:R1:W2:Y:S03]  /*15db0*/  SYNCS.PHASECHK.TRANS64.TRYWAIT P2, [R21+URZ+0x2d850], R14 ;  /* 0x02d8500e150075a7 */ /* 0x0002a6000804017f */
[----:B--2---:R-:W-:Y:S05]  /*15dc0*/  @!P2 NANOSLEEP.SYNCS 0x989680 ;  /* 0x009896800000a95d */ /* 0x004fea0003900000 */
[----:B------:R-:W2:Y:S02]  /*15dd0*/  @!P2 SYNCS.PHASECHK.TRANS64 P2, [R21+URZ+0x2d850], R14 ;  /* 0x02d8500e1500a5a7 */ /* 0x000ea4000804007f */
[----:B--2---:R-:W-:Y:S05]  /*15de0*/  @!P2 BRA `(.L_x_912) ;  /* 0xfffffffc00eca947 */ /* 0x004fea000383ffff */
[----:B------:R-:W-:Y:S05]  /*15df0*/  BRA `(.L_x_909) ;  /* 0xffffff6400047947 */ /* 0x000fea000383ffff */
.L_x_925:
[----:B------:R-:W-:-:S04]  /*15e00*/  IMAD.U32 R3, RZ, RZ, UR9 ;  /* 0x00000009ff037e24 */ /* 0x000fc8000f8e00ff */
[----:B------:R0:W0:Y:S03]  /*15e10*/  SYNCS.PHASECHK.TRANS64.TRYWAIT P0, [R3+URZ+0x2d850], R0 ;  /* 0x02d85000030075a7 */ /* 0x000026000800017f */
[----:B0-----:R-:W-:Y:S05]  /*15e20*/  @!P0 NANOSLEEP.SYNCS 0x989680 ;  /* 0x009896800000895d */ /* 0x001fea0003900000 */
[----:B------:R-:W0:Y:S02]  /*15e30*/  @!P0 SYNCS.PHASECHK.TRANS64 P0, [R3+URZ+0x2d850], R0 ;  /* 0x02d85000030085a7 */ /* 0x000e24000800007f */
[----:B0-----:R-:W-:Y:S05]  /*15e40*/  @!P0 BRA `(.L_x_925) ;  /* 0xfffffffc00ec8947 */ /* 0x001fea000383ffff */
[----:B------:R-:W-:Y:S05]  /*15e50*/  BRA `(.L_x_924) ;  /* 0xffffff9800287947 */ /* 0x000fea000383ffff */
.L_x_942:
[----:B------:R-:W-:Y:S02]  /*15e60*/  IMAD.MOV.U32 R13, RZ, RZ, R26 ;  /* 0x000000ffff0d7224 */ /* 0x000fe400078e001a */
[----:B------:R-:W-:Y:S02]  /*15e70*/  IMAD.MOV.U32 R12, RZ, RZ, RZ ;  /* 0x000000ffff0c7224 */ /* 0x000fe400078e00ff */
[----:B------:R-:W-:Y:S02]  /*15e80*/  IMAD.MOV.U32 R11, RZ, RZ, 0x1f ;  /* 0x0000001fff0b7424 */ /* 0x000fe400078e00ff */
[----:B------:R-:W-:-:S07]  /*15e90*/  IMAD.MOV.U32 R15, RZ, RZ, -0x1 ;  /* 0xffffffffff0f7424 */ /* 0x000fce00078e00ff */
[----:B------:R-:W-:Y:S05]  /*15ea0*/  WARPSYNC.COLLECTIVE R15, `(.L_x_1025) ;  /* 0x000000000f087348 */ /* 0x000fea0003c00000 */
[----:B------:R0:W1:Y:S02]  /*15eb0*/  SHFL.IDX P6, R14, R13, R12, R11 ;  /* 0x0000000c0d0e7389 */ /* 0x00006400000c000b */
[----:B01----:R-:W-:Y:S01]  /*15ec0*/  ENDCOLLECTIVE ;  /* 0x000000000000791b */ /* 0x003fe20003800000 */
.L_x_1025:
[----:B------:R-:W-:Y:S05]  /*15ed0*/  BRA `(.L_x_1026) ;  /* 0xffffffc400947947 */ /* 0x000fea000383ffff */
.L_x_944:
[----:B------:R-:W-:Y:S01]  /*15ee0*/  BSSY B0, `(.L_x_1027) ;  /* 0x0000006000007945 */ /* 0x000fe20003800000 */
[----:B------:R-:W-:-:S07]  /*15ef0*/  IMAD.MOV.U32 R15, RZ, RZ, -0x1 ;  /* 0xffffffffff0f7424 */ /* 0x000fce00078e00ff */
[----:B0-----:R-:W-:Y:S05]  /*15f00*/  WARPSYNC.COLLECTIVE R15, `(.L_x_1028) ;  /* 0x000000000f0c7348 */ /* 0x001fea0003c00000 */
[----:B------:R-:W-:Y:S02]  /*15f10*/  ELECT P6, UR62, PT ;  /* 0x00000000003e782f */ /* 0x000fe400038c0000 */
[----:B------:R-:W-:Y:S01]  /*15f20*/  MOV R14, UR62 ;  /* 0x0000003e000e7c02 */ /* 0x000fe20008000f00 */
[----:B0-----:R-:W-:Y:S10]  /*15f30*/  ENDCOLLECTIVE ;  /* 0x000000000000791b */ /* 0x001ff40003800000 */
.L_x_1028:
[----:B------:R-:W-:Y:S05]  /*15f40*/  BSYNC B0 ;  /* 0x0000000000007941 */ /* 0x000fea0003800000 */
.L_x_1027:
[----:B------:R-:W-:Y:S05]  /*15f50*/  BRA `(.L_x_1029) ;  /* 0xffffffc400947947 */ /* 0x000fea000383ffff */
.L_x_946:
[----:B--2---:R-:W-:-:S04]  /*15f60*/  IMAD.U32 R3, RZ, RZ, UR38 ;  /* 0x00000026ff037e24 */ /* 0x004fc8000f8e00ff */
[----:B------:R2:W3:Y:S03]  /*15f70*/  SYNCS.PHASECHK.TRANS64.TRYWAIT P0, [R3+URZ+0x2d840], R0 ;  /* 0x02d84000030075a7 */ /* 0x0004e6000800017f */
[----:B---3--:R-:W-:Y:S05]  /*15f80*/  @!P0 NANOSLEEP.SYNCS 0x989680 ;  /* 0x009896800000895d */ /* 0x008fea0003900000 */
[----:B------:R-:W3:Y:S02]  /*15f90*/  @!P0 SYNCS.PHASECHK.TRANS64 P0, [R3+URZ+0x2d840], R0 ;  /* 0x02d84000030085a7 */ /* 0x000ee4000800007f */
[----:B---3--:R-:W-:Y:S05]  /*15fa0*/  @!P0 BRA `(.L_x_946) ;  /* 0xfffffffc00ec8947 */ /* 0x008fea000383ffff */
[----:B------:R-:W-:Y:S05]  /*15fb0*/  BRA `(.L_x_1030) ;  /* 0xffffffc400e87947 */ /* 0x000fea000383ffff */
.L_x_949:
[----:B------:R-:W-:Y:S02]  /*15fc0*/  IMAD.MOV.U32 R13, RZ, RZ, R19 ;  /* 0x000000ffff0d7224 */ /* 0x000fe400078e0013 */
[----:B------:R-:W-:Y:S02]  /*15fd0*/  IMAD.MOV.U32 R12, RZ, RZ, RZ ;  /* 0x000000ffff0c7224 */ /* 0x000fe400078e00ff */
[----:B------:R-:W-:Y:S02]  /*15fe0*/  IMAD.MOV.U32 R11, RZ, RZ, 0x1c1f ;  /* 0x00001c1fff0b7424 */ /* 0x000fe400078e00ff */
[----:B------:R-:W-:Y:S02]  /*15ff0*/  IMAD.MOV.U32 R15, RZ, RZ, -0x1 ;  /* 0xffffffffff0f7424 */ /* 0x000fe400078e00ff */
[----:B------:R-:W-:-:S07]  /*16000*/  VIADD R3, R3, UR48 ;  /* 0x0000003003037c36 */ /* 0x000fce0008000000 */
[----:B0-----:R-:W-:Y:S05]  /*16010*/  WARPSYNC.COLLECTIVE R15, `(.L_x_1031) ;  /* 0x000000000f087348 */ /* 0x001fea0003c00000 */
[----:B------:R1:W2:Y:S02]  /*16020*/  SHFL.IDX P6, R14, R13, R12, R11 ;  /* 0x0000000c0d0e7389 */ /* 0x0002a400000c000b */
[----:B012---:R-:W-:Y:S01]  /*16030*/  ENDCOLLECTIVE ;  /* 0x000000000000791b */ /* 0x007fe20003800000 */
.L_x_1031:
[----:B------:R-:W-:Y:S02]  /*16040*/  IMAD.MOV.U32 R13, RZ, RZ, R10 ;  /* 0x000000ffff0d7224 */ /* 0x000fe400078e000a */
[----:B------:R-:W-:-:S07]  /*16050*/  IMAD.MOV.U32 R5, RZ, RZ, R14 ;  /* 0x000000ffff057224 */ /* 0x000fce00078e000e */
[----:B------:R-:W-:Y:S05]  /*16060*/  WARPSYNC.COLLECTIVE R15, `(.L_x_1032) ;  /* 0x000000000f087348 */ /* 0x000fea0003c00000 */
[----:B------:R0:W1:Y:S02]  /*16070*/  SHFL.IDX P6, R14, R13, R12, R11 ;  /* 0x0000000c0d0e7389 */ /* 0x00006400000c000b */
[----:B01----:R-:W-:Y:S01]  /*16080*/  ENDCOLLECTIVE ;  /* 0x000000000000791b */ /* 0x003fe20003800000 */
.L_x_1032:
[----:B------:R-:W-:Y:S01]  /*16090*/  ULDC UR4, c[0x0][0x288] ;  /* 0x0000a20000047ab9 */ /* 0x000fe20000000800 */
[----:B------:R-:W-:Y:S01]  /*160a0*/  ULDC.64 UR6, c[0x0][0x208] ;  /* 0x0000820000067ab9 */ /* 0x000fe20000000a00 */
[----:B------:R-:W-:-:S05]  /*160b0*/  IMAD R0, R0, UR4, RZ ;  /* 0x0000000400007c24 */ /* 0x000fca000f8e02ff */
[C---:B------:R-:W-:Y:S01]  /*160c0*/  ISETP.GE.AND P3, PT, R3.reuse, R0, PT ;  /* 0x000000000300720c */ /* 0x040fe20003f66270 */
[----:B------:R-:W-:Y:S02]  /*160d0*/  VIADD R11, R3, 0x20 ;  /* 0x00000020030b7836 */ /* 0x000fe40000000000 */
[----:B------:R-:W-:Y:S02]  /*160e0*/  IMAD.MOV.U32 R13, RZ, RZ, R19 ;  /* 0x000000ffff0d7224 */ /* 0x000fe400078e0013 */
[----:B------:R-:W-:-:S08]  /*160f0*/  IMAD.MOV.U32 R12, RZ, RZ, 0x1 ;  /* 0x00000001ff0c7424 */ /* 0x000fd000078e00ff */
[----:B------:R-:W-:Y:S01]  /*16100*/  @!P3 LEA R29, R6, UR38, 0x1 ;  /* 0x00000026061dbc11 */ /* 0x000fe2000f8e08ff */
[----:B------:R-:W-:-:S04]  /*16110*/  IMAD.MOV.U32 R4, RZ, RZ, R14 ;  /* 0x000000ffff047224 */ /* 0x000fc800078e000e */
[----:B------:R-:W-:-:S05]  /*16120*/  @!P3 IMAD.WIDE.U32 R4, R7, 0x2, R4 ;  /* 0x000000020704b825 */ /* 0x000fca00078e0004 */
[----:B------:R-:W-:Y:S01]  /*16130*/  @!PT LDS RZ, [RZ] ;  /* 0x00000000fffff984 */ /* 0x000fe20000000800 */
[----:B------:R-:W-:Y:S01]  /*16140*/  @!PT LDS RZ, [RZ] ;  /* 0x00000000fffff984 */ /* 0x000fe20000000800 */
[----:B------:R-:W-:Y:S01]  /*16150*/  @!PT LDS RZ, [RZ] ;  /* 0x00000000fffff984 */ /* 0x000fe20000000800 */
[----:B------:R0:W-:Y:S04]  /*16160*/  @!P3 LDGSTS.E.BYPASS.LTC128B.128 [R29+0xc400], desc[UR6][R4.64], !P2 ;  /* 0x0c400000041dbfae */ /* 0x0001e8000d101d46 */
[----:B------:R0:W-:Y:S04]  /*16170*/  @!P3 LDGSTS.E.BYPASS.LTC128B.128 [R29+0xf400], desc[UR6][R4.64+0x40], !P0 ;  /* 0x0f400040041dbfae */ /* 0x0001e8000c101d46 */
[----:B------:R0:W-:Y:S01]  /*16180*/  @!P3 LDGSTS.E.BYPASS.LTC128B.128 [R29+0x12400], desc[UR6][R4.64+0x80], !P1 ;  /* 0x12400080041dbfae */ /* 0x0001e2000c901d46 */
[----:B------:R-:W-:Y:S01]  /*16190*/  ISETP.GE.AND P3, PT, R11, R0, PT ;  /* 0x000000000b00720c */ /* 0x000fe20003f66270 */
[----:B------:R-:W-:-:S12]  /*161a0*/  IMAD.MOV.U32 R11, RZ, RZ, 0x1c1f ;  /* 0x00001c1fff0b7424 */ /* 0x000fd800078e00ff */
[----:B0-----:R-:W-:Y:S05]  /*161b0*/  WARPSYNC.COLLECTIVE R15, `(.L_x_1033) ;  /* 0x000000000f087348 */ /* 0x001fea0003c00000 */
[----:B------:R1:W2:Y:S02]  /*161c0*/  SHFL.IDX P6, R14, R13, R12, R11 ;  /* 0x0000000c0d0e7389 */ /* 0x0002a400000c000b */
[----:B012---:R-:W-:Y:S01]  /*161d0*/  ENDCOLLECTIVE ;  /* 0x000000000000791b */ /* 0x007fe20003800000 */
.L_x_1033:
[----:B------:R-:W-:Y:S01]  /*161e0*/  @!P3 LEA R29, R6, UR38, 0x1 ;  /* 0x00000026061dbc11 */ /* 0x000fe2000f8e08ff */
[----:B------:R-:W-:Y:S02]  /*161f0*/  IMAD.MOV.U32 R13, RZ, RZ, R10 ;  /* 0x000000ffff0d7224 */ /* 0x000fe400078e000a */
[----:B------:R-:W-:-:S07]  /*16200*/  IMAD.MOV.U32 R20, RZ, RZ, R14 ;  /* 0x000000ffff147224 */ /* 0x000fce00078e000e */
[----:B------:R-:W-:Y:S05]  /*16210*/  WARPSYNC.COLLECTIVE R15, `(.L_x_1034) ;  /* 0x000000000f087348 */ /* 0x000fea0003c00000 */
[----:B------:R0:W1:Y:S02]  /*16220*/  SHFL.IDX P6, R14, R13, R12, R11 ;  /* 0x0000000c0d0e7389 */ /* 0x00006400000c000b */
[----:B01----:R-:W-:Y:S01]  /*16230*/  ENDCOLLECTIVE ;  /* 0x000000000000791b */ /* 0x003fe20003800000 */
.L_x_1034:
[----:B------:R-:W-:Y:S01]  /*16240*/  ULDC.64 UR4, c[0x0][0x208] ;  /* 0x0000820000047ab9 */ /* 0x000fe20000000a00 */
[----:B------:R-:W-:Y:S02]  /*16250*/  IMAD.MOV.U32 R5, RZ, RZ, R20 ;  /* 0x000000ffff057224 */ /* 0x000fe400078e0014 */
[----:B------:R-:W-:Y:S02]  /*16260*/  IMAD.MOV.U32 R13, RZ, RZ, R19 ;  /* 0x000000ffff0d7224 */ /* 0x000fe400078e0013 */
[----:B------:R-:W-:Y:S02]  /*16270*/  IMAD.MOV.U32 R12, RZ, RZ, 0x2 ;  /* 0x00000002ff0c7424 */ /* 0x000fe400078e00ff */
[----:B------:R-:W-:-:S04]  /*16280*/  IMAD.MOV.U32 R4, RZ, RZ, R14 ;  /* 0x000000ffff047224 */ /* 0x000fc800078e000e */
[----:B------:R-:W-:-:S04]  /*16290*/  @!P3 IMAD.WIDE.U32 R20, R7, 0x2, R4 ;  /* 0x000000020714b825 */ /* 0x000fc800078e0004 */
[----:B------:R-:W-:Y:S01]  /*162a0*/  VIADD R5, R3, 0x40 ;  /* 0x0000004003057836 */ /* 0x000fe20000000000 */
[----:B------:R-:W-:Y:S01]  /*162b0*/  @!PT LDS RZ, [RZ] ;  /* 0x00000000fffff984 */ /* 0x000fe20000000800 */
[----:B------:R-:W-:Y:S01]  /*162c0*/  @!PT LDS RZ, [RZ] ;  /* 0x00000000fffff984 */ /* 0x000fe20000000800 */
[----:B------:R-:W-:Y:S01]  /*162d0*/  @!PT LDS RZ, [RZ] ;  /* 0x00000000fffff984 */ /* 0x000fe20000000800 */
[----:B------:R0:W-:Y:S04]  /*162e0*/  @!P3 LDGSTS.E.BYPASS.LTC128B.128 [R29+0xcc00], desc[UR4][R20.64], !P2 ;  /* 0x0cc00000141dbfae */ /* 0x0001e8000d101d44 */
[----:B------:R0:W-:Y:S04]  /*162f0*/  @!P3 LDGSTS.E.BYPASS.LTC128B.128 [R29+0xfc00], desc[UR4][R20.64+0x40], !P0 ;  /* 0x0fc00040141dbfae */ /* 0x0001e8000c101d44 */
[----:B------:R0:W-:Y:S01]  /*16300*/  @!P3 LDGSTS.E.BYPASS.LTC128B.128 [R29+0x12c00], desc[UR4][R20.64+0x80], !P1 ;  /* 0x12c00080141dbfae */ /* 0x0001e2000c901d44 */
[----:B------:R-:W-:-:S13]  /*16310*/  ISETP.GE.AND P3, PT, R5, R0, PT ;  /* 0x000000000500720c */ /* 0x000fda0003f66270 */
[----:B0-----:R-:W-:Y:S05]  /*16320*/  WARPSYNC.COLLECTIVE R15, `(.L_x_1035) ;  /* 0x000000000f087348 */ /* 0x001fea0003c00000 */
[----:B------:R1:W2:Y:S02]  /*16330*/  SHFL.IDX P6, R14, R13, R12, R11 ;  /* 0x0000000c0d0e7389 */ /* 0x0002a400000c000b */
[----:B012---:R-:W-:Y:S01]  /*16340*/  ENDCOLLECTIVE ;  /* 0x000000000000791b */ /* 0x007fe20003800000 */
.L_x_1035:
[----:B------:R-:W-:Y:S01]  /*16350*/  @!P3 LEA R21, R6, UR38, 0x1 ;  /* 0x000000260615bc11 */ /* 0x000fe2000f8e08ff */
[----:B------:R-:W-:Y:S02]  /*16360*/  IMAD.MOV.U32 R13, RZ, RZ, R10 ;  /* 0x000000ffff0d7224 */ /* 0x000fe400078e000a */
[----:B------:R-:W-:-:S07]  /*16370*/  IMAD.MOV.U32 R28, RZ, RZ, R14 ;  /* 0x000000ffff1c7224 */ /* 0x000fce00078e000e */
[----:B------:R-:W-:Y:S05]  /*16380*/  WARPSYNC.COLLECTIVE R15, `(.L_x_1036) ;  /* 0x000000000f087348 */ /* 0x000fea0003c00000 */
[----:B------:R0:W1:Y:S02]  /*16390*/  SHFL.IDX P6, R14, R13, R12, R11 ;  /* 0x0000000c0d0e7389 */ /* 0x00006400000c000b */
[----:B01----:R-:W-:Y:S01]  /*163a0*/  ENDCOLLECTIVE ;  /* 0x000000000000791b */ /* 0x003fe20003800000 */
.L_x_1036:
[----:B------:R-:W-:Y:S01]  /*163b0*/  ULDC.64 UR4, c[0x0][0x208] ;  /* 0x0000820000047ab9 */ /* 0x000fe20000000a00 */
[----:B------:R-:W-:Y:S02]  /*163c0*/  IMAD.MOV.U32 R5, RZ, RZ, R28 ;  /* 0x000000ffff057224 */ /* 0x000fe400078e001c */
[----:B------:R-:W-:Y:S02]  /*163d0*/  IMAD.MOV.U32 R13, RZ, RZ, R19 ;  /* 0x000000ffff0d7224 */ /* 0x000fe400078e0013 */
[----:B------:R-:W-:Y:S02]  /*163e0*/  IMAD.MOV.U32 R12, RZ, RZ, 0x3 ;  /* 0x00000003ff0c7424 */ /* 0x000fe400078e00ff */
[----:B------:R-:W-:-:S04]  /*163f0*/  IMAD.MOV.U32 R11, RZ, RZ, R14 ;  /* 0x000000ffff0b7224 */ /* 0x000fc800078e000e */
[----:B------:R-:W-:Y:S02]  /*16400*/  IMAD.MOV.U32 R4, RZ, RZ, R11 ;  /* 0x000000ffff047224 */ /* 0x000fe400078e000b */
[----:B------:R-:W-:Y:S02]  /*16410*/  IMAD.MOV.U32 R11, RZ, RZ, 0x1c1f ;  /* 0x00001c1fff0b7424 */ /* 0x000fe400078e00ff */
[----:B------:R-:W-:-:S05]  /*16420*/  @!P3 IMAD.WIDE.U32 R4, R7, 0x2, R4 ;  /* 0x000000020704b825 */ /* 0x000fca00078e0004 */
        /* <DEDUP_REMOVED lines=9> */
.L_x_1037:
[----:B------:R-:W-:-:S05]  /*164c0*/  VIADD R5, R3, 0x60 ;  /* 0x0000006003057836 */ /* 0x000fca0000000000 */
[----:B------:R-:W-:Y:S01]  /*164d0*/  ISETP.GE.AND P3, PT, R5, R0, PT ;  /* 0x000000000500720c */ /* 0x000fe20003f66270 */
[----:B------:R-:W-:Y:S02]  /*164e0*/  IMAD.MOV.U32 R13, RZ, RZ, R10 ;  /* 0x000000ffff0d7224 */ /* 0x000fe400078e000a */
[----:B------:R-:W-:-:S10]  /*164f0*/  IMAD.MOV.U32 R19, RZ, RZ, R14 ;  /* 0x000000ffff137224 */ /* 0x000fd400078e000e */
[----:B------:R-:W-:Y:S05]  /*16500*/  WARPSYNC.COLLECTIVE R15, `(.L_x_1038) ;  /* 0x000000000f087348 */ /* 0x000fea0003c00000 */
[----:B------:R0:W1:Y:S02]  /*16510*/  SHFL.IDX P6, R14, R13, R12, R11 ;  /* 0x0000000c0d0e7389 */ /* 0x00006400000c000b */
[----:B01----:R-:W-:Y:S01]  /*16520*/  ENDCOLLECTIVE ;  /* 0x000000000000791b */ /* 0x003fe20003800000 */
.L_x_1038:
[----:B------:R-:W-:Y:S01]  /*16530*/  @!P3 LEA R10, R6, UR38, 0x1 ;  /* 0x00000026060abc11 */ /* 0x000fe2000f8e08ff */
[----:B------:R-:W-:Y:S01]  /*16540*/  IMAD.MOV.U32 R5, RZ, RZ, R19 ;  /* 0x000000ffff057224 */ /* 0x000fe200078e0013 */
[----:B------:R-:W-:Y:S01]  /*16550*/  ULDC.64 UR4, c[0x0][0x208] ;  /* 0x0000820000047ab9 */ /* 0x000fe20000000a00 */
[----:B------:R-:W-:Y:S02]  /*16560*/  IMAD.MOV.U32 R19, RZ, RZ, 0x1 ;  /* 0x00000001ff137424 */ /* 0x000fe400078e00ff */
[----:B------:R-:W-:Y:S02]  /*16570*/  IMAD.MOV.U32 R13, RZ, RZ, R9 ;  /* 0x000000ffff0d7224 */ /* 0x000fe400078e0009 */
[----:B------:R-:W-:Y:S02]  /*16580*/  IMAD.MOV.U32 R12, RZ, RZ, RZ ;  /* 0x000000ffff0c7224 */ /* 0x000fe400078e00ff */
        /* <DEDUP_REMOVED lines=13> */
.L_x_1039:
[----:B------:R-:W-:Y:S02]  /*16660*/  IMAD.MOV.U32 R13, RZ, RZ, R8 ;  /* 0x000000ffff0d7224 */ /* 0x000fe400078e0008 */
[----:B------:R-:W-:-:S07]  /*16670*/  IMAD.MOV.U32 R28, RZ, RZ, R14 ;  /* 0x000000ffff1c7224 */ /* 0x000fce00078e000e */
[----:B------:R-:W-:Y:S05]  /*16680*/  WARPSYNC.COLLECTIVE R15, `(.L_x_1040) ;  /* 0x000000000f087348 */ /* 0x000fea0003c00000 */
[----:B------:R0:W1:Y:S02]  /*16690*/  SHFL.IDX P6, R14, R13, R12, R11 ;  /* 0x0000000c0d0e7389 */ /* 0x00006400000c000b */
[----:B01----:R-:W-:Y:S01]  /*166a0*/  ENDCOLLECTIVE ;  /* 0x000000000000791b */ /* 0x003fe20003800000 */
.L_x_1040:
[----:B------:R-:W-:Y:S01]  /*166b0*/  ULDC.64 UR4, c[0x0][0x208] ;  /* 0x0000820000047ab9 */ /* 0x000fe20000000a00 */
[----:B------:R-:W-:Y:S02]  /*166c0*/  IMAD.MOV.U32 R5, RZ, RZ, R28 ;  /* 0x000000ffff057224 */ /* 0x000fe400078e001c */
[----:B------:R-:W-:Y:S02]  /*166d0*/  IMAD.MOV.U32 R13, RZ, RZ, R9 ;  /* 0x000000ffff0d7224 */ /* 0x000fe400078e0009 */
[----:B------:R-:W-:Y:S02]  /*166e0*/  IMAD.MOV.U32 R12, RZ, RZ, 0x1 ;  /* 0x00000001ff0c7424 */ /* 0x000fe400078e00ff */
[----:B------:R-:W-:-:S04]  /*166f0*/  IMAD.MOV.U32 R29, RZ, RZ, R14 ;  /* 0x000000ffff1d7224 */ /* 0x000fc800078e000e */
[----:B------:R-:W-:Y:S01]  /*16700*/  IMAD.MOV.U32 R4, RZ, RZ, R29 ;  /* 0x000000ffff047224 */ /* 0x000fe200078e001d */
[----:B------:R-:W-:-:S03]  /*16710*/  @!P3 LEA R29, R6, UR38, 0x1 ;  /* 0x00000026061dbc11 */ /* 0x000fc6000f8e08ff */
        /* <DEDUP_REMOVED lines=10> */
.L_x_1041:
[----:B------:R-:W-:Y:S02]  /*167c0*/  IMAD.MOV.U32 R13, RZ, RZ, R8 ;  /* 0x000000ffff0d7224 */ /* 0x000fe400078e0008 */
[----:B------:R-:W-:-:S07]  /*167d0*/  IMAD.MOV.U32 R9, RZ, RZ, R14 ;  /* 0x000000ffff097224 */ /* 0x000fce00078e000e */
[----:B------:R-:W-:Y:S05]  /*167e0*/  WARPSYNC.COLLECTIVE R15, `(.L_x_1042) ;  /* 0x000000000f087348 */ /* 0x000fea0003c00000 */
[----:B------:R0:W1:Y:S02]  /*167f0*/  SHFL.IDX P6, R14, R13, R12, R11 ;  /* 0x0000000c0d0e7389 */ /* 0x00006400000c000b */
[----:B01----:R-:W-:Y:S01]  /*16800*/  ENDCOLLECTIVE ;  /* 0x000000000000791b */ /* 0x003fe20003800000 */
.L_x_1042:
[----:B------:R-:W-:Y:S05]  /*16810*/  BRA `(.L_x_1043) ;  /* 0xffffffc800e87947 */ /* 0x000fea000383ffff */
.L_x_952:
[----:B-1----:R-:W-:-:S04]  /*16820*/  IMAD.U32 R5, RZ, RZ, UR38 ;  /* 0x00000026ff057e24 */ /* 0x002fc8000f8e00ff */
[----:B------:R1:W2:Y:S03]  /*16830*/  SYNCS.PHASECHK.TRANS64.TRYWAIT P0, [R5+URZ+0x2d820], R0 ;  /* 0x02d82000050075a7 */ /* 0x0002a6000800017f */
[----:B--2---:R-:W-:Y:S05]  /*16840*/  @!P0 NANOSLEEP.SYNCS 0x989680 ;  /* 0x009896800000895d */ /* 0x004fea0003900000 */
[----:B------:R-:W2:Y:S02]  /*16850*/  @!P0 SYNCS.PHASECHK.TRANS64 P0, [R5+URZ+0x2d820], R0 ;  /* 0x02d82000050085a7 */ /* 0x000ea4000800007f */
[----:B--2---:R-:W-:Y:S05]  /*16860*/  @!P0 BRA `(.L_x_952) ;  /* 0xfffffffc00ec8947 */ /* 0x004fea000383ffff */
[----:B------:R-:W-:Y:S05]  /*16870*/  BRA `(.L_x_1044) ;  /* 0xffffffcc003c7947 */ /* 0x000fea000383ffff */
.L_x_959:
[----:B-1----:R-:W-:-:S04]  /*16880*/  IMAD.U32 R5, RZ, RZ, UR38 ;  /* 0x00000026ff057e24 */ /* 0x002fc8000f8e00ff */
[----:B------:R1:W2:Y:S03]  /*16890*/  SYNCS.PHASECHK.TRANS64.TRYWAIT P0, [R5+URZ+0x2d848], R12 ;  /* 0x02d8480c050075a7 */ /* 0x0002a6000800017f */
[----:B--2---:R-:W-:Y:S05]  /*168a0*/  @!P0 NANOSLEEP.SYNCS 0x989680 ;  /* 0x009896800000895d */ /* 0x004fea0003900000 */
[----:B------:R-:W2:Y:S02]  /*168b0*/  @!P0 SYNCS.PHASECHK.TRANS64 P0, [R5+URZ+0x2d848], R12 ;  /* 0x02d8480c050085a7 */ /* 0x000ea4000800007f */
[----:B--2---:R-:W-:Y:S05]  /*168c0*/  @!P0 BRA `(.L_x_959) ;  /* 0xfffffffc00ec8947 */ /* 0x004fea000383ffff */
[----:B------:R-:W-:Y:S05]  /*168d0*/  BRA `(.L_x_1045) ;  /* 0xffffffd000107947 */ /* 0x000fea000383ffff */
.L_x_966:
[----:B-1----:R-:W-:-:S04]  /*168e0*/  IMAD.U32 R5, RZ, RZ, UR38 ;  /* 0x00000026ff057e24 */ /* 0x002fc8000f8e00ff */
[----:B------:R1:W2:Y:S03]  /*168f0*/  SYNCS.PHASECHK.TRANS64.TRYWAIT P0, [R5+URZ+0x2d860], R12 ;  /* 0x02d8600c050075a7 */ /* 0x0002a6000800017f */
[----:B--2---:R-:W-:Y:S05]  /*16900*/  @!P0 NANOSLEEP.SYNCS 0x989680 ;  /* 0x009896800000895d */ /* 0x004fea0003900000 */
[----:B------:R-:W2:Y:S02]  /*16910*/  @!P0 SYNCS.PHASECHK.TRANS64 P0, [R5+URZ+0x2d860], R12 ;  /* 0x02d8600c050085a7 */ /* 0x000ea4000800007f */
[----:B--2---:R-:W-:Y:S05]  /*16920*/  @!P0 BRA `(.L_x_966) ;  /* 0xfffffffc00ec8947 */ /* 0x004fea000383ffff */
[----:B------:R-:W-:Y:S05]  /*16930*/  BRA `(.L_x_1046) ;  /* 0xffffffd000e87947 */ /* 0x000fea000383ffff */
.L_x_976:
[----:B-1----:R-:W-:-:S04]  /*16940*/  IMAD.U32 R5, RZ, RZ, UR38 ;  /* 0x00000026ff057e24 */ /* 0x002fc8000f8e00ff */
[----:B------:R1:W2:Y:S03]  /*16950*/  SYNCS.PHASECHK.TRANS64.TRYWAIT P0, [R5+URZ+0x2d840], R12 ;  /* 0x02d8400c050075a7 */ /* 0x0002a6000800017f */
[----:B--2---:R-:W-:Y:S05]  /*16960*/  @!P0 NANOSLEEP.SYNCS 0x989680 ;  /* 0x009896800000895d */ /* 0x004fea0003900000 */
[----:B------:R-:W2:Y:S02]  /*16970*/  @!P0 SYNCS.PHASECHK.TRANS64 P0, [R5+URZ+0x2d840], R12 ;  /* 0x02d8400c050085a7 */ /* 0x000ea4000800007f */
[----:B--2---:R-:W-:Y:S05]  /*16980*/  @!P0 BRA `(.L_x_976) ;  /* 0xfffffffc00ec8947 */ /* 0x004fea000383ffff */
[----:B------:R-:W-:Y:S05]  /*16990*/  BRA `(.L_x_1047) ;  /* 0xffffffd800387947 */ /* 0x000fea000383ffff */
.L_x_983:
[----:B-1----:R-:W-:-:S04]  /*169a0*/  IMAD.U32 R5, RZ, RZ, UR38 ;  /* 0x00000026ff057e24 */ /* 0x002fc8000f8e00ff */
[----:B------:R1:W2:Y:S03]  /*169b0*/  SYNCS.PHASECHK.TRANS64.TRYWAIT P0, [R5+URZ+0x2d868], R4 ;  /* 0x02d86804050075a7 */ /* 0x0002a6000800017f */
[----:B--2---:R-:W-:Y:S05]  /*169c0*/  @!P0 NANOSLEEP.SYNCS 0x989680 ;  /* 0x009896800000895d */ /* 0x004fea0003900000 */
[----:B------:R-:W2:Y:S02]  /*169d0*/  @!P0 SYNCS.PHASECHK.TRANS64 P0, [R5+URZ+0x2d868], R4 ;  /* 0x02d86804050085a7 */ /* 0x000ea4000800007f */
[----:B--2---:R-:W-:Y:S05]  /*169e0*/  @!P0 BRA `(.L_x_983) ;  /* 0xfffffffc00ec8947 */ /* 0x004fea000383ffff */
[----:B------:R-:W-:Y:S05]  /*169f0*/  BRA `(.L_x_1048) ;  /* 0xffffffdc00107947 */ /* 0x000fea000383ffff */
.L_x_993:
[----:B-1----:R-:W-:-:S04]  /*16a00*/  IMAD.U32 R4, RZ, RZ, UR38 ;  /* 0x00000026ff047e24 */ /* 0x002fc8000f8e00ff */
[----:B------:R1:W2:Y:S03]  /*16a10*/  SYNCS.PHASECHK.TRANS64.TRYWAIT P0, [R4+URZ+0x2d848], R9 ;  /* 0x02d84809040075a7 */ /* 0x0002a6000800017f */
[----:B--2---:R-:W-:Y:S05]  /*16a20*/  @!P0 NANOSLEEP.SYNCS 0x989680 ;  /* 0x009896800000895d */ /* 0x004fea0003900000 */
[----:B------:R-:W2:Y:S02]  /*16a30*/  @!P0 SYNCS.PHASECHK.TRANS64 P0, [R4+URZ+0x2d848], R9 ;  /* 0x02d84809040085a7 */ /* 0x000ea4000800007f */
[----:B--2---:R-:W-:Y:S05]  /*16a40*/  @!P0 BRA `(.L_x_993) ;  /* 0xfffffffc00ec8947 */ /* 0x004fea000383ffff */
[----:B------:R-:W-:Y:S05]  /*16a50*/  BRA `(.L_x_1049) ;  /* 0xffffffe000747947 */ /* 0x000fea000383ffff */
.L_x_1000:
[----:B-1----:R-:W-:-:S04]  /*16a60*/  IMAD.U32 R4, RZ, RZ, UR38 ;  /* 0x00000026ff047e24 */ /* 0x002fc8000f8e00ff */
[----:B------:R1:W2:Y:S03]  /*16a70*/  SYNCS.PHASECHK.TRANS64.TRYWAIT P0, [R4+URZ+0x2d860], R9 ;  /* 0x02d86009040075a7 */ /* 0x0002a6000800017f */
[----:B--2---:R-:W-:Y:S05]  /*16a80*/  @!P0 NANOSLEEP.SYNCS 0x989680 ;  /* 0x009896800000895d */ /* 0x004fea0003900000 */
[----:B------:R-:W2:Y:S02]  /*16a90*/  @!P0 SYNCS.PHASECHK.TRANS64 P0, [R4+URZ+0x2d860], R9 ;  /* 0x02d86009040085a7 */ /* 0x000ea4000800007f */
[----:B--2---:R-:W-:Y:S05]  /*16aa0*/  @!P0 BRA `(.L_x_1000) ;  /* 0xfffffffc00ec8947 */ /* 0x004fea000383ffff */
[----:B------:R-:W-:Y:S05]  /*16ab0*/  BRA `(.L_x_1050) ;  /* 0xffffffe400487947 */ /* 0x000fea000383ffff */
.L_x_1009:
[----:B-1----:R1:W2:Y:S02]  /*16ac0*/  SYNCS.PHASECHK.TRANS64.TRYWAIT P0, [R4+URZ+0x2d860], R3 ;  /* 0x02d86003040075a7 */ /* 0x0022a4000800017f */
[----:B--2---:R-:W-:Y:S05]  /*16ad0*/  @!P0 NANOSLEEP.SYNCS 0x989680 ;  /* 0x009896800000895d */ /* 0x004fea0003900000 */
[----:B------:R-:W2:Y:S02]  /*16ae0*/  @!P0 SYNCS.PHASECHK.TRANS64 P0, [R4+URZ+0x2d860], R3 ;  /* 0x02d86003040085a7 */ /* 0x000ea4000800007f */
[----:B--2---:R-:W-:Y:S05]  /*16af0*/  @!P0 BRA `(.L_x_1009) ;  /* 0xfffffffc00f08947 */ /* 0x004fea000383ffff */
[----:B------:R-:W-:Y:S05]  /*16b00*/  BRA `(.L_x_1051) ;  /* 0xffffffe800407947 */ /* 0x000fea000383ffff */
.L_x_1015:
[----:B-1----:R1:W2:Y:S02]  /*16b10*/  SYNCS.PHASECHK.TRANS64.TRYWAIT P0, [R7+URZ+0x2d820], R4 ;  /* 0x02d82004070075a7 */ /* 0x0022a4000800017f */
[----:B--2---:R-:W-:Y:S05]  /*16b20*/  @!P0 NANOSLEEP.SYNCS 0x989680 ;  /* 0x009896800000895d */ /* 0x004fea0003900000 */
[----:B------:R-:W2:Y:S02]  /*16b30*/  @!P0 SYNCS.PHASECHK.TRANS64 P0, [R7+URZ+0x2d820], R4 ;  /* 0x02d82004070085a7 */ /* 0x000ea4000800007f */
[----:B--2---:R-:W-:Y:S05]  /*16b40*/  @!P0 BRA `(.L_x_1015) ;  /* 0xfffffffc00f08947 */ /* 0x004fea000383ffff */
[----:B------:R-:W-:Y:S05]  /*16b50*/  BRA `(.L_x_1052) ;  /* 0xffffffec00407947 */ /* 0x000fea000383ffff */
.L_x_1016:
[----:B------:R-:W-:Y:S01]  /*16b60*/  BSSY B0, `(.L_x_1053) ;  /* 0x0000008000007945 */ /* 0x000fe20003800000 */
[----:B------:R-:W-:Y:S02]  /*16b70*/  IMAD.MOV.U32 R13, RZ, RZ, R26 ;  /* 0x000000ffff0d7224 */ /* 0x000fe400078e001a */
[----:B------:R-:W-:Y:S02]  /*16b80*/  IMAD.MOV.U32 R12, RZ, RZ, RZ ;  /* 0x000000ffff0c7224 */ /* 0x000fe400078e00ff */
[----:B------:R-:W-:Y:S02]  /*16b90*/  IMAD.MOV.U32 R11, RZ, RZ, 0x1f ;  /* 0x0000001fff0b7424 */ /* 0x000fe400078e00ff */
[----:B------:R-:W-:-:S07]  /*16ba0*/  IMAD.MOV.U32 R15, RZ, RZ, -0x1 ;  /* 0xffffffffff0f7424 */ /* 0x000fce00078e00ff */
[----:B01----:R-:W-:Y:S05]  /*16bb0*/  WARPSYNC.COLLECTIVE R15, `(.L_x_1054) ;  /* 0x000000000f087348 */ /* 0x003fea0003c00000 */
[----:B------:R2:W3:Y:S02]  /*16bc0*/  SHFL.IDX P6, R14, R13, R12, R11 ;  /* 0x0000000c0d0e7389 */ /* 0x0004e400000c000b */
[----:B0123--:R-:W-:Y:S01]  /*16bd0*/  ENDCOLLECTIVE ;  /* 0x000000000000791b */ /* 0x00ffe20003800000 */
.L_x_1054:
[----:B------:R-:W-:Y:S05]  /*16be0*/  BSYNC B0 ;  /* 0x0000000000007941 */ /* 0x000fea0003800000 */
.L_x_1053:
[----:B------:R-:W-:Y:S05]  /*16bf0*/  BRA `(.L_x_1055) ;  /* 0xffffffec00247947 */ /* 0x000fea000383ffff */
.L_x_1017:
[----:B------:R-:W-:Y:S01]  /*16c00*/  BSSY B0, `(.L_x_1056) ;  /* 0x0000006000007945 */ /* 0x000fe20003800000 */
[----:B------:R-:W-:-:S07]  /*16c10*/  IMAD.MOV.U32 R15, RZ, RZ, -0x1 ;  /* 0xffffffffff0f7424 */ /* 0x000fce00078e00ff */
[----:B012---:R-:W-:Y:S05]  /*16c20*/  WARPSYNC.COLLECTIVE R15, `(.L_x_1057) ;  /* 0x000000000f0c7348 */ /* 0x007fea0003c00000 */
[----:B------:R-:W-:Y:S02]  /*16c30*/  ELECT P6, UR62, PT ;  /* 0x00000000003e782f */ /* 0x000fe400038c0000 */
[----:B------:R-:W-:Y:S01]  /*16c40*/  MOV R14, UR62 ;  /* 0x0000003e000e7c02 */ /* 0x000fe20008000f00 */
[----:B012---:R-:W-:Y:S10]  /*16c50*/  ENDCOLLECTIVE ;  /* 0x000000000000791b */ /* 0x007ff40003800000 */
.L_x_1057:
[----:B------:R-:W-:Y:S05]  /*16c60*/  BSYNC B0 ;  /* 0x0000000000007941 */ /* 0x000fea0003800000 */
.L_x_1056:
[----:B------:R-:W-:Y:S05]  /*16c70*/  BRA `(.L_x_1058) ;  /* 0xffffffec00187947 */ /* 0x000fea000383ffff */
.L_x_1019:
[----:B-1----:R1:W3:Y:S02]  /*16c80*/  SYNCS.PHASECHK.TRANS64.TRYWAIT P0, [R6+URZ], R5 ;  /* 0x00000005060075a7 */ /* 0x0022e4000800017f */
[----:B---3--:R-:W-:Y:S05]  /*16c90*/  @!P0 NANOSLEEP.SYNCS 0x989680 ;  /* 0x009896800000895d */ /* 0x008fea0003900000 */
[----:B------:R-:W3:Y:S02]  /*16ca0*/  @!P0 SYNCS.PHASECHK.TRANS64 P0, [R6+URZ], R5 ;  /* 0x00000005060085a7 */ /* 0x000ee4000800007f */
[----:B---3--:R-:W-:Y:S05]  /*16cb0*/  @!P0 BRA `(.L_x_1019) ;  /* 0xfffffffc00f08947 */ /* 0x008fea000383ffff */
[----:B------:R-:W-:Y:S05]  /*16cc0*/  BRA `(.L_x_1059) ;  /* 0xffffffec00507947 */ /* 0x000fea000383ffff */
.L_x_1020:
[----:B---3--:R3:W4:Y:S02]  /*16cd0*/  SYNCS.PHASECHK.TRANS64.TRYWAIT P0, [R3+URZ], R2 ;  /* 0x00000002030075a7 */ /* 0x008724000800017f */
[----:B----4-:R-:W-:Y:S05]  /*16ce0*/  @!P0 NANOSLEEP.SYNCS 0x989680 ;  /* 0x009896800000895d */ /* 0x010fea0003900000 */
[----:B------:R-:W4:Y:S02]  /*16cf0*/  @!P0 SYNCS.PHASECHK.TRANS64 P0, [R3+URZ], R2 ;  /* 0x00000002030085a7 */ /* 0x000f24000800007f */
[----:B----4-:R-:W-:Y:S05]  /*16d00*/  @!P0 BRA `(.L_x_1020) ;  /* 0xfffffffc00f08947 */ /* 0x010fea000383ffff */
[----:B------:R-:W-:Y:S05]  /*16d10*/  BRA `(.L_x_1060) ;  /* 0xffffffec00447947 */ /* 0x000fea000383ffff */
.L_x_1022:
[----:B---3--:R3:W4:Y:S02]  /*16d20*/  SYNCS.PHASECHK.TRANS64.TRYWAIT P0, [R0+URZ], R5 ;  /* 0x00000005000075a7 */ /* 0x008724000800017f */
[----:B----4-:R-:W-:Y:S05]  /*16d30*/  @!P0 NANOSLEEP.SYNCS 0x989680 ;  /* 0x009896800000895d */ /* 0x010fea0003900000 */
[----:B------:R-:W4:Y:S02]  /*16d40*/  @!P0 SYNCS.PHASECHK.TRANS64 P0, [R0+URZ], R5 ;  /* 0x00000005000085a7 */ /* 0x000f24000800007f */
[----:B----4-:R-:W-:Y:S05]  /*16d50*/  @!P0 BRA `(.L_x_1022) ;  /* 0xfffffffc00f08947 */ /* 0x010fea000383ffff */
[----:B------:R-:W-:Y:S05]  /*16d60*/  BRA `(.L_x_1061) ;  /* 0xffffffec00487947 */ /* 0x000fea000383ffff */
.L_x_1062:
        /* <DEDUP_REMOVED lines=9> */
.L_x_2779:


//--------------------- .text._ZN7cutlass13device_kernelIN5flash11enable_sm90INS1_16FlashAttnFwdSm90INS1_25CollectiveMainloopFwdSm90ILi2EN4cute5tupleIJNS5_1CILi1EEES8_S8_EEENS6_IJNS7_ILi192EEENS7_ILi128EEENS7_ILi96EEEEEELi96ENS_10bfloat16_tEfNS_4arch4Sm90ELb0ELb1ELb1ELb1ELb0ELb0ELb0ELb0ELb1ELb1ELb1ELb0EEENS1_21CollectiveEpilogueFwdINS6_IJSA_SC_SB_EEES9_SE_SG_Li384ELb1ELb1ELb1ELb0EEENS1_36VarlenDynamicPersistentTileSchedulerILi192ELi128ELi384ELi128ELb1ELb1ELb1ELb1ELb0ELb1EEEEEEEEEvNT_6ParamsE --------------------------
	.section	.text._ZN7cutlass13device_kernelIN5flash11enable_sm90INS1_16FlashAttnFwdSm90INS1_25CollectiveMainloopFwdSm90ILi2EN4cute5tupleIJNS5_1CILi1EEES8_S8_EEENS6_IJNS7_ILi192EEENS7_ILi128EEENS7_ILi96EEEEEELi96ENS_10bfloat16_tEfNS_4arch4Sm90ELb0ELb1ELb1ELb1ELb0ELb0ELb0ELb0ELb1ELb1ELb1ELb0EEENS1_21CollectiveEpilogueFwdINS6_IJSA_SC_SB_EEES9_SE_SG_Li384ELb1ELb1ELb1ELb0EEENS1_36VarlenDynamicPersistentTileSchedulerILi192ELi128ELi384ELi128ELb1ELb1ELb1ELb1ELb0ELb1EEEEEEEEEvNT_6ParamsE,"ax",@progbits
	.align	128
.text._ZN7cutlass13device_kernelIN5flash11enable_sm90INS1_16FlashAttnFwdSm90INS1_25CollectiveMainloopFwdSm90ILi2EN4cute5tupleIJNS5_1CILi1EEES8_S8_EEENS6_IJNS7_ILi192EEENS7_ILi128EEENS7_ILi96EEEEEELi96ENS_10bfloat16_tEfNS_4arch4Sm90ELb0ELb1ELb1ELb1ELb0ELb0ELb0ELb0ELb1ELb1ELb1ELb0EEENS1_21CollectiveEpilogueFwdINS6_IJSA_SC_SB_EEES9_SE_SG_Li384ELb1ELb1ELb1ELb0EEENS1_36VarlenDynamicPersistentTileSchedulerILi192ELi128ELi384ELi128ELb1ELb1ELb1ELb1ELb0ELb1EEEEEEEEEvNT_6ParamsE:
        .type           _ZN7cutlass13device_kernelIN5flash11enable_sm90INS1_16FlashAttnFwdSm90INS1_25CollectiveMainloopFwdSm90ILi2EN4cute5tupleIJNS5_1CILi1EEES8_S8_EEENS6_IJNS7_ILi192EEENS7_ILi128EEENS7_ILi96EEEEEELi96ENS_10bfloat16_tEfNS_4arch4Sm90ELb0ELb1ELb1ELb1ELb0ELb0ELb0ELb0ELb1ELb1ELb1ELb0EEENS1_21CollectiveEpilogueFwdINS6_IJSA_SC_SB_EEES9_SE_SG_Li384ELb1ELb1ELb1ELb0EEENS1_36VarlenDynamicPersistentTileSchedulerILi192ELi128ELi384ELi128ELb1ELb1ELb1ELb1ELb0ELb1EEEEEEEEEvNT_6ParamsE,@function
        .size           _ZN7cutlass13device_kernelIN5flash11enable_sm90INS1_16FlashAttnFwdSm90INS1_25CollectiveMainloopFwdSm90ILi2EN4cute5tupleIJNS5_1CILi1EEES8_S8_EEENS6_IJNS7_ILi192EEENS7_ILi128EEENS7_ILi96EEEEEELi96ENS_10bfloat16_tEfNS_4arch4Sm90ELb0ELb1ELb1ELb1ELb0ELb0ELb0ELb0ELb1ELb1ELb1ELb0EEENS1_21CollectiveEpilogueFwdINS6_IJSA_SC_SB_EEES9_SE_SG_Li384ELb1ELb1ELb1ELb0EEENS1_36VarlenDynamicPersistentTileSchedulerILi192ELi128ELi384ELi128ELb1ELb1ELb1ELb1ELb0ELb1EEEEEEEEEvNT_6ParamsE,(.L_x_2780 - _ZN7cutlass13device_kernelIN5flash11enable_sm90INS1_16FlashAttnFwdSm90INS1_25CollectiveMainloopFwdSm90ILi2EN4cute5tupleIJNS5_1CILi1EEES8_S8_EEENS6_IJNS7_ILi192EEENS7_ILi128EEENS7_ILi96EEEEEELi96ENS_10bfloat16_tEfNS_4arch4Sm90ELb0ELb1ELb1ELb1ELb0ELb0ELb0ELb0ELb1ELb1ELb1ELb0EEENS1_21CollectiveEpilogueFwdINS6_IJSA_SC_SB_EEES9_SE_SG_Li384ELb1ELb1ELb1ELb0EEENS1_36VarlenDynamicPersistentTileSchedulerILi192ELi128ELi384ELi128ELb1ELb1ELb1ELb1ELb0ELb1EEEEEEEEEvNT_6ParamsE)
        .other          _ZN7cutlass13device_kernelIN5flash11enable_sm90INS1_16FlashAttnFwdSm90INS1_25CollectiveMainloopFwdSm90ILi2EN4cute5tupleIJNS5_1CILi1EEES8_S8_EEENS6_IJNS7_ILi192EEENS7_ILi128EEENS7_ILi96EEEEEELi96ENS_10bfloat16_tEfNS_4arch4Sm90ELb0ELb1ELb1ELb1ELb0ELb0ELb0ELb0ELb1ELb1ELb1ELb0EEENS1_21CollectiveEpilogueFwdINS6_IJSA_SC_SB_EEES9_SE_SG_Li384ELb1ELb1ELb1ELb0EEENS1_36VarlenDynamicPersistentTileSchedulerILi192ELi128ELi384ELi128ELb1ELb1ELb1ELb1ELb0ELb1EEEEEEEEEvNT_6ParamsE,@"STO_CUDA_ENTRY STV_DEFAULT"
_ZN7cutlass13device_kernelIN5flash11enable_sm90INS1_16FlashAttnFwdSm90INS1_25CollectiveMainloopFwdSm90ILi2EN4cute5tupleIJNS5_1CILi1EEES8_S8_EEENS6_IJNS7_ILi192EEENS7_ILi128EEENS7_ILi96EEEEEELi96ENS_10bfloat16_tEfNS_4arch4Sm90ELb0ELb1ELb1ELb1ELb0ELb0ELb0ELb0ELb1ELb1ELb1ELb0EEENS1_21CollectiveEpilogueFwdINS6_IJSA_SC_SB_EEES9_SE_SG_Li384ELb1ELb1ELb1ELb0EEENS1_36VarlenDynamicPersistentTileSchedulerILi192ELi128ELi384ELi128ELb1ELb1ELb1ELb1ELb0ELb1EEEEEEEEEvNT_6ParamsE:
        /* <DEDUP_REMOVED lines=18> */
.L_x_1064:
[----:B------:R-:W-:Y:S05]  /*0120*/  BSYNC B0 ;  /* 0x0000000000007941 */ /* 0x000fea0003800000 */
.L_x_1063:
        /* <DEDUP_REMOVED lines=41> */
.L_x_1065:
        /* <DEDUP_REMOVED lines=22> */
.L_x_1066:
        /* <DEDUP_REMOVED lines=18> */
.L_x_1067:
        /* <DEDUP_REMOVED lines=22> */
.L_x_1068:
        /* <DEDUP_REMOVED lines=22> */
.L_x_1069:
[----:B------:R-:W-:Y:S01]  /*0900*/  PLOP3.LUT P0, PT, PT, PT, UP0, 0x80, 0x0 ;  /* 0x000000000000781c */ /* 0x000fe20003f0f008 */
[----:B------:R-:W-:Y:S01]  /*0910*/  UMOV UR36, 0x1 ;  /* 0x0000000100247882 */ /* 0x000fe20000000000 */
[----:B------:R-:W-:Y:S01]  /*0920*/  NOP ;  /* 0x0000000000007918 */ /* 0x000fe20000000000 */
[----:B------:R-:W-:Y:S01]  /*0930*/  USEL UR36, UR36, 0x2, !UP0 ;  /* 0x0000000224247887 */ /* 0x000fe2000c000000 */
[----:B------:R-:W-:Y:S01]  /*0940*/  ULDC.64 UR52, c[0x0][0x208] ;  /* 0x0000820000347ab9 */ /* 0x000fe20000000a00 */
[----:B012-4-:R-:W-:Y:S08]  /*0950*/  BAR.SYNC.DEFER_BLOCKING 0x0 ;  /* 0x0000000000007b1d */ /* 0x017ff00000010000 */
[----:B------:R-:W-:Y:S05]  /*0960*/  @!P0 BRA `(.L_x_1070) ;  /* 0x00000124000c8947 */ /* 0x000fea0003800000 */
.L_x_1071:
[----:B------:R-:W-:-:S08]  /*0970*/  NOP ;  /* 0x0000000000007918 */ /* 0x000fd00000000000 */
[----:B------:R-:W0:Y:S02]  /*0980*/  USETMAXREG.TRY_ALLOC.CTAPOOL UP0, 0xa0 ;  /* 0x000000a0000079c8 */ /* 0x000e240008000600 */
[----:B0-----:R-:W-:-:S13]  /*0990*/  PLOP3.LUT P0, PT, PT, PT, UP0, 0x80, 0x0 ;  /* 0x000000000000781c */ /* 0x001fda0003f0f008 */
[----:B------:R-:W-:Y:S05]  /*09a0*/  @!P0 BRA `(.L_x_1071) ;  /* 0xfffffffc00f08947 */ /* 0x000fea000383ffff */
[----:B------:R-:W0:Y:S01]  /*09b0*/  S2R R2, SR_TID.X ;  /* 0x0000000000027919 */ /* 0x000e220000002100 */
        /* <DEDUP_REMOVED lines=13> */
[----:B------:R-:W-:Y:S01]  /*0a90*/  VIADD R13, R2, 0xffffff80 ;  /* 0xffffff80020d7836 */ /* 0x000fe20000000000 */
[----:B------:R-:W-:Y:S01]  /*0aa0*/  R2UR UR5, R9 ;  /* 0x00000000090572ca */ /* 0x000fe200000e0000 */
[----:B------:R-:W-:Y:S01]  /*0ab0*/  IMAD.MOV.U32 R18, RZ, RZ, 0x40 ;  /* 0x00000040ff127424 */ /* 0x000fe200078e00ff */
[----:B------:R-:W-:Y:S01]  /*0ac0*/  R2UR UR7, R10 ;  /* 0x000000000a0772ca */ /* 0x000fe200000e0000 */
[----:B------:R-:W-:Y:S01]  /*0ad0*/  ULOP3.LUT UR50, UR36, 0x1, URZ, 0xfc, !UPT ;  /* 0x0000000124327892 */ /* 0x000fe2000f8efc3f */
[----:B------:R-:W-:Y:S01]  /*0ae0*/  SHF.R.S32.HI R0, RZ, 0x1f, R13 ;  /* 0x0000001fff007819 */ /* 0x000fe2000001140d */
[----:B------:R-:W-:Y:S01]  /*0af0*/  UMOV UR49, URZ ;  /* 0x0000003f00317c82 */ /* 0x000fe20008000000 */
[----:B------:R-:W-:Y:S01]  /*0b00*/  R2UR UR6, R11 ;  /* 0x000000000b0672ca */ /* 0x000fe200000e0000 */
[----:B------:R-:W-:Y:S01]  /*0b10*/  UMOV UR51, URZ ;  /* 0x0000003f00337c82 */ /* 0x000fe20008000000 */
[CC--:B------:R-:W-:Y:S01]  /*0b20*/  LEA.HI R3, R0.reuse, R13.reuse, RZ, 0x4 ;  /* 0x0000000d00037211 */ /* 0x0c0fe200078f20ff */
[----:B------:R-:W-:Y:S01]  /*0b30*/  UMOV UR48, URZ ;  /* 0x0000003f00307c82 */ /* 0x000fe20008000000 */
[----:B------:R-:W-:-:S02]  /*0b40*/  LEA.HI R2, R0, R13, RZ, 0x7 ;  /* 0x0000000d00027211 */ /* 0x000fc400078f38ff */
[----:B------:R-:W-:Y:S02]  /*0b50*/  LOP3.LUT R4, R3, 0xfffffff0, RZ, 0xc0, !PT ;  /* 0xfffffff003047812 */ /* 0x000fe400078ec0ff */
[----:B------:R-:W-:Y:S02]  /*0b60*/  SHF.R.S32.HI R6, RZ, 0x4, R3 ;  /* 0x00000004ff067819 */ /* 0x000fe40000011403 */
[----:B------:R-:W-:Y:S01]  /*0b70*/  LOP3.LUT R152, R2, 0xffffff80, RZ, 0xc0, !PT ;  /* 0xffffff8002987812 */ /* 0x000fe200078ec0ff */
[----:B------:R-:W-:Y:S01]  /*0b80*/  IMAD.IADD R4, R13, 0x1, -R4 ;  /* 0x000000010d047824 */ /* 0x000fe200078e0a04 */
[----:B------:R-:W-:Y:S02]  /*0b90*/  LEA.HI R3, R3, R6, RZ, 0x1 ;  /* 0x0000000603037211 */ /* 0x000fe400078f08ff */
[----:B------:R-:W-:Y:S01]  /*0ba0*/  LEA.HI R7, R0, R13, RZ, 0x5 ;  /* 0x0000000d00077211 */ /* 0x000fe200078f28ff */
[----:B------:R-:W-:Y:S01]  /*0bb0*/  IMAD.IADD R152, R13, 0x1, -R152 ;  /* 0x000000010d987824 */ /* 0x000fe200078e0a98 */
[----:B------:R-:W-:-:S02]  /*0bc0*/  LOP3.LUT R5, R3, 0x1ffffffe, RZ, 0xc0, !PT ;  /* 0x1ffffffe03057812 */ /* 0x000fc400078ec0ff */
[----:B------:R-:W-:Y:S02]  /*0bd0*/  SHF.R.S32.HI R3, RZ, 0x1f, R4 ;  /* 0x0000001fff037819 */ /* 0x000fe40000011404 */
[----:B------:R-:W-:Y:S01]  /*0be0*/  SHF.R.S32.HI R9, RZ, 0x1f, R152 ;  /* 0x0000001fff097819 */ /* 0x000fe20000011498 */
[----:B------:R-:W-:Y:S01]  /*0bf0*/  IMAD.IADD R5, R6, 0x1, -R5 ;  /* 0x0000000106057824 */ /* 0x000fe200078e0a05 */
[----:B------:R-:W-:Y:S02]  /*0c00*/  LEA.HI R3, R3, R4, RZ, 0x3 ;  /* 0x0000000403037211 */ /* 0x000fe400078f18ff */
[----:B------:R-:W-:Y:S01]  /*0c10*/  LEA.HI R8, R9, R152, RZ, 0x2 ;  /* 0x0000009809087211 */ /* 0x000fe200078f10ff */
[----:B------:R-:W-:Y:S01]  /*0c20*/  IMAD.SHL.U32 R5, R5, 0x8, RZ ;  /* 0x0000000805057824 */ /* 0x000fe200078e00ff */
[----:B------:R-:W-:Y:S01]  /*0c30*/  SHF.R.S32.HI R7, RZ, 0x5, R7 ;  /* 0x00000005ff077819 */ /* 0x000fe20000011407 */
[----:B------:R-:W-:Y:S01]  /*0c40*/  IMAD.SHL.U32 R6, R3, 0x40, RZ ;  /* 0x0000004003067824 */ /* 0x000fe200078e00ff */
[----:B------:R-:W-:-:S02]  /*0c50*/  SHF.R.S32.HI R10, RZ, 0x2, R8 ;  /* 0x00000002ff0a7819 */ /* 0x000fc40000011408 */
[----:B------:R-:W-:Y:S01]  /*0c60*/  SHF.R.S32.HI R11, RZ, 0x1f, R8 ;  /* 0x0000001fff0b7819 */ /* 0x000fe20000011408 */
[----:B------:R-:W-:Y:S01]  /*0c70*/  IMAD R12, R7, 0x10, R4 ;  /* 0x00000010070c7824 */ /* 0x000fe200078e0204 */
[----:B------:R-:W-:Y:S02]  /*0c80*/  LOP3.LUT R3, R3, 0xfffffff8, RZ, 0xc0, !PT ;  /* 0xfffffff803037812 */ /* 0x000fe400078ec0ff */
[----:B------:R-:W-:Y:S02]  /*0c90*/  SHF.R.S32.HI R14, RZ, 0x7, R2 ;  /* 0x00000007ff0e7819 */ /* 0x000fe40000011402 */
[----:B------:R-:W-:Y:S01]  /*0ca0*/  LEA.HI R11, R11, R10, RZ, 0x3 ;  /* 0x0000000a0b0b7211 */ /* 0x000fe200078f18ff */
[----:B------:R-:W-:Y:S01]  /*0cb0*/  IMAD.IADD R3, R4, 0x1, -R3 ;  /* 0x0000000104037824 */ /* 0x000fe200078e0a03 */
[----:B------:R-:W-:Y:S01]  /*0cc0*/  LEA.HI R9, R9, R152, RZ, 0x5 ;  /* 0x0000009809097211 */ /* 0x000fe200078f28ff */
[----:B------:R-:W-:Y:S01]  /*0cd0*/  IMAD.HI R4, R14, 0x55555556, RZ ;  /* 0x555555560e047827 */ /* 0x000fe200078e02ff */
[----:B------:R-:W-:-:S02]  /*0ce0*/  LOP3.LUT R11, R11, 0xfffffff8, RZ, 0xc0, !PT ;  /* 0xfffffff80b0b7812 */ /* 0x000fc400078ec0ff */
[----:B------:R-:W-:Y:S01]  /*0cf0*/  LOP3.LUT R6, R6, 0x7ffffe00, RZ, 0xc0, !PT ;  /* 0x7ffffe0006067812 */ /* 0x000fe200078ec0ff */
[----:B------:R-:W-:Y:S01]  /*0d00*/  IMAD.SHL.U32 R2, R3, 0x40, RZ ;  /* 0x0000004003027824 */ /* 0x000fe200078e00ff */
[----:B------:R-:W-:Y:S01]  /*0d10*/  LEA.HI R4, R4, R4, RZ, 0x1 ;  /* 0x0000000404047211 */ /* 0x000fe200078f08ff */
[----:B------:R-:W-:Y:S01]  /*0d20*/  IMAD.IADD R10, R10, 0x1, -R11 ;  /* 0x000000010a0a7824 */ /* 0x000fe200078e0a0b */
[----:B------:R-:W-:Y:S01]  /*0d30*/  SHF.R.S32.HI R9, RZ, 0x5, R9 ;  /* 0x00000005ff097819 */ /* 0x000fe20000011409 */
[----:B------:R-:W-:Y:S01]  /*0d40*/  IMAD R6, R7, 0x400, R6 ;  /* 0x0000040007067824 */ /* 0x000fe200078e0206 */
[----:B------:R-:W-:Y:S01]  /*0d50*/  LOP3.LUT R2, R2, 0x1c0, RZ, 0xc0, !PT ;  /* 0x000001c002027812 */ /* 0x000fe200078ec0ff */
[--C-:B------:R-:W-:Y:S01]  /*0d60*/  IMAD.U32 R7, R12, 0x20, R5.reuse ;  /* 0x000000200c077824 */ /* 0x100fe200078e0005 */
[----:B------:R-:W-:Y:S01]  /*0d70*/  LEA.HI R0, R0, R13, RZ, 0x2 ;  /* 0x0000000d00007211 */ /* 0x000fe200078f10ff */
[----:B------:R-:W-:Y:S01]  /*0d80*/  IMAD R4, R4, -0x3, R14 ;  /* 0xfffffffd04047824 */ /* 0x000fe200078e020e */
[----:B------:R-:W-:Y:S01]  /*0d90*/  LOP3.LUT R5, R2, 0x8, R5, 0xf8, !PT ;  /* 0x0000000802057812 */ /* 0x000fe200078ef805 */
[----:B------:R-:W-:Y:S01]  /*0da0*/  IMAD R9, R9, 0x10, R10 ;  /* 0x0000001009097824 */ /* 0x000fe200078e020a */
[----:B------:R-:W-:Y:S01]  /*0db0*/  SHF.R.U32.HI R2, RZ, 0x3, R2 ;  /* 0x00000003ff027819 */ /* 0x000fe20000011602 */
[----:B------:R0:W-:Y:S01]  /*0dc0*/  STL [R1+0x20], R7 ;  /* 0x0000200701007387 */ /* 0x0001e20000100800 */
[----:B------:R-:W-:Y:S01]  /*0dd0*/  LOP3.LUT R150, R0, 0xfffffffc, RZ, 0xc0, !PT ;  /* 0xfffffffc00967812 */ /* 0x000fe200078ec0ff */
[----:B------:R-:W-:Y:S01]  /*0de0*/  IMAD R11, R4, 0x40, R9 ;  /* 0x00000040040b7824 */ /* 0x000fe200078e0209 */
[----:B------:R-:W-:-:S02]  /*0df0*/  LOP3.LUT R5, R5, R2, RZ, 0x3c, !PT ;  /* 0x0000000205057212 */ /* 0x000fc400078e3cff */
[----:B------:R-:W-:Y:S01]  /*0e00*/  R2P PR, R3, 0x6 ;  /* 0x0000000603007804 */ /* 0x000fe20000000000 */
[----:B------:R-:W-:Y:S01]  /*0e10*/  IMAD.IADD R150, R13, 0x1, -R150 ;  /* 0x000000010d967824 */ /* 0x000fe200078e0a96 */
[----:B------:R1:W-:Y:S01]  /*0e20*/  STL [R1+0x1c], R11 ;  /* 0x00001c0b01007387 */ /* 0x0003e20000100800 */
[----:B------:R-:W-:Y:S01]  /*0e30*/  IMAD.IADD R5, R6, 0x1, R5 ;  /* 0x0000000106057824 */ /* 0x000fe200078e0205 */
[----:B------:R-:W-:Y:S01]  /*0e40*/  SHF.R.S32.HI R151, RZ, 0x2, R0 ;  /* 0x00000002ff977819 */ /* 0x000fe20000011400 */
[----:B------:R-:W-:Y:S01]  /*0e50*/  IMAD.SHL.U32 R137, R150, 0x8, RZ ;  /* 0x0000000896897824 */ /* 0x000fe200078e00ff */
[----:B0-----:R-:W-:Y:S02]  /*0e60*/  LOP3.LUT R7, R8, 0x7ffffffc, RZ, 0xc0, !PT ;  /* 0x7ffffffc08077812 */ /* 0x001fe400078ec0ff */
[----:B------:R-:W-:Y:S01]  /*0e70*/  LEA.HI R2, R150, R150, RZ, 0x1 ;  /* 0x0000009696027211 */ /* 0x000fe200078f08ff */
[----:B------:R-:W-:Y:S01]  /*0e80*/  VIADD R140, R137, 0x40 ;  /* 0x00000040898c7836 */ /* 0x000fe20000000000 */
[----:B------:R-:W-:Y:S01]  /*0e90*/  LEA R17, R5, UR42, 0x1 ;  /* 0x0000002a05117c11 */ /* 0x000fe2000f8e08ff */
[----:B------:R-:W-:Y:S01]  /*0ea0*/  IMAD.IADD R7, R152, 0x1, -R7 ;  /* 0x0000000198077824 */ /* 0x000fe200078e0a07 */
[----:B------:R-:W-:Y:S01]  /*0eb0*/  LOP3.LUT R3, R2, 0x1ffffffe, RZ, 0xc0, !PT ;  /* 0x1ffffffe02037812 */ /* 0x000fe200078ec0ff */
[----:B------:R-:W-:Y:S01]  /*0ec0*/  VIADD R138, R137, 0x20 ;  /* 0x00000020898a7836 */ /* 0x000fe20000000000 */
[----:B------:R-:W-:Y:S01]  /*0ed0*/  SEL R18, R18, 0xffffffc0, !P2 ;  /* 0xffffffc012127807 */ /* 0x000fe20005000000 */
[----:B------:R-:W-:Y:S01]  /*0ee0*/  IMAD.SHL.U32 R16, R7, 0x2, RZ ;  /* 0x0000000207107824 */ /* 0x000fe200078e00ff */
[----:B------:R-:W-:Y:S01]  /*0ef0*/  SHF.R.S32.HI R0, RZ, 0x1f, R140 ;  /* 0x0000001fff007819 */ /* 0x000fe2000001148c */
[----:B------:R-:W-:Y:S01]  /*0f00*/  VIADD R19, R17, 0x21800 ;  /* 0x0002180011137836 */ /* 0x000fe20000000000 */
[----:B------:R-:W-:Y:S01]  /*0f10*/  SHF.R.S32.HI R2, RZ, 0x1f, R138 ;  /* 0x0000001fff027819 */ /* 0x000fe2000001148a */
[----:B------:R-:W-:-:S02]  /*0f20*/  VIADD R148, R16, 0x20 ;  /* 0x0000002010947836 */ /* 0x000fc40000000000 */
[C---:B------:R-:W-:Y:S02]  /*0f30*/  VIADD R147, R16.reuse, 0x28 ;  /* 0x0000002810937836 */ /* 0x040fe40000000000 */
[C---:B------:R-:W-:Y:S01]  /*0f40*/  VIADD R146, R16.reuse, 0x30 ;  /* 0x0000003010927836 */ /* 0x040fe20000000000 */
[----:B------:R-:W-:Y:S01]  /*0f50*/  SHF.R.S32.HI R0, RZ, 0x1f, R148 ;  /* 0x0000001fff007819 */ /* 0x000fe20000011494 */
        /* <DEDUP_REMOVED lines=8> */
[----:B------:R-:W-:Y:S01]  /*0fe0*/  VIADD R141, R16, 0x58 ;  /* 0x00000058108d7836 */ /* 0x000fe20000000000 */
[----:B------:R-:W-:Y:S01]  /*0ff0*/  SHF.R.S32.HI R155, RZ, 0x1f, R143 ;  /* 0x0000001fff9b7819 */ /* 0x000fe2000001148f */
[----:B------:R-:W-:Y:S01]  /*1000*/  VIADD R22, R17, 0x21820 ;  /* 0x0002182011167836 */ /* 0x000fe20000000000 */
[----:B------:R-:W-:Y:S01]  /*1010*/  SHF.R.S32.HI R154, RZ, 0x1f, R142 ;  /* 0x0000001fff9a7819 */ /* 0x000fe2000001148e */
[----:B------:R-:W-:Y:S01]  /*1020*/  IMAD.IADD R3, R150, 0x1, -R3 ;  /* 0x0000000196037824 */ /* 0x000fe200078e0a03 */
[----:B------:R-:W-:Y:S01]  /*1030*/  SHF.R.S32.HI R153, RZ, 0x1f, R141 ;  /* 0x0000001fff997819 */ /* 0x000fe2000001148d */
[----:B------:R-:W-:-:S02]  /*1040*/  @P1 VIADD R22, R19, 0xffffffe0 ;  /* 0xffffffe013161836 */ /* 0x000fc40000000000 */
[----:B------:R-:W-:Y:S02]  /*1050*/  IMAD.IADD R19, R19, 0x1, R18 ;  /* 0x0000000113137824 */ /* 0x000fe400078e0212 */
[----:B------:R-:W-:Y:S02]  /*1060*/  VIADD R139, R16, 0x18 ;  /* 0x00000018108b7836 */ /* 0x000fe40000000000 */
[----:B------:R-:W-:Y:S02]  /*1070*/  IMAD R136, R3, 0x8, R11 ;  /* 0x0000000803887824 */ /* 0x000fe400078e020b */
[----:B------:R-:W-:Y:S02]  /*1080*/  IMAD.IADD R18, R18, 0x1, R22 ;  /* 0x0000000112127824 */ /* 0x000fe400078e0216 */
[----:B-1----:R-:W-:-:S07]  /*1090*/  VIADD R23, R22, 0x6000 ;  /* 0x0000600016177836 */ /* 0x002fce0000000000 */
.L_x_1167:
[----:B------:R-:W-:Y:S02]  /*10a0*/  ULDC.64 UR8, c[0x0][0xa28] ;  /* 0x00028a0000087ab9 */ /* 0x000fe40000000a00 */
[----:B------:R-:W-:-:S04]  /*10b0*/  UISETP.NE.U32.AND UP0, UPT, UR8, URZ, UPT ;  /* 0x0000003f0800728c */ /* 0x000fc8000bf05070 */
[----:B------:R-:W-:-:S03]  /*10c0*/  UISETP.NE.AND.EX UP0, UPT, UR9, URZ, UPT, UP0 ;  /* 0x0000003f0900728c */ /* 0x000fc6000bf05300 */
[----:B------:R-:W-:Y:S02]  /*10d0*/  ULDC.64 UR8, c[0x0][0xa18] ;  /* 0x0002860000087ab9 */ /* 0x000fe40000000a00 */
[----:B------:R-:W-:Y:S01]  /*10e0*/  UISETP.NE.U32.AND UP1, UPT, UR8, URZ, UPT ;  /* 0x0000003f0800728c */ /* 0x000fe2000bf25070 */
[----:B------:R-:W-:-:S03]  /*10f0*/  PLOP3.LUT P0, PT, PT, PT, UP0, 0x80, 0x0 ;  /* 0x000000000000781c */ /* 0x000fc60003f0f008 */
[----:B------:R-:W-:-:S03]  /*1100*/  UISETP.NE.AND.EX UP1, UPT, UR9, URZ, UPT, UP1 ;  /* 0x0000003f0900728c */ /* 0x000fc6000bf25310 */
[----:B------:R-:W-:Y:S02]  /*1110*/  @UP0 ULDC.64 UR8, c[0x0][0xa28] ;  /* 0x00028a0000080ab9 */ /* 0x000fe40000000a00 */
[----:B------:R-:W-:Y:S01]  /*1120*/  @UP0 UIMAD.WIDE UR8, UR6, 0x4, UR8 ;  /* 0x00000004060808a5 */ /* 0x000fe2000f8e0208 */
[----:B------:R-:W-:-:S05]  /*1130*/  PLOP3.LUT P2, PT, PT, PT, UP1, 0x80, 0x0 ;  /* 0x000000000000781c */ /* 0x000fca0003f4f018 */
[----:B------:R-:W-:Y:S01]  /*1140*/  @UP1 ULDC.64 UR10, c[0x0][0xa18] ;  /* 0x00028600000a1ab9 */ /* 0x000fe20000000a00 */
[----:B012---:R-:W-:Y:S02]  /*1150*/  IMAD.U32 R2, RZ, RZ, UR8 ;  /* 0x00000008ff027e24 */ /* 0x007fe4000f8e00ff */
[----:B----4-:R-:W-:Y:S01]  /*1160*/  IMAD.U32 R3, RZ, RZ, UR9 ;  /* 0x00000009ff037e24 */ /* 0x010fe2000f8e00ff */
[----:B------:R-:W-:Y:S02]  /*1170*/  @UP1 UIMAD.WIDE UR8, UR6, 0x4, UR10 ;  /* 0x00000004060818a5 */ /* 0x000fe4000f8e020a */
[----:B------:R-:W-:Y:S02]  /*1180*/  ULOP3.LUT UR4, UR7, 0xff000000, URZ, 0xc0, !UPT ;  /* 0xff00000007047892 */ /* 0x000fe4000f8ec03f */
[----:B------:R-:W2:Y:S01]  /*1190*/  @P0 LDG.E R2, desc[UR52][R2.64] ;  /* 0x0000003402020981 */ /* 0x000ea2000c1e1900 */
[----:B------:R-:W-:Y:S01]  /*11a0*/  ULDC.64 UR10, c[0x0][0xa20] ;  /* 0x00028800000a7ab9 */ /* 0x000fe20000000a00 */
[----:B------:R-:W-:-:S02]  /*11b0*/  IMAD.U32 R4, RZ, RZ, UR8 ;  /* 0x00000008ff047e24 */ /* 0x000fc4000f8e00ff */
[----:B------:R-:W-:Y:S01]  /*11c0*/  IMAD.U32 R5, RZ, RZ, UR9 ;  /* 0x00000009ff057e24 */ /* 0x000fe2000f8e00ff */
[----:B------:R-:W-:-:S04]  /*11d0*/  ULDC.64 UR8, c[0x0][0x418] ;  /* 0x0001060000087ab9 */ /* 0x000fc80000000a00 */
[----:B---3--:R-:W3:Y:S01]  /*11e0*/  @P2 LDG.E R4, desc[UR52][R4.64] ;  /* 0x0000003404042981 */ /* 0x008ee2000c1e1900 */
[----:B------:R-:W-:Y:S01]  /*11f0*/  UISETP.NE.U32.AND UP0, UPT, UR8, URZ, UPT ;  /* 0x0000003f0800728c */ /* 0x000fe2000bf05070 */
[----:B------:R-:W-:Y:S01]  /*1200*/  ISETP.NE.U32.AND P1, PT, RZ, UR10, PT ;  /* 0x0000000aff007c0c */ /* 0x000fe2000bf25070 */
[----:B------:R-:W-:Y:S02]  /*1210*/  ULOP3.LUT UR46, UR7, 0xff0000, URZ, 0xc0, !UPT ;  /* 0x00ff0000072e7892 */ /* 0x000fe4000f8ec03f */
[----:B------:R-:W-:Y:S01]  /*1220*/  UISETP.NE.AND.EX UP0, UPT, UR9, URZ, UPT, UP0 ;  /* 0x0000003f0900728c */ /* 0x000fe2000bf05300 */
[----:B------:R-:W-:Y:S01]  /*1230*/  ISETP.NE.AND.EX P1, PT, RZ, UR11, PT, P1 ;  /* 0x0000000bff007c0c */ /* 0x000fe2000bf25310 */
[----:B------:R-:W-:Y:S01]  /*1240*/  ULDC UR8, c[0x0][0x424] ;  /* 0x0001090000087ab9 */ /* 0x000fe20000000800 */
[----:B------:R-:W-:Y:S02]  /*1250*/  USHF.R.U32.HI UR4, URZ, 0x8, UR4 ;  /* 0x000000083f047899 */ /* 0x000fe40008011604 */
[----:B------:R-:W-:Y:S01]  /*1260*/  USEL UR8, UR8, 0x1, UP0 ;  /* 0x0000000108087887 */ /* 0x000fe20008000000 */
[----:B------:R-:W-:Y:S01]  /*1270*/  ULDC UR9, c[0x0][0x2f0] ;  /* 0x0000bc0000097ab9 */ /* 0x000fe20000000800 */
[----:B------:R-:W-:Y:S01]  /*1280*/  UMOV UR39, URZ ;  /* 0x0000003f00277c82 */ /* 0x000fe20008000000 */
[----:B------:R-:W-:Y:S01]  /*1290*/  ULEA.HI UR46, UR46, UR4, URZ, 0x10 ;  /* 0x000000042e2e7291 */ /* 0x000fe2000f8f803f */
[----:B------:R-:W-:Y:S01]  /*12a0*/  ULDC UR47, c[0x0][0x288] ;  /* 0x0000a200002f7ab9 */ /* 0x000fe20000000800 */
[----:B------:R-:W-:-:S02]  /*12b0*/  UIMAD UR4, UR8, UR9, URZ ;  /* 0x00000009080472a4 */ /* 0x000fc4000f8e023f */
[----:B------:R-:W-:Y:S01]  /*12c0*/  ULOP3.LUT UR41, UR7, 0xffff, URZ, 0xc0, !UPT ;  /* 0x0000ffff07297892 */ /* 0x000fe2000f8ec03f */
[----:B--2---:R-:W-:Y:S02]  /*12d0*/  @P0 R2UR UR39, R2 ;  /* 0x00000000022702ca */ /* 0x004fe400000e0000 */
[----:B---3--:R-:W-:Y:S01]  /*12e0*/  @P2 R2UR UR47, R4 ;  /* 0x00000000042f22ca */ /* 0x008fe200000e0000 */
[----:B-----5:R-:W-:-:S14]  /*12f0*/  @P2 BRA `(.L_x_1072) ;  /* 0x0000000000342947 */ /* 0x020fdc0003800000 */
[----:B------:R-:W-:Y:S02]  /*1300*/  ULDC.64 UR8, c[0x0][0xa00] ;  /* 0x0002800000087ab9 */ /* 0x000fe40000000a00 */
[----:B------:R-:W-:-:S04]  /*1310*/  ISETP.NE.U32.AND P0, PT, RZ, UR8, PT ;  /* 0x00000008ff007c0c */ /* 0x000fc8000bf05070 */
[----:B------:R-:W-:-:S13]  /*1320*/  ISETP.NE.AND.EX P0, PT, RZ, UR9, PT, P0 ;  /* 0x00000009ff007c0c */ /* 0x000fda000bf05300 */
[----:B------:R-:W-:Y:S05]  /*1330*/  @!P0 BRA `(.L_x_1072) ;  /* 0x0000000000248947 */ /* 0x000fea0003800000 */
[----:B------:R-:W-:Y:S02]  /*1340*/  ULDC.64 UR8, c[0x0][0xa00] ;  /* 0x0002800000087ab9 */ /* 0x000fe40000000a00 */
        /* <DEDUP_REMOVED lines=8> */
.L_x_1072:
[----:B------:R-:W-:Y:S01]  /*13d0*/  UMOV UR43, UR6 ;  /* 0x00000006002b7c82 */ /* 0x000fe20008000000 */
[----:B------:R-:W-:Y:S05]  /*13e0*/  @!P1 BRA `(.L_x_1073) ;  /* 0x00000000001c9947 */ /* 0x000fea0003800000 */
[----:B------:R-:W-:Y:S02]  /*13f0*/  ULDC.64 UR8, c[0x0][0xa20] ;  /* 0x0002880000087ab9 */ /* 0x000fe40000000a00 */
[----:B------:R-:W-:-:S06]  /*1400*/  UIMAD.WIDE UR6, UR6, 0x4, UR8 ;  /* 0x00000004060678a5 */ /* 0x000fcc000f8e0208 */
[----:B------:R-:W-:Y:S02]  /*1410*/  IMAD.U32 R2, RZ, RZ, UR6 ;  /* 0x00000006ff027e24 */ /* 0x000fe4000f8e00ff */
[----:B------:R-:W-:-:S05]  /*1420*/  IMAD.U32 R3, RZ, RZ, UR7 ;  /* 0x00000007ff037e24 */ /* 0x000fca000f8e00ff */
[----:B------:R-:W2:Y:S02]  /*1430*/  LDG.E R2, desc[UR52][R2.64] ;  /* 0x0000003402027981 */ /* 0x000ea4000c1e1900 */
[----:B--2---:R-:W-:Y:S01]  /*1440*/  R2UR UR4, R2 ;  /* 0x00000000020472ca */ /* 0x004fe200000e0000 */
[----:B------:R-:W-:-:S14]  /*1450*/  BRA `(.L_x_1074) ;  /* 0x0000000000347947 */ /* 0x000fdc0003800000 */
.L_x_1073:
        /* <DEDUP_REMOVED lines=13> */
.L_x_1074:
[----:B------:R-:W-:Y:S01]  /*1530*/  ULDC UR6, c[0x0][0x448] ;  /* 0x0001120000067ab9 */ /* 0x000fe20000000800 */
[----:B------:R-:W-:Y:S02]  /*1540*/  UIMAD UR40, UR5, 0xc0, URZ ;  /* 0x000000c0052878a4 */ /* 0x000fe4000f8e023f */
[----:B------:R-:W-:Y:S02]  /*1550*/  UISETP.NE.AND UP0, UPT, UR6, 0x1, UPT ;  /* 0x000000010600788c */ /* 0x000fe4000bf05270 */
[----:B------:R-:W-:Y:S02]  /*1560*/  UIADD3 UR39, -UR39, UR4, URZ ;  /* 0x0000000427277290 */ /* 0x000fe4000fffe13f */
[----:B------:R-:W-:Y:S01]  /*1570*/  UIADD3 UR8, UR40, 0xbf, URZ ;  /* 0x000000bf28087890 */ /* 0x000fe2000fffe03f */
[----:B------:R-:W-:Y:S01]  /*1580*/  ULDC.64 UR4, c[0x0][0x9e0] ;  /* 0x0002780000047ab9 */ /* 0x000fe20000000a00 */
[----:B------:R-:W-:Y:S02]  /*1590*/  UIADD3 UR9, UR39, 0x1, -UR47 ;  /* 0x0000000127097890 */ /* 0x000fe4000fffe82f */
[----:B------:R-:W-:-:S03]  /*15a0*/  UISETP.GE.AND UP1, UPT, UR5, 0x1, UPT ;  /* 0x000000010500788c */ /* 0x000fc6000bf26270 */
[----:B------:R-:W-:Y:S01]  /*15b0*/  @UP0 ULDC UR6, c[0x0][0x44c] ;  /* 0x0001130000060ab9 */ /* 0x000fe20000000800 */
[----:B------:R-:W-:Y:S01]  /*15c0*/  @UP0 ULDC UR10, c[0x0][0x450] ;  /* 0x00011400000a0ab9 */ /* 0x000fe20000000800 */
[----:B------:R-:W-:Y:S01]  /*15d0*/  UIMAD.WIDE.U32 UR6, UR8, UR6, URZ ;  /* 0x00000006080672a5 */ /* 0x000fe2000f8e003f */
[----:B------:R-:W-:-:S03]  /*15e0*/  PLOP3.LUT P1, PT, PT, PT, UP1, 0x80, 0x0 ;  /* 0x000000000000781c */ /* 0x000fc60003f2f018 */
[----:B------:R-:W-:-:S04]  /*15f0*/  @UP0 USHF.R.U32.HI UR8, URZ, UR10, UR7 ;  /* 0x0000000a3f080299 */ /* 0x000fc80008011607 */
[----:B------:R-:W-:-:S04]  /*1600*/  UIADD3 UR9, UR9, UR8, URZ ;  /* 0x0000000809097290 */ /* 0x000fc8000fffe03f */
[----:B------:R-:W-:Y:S02]  /*1610*/  UIADD3 UR4, UR9, UR4, URZ ;  /* 0x0000000409047290 */ /* 0x000fe4000fffe03f */
[----:B------:R-:W-:Y:S10]  /*1620*/  @!P1 BRA `(.L_x_1075) ;  /* 0x0000000000449947 */ /* 0x000ff40003800000 */
        /* <DEDUP_REMOVED lines=10> */
.L_x_1076:
[----:B------:R-:W-:-:S11]  /*16d0*/  UISETP.NE.AND UP1, UPT, UR5, 0x1, UPT ;  /* 0x000000010500788c */ /* 0x000fd6000bf25270 */
[----:B------:R-:W-:Y:S02]  /*16e0*/  @UP1 ULDC.64 UR10, c[0x0][0x9e8] ;  /* 0x00027a00000a1ab9 */ /* 0x000fe40000000a00 */
[----:B------:R-:W-:-:S04]  /*16f0*/  UIMAD.WIDE.U32 UR6, UR8, UR10, URZ ;  /* 0x0000000a080672a5 */ /* 0x000fc8000f8e003f */
[----:B------:R-:W-:-:S12]  /*1700*/  @UP1 USHF.R.U32.HI UR8, URZ, UR11, UR7 ;  /* 0x0000000b3f081299 */ /* 0x000fd80008011607 */
.L_x_1077:
[----:B------:R-:W-:-:S04]  /*1710*/  UIMAD UR8, UR8, UR5, UR5 ;  /* 0x00000005080872a4 */ /* 0x000fc8000f8e0205 */
[----:B------:R-:W-:-:S04]  /*1720*/  UISETP.LT.AND UP1, UPT, UR4, UR8, UPT ;  /* 0x000000080400728c */ /* 0x000fc8000bf21270 */
[----:B------:R-:W-:-:S12]  /*1730*/  USEL UR4, UR4, UR8, UP1 ;  /* 0x0000000804047287 */ /* 0x000fd80008800000 */
.L_x_1075:
[----:B------:R-:W-:Y:S02]  /*1740*/  UIADD3 UR8, UR39, 0x7f, URZ ;  /* 0x0000007f27087890 */ /* 0x000fe4000fffe03f */
[----:B------:R-:W-:Y:S02]  /*1750*/  UIADD3 UR9, UR4, 0x7f, URZ ;  /* 0x0000007f04097890 */ /* 0x000fe4000fffe03f */
[----:B------:R-:W-:Y:S02]  /*1760*/  USHF.R.S32.HI UR4, URZ, 0x1f, UR8 ;  /* 0x0000001f3f047899 */ /* 0x000fe40008011408 */
[----:B------:R-:W-:Y:S01]  /*1770*/  USHF.R.S32.HI UR10, URZ, 0x1f, UR9 ;  /* 0x0000001f3f0a7899 */ /* 0x000fe20008011409 */
[----:B------:R-:W-:Y:S01]  /*1780*/  @UP0 ULDC UR6, c[0x0][0x44c] ;  /* 0x0001130000060ab9 */ /* 0x000fe20000000800 */
[----:B------:R-:W-:Y:S02]  /*1790*/  ULEA.HI UR4, UR4, UR8, URZ, 0x7 ;  /* 0x0000000804047291 */ /* 0x000fe4000f8f383f */
[----:B------:R-:W-:-:S02]  /*17a0*/  ULEA.HI UR10, UR10, UR9, URZ, 0x7 ;  /* 0x000000090a0a7291 */ /* 0x000fc4000f8f383f */
[----:B------:R-:W-:Y:S01]  /*17b0*/  UIMAD.WIDE.U32 UR6, UR40, UR6, URZ ;  /* 0x00000006280672a5 */ /* 0x000fe2000f8e003f */
[----:B------:R-:W-:Y:S01]  /*17c0*/  @UP0 ULDC UR12, c[0x0][0x450] ;  /* 0x00011400000c0ab9 */ /* 0x000fe20000000800 */
[----:B------:R-:W-:Y:S01]  /*17d0*/  UMOV UR11, UR40 ;  /* 0x00000028000b7c82 */ /* 0x000fe20008000000 */
[----:B------:R-:W-:Y:S02]  /*17e0*/  USHF.R.S32.HI UR4, URZ, 0x7, UR4 ;  /* 0x000000073f047899 */ /* 0x000fe40008011404 */
[----:B------:R-:W-:Y:S02]  /*17f0*/  USHF.R.S32.HI UR10, URZ, 0x7, UR10 ;  /* 0x000000073f0a7899 */ /* 0x000fe4000801140a */
[----:B------:R-:W-:Y:S02]  /*1800*/  UIADD3 UR55, UR39, -UR47, URZ ;  /* 0x8000002f27377290 */ /* 0x000fe4000fffe03f */
[----:B------:R-:W-:Y:S02]  /*1810*/  @UP0 USHF.R.U32.HI UR11, URZ, UR12, UR7 ;  /* 0x0000000c3f0b0299 */ /* 0x000fe40008011607 */
[----:B------:R-:W-:-:S02]  /*1820*/  UISETP.LT.AND UP0, UPT, UR4, UR10, UPT ;  /* 0x0000000a0400728c */ /* 0x000fc4000bf01270 */
        /* <DEDUP_REMOVED lines=15> */
.L_x_1079:
[----:B------:R-:W-:-:S11]  /*1920*/  UISETP.NE.AND UP0, UPT, UR5, 0x1, UPT ;  /* 0x000000010500788c */ /* 0x000fd6000bf05270 */
[----:B------:R-:W-:Y:S02]  /*1930*/  @UP0 ULDC.64 UR10, c[0x0][0x9e8] ;  /* 0x00027a00000a0ab9 */ /* 0x000fe40000000a00 */
[----:B------:R-:W-:-:S04]  /*1940*/  UIMAD.WIDE.U32 UR8, UR7, UR10, URZ ;  /* 0x0000000a070872a5 */ /* 0x000fc8000f8e003f */
[----:B------:R-:W-:-:S12]  /*1950*/  @UP0 USHF.R.U32.HI UR7, URZ, UR11, UR9 ;  /* 0x0000000b3f070299 */ /* 0x000fd80008011609 */
.L_x_1080:
[----:B------:R-:W-:-:S04]  /*1960*/  UIMAD UR5, UR7, UR5, URZ ;  /* 0x00000005070572a4 */ /* 0x000fc8000f8e023f */
[----:B------:R-:W-:-:S04]  /*1970*/  UISETP.LT.AND UP0, UPT, UR4, UR5, UPT ;  /* 0x000000050400728c */ /* 0x000fc8000bf01270 */
[----:B------:R-:W-:-:S12]  /*1980*/  USEL UR4, UR4, UR5, !UP0 ;  /* 0x0000000504047287 */ /* 0x000fd8000c000000 */
.L_x_1078:
[----:B------:R-:W-:Y:S02]  /*1990*/  USHF.R.S32.HI UR5, URZ, 0x1f, UR4 ;  /* 0x0000001f3f057899 */ /* 0x000fe40008011404 */
[----:B------:R-:W-:Y:S02]  /*19a0*/  ULOP3.LUT UR38, UR46, 0xff, URZ, 0xc0, !UPT ;  /* 0x000000ff2e267892 */ /* 0x000fe4000f8ec03f */
[----:B------:R-:W-:Y:S02]  /*19b0*/  ULEA.HI UR5, UR5, UR4, URZ, 0x7 ;  /* 0x0000000405057291 */ /* 0x000fe4000f8f383f */
[----:B------:R-:W-:Y:S02]  /*19c0*/  USHF.R.U32.HI UR46, URZ, 0x10, UR46 ;  /* 0x000000103f2e7899 */ /* 0x000fe4000801162e */
[----:B------:R-:W-:Y:S01]  /*19d0*/  USHF.R.S32.HI UR5, URZ, 0x7, UR5 ;  /* 0x000000073f057899 */ /* 0x000fe20008011405 */
[----:B------:R-:W-:-:S03]  /*19e0*/  UMOV UR4, URZ ;  /* 0x0000003f00047c82 */ /* 0x000fc60008000000 */
[----:B------:R-:W-:-:S04]  /*19f0*/  UISETP.LT.AND UP0, UPT, URZ, UR5, UPT ;  /* 0x000000053f00728c */ /* 0x000fc8000bf01270 */
[----:B------:R-:W-:-:S04]  /*1a00*/  USEL UR37, URZ, UR5, !UP0 ;  /* 0x000000053f257287 */ /* 0x000fc8000c000000 */
[----:B------:R-:W-:-:S06]  /*1a10*/  UISETP.GT.AND UP0, UPT, UR6, UR37, UPT ;  /* 0x000000250600728c */ /* 0x000fcc000bf04270 */
[----:B------:R-:W-:-:S13]  /*1a20*/  PLOP3.LUT P0, PT, PT, PT, UP0, 0x80, 0x0 ;  /* 0x000000000000781c */ /* 0x000fda0003f0f008 */
[----:B------:R-:W-:Y:S05]  /*1a30*/  @!P0 BRA `(.L_x_1081) ;  /* 0x0000000000948947 */ /* 0x000fea0003800000 */
[----:B------:R-:W-:Y:S01]  /*1a40*/  UISETP.NE.AND UP0, UPT, UR46, URZ, UPT ;  /* 0x0000003f2e00728c */ /* 0x000fe2000bf05270 */
[----:B------:R-:W-:-:S03]  /*1a50*/  ULDC UR4, c[0x0][0x9f0] ;  /* 0x00027c0000047ab9 */ /* 0x000fc60000000800 */
[----:B------:R-:W-:-:S04]  /*1a60*/  USEL UR10, UR46, UR4, UP0 ;  /* 0x000000042e0a7287 */ /* 0x000fc80008000000 */
[----:B------:R-:W-:Y:S02]  /*1a70*/  UIADD3 UR4, UR10, -0x1, UR6 ;  /* 0xffffffff0a047890 */ /* 0x000fe4000fffe006 */
[----:B------:R-:W-:Y:S02]  /*1a80*/  IMAD.U32 R3, RZ, RZ, UR10 ;  /* 0x0000000aff037e24 */ /* 0x000fe4000f8e00ff */
[----:B------:R-:W-:-:S03]  /*1a90*/  UIADD3 UR7, -UR37, UR4, URZ ;  /* 0x0000000425077290 */ /* 0x000fc6000fffe13f */
[-C--:B------:R-:W-:Y:S01]  /*1aa0*/  IABS R0, R3.reuse ;  /* 0x0000000300007213 */ /* 0x080fe20000000000 */
[----:B------:R-:W-:Y:S01]  /*1ab0*/  UMOV UR4, URZ ;  /* 0x0000003f00047c82 */ /* 0x000fe20008000000 */
[----:B------:R-:W-:Y:S01]  /*1ac0*/  IABS R5, R3 ;  /* 0x0000000300057213 */ /* 0x000fe20000000000 */
[----:B------:R-:W-:Y:S01]  /*1ad0*/  IMAD.U32 R4, RZ, RZ, UR7 ;  /* 0x00000007ff047e24 */ /* 0x000fe2000f8e00ff */
[----:B------:R-:W-:Y:S01]  /*1ae0*/  R2UR UR11, R0 ;  /* 0x00000000000b72ca */ /* 0x000fe200000e0000 */
[----:B------:R-:W-:-:S03]  /*1af0*/  ULOP3.LUT UR7, UR7, UR10, URZ, 0x3c, !UPT ;  /* 0x0000000a07077292 */ /* 0x000fc6000f8e3c3f */
[----:B------:R-:W-:-:S05]  /*1b00*/  IABS R4, R4 ;  /* 0x0000000400047213 */ /* 0x000fca0000000000 */
[----:B------:R-:W-:-:S04]  /*1b10*/  IMAD.MOV.U32 R3, RZ, RZ, R4 ;  /* 0x000000ffff037224 */ /* 0x000fc800078e0004 */
        /* <DEDUP_REMOVED lines=23> */
.L_x_1081:
[----:B------:R-:W-:Y:S01]  /*1c90*/  UIMAD UR37, UR38, UR4, UR37 ;  /* 0x00000004262572a4 */ /* 0x000fe2000f8e0225 */
[----:B------:R-:W-:Y:S01]  /*1ca0*/  IMAD.U32 R88, RZ, RZ, UR6 ;  /* 0x00000006ff587e24 */ /* 0x000fe2000f8e00ff */
[----:B------:R-:W-:Y:S01]  /*1cb0*/  PLOP3.LUT P0, PT, PT, PT, PT, 0x80, 0x0 ;  /* 0x000000000000781c */ /* 0x000fe20003f0f070 */
[----:B------:R-:W-:Y:S01]  /*1cc0*/  IMAD.U32 R3, RZ, RZ, UR4 ;  /* 0x00000004ff037e24 */ /* 0x000fe2000f8e00ff */
[----:B------:R-:W-:Y:S01]  /*1cd0*/  CS2R R134, SRZ ;  /* 0x0000000000867805 */ /* 0x000fe2000001ff00 */
[----:B------:R-:W-:Y:S01]  /*1ce0*/  IMAD.MOV.U32 R2, RZ, RZ, RZ ;  /* 0x000000ffff027224 */ /* 0x000fe200078e00ff */
[----:B------:R-:W-:Y:S01]  /*1cf0*/  CS2R R132, SRZ ;  /* 0x0000000000847805 */ /* 0x000fe2000001ff00 */
[----:B------:R-:W-:Y:S01]  /*1d00*/  IMAD.MOV.U32 R0, RZ, RZ, RZ ;  /* 0x000000ffff007224 */ /* 0x000fe200078e00ff */
[----:B------:R-:W-:Y:S02]  /*1d10*/  VIADDMNMX R88, R3, UR37, R88, PT ;  /* 0x0000002503587c46 */ /* 0x000fe4000b800158 */
[----:B------:R-:W-:-:S02]  /*1d20*/  CS2R R130, SRZ ;  /* 0x0000000000827805 */ /* 0x000fc4000001ff00 */
[----:B------:R-:W-:Y:S02]  /*1d30*/  CS2R R128, SRZ ;  /* 0x0000000000807805 */ /* 0x000fe4000001ff00 */
[----:B------:R-:W-:Y:S02]  /*1d40*/  CS2R R126, SRZ ;  /* 0x00000000007e7805 */ /* 0x000fe4000001ff00 */
[----:B------:R-:W-:Y:S02]  /*1d50*/  ISETP.GT.AND P1, PT, R88, UR37, PT ;  /* 0x0000002558007c0c */ /* 0x000fe4000bf24270 */
        /* <DEDUP_REMOVED lines=20> */
[----:B------:R-:W0:Y:S02]  /*1ea0*/  S2R R4, SR_TID.X ;  /* 0x0000000000047919 */ /* 0x000e240000002100 */
[----:B0-----:R-:W-:-:S05]  /*1eb0*/  VIADD R5, R4, 0xffffff80 ;  /* 0xffffff8004057836 */ /* 0x001fca0000000000 */
[----:B------:R-:W-:-:S04]  /*1ec0*/  SHF.R.S32.HI R4, RZ, 0x1f, R5 ;  /* 0x0000001fff047819 */ /* 0x000fc80000011405 */
[----:B------:R-:W-:-:S04]  /*1ed0*/  LEA.HI R4, R4, R5, RZ, 0x7 ;  /* 0x0000000504047211 */ /* 0x000fc800078f38ff */
[----:B------:R-:W-:-:S05]  /*1ee0*/  SHF.R.S32.HI R4, RZ, 0x7, R4 ;  /* 0x00000007ff047819 */ /* 0x000fca0000011404 */
[----:B------:R-:W0:Y:S02]  /*1ef0*/  SHFL.IDX PT, R0, R4, RZ, 0x1f ;  /* 0x00001fff04007589 */ /* 0x000e2400000e0000 */
[----:B0-----:R-:W-:-:S13]  /*1f00*/  R2UR UR45, R0 ;  /* 0x00000000002d72ca */ /* 0x001fda00000e0000 */
[----:B------:R-:W-:-:S04]  /*1f10*/  UIMAD.WIDE UR4, UR45, 0x55555556, URZ ;  /* 0x555555562d0478a5 */ /* 0x000fc8000f8e023f */
[----:B------:R-:W-:Y:S02]  /*1f20*/  ULEA.HI UR54, UR5, UR5, URZ, 0x1 ;  /* 0x0000000505367291 */ /* 0x000fe4000f8f083f */
[----:B------:R-:W-:Y:S02]  /*1f30*/  UIADD3 UR5, UR42, 0x21800, URZ ;  /* 0x000218002a057890 */ /* 0x000fe4000fffe03f */
[----:B------:R-:W-:Y:S02]  /*1f40*/  UIMAD UR54, UR54, -0x3, UR45 ;  /* 0xfffffffd363678a4 */ /* 0x000fe4000f8e022d */
[----:B------:R-:W-:Y:S02]  /*1f50*/  ULOP3.LUT UP0, URZ, UR5, 0x3ff, URZ, 0xc0, !UPT ;  /* 0x000003ff053f7892 */ /* 0x000fe4000f80c03f */
[----:B------:R-:W-:Y:S02]  /*1f60*/  ULEA UR4, UR54, UR42, 0xc ;  /* 0x0000002a36047291 */ /* 0x000fe4000f8e603f */
[----:B------:R-:W-:-:S02]  /*1f70*/  ULEA UR5, UR54, UR5, 0xd ;  /* 0x0000000536057291 */ /* 0x000fc4000f8e683f */
[----:B------:R-:W-:Y:S01]  /*1f80*/  PLOP3.LUT P0, PT, PT, PT, UP0, 0x80, 0x0 ;  /* 0x000000000000781c */ /* 0x000fe20003f0f008 */
[----:B------:R-:W-:Y:S02]  /*1f90*/  UIADD3 UR4, UR4, 0xc400, URZ ;  /* 0x0000c40004047890 */ /* 0x000fe4000fffe03f */
[----:B------:R-:W-:Y:S02]  /*1fa0*/  USHF.R.U32.HI UR5, URZ, 0x4, UR5 ;  /* 0x000000043f057899 */ /* 0x000fe40008011605 */
[----:B------:R-:W-:Y:S02]  /*1fb0*/  USHF.R.U32.HI UR4, URZ, 0x4, UR4 ;  /* 0x000000043f047899 */ /* 0x000fe40008011604 */
[----:B------:R-:W-:Y:S02]  /*1fc0*/  ULOP3.LUT UR44, UR5, 0x3fff, URZ, 0xc0, !UPT ;  /* 0x00003fff052c7892 */ /* 0x000fe4000f8ec03f */
[----:B------:R-:W-:-:S04]  /*1fd0*/  ULOP3.LUT UR56, UR4, 0x3fff, URZ, 0xc0, !UPT ;  /* 0x00003fff04387892 */ /* 0x000fc8000f8ec03f */
[----:B------:R-:W-:Y:S08]  /*1fe0*/  @!P0 BRA `(.L_x_1083) ;  /* 0x0000000000408947 */ /* 0x000ff00003800000 */
        /* <DEDUP_REMOVED lines=16> */
.L_x_1083:
[----:B------:R-:W-:Y:S01]  /*20f0*/  ULEA.HI UR4, UR49, UR49, URZ, 0x1 ;  /* 0x0000003131047291 */ /* 0x000fe2000f8f083f */
[----:B------:R-:W-:-:S03]  /*2100*/  IMAD.U32 R2, RZ, RZ, UR50 ;  /* 0x00000032ff027e24 */ /* 0x000fc6000f8e00ff */
[----:B------:R-:W-:Y:S02]  /*2110*/  ULOP3.LUT UR4, UR4, 0xfffffffe, URZ, 0xc0, !UPT ;  /* 0xfffffffe04047892 */ /* 0x000fe4000f8ec03f */
[----:B------:R-:W-:Y:S02]  /*2120*/  ISETP.NE.AND P0, PT, R2, 0x3, PT ;  /* 0x000000030200780c */ /* 0x000fe40003f05270 */
[----:B------:R-:W-:-:S06]  /*2130*/  UIADD3 UR4, UR49, -UR4, URZ ;  /* 0x8000000431047290 */ /* 0x000fcc000fffe03f */
[----:B------:R-:W-:-:S05]  /*2140*/  IMAD.U32 R0, RZ, RZ, UR4 ;  /* 0x00000004ff007e24 */ /* 0x000fca000f8e00ff */
[----:B------:R-:W-:-:S04]  /*2150*/  SHF.L.U32 R0, R0, 0x1f, RZ ;  /* 0x0000001f00007819 */ /* 0x000fc800000006ff */
[----:B------:R-:W0:Y:S02]  /*2160*/  SYNCS.PHASECHK.TRANS64.TRYWAIT P1, [UR42+0x2d800], R0 ;  /* 0x02d80000ff0075a7 */ /* 0x000e24000802016a */
[----:B0-----:R-:W-:Y:S05]  /*2170*/  @!P1 BRA `(.L_x_1084) ;  /* 0x0000017c00c09947 */ /* 0x001fea0003800000 */
.L_x_1304:
[----:B------:R-:W-:Y:S05]  /*2180*/  @!P0 BRA `(.L_x_1085) ;  /* 0x0000000000048947 */ /* 0x000fea0003800000 */
[----:B------:R-:W-:Y:S01]  /*2190*/  BPT.TRAP 0x1 ;  /* 0x000000040000795c */ /* 0x000fe20000300000 */
.L_x_1085:
[----:B------:R-:W-:Y:S02]  /*21a0*/  IMAD.U32 R90, RZ, RZ, UR48 ;  /* 0x00000030ff5a7e24 */ /* 0x000fe4000f8e00ff */
[----:B0-----:R-:W-:-:S03]  /*21b0*/  IMAD.U32 R3, RZ, RZ, UR51 ;  /* 0x00000033ff037e24 */ /* 0x001fc6000f8e00ff */
[----:B------:R-:W-:Y:S02]  /*21c0*/  LEA R90, R90, UR42, 0x3 ;  /* 0x0000002a5a5a7c11 */ /* 0x000fe4000f8e18ff */
[----:B------:R-:W-:-:S04]  /*21d0*/  SHF.L.U32 R3, R3, 0x1f, RZ ;  /* 0x0000001f03037819 */ /* 0x000fc800000006ff */
[----:B------:R0:W1:Y:S01]  /*21e0*/  SYNCS.PHASECHK.TRANS64.TRYWAIT P2, [R90+URZ+0x2d830], R3 ;  /* 0x02d830035a0075a7 */ /* 0x000062000804017f */
[----:B------:R-:W-:Y:S05]  /*21f0*/  @!P0 BRA `(.L_x_1086) ;  /* 0x0000000000048947 */ /* 0x000fea0003800000 */
[----:B------:R-:W-:Y:S01]  /*2200*/  BPT.TRAP 0x1 ;  /* 0x000000040000795c */ /* 0x000fe20000300000 */
.L_x_1086:
[----:B------:R-:W2:Y:S02]  /*2210*/  S2R R0, SR_TID.X ;  /* 0x0000000000007919 */ /* 0x000ea40000002100 */
[----:B--2---:R-:W-:Y:S01]  /*2220*/  LOP3.LUT P1, RZ, R0, 0x7f, RZ, 0xc0, !PT ;  /* 0x0000007f00ff7812 */ /* 0x004fe2000782c0ff */
[----:B-1----:R-:W-:-:S12]  /*2230*/  @P2 BRA `(.L_x_1087) ;  /* 0x0000000000082947 */ /* 0x002fd80003800000 */
[----:B------:R-:W1:Y:S02]  /*2240*/  SYNCS.PHASECHK.TRANS64.TRYWAIT P2, [R90+URZ+0x2d830], R3 ;  /* 0x02d830035a0075a7 */ /* 0x000e64000804017f */
[----:B-1----:R-:W-:Y:S05]  /*2250*/  @!P2 BRA `(.L_x_1088) ;  /* 0x0000017c00a0a947 */ /* 0x002fea0003800000 */
.L_x_1087:
[----:B------:R-:W-:Y:S05]  /*2260*/  WARPSYNC.ALL ;  /* 0x0000000000007948 */ /* 0x000fea0003800000 */
[----:B------:R-:W-:Y:S01]  /*2270*/  UIADD3 UR4, UR42, 0x15400, URZ ;  /* 0x000154002a047890 */ /* 0x000fe2000fffe03f */
[----:B------:R-:W-:Y:S01]  /*2280*/  WARPGROUP.ARRIVE ;  /* 0x00000000000079c5 */ /* 0x000fe20000000000 */
[----:B------:R-:W-:Y:S01]  /*2290*/  UMOV UR5, 0x80000020 ;  /* 0x8000002000057882 */ /* 0x000fe20000000000 */
[----:B------:R-:W-:Y:S01]  /*22a0*/  UMOV UR7, 0x80000020 ;  /* 0x8000002000077882 */ /* 0x000fe20000000000 */
[----:B------:R-:W-:Y:S01]  /*22b0*/  USHF.R.U32.HI UR4, URZ, 0x4, UR4 ;  /* 0x000000043f047899 */ /* 0x000fe20008011604 */
[----:B01----:R-:W-:Y:S01]  /*22c0*/  @!P1 VIADD R90, R90, 0x2d840 ;  /* 0x0002d8405a5a9836 */ /* 0x003fe20000000000 */
[----:B------:R-:W-:Y:S01]  /*22d0*/  UMOV UR9, 0x80000020 ;  /* 0x8000002000097882 */ /* 0x000fe20000000000 */
[----:B------:R-:W-:Y:S01]  /*22e0*/  UMOV UR11, 0x80000020 ;  /* 0x80000020000b7882 */ /* 0x000fe20000000000 */
[----:B------:R-:W-:Y:S01]  /*22f0*/  ULOP3.LUT UR4, UR4, 0x3fff, URZ, 0xc0, !UPT ;  /* 0x00003fff04047892 */ /* 0x000fe2000f8ec03f */
[----:B------:R-:W-:Y:S01]  /*2300*/  UMOV UR13, 0x80000020 ;  /* 0x80000020000d7882 */ /* 0x000fe20000000000 */
[----:B------:R-:W-:-:S02]  /*2310*/  UMOV UR15, 0x80000020 ;  /* 0x80000020000f7882 */ /* 0x000fc40000000000 */
[----:B------:R-:W-:Y:S01]  /*2320*/  ULOP3.LUT UR32, UR4, 0x10000, URZ, 0xfc, !UPT ;  /* 0x0001000004207892 */ /* 0x000fe2000f8efc3f */
[----:B------:R-:W-:Y:S01]  /*2330*/  @!P1 PRMT R90, RZ, 0x654, R90 ;  /* 0x00000654ff5a9816 */ /* 0x000fe2000000005a */
[----:B------:R-:W-:Y:S02]  /*2340*/  ULOP3.LUT UR4, UR56, 0x10000, URZ, 0xfc, !UPT ;  /* 0x0001000038047892 */ /* 0x000fe4000f8efc3f */
[----:B------:R-:W-:Y:S02]  /*2350*/  UIMAD UR6, UR48, 0x600, UR32 ;  /* 0x00000600300678a4 */ /* 0x000fe4000f8e0220 */
[----:B------:R-:W-:Y:S02]  /*2360*/  UIADD3 UR8, UR4, 0x2, URZ ;  /* 0x0000000204087890 */ /* 0x000fe4000fffe03f */
[----:B------:R-:W-:Y:S02]  /*2370*/  UIADD3 UR10, UR6, 0x2, URZ ;  /* 0x00000002060a7890 */ /* 0x000fe4000fffe03f */
[----:B------:R-:W-:-:S02]  /*2380*/  UIADD3 UR12, UR4, 0x300, URZ ;  /* 0x00000300040c7890 */ /* 0x000fc4000fffe03f */
[----:B------:R-:W-:Y:S02]  /*2390*/  UIADD3 UR14, UR6, 0x200, URZ ;  /* 0x00000200060e7890 */ /* 0x000fe4000fffe03f */
[----:B------:R-:W-:Y:S01]  /*23a0*/  HGMMA.64x128x16.F32.BF16 R24, gdesc[UR4], RZ, !UPT, gsb0 ;  /* 0x01e00000041879f0 */ /* 0x000fe2000c0018ff */
        /* <DEDUP_REMOVED lines=12> */
[----:B------:R-:W-:Y:S01]  /*2470*/  ULDC UR7, c[0x0][0x448] ;  /* 0x0001120000077ab9 */ /* 0x000fe20000000800 */
[----:B------:R-:W-:Y:S01]  /*2480*/  ULDC UR6, c[0x0][0x9d8] ;  /* 0x0002760000067ab9 */ /* 0x000fe20000000800 */
[----:B------:R-:W-:Y:S01]  /*2490*/  UISETP.NE.AND UP0, UPT, UR7, 0x1, UPT ;  /* 0x000000010700788c */ /* 0x000fe2000bf05270 */
[----:B------:R-:W-:Y:S02]  /*24a0*/  ULDC UR33, c[0x0][0x9dc] ;  /* 0x0002770000217ab9 */ /* 0x000fe40000000800 */
[----:B------:R-:W-:-:S03]  /*24b0*/  ULOP3.LUT UR33, URZ, UR33, URZ, 0x33, !UPT ;  /* 0x000000213f217292 */ /* 0x000fc6000f8e333f */
[----:B------:R-:W-:Y:S02]  /*24c0*/  PLOP3.LUT P2, PT, PT, PT, UP0, 0x80, 0x0 ;  /* 0x000000000000781c */ /* 0x000fe40003f4f008 */
[----:B------:R-:W-:-:S03]  /*24d0*/  PLOP3.LUT P3, PT, PT, PT, UP0, 0x80, 0x0 ;  /* 0x000000000000781c */ /* 0x000fc60003f6f008 */
[----:B------:R-:W-:Y:S01]  /*24e0*/  @UP0 ULDC UR7, c[0x0][0x44c] ;  /* 0x0001130000070ab9 */ /* 0x000fe20000000800 */
        /* <DEDUP_REMOVED lines=17> */
[----:B------:R-:W-:Y:S01]  /*2600*/  FMUL.FTZ R55, R65, UR6 ;  /* 0x0000000641377c20 */ /* 0x000fe20008410000 */
[----:B------:R-:W-:Y:S02]  /*2610*/  VIADD R65, R136, UR40 ;  /* 0x0000002888417c36 */ /* 0x000fe40008000000 */
[----:B------:R-:W-:Y:S01]  /*2620*/  FMUL.FTZ R91, R29, UR6 ;  /* 0x000000061d5b7c20 */ /* 0x000fe20008410000 */
[----:B------:R-:W-:Y:S01]  /*2630*/  FMUL.FTZ R12, R46, UR6 ;  /* 0x000000062e0c7c20 */ /* 0x000fe20008410000 */
[----:B------:R-:W-:Y:S01]  /*2640*/  FMUL.FTZ R13, R47, UR6 ;  /* 0x000000062f0d7c20 */ /* 0x000fe20008410000 */
[----:B------:R-:W-:Y:S01]  /*2650*/  @P2 IMAD.HI.U32 R29, R65, UR7, RZ ;  /* 0x00000007411d2c27 */ /* 0x000fe2000f8e00ff */
[----:B------:R-:W-:-:S03]  /*2660*/  @UP0 ULDC UR7, c[0x0][0x450] ;  /* 0x0001140000070ab9 */ /* 0x000fc60000000800 */
[----:B------:R-:W-:Y:S01]  /*2670*/  FMUL.FTZ R46, R48, UR6 ;  /* 0x00000006302e7c20 */ /* 0x000fe20008410000 */
[----:B------:R-:W-:Y:S01]  /*2680*/  FMUL.FTZ R47, R49, UR6 ;  /* 0x00000006312f7c20 */ /* 0x000fe20008410000 */
[----:B------:R-:W-:Y:S01]  /*2690*/  FMUL.FTZ R3, R27, UR6 ;  /* 0x000000061b037c20 */ /* 0x000fe20008410000 */
[----:B------:R-:W-:Y:S01]  /*26a0*/  @P3 SHF.R.U32.HI R65, RZ, UR7, R29 ;  /* 0x00000007ff413c19 */ /* 0x000fe2000801161d */
        /* <DEDUP_REMOVED lines=54> */
[----:B------:R-:W0:Y:S01]  /*2a10*/  SHFL.IDX PT, R43, R65, RZ, 0x1c1f ;  /* 0x001c1fff412b7589 */ /* 0x000e2200000e0000 */
[----:B------:R-:W-:Y:S01]  /*2a20*/  FMUL.FTZ R30, R86, UR6 ;  /* 0x00000006561e7c20 */ /* 0x000fe20008410000 */
[----:B------:R-:W-:Y:S01]  /*2a30*/  FMUL.FTZ R29, R87, UR6 ;  /* 0x00000006571d7c20 */ /* 0x000fe20008410000 */
[----:B------:R-:W-:Y:S01]  /*2a40*/  IMAD.MOV.U32 R41, RZ, RZ, -0x80 ;  /* 0xffffff80ff297424 */ /* 0x000fe200078e00ff */
[----:B------:R-:W-:Y:S01]  /*2a50*/  ULDC.64 UR6, c[0x0][0x9e0] ;  /* 0x0002780000067ab9 */ /* 0x000fe20000000a00 */
[----:B------:R-:W1:Y:S01]  /*2a60*/  MUFU.TANH R0, R0 ;  /* 0x0000000000007308 */ /* 0x000e620000002400 */
[----:B------:R-:W-:Y:S01]  /*2a70*/  UISETP.GE.AND UP1, UPT, UR7, 0x1, UPT ;  /* 0x000000010700788c */ /* 0x000fe2000bf26270 */
[C---:B------:R-:W-:Y:S01]  /*2a80*/  IMAD R71, R88.reuse, R41, 0x80 ;  /* 0x0000008058477424 */ /* 0x040fe200078e0229 */
[----:B------:R2:W-:Y:S01]  /*2a90*/  @!P1 SYNCS.ARRIVE.TRANS64.RED.A1T0 RZ, [R90+URZ], RZ ;  /* 0x000000ff5aff99a7 */ /* 0x0005e2000810043f */
[----:B------:R-:W-:Y:S01]  /*2aa0*/  IMAD.U32 R41, RZ, RZ, UR47 ;  /* 0x0000002fff297e24 */ /* 0x000fe2000f8e00ff */
[----:B------:R-:W-:-:S02]  /*2ab0*/  LEA R67, R88, 0xffffff80, 0x7 ;  /* 0xffffff8058437811 */ /* 0x000fc400078e38ff */
[----:B------:R-:W-:Y:S01]  /*2ac0*/  PLOP3.LUT P2, PT, PT, PT, UP1, 0x40, 0x0 ;  /* 0x000000000000781c */ /* 0x000fe20003f4e818 */
[----:B------:R-:W3:Y:S01]  /*2ad0*/  MUFU.TANH R89, R89 ;  /* 0x0000005900597308 */ /* 0x000ee20000002400 */
[C-C-:B------:R-:W-:Y:S02]  /*2ae0*/  IADD3 R40, -R16.reuse, 0x1, R71.reuse ;  /* 0x0000000110287810 */ /* 0x140fe40007ffe147 */
[----:B------:R-:W-:Y:S02]  /*2af0*/  IADD3 R76, -R16, UR39, R71 ;  /* 0x00000027104c7c10 */ /* 0x000fe4000fffe147 */
[----:B------:R-:W-:-:S03]  /*2b00*/  IADD3 R40, -R41, UR39, R40 ;  /* 0x0000002729287c10 */ /* 0x000fc6000fffe128 */
[----:B------:R-:W4:Y:S02]  /*2b10*/  MUFU.TANH R2, R2 ;  /* 0x0000000200027308 */ /* 0x000f240000002400 */
[C---:B------:R-:W-:Y:S02]  /*2b20*/  VIADD R73, R40.reuse, UR6 ;  /* 0x0000000628497c36 */ /* 0x040fe40008000000 */
[----:B------:R-:W-:-:S03]  /*2b30*/  VIADD R78, R40, UR33 ;  /* 0x00000021284e7c36 */ /* 0x000fc60008000000 */
[----:B0-----:R-:W-:Y:S01]  /*2b40*/  VIADDMNMX R69, R43, R73, R76, PT ;  /* 0x000000492b457246 */ /* 0x001fe2000380014c */
[----:B------:R-:W0:Y:S01]  /*2b50*/  MUFU.TANH R3, R3 ;  /* 0x0000000300037308 */ /* 0x000e220000002400 */
[----:B------:R-:W-:-:S07]  /*2b60*/  IMAD.IADD R70, R78, 0x1, R43 ;  /* 0x000000014e467824 */ /* 0x000fce00078e022b */
        /* <DEDUP_REMOVED lines=61> */
[----:B------:R-:W-:Y:S01]  /*2f40*/  IMAD.U32 R40, RZ, RZ, UR47 ;  /* 0x0000002fff287e24 */ /* 0x000fe2000f8e00ff */
[----:B------:R-:W-:Y:S04]  /*2f50*/  BSSY B0, `(.L_x_1090) ;  /* 0x0000011000007945 */ /* 0x000fe80003800000 */
[----:B------:R-:W-:-:S04]  /*2f60*/  IADD3 R40, -R40, UR39, R43 ;  /* 0x0000002728287c10 */ /* 0x000fc8000fffe12b */
        /* <DEDUP_REMOVED lines=10> */
.L_x_1091:
[----:B------:R-:W-:-:S06]  /*3010*/  UISETP.NE.AND UP2, UPT, UR7, 0x1, UPT ;  /* 0x000000010700788c */ /* 0x000fcc000bf45270 */
[----:B------:R-:W-:-:S05]  /*3020*/  PLOP3.LUT P2, PT, PT, PT, UP2, 0x80, 0x0 ;  /* 0x000000000000781c */ /* 0x000fca0003f4f028 */
[----:B------:R-:W-:-:S08]  /*3030*/  @UP2 ULDC.64 UR10, c[0x0][0x9e8] ;  /* 0x00027a00000a2ab9 */ /* 0x000fd00000000a00 */
[----:B------:R-:W-:-:S05]  /*3040*/  @P2 IMAD.HI.U32 R41, R40, UR10, RZ ;  /* 0x0000000a28292c27 */ /* 0x000fca000f8e00ff */
[----:B------:R-:W-:-:S07]  /*3050*/  @P2 SHF.R.U32.HI R40, RZ, UR11, R41 ;  /* 0x0000000bff282c19 */ /* 0x000fce0008011629 */
.L_x_1092:
[----:B------:R-:W-:Y:S05]  /*3060*/  BSYNC B0 ;  /* 0x0000000000007941 */ /* 0x000fea0003800000 */
.L_x_1090:
[----:B------:R-:W-:-:S04]  /*3070*/  IMAD R41, R40, UR7, -R67 ;  /* 0x0000000728297c24 */ /* 0x000fc8000f8e0a43 */
[----:B------:R-:W-:-:S05]  /*3080*/  IMAD.IADD R41, R41, 0x1, -R16 ;  /* 0x0000000129297824 */ /* 0x000fca00078e0a10 */
[----:B------:R-:W-:Y:S02]  /*3090*/  VIMNMX R70, R70, R41, !PT ;  /* 0x0000002946467248 */ /* 0x000fe40007fe0100 */
[----:B------:R-:W-:-:S07]  /*30a0*/  VIADDMNMX R69, R41, UR7, R69, PT ;  /* 0x0000000729457c46 */ /* 0x000fce000b800145 */
.L_x_1089:
[----:B------:R-:W2:Y:S01]  /*30b0*/  LDL.LU R72, [R1] ;  /* 0x0000000001487983 */ /* 0x000ea20000300800 */
[C---:B------:R-:W-:Y:S02]  /*30c0*/  ISETP.GE.AND P4, PT, R71.reuse, 0x9, PT ;  /* 0x000000094700780c */ /* 0x040fe40003f86270 */
[C---:B------:R-:W-:Y:S01]  /*30d0*/  ISETP.GE.AND P2, PT, R71.reuse, 0x2, PT ;  /* 0x000000024700780c */ /* 0x040fe20003f46270 */
[----:B------:R-:W1:Y:S01]  /*30e0*/  SHFL.IDX PT, R65, R65, 0x1, 0x1c1f ;  /* 0x003c1f0041417f89 */ /* 0x000e6200000e0000 */
[----:B------:R-:W-:Y:S02]  /*30f0*/  ISETP.GE.AND P5, PT, R71, 0xa, PT ;  /* 0x0000000a4700780c */ /* 0x000fe40003fa6270 */
[----:B------:R-:W-:-:S04]  /*3100*/  ISETP.GT.AND P3, PT, R70, 0x1, !P2 ;  /* 0x000000014600780c */ /* 0x000fc80005764270 */
[----:B------:R-:W-:-:S04]  /*3110*/  ISETP.LT.OR P3, PT, R69, 0x2, P3 ;  /* 0x000000024500780c */ /* 0x000fc80001f61670 */
[----:B------:R-:W-:Y:S02]  /*3120*/  FSEL R89, R89, -INF , !P3 ;  /* 0xff80000059597808 */ /* 0x000fe40005800000 */
[----:B------:R-:W-:-:S04]  /*3130*/  ISETP.GT.AND P3, PT, R70, 0x9, !P5 ;  /* 0x000000094600780c */ /* 0x000fc80006f64270 */
[----:B------:R-:W-:-:S04]  /*3140*/  ISETP.LT.OR P3, PT, R69, 0xa, P3 ;  /* 0x0000000a4500780c */ /* 0x000fc80001f61670 */
[----:B0-----:R-:W-:Y:S02]  /*3150*/  FSEL R91, R91, -INF , !P3 ;  /* 0xff8000005b5b7808 */ /* 0x001fe40005800000 */
[----:B-1----:R-:W-:Y:S01]  /*3160*/  VIADDMNMX R76, R65, R73, R76, PT ;  /* 0x00000049414c7246 */ /* 0x002fe2000380014c */
[----:B------:R-:W-:Y:S01]  /*3170*/  IMAD.IADD R78, R78, 0x1, R65 ;  /* 0x000000014e4e7824 */ /* 0x000fe200078e0241 */
[----:B--2---:R-:W-:-:S04]  /*3180*/  LOP3.LUT R72, R72, 0xfffffffd, RZ, 0xc0, !PT ;  /* 0xfffffffd48487812 */ /* 0x004fc800078ec0ff */
[----:B------:R-:W-:Y:S02]  /*3190*/  @P4 LOP3.LUT R72, R72, 0x2, RZ, 0xfc, !PT ;  /* 0x0000000248484812 */ /* 0x000fe400078efcff */
[----:B------:R-:W-:Y:S02]  /*31a0*/  ISETP.GT.AND P4, PT, R70, 0x8, !P4 ;  /* 0x000000084600780c */ /* 0x000fe40006784270 */
[----:B------:R-:W-:Y:S02]  /*31b0*/  LOP3.LUT R72, R72, 0xfffffffb, RZ, 0xc0, !PT ;  /* 0xfffffffb48487812 */ /* 0x000fe400078ec0ff */
[----:B------:R-:W-:Y:S02]  /*31c0*/  ISETP.LT.OR P4, PT, R69, 0x9, P4 ;  /* 0x000000094500780c */ /* 0x000fe40002781670 */
[----:B------:R-:W-:Y:S02]  /*31d0*/  @P5 LOP3.LUT R72, R72, 0x4, RZ, 0xfc, !PT ;  /* 0x0000000448485812 */ /* 0x000fe400078efcff */
[----:B------:R-:W-:-:S02]  /*31e0*/  ISETP.GE.AND P5, PT, R71, 0x11, PT ;  /* 0x000000114700780c */ /* 0x000fc40003fa6270 */
[----:B------:R-:W-:Y:S02]  /*31f0*/  FSEL R92, R92, -INF , !P4 ;  /* 0xff8000005c5c7808 */ /* 0x000fe40006000000 */
        /* <DEDUP_REMOVED lines=9> */
[----:B------:R-:W-:Y:S02]  /*3290*/  ISETP.GE.AND P4, PT, R71, 0x19, PT ;  /* 0x000000194700780c */ /* 0x000fe40003f86270 */
[----:B------:R-:W-:Y:S02]  /*32a0*/  ISETP.LT.OR P3, PT, R69, 0x12, P3 ;  /* 0x000000124500780c */ /* 0x000fe40001f61670 */
[----:B------:R-:W-:Y:S02]  /*32b0*/  LOP3.LUT R72, R72, 0xfeffffff, RZ, 0xc0, !PT ;  /* 0xfeffffff48487812 */ /* 0x000fe400078ec0ff */
        /* <DEDUP_REMOVED lines=152> */
[----:B------:R-:W-:-:S03]  /*3c40*/  ISETP.GT.AND P6, PT, R70, 0x79, !P6 ;  /* 0x000000794600780c */ /* 0x000fc600077c4270 */
[----:B------:R0:W-:Y:S01]  /*3c50*/  STL [R1], R72 ;  /* 0x0000004801007387 */ /* 0x0001e20000100800 */
[----:B------:R-:W-:-:S04]  /*3c60*/  ISETP.LT.OR P6, PT, R69, 0x7a, P6 ;  /* 0x0000007a4500780c */ /* 0x000fc800037c1670 */
[----:B------:R-:W-:Y:S02]  /*3c70*/  FSEL R0, R66, -INF , !P6 ;  /* 0xff80000042007808 */ /* 0x000fe40007000000 */
[----:B------:R-:W-:-:S13]  /*3c80*/  PLOP3.LUT P6, PT, PT, PT, UP1, 0x40, 0x0 ;  /* 0x000000000000781c */ /* 0x000fda0003fce818 */
[----:B0-----:R-:W-:Y:S05]  /*3c90*/  @P6 BRA `(.L_x_1093) ;  /* 0x0000000000646947 */ /* 0x001fea0003800000 */
        /* <DEDUP_REMOVED lines=14> */
.L_x_1095:
[----:B------:R-:W-:-:S06]  /*3d80*/  UISETP.NE.AND UP2, UPT, UR7, 0x1, UPT ;  /* 0x000000010700788c */ /* 0x000fcc000bf45270 */
[----:B------:R-:W-:-:S05]  /*3d90*/  PLOP3.LUT P6, PT, PT, PT, UP2, 0x80, 0x0 ;  /* 0x000000000000781c */ /* 0x000fca0003fcf028 */
[----:B------:R-:W-:-:S08]  /*3da0*/  @UP2 ULDC.64 UR10, c[0x0][0x9e8] ;  /* 0x00027a00000a2ab9 */ /* 0x000fd00000000a00 */
[----:B------:R-:W-:Y:S01]  /*3db0*/  @P6 IMAD.HI.U32 R65, R66, UR10, RZ ;  /* 0x0000000a42416c27 */ /* 0x000fe2000f8e00ff */
[----:B------:R-:W-:-:S13]  /*3dc0*/  PLOP3.LUT P6, PT, PT, PT, UP2, 0x80, 0x0 ;  /* 0x000000000000781c */ /* 0x000fda0003fcf028 */
[----:B------:R-:W-:-:S07]  /*3dd0*/  @P6 SHF.R.U32.HI R66, RZ, UR11, R65 ;  /* 0x0000000bff426c19 */ /* 0x000fce0008011641 */
.L_x_1096:
[----:B------:R-:W-:Y:S05]  /*3de0*/  BSYNC B0 ;  /* 0x0000000000007941 */ /* 0x000fea0003800000 */
.L_x_1094:
[----:B------:R-:W-:-:S04]  /*3df0*/  IMAD R67, R66, UR7, -R67 ;  /* 0x0000000742437c24 */ /* 0x000fc8000f8e0a43 */
[----:B------:R-:W-:-:S05]  /*3e00*/  IMAD.IADD R67, R67, 0x1, -R16 ;  /* 0x0000000143437824 */ /* 0x000fca00078e0a10 */
[----:B------:R-:W-:Y:S02]  /*3e10*/  VIMNMX R78, R78, R67, !PT ;  /* 0x000000434e4e7248 */ /* 0x000fe40007fe0100 */
[----:B------:R-:W-:-:S07]  /*3e20*/  VIADDMNMX R76, R67, UR7, R76, PT ;  /* 0x00000007434c7c46 */ /* 0x000fce000b80014c */
.L_x_1093:
        /* <DEDUP_REMOVED lines=9> */
[----:B------:R-:W-:Y:S01]  /*3ec0*/  UMOV UR14, UR40 ;  /* 0x00000028000e7c82 */ /* 0x000fe20008000000 */
[----:B------:R-:W-:Y:S01]  /*3ed0*/  LOP3.LUT P2, RZ, R72, 0x2, RZ, 0xc0, !PT ;  /* 0x0000000248ff7812 */ /* 0x000fe2000784c0ff */
[----:B------:R-:W-:Y:S01]  /*3ee0*/  @UP0 USHF.R.U32.HI UR14, URZ, UR15, UR11 ;  /* 0x0000000f3f0e0299 */ /* 0x000fe2000801160b */
[----:B------:R-:W-:-:S02]  /*3ef0*/  ISETP.GT.AND P4, PT, R78, 0x71, !P4 ;  /* 0x000000714e00780c */ /* 0x000fc40006784270 */
[C---:B------:R-:W-:Y:S01]  /*3f00*/  ISETP.GT.AND P2, PT, R78.reuse, 0x8, !P2 ;  /* 0x000000084e00780c */ /* 0x040fe20005744270 */
[----:B------:R-:W-:Y:S01]  /*3f10*/  UIADD3 UR55, UR55, UR14, URZ ;  /* 0x0000000e37377290 */ /* 0x000fe2000fffe03f */
[----:B------:R-:W-:Y:S02]  /*3f20*/  ISETP.GT.AND P5, PT, R78, 0x78, !P5 ;  /* 0x000000784e00780c */ /* 0x000fe40006fa4270 */
[C---:B------:R-:W-:Y:S01]  /*3f30*/  ISETP.LT.OR P2, PT, R76.reuse, 0x9, P2 ;  /* 0x000000094c00780c */ /* 0x040fe20001741670 */
[----:B------:R-:W-:Y:S01]  /*3f40*/  UIADD3 UR6, UR55, UR6, URZ ;  /* 0x0000000637067290 */ /* 0x000fe2000fffe03f */
[----:B------:R-:W-:Y:S02]  /*3f50*/  ISETP.LT.OR P3, PT, R76, 0x71, P3 ;  /* 0x000000714c00780c */ /* 0x000fe40001f61670 */
[----:B------:R-:W-:Y:S02]  /*3f60*/  FSEL R4, R4, -INF , !P2 ;  /* 0xff80000004047808 */ /* 0x000fe40005000000 */
[----:B------:R-:W-:-:S02]  /*3f70*/  LOP3.LUT P2, RZ, R72, 0x4, RZ, 0xc0, !PT ;  /* 0x0000000448ff7812 */ /* 0x000fc4000784c0ff */
[----:B------:R-:W-:Y:S02]  /*3f80*/  ISETP.LT.OR P4, PT, R76, 0x72, P4 ;  /* 0x000000724c00780c */ /* 0x000fe40002781670 */
[----:B------:R-:W-:Y:S02]  /*3f90*/  ISETP.GT.AND P2, PT, R78, 0x9, !P2 ;  /* 0x000000094e00780c */ /* 0x000fe40005744270 */
[----:B------:R-:W-:Y:S02]  /*3fa0*/  FSEL R81, R25, -INF , !P3 ;  /* 0xff80000019517808 */ /* 0x000fe40005800000 */
[C---:B------:R-:W-:Y:S02]  /*3fb0*/  ISETP.LT.OR P2, PT, R76.reuse, 0xa, P2 ;  /* 0x0000000a4c00780c */ /* 0x040fe40001741670 */
[----:B------:R-:W-:Y:S02]  /*3fc0*/  ISETP.LT.OR P5, PT, R76, 0x79, P5 ;  /* 0x000000794c00780c */ /* 0x000fe40002fa1670 */
[----:B------:R-:W-:-:S02]  /*3fd0*/  FSEL R5, R5, -INF , !P2 ;  /* 0xff80000005057808 */ /* 0x000fc40005000000 */
[----:B------:R-:W-:Y:S02]  /*3fe0*/  ISETP.GT.AND P2, PT, R78, 0x10, !P6 ;  /* 0x000000104e00780c */ /* 0x000fe40007744270 */
[----:B------:R-:W-:Y:S02]  /*3ff0*/  LOP3.LUT P6, RZ, R72, 0x8000, RZ, 0xc0, !PT ;  /* 0x0000800048ff7812 */ /* 0x000fe400078cc0ff */
[----:B------:R-:W-:Y:S02]  /*4000*/  ISETP.LT.OR P2, PT, R76, 0x11, P2 ;  /* 0x000000114c00780c */ /* 0x000fe40001741670 */
[----:B------:R-:W-:Y:S02]  /*4010*/  FSEL R82, R26, -INF , !P4 ;  /* 0xff8000001a527808 */ /* 0x000fe40006000000 */
        /* <DEDUP_REMOVED lines=86> */
[C---:B------:R-:W-:Y:S01]  /*4580*/  LOP3.LUT P6, RZ, R72.reuse, 0x10, RZ, 0xc0, !PT ;  /* 0x0000001048ff7812 */ /* 0x040fe200078cc0ff */
        /* <DEDUP_REMOVED lines=45> */
[--C-:B------:R-:W-:Y:S01]  /*4860*/  FFMA.FTZ R46, R46, UR34, -R79.reuse ;  /* 0x000000222e2e7c23 */ /* 0x100fe2000801084f */
[----:B------:R-:W-:Y:S01]  /*4870*/  ISETP.GT.AND P6, PT, R78, 0x79, !P6 ;  /* 0x000000794e00780c */ /* 0x000fe200077c4270 */
[--C-:B------:R-:W-:Y:S01]  /*4880*/  FFMA.FTZ R71, R89, UR34, -R79.reuse ;  /* 0x0000002259477c23 */ /* 0x100fe2000801084f */
[----:B------:R-:W-:Y:S01]  /*4890*/  FSEL R80, R2, -INF , !P2 ;  /* 0xff80000002507808 */ /* 0x000fe20005000000 */
[--C-:B------:R-:W-:Y:S01]  /*48a0*/  FFMA.FTZ R2, R68, UR34, -R79.reuse ;  /* 0x0000002244027c23 */ /* 0x100fe2000801084f */
[----:B------:R-:W-:Y:S01]  /*48b0*/  LOP3.LUT P2, RZ, R72, 0x4000000, RZ, 0xc0, !PT ;  /* 0x0400000048ff7812 */ /* 0x000fe2000784c0ff */
[--C-:B------:R-:W-:Y:S01]  /*48c0*/  FFMA.FTZ R68, R92, UR34, -R79.reuse ;  /* 0x000000225c447c23 */ /* 0x100fe2000801084f */
[----:B------:R-:W-:Y:S01]  /*48d0*/  FMNMX.FTZ R9, R80, R3, !PT ;  /* 0x0000000350097209 */ /* 0x000fe20007810000 */
[----:B------:R-:W-:Y:S01]  /*48e0*/  MUFU.EX2 R71, R71 ;  /* 0x0000004700477308 */ /* 0x000fe20000000800 */
[----:B------:R-:W-:Y:S01]  /*48f0*/  ISETP.GT.AND P2, PT, R78, 0x69, !P2 ;  /* 0x000000694e00780c */ /* 0x000fe20005744270 */
[--C-:B------:R-:W-:Y:S01]  /*4900*/  FFMA.FTZ R73, R91, UR34, -R79.reuse ;  /* 0x000000225b497c23 */ /* 0x100fe2000801084f */
[----:B------:R-:W-:Y:S01]  /*4910*/  FMNMX.FTZ R70, R4, R9, !PT ;  /* 0x0000000904467209 */ /* 0x000fe20007810000 */
[--C-:B------:R-:W-:Y:S01]  /*4920*/  FFMA.FTZ R25, R51, UR34, -R79.reuse ;  /* 0x0000002233197c23 */ /* 0x100fe2000801084f */
[----:B------:R-:W-:Y:S01]  /*4930*/  ISETP.LT.OR P2, PT, R76, 0x6a, P2 ;  /* 0x0000006a4c00780c */ /* 0x000fe20001741670 */
[--C-:B------:R-:W-:Y:S01]  /*4940*/  FFMA.FTZ R51, R53, UR34, -R79.reuse ;  /* 0x0000002235337c23 */ /* 0x100fe2000801084f */
[----:B------:R-:W-:Y:S01]  /*4950*/  FMNMX.FTZ R9, R5, R70, !PT ;  /* 0x0000004605097209 */ /* 0x000fe20007810000 */
[----:B------:R-:W0:Y:S01]  /*4960*/  MUFU.EX2 R2, R2 ;  /* 0x0000000200027308 */ /* 0x000e220000000800 */
[----:B------:R-:W-:Y:S01]  /*4970*/  FSEL R78, R24, -INF , !P2 ;  /* 0xff800000184e7808 */ /* 0x000fe20005000000 */
[--C-:B------:R-:W-:Y:S01]  /*4980*/  FFMA.FTZ R24, R50, UR34, -R79.reuse ;  /* 0x0000002232187c23 */ /* 0x100fe2000801084f */
[----:B------:R-:W-:Y:S01]  /*4990*/  FMNMX.FTZ R72, R6, R9, !PT ;  /* 0x0000000906487209 */ /* 0x000fe20007810000 */
[--C-:B------:R-:W-:Y:S01]  /*49a0*/  FFMA.FTZ R50, R54, UR34, -R79.reuse ;  /* 0x0000002236327c23 */ /* 0x100fe2000801084f */
[----:B------:R-:W-:Y:S01]  /*49b0*/  ISETP.LT.OR P6, PT, R76, 0x7a, P6 ;  /* 0x0000007a4c00780c */ /* 0x000fe200037c1670 */
[--C-:B------:R-:W-:Y:S01]  /*49c0*/  FFMA.FTZ R48, R48, UR34, -R79.reuse ;  /* 0x0000002230307c23 */ /* 0x100fe2000801084f */
[----:B------:R-:W-:Y:S01]  /*49d0*/  FMNMX.FTZ R72, R7, R72, !PT ;  /* 0x0000004807487209 */ /* 0x000fe20007810000 */
[----:B------:R-:W1:Y:S01]  /*49e0*/  MUFU.EX2 R68, R68 ;  /* 0x0000004400447308 */ /* 0x000e620000000800 */
        /* <DEDUP_REMOVED lines=8> */
[--C-:B------:R-:W-:Y:S01]  /*4a70*/  FFMA.FTZ R55, R58, UR34, -R79.reuse ;  /* 0x000000223a377c23 */ /* 0x100fe2000801084f */
[----:B------:R-:W-:Y:S01]  /*4a80*/  MUFU.EX2 R73, R73 ;  /* 0x0000004900497308 */ /* 0x000fe20000000800 */
[----:B------:R-:W-:Y:S01]  /*4a90*/  FMNMX.FTZ R40, R10, R9, !PT ;  /* 0x000000090a287209 */ /* 0x000fe20007810000 */
[--C-:B------:R-:W-:Y:S01]  /*4aa0*/  FFMA.FTZ R70, R93, UR34, -R79.reuse ;  /* 0x000000225d467c23 */ /* 0x100fe2000801084f */
[--C-:B------:R-:W-:Y:S01]  /*4ab0*/  FFMA.FTZ R77, R45, UR34, -R79.reuse ;  /* 0x000000222d4d7c23 */ /* 0x100fe2000801084f */
        /* <DEDUP_REMOVED lines=12> */
[----:B------:R-:W-:Y:S01]  /*4b80*/  FFMA.FTZ R0, R0, UR34, -R79 ;  /* 0x0000002200007c23 */ /* 0x000fe2000801084f */
        /* <DEDUP_REMOVED lines=16> */
[----:B------:R-:W-:Y:S03]  /*4c90*/  MUFU.EX2 R75, R75 ;  /* 0x0000004b004b7308 */ /* 0x000fe60000000800 */
[----:B--2---:R-:W-:-:S04]  /*4ca0*/  FMNMX.FTZ R46, R36, R9, !PT ;  /* 0x00000009242e7209 */ /* 0x004fc80007810000 */
[----:B------:R-:W-:Y:S01]  /*4cb0*/  FMNMX.FTZ R9, R37, R46, !PT ;  /* 0x0000002e25097209 */ /* 0x000fe20007810000 */
[----:B------:R2:W-:Y:S03]  /*4cc0*/  MUFU.EX2 R42, R48 ;  /* 0x00000030002a7308 */ /* 0x0005e60000000800 */
[----:B------:R-:W-:-:S04]  /*4cd0*/  FMNMX.FTZ R46, R38, R9, !PT ;  /* 0x00000009262e7209 */ /* 0x000fc80007810000 */
[----:B------:R-:W-:Y:S01]  /*4ce0*/  FMNMX.FTZ R9, R39, R46, !PT ;  /* 0x0000002e27097209 */ /* 0x000fe20007810000 */
[----:B------:R-:W-:Y:S01]  /*4cf0*/  MUFU.EX2 R44, R44 ;  /* 0x0000002c002c7308 */ /* 0x000fe20000000800 */
[----:B--2---:R-:W-:Y:S02]  /*4d00*/  FFMA.FTZ R48, R63, UR34, -R79 ;  /* 0x000000223f307c23 */ /* 0x004fe4000801084f */
[----:B------:R-:W-:-:S04]  /*4d10*/  FMNMX.FTZ R46, R78, R9, !PT ;  /* 0x000000094e2e7209 */ /* 0x000fc80007810000 */
[----:B------:R-:W-:Y:S01]  /*4d20*/  FMNMX.FTZ R9, R81, R46, !PT ;  /* 0x0000002e51097209 */ /* 0x000fe20007810000 */
[----:B------:R-:W-:Y:S01]  /*4d30*/  FFMA.FTZ R46, R61, UR34, -R79 ;  /* 0x000000223d2e7c23 */ /* 0x000fe2000801084f */
[----:B------:R-:W-:Y:S02]  /*4d40*/  MUFU.EX2 R77, R77 ;  /* 0x0000004d004d7308 */ /* 0x000fe40000000800 */
[----:B------:R-:W-:-:S04]  /*4d50*/  FMNMX.FTZ R9, R82, R9, !PT ;  /* 0x0000000952097209 */ /* 0x000fc80007810000 */
[----:B------:R-:W-:Y:S02]  /*4d60*/  FMNMX.FTZ R30, R76, R9, !PT ;  /* 0x000000094c1e7209 */ /* 0x000fe40007810000 */
[----:B------:R-:W-:Y:S02]  /*4d70*/  MUFU.EX2 R41, R41 ;  /* 0x0000002900297308 */ /* 0x000fe40000000800 */
[----:B------:R-:W-:-:S05]  /*4d80*/  FMNMX.FTZ R30, R83, R30, !PT ;  /* 0x0000001e531e7209 */ /* 0x000fca0007810000 */
[----:B------:R-:W2:Y:S01]  /*4d90*/  SHFL.BFLY PT, R9, R30, 0x2, 0x1f ;  /* 0x0c401f001e097f89 */ /* 0x000ea200000e0000 */
[----:B------:R-:W-:Y:S08]  /*4da0*/  MUFU.EX2 R45, R45 ;  /* 0x0000002d002d7308 */ /* 0x000ff00000000800 */
[----:B------:R-:W-:Y:S08]  /*4db0*/  MUFU.EX2 R24, R24 ;  /* 0x0000001800187308 */ /* 0x000ff00000000800 */
[----:B------:R-:W-:Y:S01]  /*4dc0*/  MUFU.EX2 R25, R25 ;  /* 0x0000001900197308 */ /* 0x000fe20000000800 */
[----:B--2---:R-:W-:Y:S01]  /*4dd0*/  FMNMX.FTZ R47, R30, R9, !PT ;  /* 0x000000091e2f7209 */ /* 0x004fe20007810000 */
[----:B------:R-:W-:-:S06]  /*4de0*/  FFMA.FTZ R30, R64, UR34, -R79 ;  /* 0x00000022401e7c23 */ /* 0x000fcc000801084f */
[----:B------:R-:W-:Y:S01]  /*4df0*/  MUFU.EX2 R26, R26 ;  /* 0x0000001a001a7308 */ /* 0x000fe20000000800 */
[----:B------:R-:W2:Y:S07]  /*4e00*/  SHFL.BFLY PT, R54, R47, 0x1, 0x1f ;  /* 0x0c201f002f367f89 */ /* 0x000eae00000e0000 */
[----:B------:R-:W-:Y:S08]  /*4e10*/  MUFU.EX2 R51, R51 ;  /* 0x0000003300337308 */ /* 0x000ff00000000800 */
[----:B------:R-:W-:Y:S08]  /*4e20*/  MUFU.EX2 R50, R50 ;  /* 0x0000003200327308 */ /* 0x000ff00000000800 */
[----:B------:R-:W-:Y:S01]  /*4e30*/  MUFU.EX2 R53, R53 ;  /* 0x0000003500357308 */ /* 0x000fe20000000800 */
[----:B--2---:R-:W-:Y:S01]  /*4e40*/  FMNMX.FTZ R9, R47, R54, !PT ;  /* 0x000000362f097209 */ /* 0x004fe20007810000 */
        /* <DEDUP_REMOVED lines=22> */
[----:B------:R2:W3:Y:S01]  /*4fb0*/  MUFU.EX2 R63, R58 ;  /* 0x0000003a003f7308 */ /* 0x0004e20000000800 */
[--C-:B------:R-:W-:Y:S01]  /*4fc0*/  FFMA.FTZ R21, R21, UR34, -R54.reuse ;  /* 0x0000002215157c23 */ /* 0x100fe20008010836 */
[--C-:B------:R-:W-:Y:S01]  /*4fd0*/  FFMA.FTZ R27, R27, UR34, -R54.reuse ;  /* 0x000000221b1b7c23 */ /* 0x100fe20008010836 */
[--C-:B------:R-:W-:Y:S01]  /*4fe0*/  FFMA.FTZ R28, R28, UR34, -R54.reuse ;  /* 0x000000221c1c7c23 */ /* 0x100fe20008010836 */
[--C-:B------:R-:W-:Y:S01]  /*4ff0*/  FFMA.FTZ R31, R31, UR34, -R54.reuse ;  /* 0x000000221f1f7c23 */ /* 0x100fe20008010836 */
[--C-:B------:R-:W-:Y:S01]  /*5000*/  FFMA.FTZ R32, R32, UR34, -R54.reuse ;  /* 0x0000002220207c23 */ /* 0x100fe20008010836 */
[--C-:B------:R-:W-:Y:S01]  /*5010*/  FFMA.FTZ R38, R38, UR34, -R54.reuse ;  /* 0x0000002226267c23 */ /* 0x100fe20008010836 */
[--C-:B------:R-:W-:Y:S01]  /*5020*/  FFMA.FTZ R39, R39, UR34, -R54.reuse ;  /* 0x0000002227277c23 */ /* 0x100fe20008010836 */
[----:B------:R0:W4:Y:S01]  /*5030*/  MUFU.EX2 R64, R4 ;  /* 0x0000000400407308 */ /* 0x0001220000000800 */
[--C-:B--2---:R-:W-:Y:S01]  /*5040*/  FFMA.FTZ R58, R66, UR34, -R54.reuse ;  /* 0x00000022423a7c23 */ /* 0x104fe20008010836 */
[--C-:B------:R-:W-:Y:S01]  /*5050*/  FFMA.FTZ R78, R78, UR34, -R54.reuse ;  /* 0x000000224e4e7c23 */ /* 0x100fe20008010836 */
[--C-:B------:R-:W-:Y:S01]  /*5060*/  FFMA.FTZ R81, R81, UR34, -R54.reuse ;  /* 0x0000002251517c23 */ /* 0x100fe20008010836 */
[--C-:B------:R-:W-:Y:S01]  /*5070*/  FFMA.FTZ R82, R82, UR34, -R54.reuse ;  /* 0x0000002252527c23 */ /* 0x100fe20008010836 */
[----:B------:R-:W-:-:S03]  /*5080*/  FFMA.FTZ R76, R76, UR34, -R54 ;  /* 0x000000224c4c7c23 */ /* 0x000fc60008010836 */
[----:B------:R2:W5:Y:S01]  /*5090*/  MUFU.EX2 R79, R5 ;  /* 0x00000005004f7308 */ /* 0x0005620000000800 */
[----:B0-----:R-:W-:-:S07]  /*50a0*/  F2FP.BF16.F32.PACK_AB R4, R71, R2 ;  /* 0x000000024704723e */ /* 0x001fce00000010ff */
[----:B------:R-:W0:Y:S01]  /*50b0*/  MUFU.EX2 R3, R3 ;  /* 0x0000000300037308 */ /* 0x000e220000000800 */
[----:B--2---:R-:W-:Y:S01]  /*50c0*/  FADD.FTZ R5, R2, R71 ;  /* 0x0000004702057221 */ /* 0x004fe20000010000 */
[--C-:B------:R-:W-:Y:S01]  /*50d0*/  FFMA.FTZ R2, R33, UR34, -R54.reuse ;  /* 0x0000002221027c23 */ /* 0x100fe20008010836 */
[--C-:B------:R-:W-:Y:S01]  /*50e0*/  FFMA.FTZ R33, R34, UR34, -R54.reuse ;  /* 0x0000002222217c23 */ /* 0x100fe20008010836 */
[--C-:B------:R-:W-:Y:S01]  /*50f0*/  FFMA.FTZ R34, R35, UR34, -R54.reuse ;  /* 0x0000002223227c23 */ /* 0x100fe20008010836 */
[----:B-1----:R-:W-:Y:S01]  /*5100*/  FADD.FTZ R6, R68, R5 ;  /* 0x0000000544067221 */ /* 0x002fe20000010000 */
[----:B---3--:R-:W-:Y:S01]  /*5110*/  FADD.FTZ R5, R80, R63 ;  /* 0x0000003f50057221 */ /* 0x008fe20000010000 */
[----:B------:R-:W-:Y:S01]  /*5120*/  FFMA.FTZ R35, R36, UR34, -R54 ;  /* 0x0000002224237c23 */ /* 0x000fe20008010836 */
[----:B------:R-:W1:Y:S01]  /*5130*/  MUFU.EX2 R56, R56 ;  /* 0x0000003800387308 */ /* 0x000e620000000800 */
[C---:B------:R-:W-:Y:S01]  /*5140*/  FADD.FTZ R12, R73.reuse, R6 ;  /* 0x00000006490c7221 */ /* 0x040fe20000010000 */
[----:B------:R-:W-:Y:S01]  /*5150*/  F2FP.BF16.F32.PACK_AB R6, R73, R68 ;  /* 0x000000444906723e */ /* 0x000fe200000010ff */
[--C-:B------:R-:W-:Y:S01]  /*5160*/  FFMA.FTZ R36, R37, UR34, -R54.reuse ;  /* 0x0000002225247c23 */ /* 0x100fe20008010836 */
[----:B------:R-:W-:Y:S01]  /*5170*/  FFMA.FTZ R54, R83, UR34, -R54 ;  /* 0x0000002253367c23 */ /* 0x000fe20008010836 */
[----:B------:R-:W-:Y:S01]  /*5180*/  FADD.FTZ R7, R67, R12 ;  /* 0x0000000c43077221 */ /* 0x000fe20000010000 */
[----:B----4-:R-:W-:Y:S01]  /*5190*/  FADD.FTZ R12, R64, R5 ;  /* 0x00000005400c7221 */ /* 0x010fe20000010000 */
[----:B------:R-:W-:Y:S01]  /*51a0*/  F2FP.BF16.F32.PACK_AB R5, R63, R80 ;  /* 0x000000503f05723e */ /* 0x000fe200000010ff */
[----:B------:R-:W2:Y:S01]  /*51b0*/  MUFU.EX2 R57, R57 ;  /* 0x0000003900397308 */ /* 0x000ea20000000800 */
[----:B------:R-:W-:Y:S01]  /*51c0*/  FADD.FTZ R14, R70, R7 ;  /* 0x00000007460e7221 */ /* 0x000fe20000010000 */
[C---:B-----5:R-:W-:Y:S01]  /*51d0*/  FADD.FTZ R12, R79.reuse, R12 ;  /* 0x0000000c4f0c7221 */ /* 0x060fe20000010000 */
[----:B------:R-:W-:-:S02]  /*51e0*/  F2FP.BF16.F32.PACK_AB R7, R79, R64 ;  /* 0x000000404f07723e */ /* 0x000fc400000010ff */
[----:B------:R-:W-:Y:S01]  /*51f0*/  FADD.FTZ R15, R69, R14 ;  /* 0x0000000e450f7221 */ /* 0x000fe20000010000 */
[----:B0-----:R-:W-:Y:S02]  /*5200*/  FADD.FTZ R13, R3, R12 ;  /* 0x0000000c030d7221 */ /* 0x001fe40000010000 */
[----:B------:R-:W0:Y:S01]  /*5210*/  MUFU.EX2 R58, R58 ;  /* 0x0000003a003a7308 */ /* 0x000e220000000800 */
[----:B------:R-:W-:Y:S01]  /*5220*/  FADD.FTZ R15, R72, R15 ;  /* 0x0000000f480f7221 */ /* 0x000fe20000010000 */
[----:B-1----:R-:W-:Y:S01]  /*5230*/  FADD.FTZ R12, R56, R13 ;  /* 0x0000000d380c7221 */ /* 0x002fe20000010000 */
[----:B------:R1:W-:Y:S02]  /*5240*/  STSM.16.M88.4 [R17+0x21800], R4 ;  /* 0x0218000411007844 */ /* 0x0003e40000000200 */
[----:B------:R-:W-:-:S03]  /*5250*/  FADD.FTZ R14, R74, R15 ;  /* 0x0000000f4a0e7221 */ /* 0x000fc60000010000 */
[----:B------:R-:W3:Y:S01]  /*5260*/  MUFU.EX2 R59, R59 ;  /* 0x0000003b003b7308 */ /* 0x000ee20000000800 */
[----:B--2---:R-:W-:Y:S01]  /*5270*/  FADD.FTZ R13, R57, R12 ;  /* 0x0000000c390d7221 */ /* 0x004fe20000010000 */
[----:B------:R-:W-:-:S04]  /*5280*/  FADD.FTZ R15, R75, R14 ;  /* 0x0000000e4b0f7221 */ /* 0x000fc80000010000 */
[----:B------:R-:W-:Y:S02]  /*5290*/  FADD.FTZ R14, R44, R15 ;  /* 0x0000000f2c0e7221 */ /* 0x000fe40000010000 */
[----:B------:R-:W2:Y:S01]  /*52a0*/  MUFU.EX2 R60, R60 ;  /* 0x0000003c003c7308 */ /* 0x000ea20000000800 */
[----:B0-----:R-:W-:Y:S01]  /*52b0*/  FADD.FTZ R12, R58, R13 ;  /* 0x0000000d3a0c7221 */ /* 0x001fe20000010000 */
[----:B------:R-:W-:Y:S01]  /*52c0*/  FADD.FTZ R15, R77, R14 ;  /* 0x0000000e4d0f7221 */ /* 0x000fe20000010000 */
[----:B-1----:R-:W-:Y:S02]  /*52d0*/  F2FP.BF16.F32.PACK_AB R5, R56, R3 ;  /* 0x000000033805723e */ /* 0x002fe400000010ff */
[----:B------:R-:W-:Y:S01]  /*52e0*/  F2FP.BF16.F32.PACK_AB R4, R70, R67 ;  /* 0x000000434604723e */ /* 0x000fe200000010ff */
[----:B------:R-:W-:Y:S01]  /*52f0*/  FADD.FTZ R14, R40, R15 ;  /* 0x0000000f280e7221 */ /* 0x000fe20000010000 */
[----:B------:R-:W-:Y:S01]  /*5300*/  F2FP.BF16.F32.PACK_AB R6, R72, R69 ;  /* 0x000000454806723e */ /* 0x000fe200000010ff */
[----:B------:R-:W0:Y:S01]  /*5310*/  MUFU.EX2 R61, R61 ;  /* 0x0000003d003d7308 */ /* 0x000e220000000800 */
[----:B---3--:R-:W-:Y:S01]  /*5320*/  FADD.FTZ R13, R59, R12 ;  /* 0x0000000c3b0d7221 */ /* 0x008fe20000010000 */
[----:B------:R-:W-:-:S04]  /*5330*/  FADD.FTZ R15, R41, R14 ;  /* 0x0000000e290f7221 */ /* 0x000fc80000010000 */
[----:B------:R-:W-:Y:S02]  /*5340*/  FADD.FTZ R14, R42, R15 ;  /* 0x0000000f2a0e7221 */ /* 0x000fe40000010000 */
[----:B------:R-:W1:Y:S01]  /*5350*/  MUFU.EX2 R62, R62 ;  /* 0x0000003e003e7308 */ /* 0x000e620000000800 */
[----:B--2---:R-:W-:-:S07]  /*5360*/  FADD.FTZ R12, R60, R13 ;  /* 0x0000000d3c0c7221 */ /* 0x004fce0000010000 */
[----:B------:R-:W2:Y:S01]  /*5370*/  MUFU.EX2 R10, R10 ;  /* 0x0000000a000a7308 */ /* 0x000ea20000000800 */
[----:B0-----:R-:W-:Y:S01]  /*5380*/  FADD.FTZ R13, R61, R12 ;  /* 0x0000000c3d0d7221 */ /* 0x001fe20000010000 */
[----:B------:R-:W-:-:S06]  /*5390*/  F2FP.BF16.F32.PACK_AB R12, R75, R74 ;  /* 0x0000004a4b0c723e */ /* 0x000fcc00000010ff */
[----:B------:R-:W0:Y:S01]  /*53a0*/  MUFU.EX2 R11, R11 ;  /* 0x0000000b000b7308 */ /* 0x000e220000000800 */
[C---:B-1----:R-:W-:Y:S01]  /*53b0*/  FADD.FTZ R13, R62.reuse, R13 ;  /* 0x0000000d3e0d7221 */ /* 0x042fe20000010000 */
[----:B------:R-:W-:-:S06]  /*53c0*/  F2FP.BF16.F32.PACK_AB R15, R62, R61 ;  /* 0x0000003d3e0f723e */ /* 0x000fcc00000010ff */
[----:B------:R-:W1:Y:S01]  /*53d0*/  MUFU.EX2 R20, R20 ;  /* 0x0000001400147308 */ /* 0x000e620000000800 */
[----:B--2---:R-:W-:Y:S01]  /*53e0*/  FADD.FTZ R64, R10, R13 ;  /* 0x0000000d0a407221 */ /* 0x004fe20000010000 */
[----:B------:R-:W-:Y:S01]  /*53f0*/  FADD.FTZ R13, R45, R14 ;  /* 0x0000000e2d0d7221 */ /* 0x000fe20000010000 */
[----:B------:R-:W-:-:S03]  /*5400*/  F2FP.BF16.F32.PACK_AB R14, R77, R44 ;  /* 0x0000002c4d0e723e */ /* 0x000fc600000010ff */
[----:B------:R-:W-:Y:S01]  /*5410*/  FADD.FTZ R56, R24, R13 ;  /* 0x0000000d18387221 */ /* 0x000fe20000010000 */
[----:B------:R-:W-:Y:S01]  /*5420*/  F2FP.BF16.F32.PACK_AB R13, R60, R59 ;  /* 0x0000003b3c0d723e */ /* 0x000fe200000010ff */
[----:B------:R-:W2:Y:S01]  /*5430*/  MUFU.EX2 R21, R21 ;  /* 0x0000001500157308 */ /* 0x000ea20000000800 */
[----:B0-----:R-:W-:Y:S01]  /*5440*/  FADD.FTZ R7, R11, R64 ;  /* 0x000000400b077221 */ /* 0x001fe20000010000 */
[----:B------:R-:W-:-:S06]  /*5450*/  FADD.FTZ R3, R25, R56 ;  /* 0x0000003819037221 */ /* 0x000fcc0000010000 */
[----:B------:R-:W-:Y:S01]  /*5460*/  MUFU.EX2 R27, R27 ;  /* 0x0000001b001b7308 */ /* 0x000fe20000000800 */
[----:B-1----:R-:W-:Y:S01]  /*5470*/  FADD.FTZ R44, R20, R7 ;  /* 0x00000007142c7221 */ /* 0x002fe20000010000 */
[----:B------:R-:W-:-:S05]  /*5480*/  F2FP.BF16.F32.PACK_AB R7, R58, R57 ;  /* 0x000000393a07723e */ /* 0x000fca00000010ff */
[----:B------:R0:W-:Y:S01]  /*5490*/  STSM.16.M88.4 [R22], R4 ;  /* 0x0000000416007844 */ /* 0x0001e20000000200 */
[----:B------:R-:W1:Y:S01]  /*54a0*/  MUFU.EX2 R28, R28 ;  /* 0x0000001c001c7308 */ /* 0x000e620000000800 */
[----:B--2---:R-:W-:Y:S02]  /*54b0*/  FADD.FTZ R44, R21, R44 ;  /* 0x0000002c152c7221 */ /* 0x004fe40000010000 */
[----:B------:R2:W-:Y:S05]  /*54c0*/  STSM.16.M88.4 [R19], R12 ;  /* 0x0000000c13007844 */ /* 0x0005ea0000000200 */
[----:B------:R-:W-:Y:S01]  /*54d0*/  MUFU.EX2 R31, R31 ;  /* 0x0000001f001f7308 */ /* 0x000fe20000000800 */
[----:B0-----:R-:W-:-:S07]  /*54e0*/  F2FP.BF16.F32.PACK_AB R4, R41, R40 ;  /* 0x000000282904723e */ /* 0x001fce00000010ff */
[----:B------:R-:W0:Y:S01]  /*54f0*/  MUFU.EX2 R32, R32 ;  /* 0x0000002000207308 */ /* 0x000e220000000800 */
[----:B------:R-:W-:Y:S02]  /*5500*/  F2FP.BF16.F32.PACK_AB R5, R11, R10 ;  /* 0x0000000a0b05723e */ /* 0x000fe400000010ff */
[----:B--2---:R-:W-:Y:S02]  /*5510*/  F2FP.BF16.F32.PACK_AB R14, R51, R26 ;  /* 0x0000001a330e723e */ /* 0x004fe400000010ff */
[----:B------:R-:W-:Y:S02]  /*5520*/  F2FP.BF16.F32.PACK_AB R7, R21, R20 ;  /* 0x000000141507723e */ /* 0x000fe400000010ff */
[----:B------:R-:W-:Y:S01]  /*5530*/  F2FP.BF16.F32.PACK_AB R6, R45, R42 ;  /* 0x0000002a2d06723e */ /* 0x000fe200000010ff */
[----:B------:R2:W-:Y:S01]  /*5540*/  MUFU.EX2 R37, R38 ;  /* 0x0000002600257308 */ /* 0x0005e20000000800 */
[----:B------:R-:W-:Y:S02]  /*5550*/  F2FP.BF16.F32.PACK_AB R12, R25, R24 ;  /* 0x00000018190c723e */ /* 0x000fe400000010ff */
[----:B-1----:R-:W-:Y:S01]  /*5560*/  F2FP.BF16.F32.PACK_AB R13, R28, R27 ;  /* 0x0000001b1c0d723e */ /* 0x002fe200000010ff */
[----:B------:R1:W-:Y:S01]  /*5570*/  STSM.16.M88.4 [R18], R4 ;  /* 0x0000000412007844 */ /* 0x0003e20000000200 */
[----:B------:R-:W-:-:S03]  /*5580*/  F2FP.BF16.F32.PACK_AB R24, R53, R50 ;  /* 0x000000323518723e */ /* 0x000fc600000010ff */
[----:B------:R-:W3:Y:S01]  /*5590*/  MUFU.EX2 R2, R2 ;  /* 0x0000000200027308 */ /* 0x000ee20000000800 */
[----:B--2---:R-:W-:Y:S01]  /*55a0*/  FADD.FTZ R38, R26, R3 ;  /* 0x000000031a267221 */ /* 0x004fe20000010000 */
[----:B------:R-:W-:Y:S01]  /*55b0*/  FADD.FTZ R3, R27, R44 ;  /* 0x0000002c1b037221 */ /* 0x000fe20000010000 */
[----:B0-----:R-:W-:Y:S02]  /*55c0*/  F2FP.BF16.F32.PACK_AB R15, R32, R31 ;  /* 0x0000001f200f723e */ /* 0x001fe400000010ff */
[----:B------:R-:W-:Y:S01]  /*55d0*/  FADD.FTZ R57, R51, R38 ;  /* 0x0000002633397221 */ /* 0x000fe20000010000 */
[----:B------:R-:W-:Y:S02]  /*55e0*/  FADD.FTZ R38, R28, R3 ;  /* 0x000000031c267221 */ /* 0x000fe40000010000 */
[----:B------:R-:W0:Y:S01]  /*55f0*/  MUFU.EX2 R33, R33 ;  /* 0x0000002100217308 */ /* 0x000e220000000800 */
[----:B------:R-:W-:Y:S01]  /*5600*/  FADD.FTZ R40, R50, R57 ;  /* 0x0000003932287221 */ /* 0x000fe20000010000 */
[----:B------:R-:W-:Y:S01]  /*5610*/  FADD.FTZ R3, R31, R38 ;  /* 0x000000261f037221 */ /* 0x000fe20000010000 */
[----:B------:R2:W-:Y:S02]  /*5620*/  STSM.16.M88.4 [R17+0x27800], R12 ;  /* 0x0278000c11007844 */ /* 0x0005e40000000200 */
[----:B------:R-:W-:Y:S01]  /*5630*/  FADD.FTZ R41, R53, R40 ;  /* 0x0000002835297221 */ /* 0x000fe20000010000 */
[----:B------:R-:W-:-:S02]  /*5640*/  FADD.FTZ R3, R32, R3 ;  /* 0x0000000320037221 */ /* 0x000fc40000010000 */
[----:B------:R-:W4:Y:S01]  /*5650*/  MUFU.EX2 R29, R29 ;  /* 0x0000001d001d7308 */ /* 0x000f220000000800 */
[----:B------:R-:W-:Y:S01]  /*5660*/  FADD.FTZ R26, R52, R41 ;  /* 0x00000029341a7221 */ /* 0x000fe20000010000 */
[----:B---3--:R-:W-:-:S03]  /*5670*/  FADD.FTZ R38, R2, R3 ;  /* 0x0000000302267221 */ /* 0x008fc60000010000 */
[C---:B------:R-:W-:Y:S01]  /*5680*/  FADD.FTZ R40, R55.reuse, R26 ;  /* 0x0000001a37287221 */ /* 0x040fe20000010000 */
[----:B------:R-:W-:Y:S02]  /*5690*/  F2FP.BF16.F32.PACK_AB R26, R55, R52 ;  /* 0x00000034371a723e */ /* 0x000fe400000010ff */
[----:B------:R-:W3:Y:S01]  /*56a0*/  MUFU.EX2 R34, R34 ;  /* 0x0000002200227308 */ /* 0x000ee20000000800 */
[C---:B0-----:R-:W-:Y:S01]  /*56b0*/  FADD.FTZ R3, R33.reuse, R38 ;  /* 0x0000002621037221 */ /* 0x041fe20000010000 */
[----:B------:R-:W-:-:S06]  /*56c0*/  F2FP.BF16.F32.PACK_AB R25, R33, R2 ;  /* 0x000000022119723e */ /* 0x000fcc00000010ff */
[----:B------:R-:W0:Y:S01]  /*56d0*/  MUFU.EX2 R48, R48 ;  /* 0x0000003000307308 */ /* 0x000e220000000800 */
[----:B----4-:R-:W-:-:S07]  /*56e0*/  FADD.FTZ R21, R29, R40 ;  /* 0x000000281d157221 */ /* 0x010fce0000010000 */
[----:B------:R-:W4:Y:S01]  /*56f0*/  MUFU.EX2 R35, R35 ;  /* 0x0000002300237308 */ /* 0x000f220000000800 */
[----:B---3--:R-:W-:-:S07]  /*5700*/  FADD.FTZ R10, R34, R3 ;  /* 0x00000003220a7221 */ /* 0x008fce0000010000 */
[----:B------:R-:W3:Y:S01]  /*5710*/  MUFU.EX2 R30, R30 ;  /* 0x0000001e001e7308 */ /* 0x000ee20000000800 */
[C---:B0-----:R-:W-:Y:S01]  /*5720*/  FADD.FTZ R21, R48.reuse, R21 ;  /* 0x0000001530157221 */ /* 0x041fe20000010000 */
[----:B------:R-:W-:-:S06]  /*5730*/  F2FP.BF16.F32.PACK_AB R28, R48, R29 ;  /* 0x0000001d301c723e */ /* 0x000fcc00000010ff */
[----:B------:R-:W0:Y:S01]  /*5740*/  MUFU.EX2 R49, R49 ;  /* 0x0000003100317308 */ /* 0x000e220000000800 */
[C---:B----4-:R-:W-:Y:S01]  /*5750*/  FADD.FTZ R3, R35.reuse, R10 ;  /* 0x0000000a23037221 */ /* 0x050fe20000010000 */
[----:B------:R-:W-:-:S05]  /*5760*/  F2FP.BF16.F32.PACK_AB R27, R35, R34 ;  /* 0x00000022231b723e */ /* 0x000fca00000010ff */
[----:B------:R2:W-:Y:S01]  /*5770*/  STSM.16.M88.4 [R23], R24 ;  /* 0x0000001817007844 */ /* 0x0005e20000000200 */
[----:B------:R-:W4:Y:S01]  /*5780*/  MUFU.EX2 R36, R36 ;  /* 0x0000002400247308 */ /* 0x000f220000000800 */
[----:B---3--:R-:W-:-:S07]  /*5790*/  FADD.FTZ R10, R30, R21 ;  /* 0x000000151e0a7221 */ /* 0x008fce0000010000 */
[----:B------:R-:W3:Y:S01]  /*57a0*/  MUFU.EX2 R39, R39 ;  /* 0x0000002700277308 */ /* 0x000ee20000000800 */
[C---:B0-----:R-:W-:Y:S01]  /*57b0*/  F2FP.BF16.F32.PACK_AB R30, R49.reuse, R30 ;  /* 0x0000001e311e723e */ /* 0x041fe200000010ff */
[----:B------:R-:W-:-:S06]  /*57c0*/  FADD.FTZ R10, R49, R10 ;  /* 0x0000000a310a7221 */ /* 0x000fcc0000010000 */
[----:B------:R-:W0:Y:S01]  /*57d0*/  MUFU.EX2 R78, R78 ;  /* 0x0000004e004e7308 */ /* 0x000e220000000800 */
[----:B----4-:R-:W-:Y:S01]  /*57e0*/  F2FP.BF16.F32.PACK_AB R29, R37, R36 ;  /* 0x00000024251d723e */ /* 0x010fe200000010ff */
[----:B------:R-:W-:-:S04]  /*57f0*/  FADD.FTZ R2, R36, R3 ;  /* 0x0000000324027221 */ /* 0x000fc80000010000 */
[----:B------:R-:W-:Y:S02]  /*5800*/  FADD.FTZ R2, R37, R2 ;  /* 0x0000000225027221 */ /* 0x000fe40000010000 */
[----:B------:R-:W-:Y:S02]  /*5810*/  MUFU.EX2 R43, R43 ;  /* 0x0000002b002b7308 */ /* 0x000fe40000000800 */
[----:B---3--:R-:W-:-:S06]  /*5820*/  FADD.FTZ R3, R39, R2 ;  /* 0x0000000227037221 */ /* 0x008fcc0000010000 */
[----:B------:R-:W1:Y:S01]  /*5830*/  MUFU.EX2 R46, R46 ;  /* 0x0000002e002e7308 */ /* 0x000e620000000800 */
[C---:B0-----:R-:W-:Y:S01]  /*5840*/  F2FP.BF16.F32.PACK_AB R31, R78.reuse, R39 ;  /* 0x000000274e1f723e */ /* 0x041fe200000010ff */
[----:B------:R-:W-:-:S04]  /*5850*/  FADD.FTZ R2, R78, R3 ;  /* 0x000000034e027221 */ /* 0x000fc80000010000 */
[----:B------:R2:W-:Y:S02]  /*5860*/  STSM.16.M88.4 [R19+0x6000], R28 ;  /* 0x0060001c13007844 */ /* 0x0005e40000000200 */
[----:B------:R-:W0:Y:S08]  /*5870*/  MUFU.EX2 R47, R47 ;  /* 0x0000002f002f7308 */ /* 0x000e300000000800 */
[----:B------:R-:W3:Y:S01]  /*5880*/  MUFU.EX2 R0, R0 ;  /* 0x0000000000007308 */ /* 0x000ee20000000800 */
[----:B-1----:R-:W-:Y:S01]  /*5890*/  F2FP.BF16.F32.PACK_AB R4, R46, R43 ;  /* 0x0000002b2e04723e */ /* 0x002fe200000010ff */
[----:B------:R-:W-:-:S04]  /*58a0*/  FADD.FTZ R43, R43, R10 ;  /* 0x0000000a2b2b7221 */ /* 0x000fc80000010000 */
[----:B------:R-:W-:Y:S02]  /*58b0*/  FADD.FTZ R46, R46, R43 ;  /* 0x0000002b2e2e7221 */ /* 0x000fe40000010000 */
[----:B------:R-:W-:Y:S02]  /*58c0*/  MUFU.EX2 R81, R81 ;  /* 0x0000005100517308 */ /* 0x000fe40000000800 */
[----:B0-----:R-:W-:-:S06]  /*58d0*/  FADD.FTZ R3, R47, R46 ;  /* 0x0000002e2f037221 */ /* 0x001fcc0000010000 */
[----:B------:R-:W0:Y:S01]  /*58e0*/  MUFU.EX2 R82, R82 ;  /* 0x0000005200527308 */ /* 0x000e220000000800 */
[C---:B---3--:R-:W-:Y:S01]  /*58f0*/  F2FP.BF16.F32.PACK_AB R6, R0.reuse, R47 ;  /* 0x0000002f0006723e */ /* 0x048fe200000010ff */
[----:B------:R-:W-:Y:S01]  /*5900*/  FADD.FTZ R3, R0, R3 ;  /* 0x0000000300037221 */ /* 0x000fe20000010000 */
[----:B------:R-:W-:-:S05]  /*5910*/  VIADD R0, R88, 0xfffffffe ;  /* 0xfffffffe58007836 */ /* 0x000fca0000000000 */
[----:B------:R-:W1:Y:S08]  /*5920*/  MUFU.EX2 R76, R76 ;  /* 0x0000004c004c7308 */ /* 0x000e700000000800 */
[----:B------:R-:W3:Y:S01]  /*5930*/  MUFU.EX2 R11, R54 ;  /* 0x00000036000b7308 */ /* 0x000ee20000000800 */
[----:B0-----:R-:W-:Y:S01]  /*5940*/  F2FP.BF16.F32.PACK_AB R5, R82, R81 ;  /* 0x000000515205723e */ /* 0x001fe200000010ff */
[----:B------:R-:W-:-:S04]  /*5950*/  FADD.FTZ R81, R81, R2 ;  /* 0x0000000251517221 */ /* 0x000fc80000010000 */
[----:B------:R-:W-:-:S04]  /*5960*/  FADD.FTZ R81, R82, R81 ;  /* 0x0000005152517221 */ /* 0x000fc80000010000 */
[----:B-1----:R-:W-:Y:S01]  /*5970*/  FADD.FTZ R2, R76, R81 ;  /* 0x000000514c027221 */ /* 0x002fe20000010000 */
        /* <DEDUP_REMOVED lines=17> */
.L_x_1098:
[----:B------:R-:W-:-:S11]  /*5a90*/  UISETP.NE.AND UP2, UPT, UR7, 0x1, UPT ;  /* 0x000000010700788c */ /* 0x000fd6000bf45270 */
[----:B------:R-:W-:Y:S02]  /*5aa0*/  @UP2 ULDC.64 UR10, c[0x0][0x9e8] ;  /* 0x00027a00000a2ab9 */ /* 0x000fe40000000a00 */
[----:B------:R-:W-:-:S04]  /*5ab0*/  UIMAD.WIDE.U32 UR14, UR18, UR10, URZ ;  /* 0x0000000a120e72a5 */ /* 0x000fc8000f8e003f */
[----:B------:R-:W-:-:S12]  /*5ac0*/  @UP2 USHF.R.U32.HI UR18, URZ, UR11, UR15 ;  /* 0x0000000b3f122299 */ /* 0x000fd8000801160f */
.L_x_1099:
[----:B------:R-:W-:-:S04]  /*5ad0*/  UIMAD UR7, UR18, UR7, UR7 ;  /* 0x00000007120772a4 */ /* 0x000fc8000f8e0207 */
[----:B------:R-:W-:-:S04]  /*5ae0*/  UISETP.LT.AND UP2, UPT, UR6, UR7, UPT ;  /* 0x000000070600728c */ /* 0x000fc8000bf41270 */
[----:B------:R-:W-:-:S12]  /*5af0*/  USEL UR6, UR6, UR7, UP2 ;  /* 0x0000000706067287 */ /* 0x000fd80009000000 */
.L_x_1097:
[----:B------:R-:W-:Y:S01]  /*5b00*/  USHF.R.S32.HI UR7, URZ, 0x1f, UR6 ;  /* 0x0000001f3f077899 */ /* 0x000fe20008011406 */
[----:B------:R-:W-:Y:S02]  /*5b10*/  CS2R R134, SRZ ;  /* 0x0000000000867805 */ /* 0x000fe4000001ff00 */
[----:B------:R-:W-:Y:S02]  /*5b20*/  CS2R R132, SRZ ;  /* 0x0000000000847805 */ /* 0x000fe4000001ff00 */
[----:B------:R-:W-:Y:S01]  /*5b30*/  CS2R R130, SRZ ;  /* 0x0000000000827805 */ /* 0x000fe2000001ff00 */
[----:B------:R-:W-:Y:S01]  /*5b40*/  ULEA.HI UR7, UR7, UR6, URZ, 0x7 ;  /* 0x0000000607077291 */ /* 0x000fe2000f8f383f */
[----:B------:R-:W-:Y:S02]  /*5b50*/  CS2R R128, SRZ ;  /* 0x0000000000807805 */ /* 0x000fe4000001ff00 */
[----:B------:R-:W-:Y:S02]  /*5b60*/  CS2R R126, SRZ ;  /* 0x00000000007e7805 */ /* 0x000fe4000001ff00 */
[----:B------:R-:W-:Y:S01]  /*5b70*/  CS2R R124, SRZ ;  /* 0x00000000007c7805 */ /* 0x000fe2000001ff00 */
        /* <DEDUP_REMOVED lines=10> */
[----:B------:R-:W-:Y:S02]  /*5c20*/  CS2R R108, SRZ ;  /* 0x00000000006c7805 */ /* 0x000fe4000001ff00 */
[----:B------:R-:W-:Y:S02]  /*5c30*/  CS2R R106, SRZ ;  /* 0x00000000006a7805 */ /* 0x000fe4000001ff00 */
[----:B------:R-:W-:Y:S02]  /*5c40*/  CS2R R104, SRZ ;  /* 0x0000000000687805 */ /* 0x000fe4000001ff00 */
[----:B------:R-:W-:Y:S02]  /*5c50*/  CS2R R102, SRZ ;  /* 0x0000000000667805 */ /* 0x000fe4000001ff00 */
[----:B------:R-:W-:Y:S02]  /*5c60*/  ISETP.GE.AND P2, PT, R0, UR59, PT ;  /* 0x0000003b00007c0c */ /* 0x000fe4000bf46270 */
[----:B------:R-:W-:-:S02]  /*5c70*/  CS2R R100, SRZ ;  /* 0x0000000000647805 */ /* 0x000fc4000001ff00 */
[----:B------:R-:W-:Y:S02]  /*5c80*/  CS2R R98, SRZ ;  /* 0x0000000000627805 */ /* 0x000fe4000001ff00 */
[----:B------:R-:W-:Y:S02]  /*5c90*/  CS2R R96, SRZ ;  /* 0x0000000000607805 */ /* 0x000fe4000001ff00 */
[----:B------:R-:W-:Y:S02]  /*5ca0*/  CS2R R94, SRZ ;  /* 0x00000000005e7805 */ /* 0x000fe4000001ff00 */
[----:B------:R-:W-:Y:S02]  /*5cb0*/  CS2R R92, SRZ ;  /* 0x00000000005c7805 */ /* 0x000fe4000001ff00 */
[----:B------:R-:W-:Y:S02]  /*5cc0*/  CS2R R90, SRZ ;  /* 0x00000000005a7805 */ /* 0x000fe4000001ff00 */
[----:B------:R-:W-:Y:S01]  /*5cd0*/  CS2R R88, SRZ ;  /* 0x0000000000587805 */ /* 0x000fe2000001ff00 */
[----:B------:R-:W-:Y:S06]  /*5ce0*/  @!P2 BRA `(.L_x_1100) ;  /* 0x000000380064a947 */ /* 0x000fec0003800000 */
[----:B------:R-:W-:Y:S01]  /*5cf0*/  IMAD.MOV.U32 R135, RZ, RZ, RZ ;  /* 0x000000ffff877224 */ /* 0x000fe200078e00ff */
[----:B------:R-:W-:Y:S01]  /*5d00*/  ULDC UR35, c[0x0][0x9e4] ;  /* 0x0002790000237ab9 */ /* 0x000fe20000000800 */
[----:B------:R-:W-:Y:S01]  /*5d10*/  ULDC UR56, c[0x0][0x9d8] ;  /* 0x0002760000387ab9 */ /* 0x000fe20000000800 */
[----:B------:R-:W-:Y:S01]  /*5d20*/  ULDC UR34, c[0x0][0x988] ;  /* 0x0002620000227ab9 */ /* 0x000fe20000000800 */
[----:B------:R-:W-:-:S05]  /*5d30*/  ULDC UR55, c[0x0][0x9e0] ;  /* 0x0002780000377ab9 */ /* 0x000fca0000000800 */
.L_x_1117:
        /* <DEDUP_REMOVED lines=9> */
.L_x_1102:
[----:B------:R-:W-:Y:S01]  /*5dd0*/  ULEA UR6, UR58, UR42, 0x3 ;  /* 0x0000002a3a067291 */ /* 0x000fe2000f8e183f */
[----:B--2---:R-:W-:-:S05]  /*5de0*/  IMAD.U32 R4, RZ, RZ, UR57 ;  /* 0x00000039ff047e24 */ /* 0x004fca000f8e00ff */
[----:B------:R-:W-:-:S04]  /*5df0*/  SHF.L.U32 R4, R4, 0x1f, RZ ;  /* 0x0000001f04047819 */ /* 0x000fc800000006ff */
[----:B------:R0:W1:Y:S01]  /*5e00*/  SYNCS.PHASECHK.TRANS64.TRYWAIT P2, [UR6+0x2d830], R4 ;  /* 0x02d83004ff0075a7 */ /* 0x0000620008040146 */
[----:B------:R-:W-:Y:S05]  /*5e10*/  @!P0 BRA `(.L_x_1103) ;  /* 0x0000000000048947 */ /* 0x000fea0003800000 */
[----:B------:R-:W-:Y:S01]  /*5e20*/  BPT.TRAP 0x1 ;  /* 0x000000040000795c */ /* 0x000fe20000300000 */
.L_x_1103:
[----:B-1----:R-:W-:Y:S05]  /*5e30*/  @P2 BRA `(.L_x_1101) ;  /* 0x0000000000082947 */ /* 0x002fea0003800000 */
[----:B------:R-:W1:Y:S02]  /*5e40*/  SYNCS.PHASECHK.TRANS64.TRYWAIT P2, [UR6+0x2d830], R4 ;  /* 0x02d83004ff0075a7 */ /* 0x000e640008040146 */
[----:B-1----:R-:W-:Y:S05]  /*5e50*/  @!P2 BRA `(.L_x_1104) ;  /* 0x0000014000b4a947 */ /* 0x002fea0003800000 */
.L_x_1101:
[----:B-12---:R-:W1:Y:S01]  /*5e60*/  S2R R5, SR_TID.X ;  /* 0x0000000000057919 */ /* 0x006e620000002100 */
[----:B------:R-:W-:Y:S01]  /*5e70*/  UIMAD UR6, UR58, 0x600, UR32 ;  /* 0x000006003a0678a4 */ /* 0x000fe2000f8e0220 */
[----:B------:R-:W-:Y:S01]  /*5e80*/  UMOV UR7, 0x80000020 ;  /* 0x8000002000077882 */ /* 0x000fe20000000000 */
[----:B------:R-:W-:Y:S02]  /*5e90*/  UMOV UR11, 0x80000020 ;  /* 0x80000020000b7882 */ /* 0x000fe40000000000 */
[----:B------:R-:W-:Y:S02]  /*5ea0*/  UIADD3 UR10, UR6, 0x2, URZ ;  /* 0x00000002060a7890 */ /* 0x000fe4000fffe03f */
        /* <DEDUP_REMOVED lines=8> */
[----:B-1----:R-:W-:-:S05]  /*5f30*/  SHF.R.U32.HI R5, RZ, 0x7, R5 ;  /* 0x00000007ff057819 */ /* 0x002fca0000011605 */
[----:B0-----:R-:W-:-:S05]  /*5f40*/  VIADD R4, R5, 0x8 ;  /* 0x0000000805047836 */ /* 0x001fca0000000000 */
[----:B------:R0:W-:Y:S06]  /*5f50*/  BAR.SYNC.DEFER_BLOCKING R4, 0x100 ;  /* 0x000400040000751d */ /* 0x0001ec0000010000 */
[----:B------:R-:W-:-:S06]  /*5f60*/  WARPGROUP.ARRIVE ;  /* 0x00000000000079c5 */ /* 0x000fcc0000000000 */
        /* <DEDUP_REMOVED lines=20> */
.L_x_1106:
[----:B------:R-:W-:Y:S01]  /*60b0*/  ULEA UR6, UR48, UR42, 0x3 ;  /* 0x0000002a30067291 */ /* 0x000fe2000f8e183f */
[----:B------:R-:W-:-:S05]  /*60c0*/  IMAD.U32 R4, RZ, RZ, UR51 ;  /* 0x00000033ff047e24 */ /* 0x000fca000f8e00ff */
[----:B------:R-:W-:-:S04]  /*60d0*/  SHF.L.U32 R4, R4, 0x1f, RZ ;  /* 0x0000001f04047819 */ /* 0x000fc800000006ff */
[----:B------:R0:W1:Y:S01]  /*60e0*/  SYNCS.PHASECHK.TRANS64.TRYWAIT P2, [UR6+0x2d850], R4 ;  /* 0x02d85004ff0075a7 */ /* 0x0000620008040146 */
[----:B------:R-:W-:Y:S05]  /*60f0*/  @!P0 BRA `(.L_x_1107) ;  /* 0x0000000000048947 */ /* 0x000fea0003800000 */
[----:B------:R-:W-:Y:S01]  /*6100*/  BPT.TRAP 0x1 ;  /* 0x000000040000795c */ /* 0x000fe20000300000 */
.L_x_1107:
[----:B-1----:R-:W-:Y:S05]  /*6110*/  @P2 BRA `(.L_x_1105) ;  /* 0x0000000000082947 */ /* 0x002fea0003800000 */
[----:B------:R-:W1:Y:S02]  /*6120*/  SYNCS.PHASECHK.TRANS64.TRYWAIT P2, [UR6+0x2d850], R4 ;  /* 0x02d85004ff0075a7 */ /* 0x000e640008040146 */
[----:B-1----:R-:W-:Y:S05]  /*6130*/  @!P2 BRA `(.L_x_1108) ;  /* 0x000001400014a947 */ /* 0x002fea0003800000 */
.L_x_1105:
[----:B------:R-:W-:Y:S01]  /*6140*/  UIADD3 UR6, UR42, 0x400, URZ ;  /* 0x000004002a067890 */ /* 0x000fe2000fffe03f */
[----:B------:R-:W-:Y:S01]  /*6150*/  WARPGROUP.ARRIVE ;  /* 0x00000000000079c5 */ /* 0x000fe20000000000 */
[----:B------:R-:W-:Y:S01]  /*6160*/  ULEA UR7, UR54, UR42, 0xd ;  /* 0x0000002a36077291 */ /* 0x000fe2000f8e683f */
[----:B------:R-:W-:Y:S01]  /*6170*/  FMUL.FTZ R6, R26, UR56 ;  /* 0x000000381a067c20 */ /* 0x000fe20008410000 */
[----:B------:R-:W-:Y:S01]  /*6180*/  USHF.R.U32.HI UR6, URZ, 0x4, UR6 ;  /* 0x000000043f067899 */ /* 0x000fe20008011606 */
[----:B------:R-:W-:Y:S01]  /*6190*/  FMUL.FTZ R26, R38, UR56 ;  /* 0x00000038261a7c20 */ /* 0x000fe20008410000 */
[----:B------:R-:W-:Y:S01]  /*61a0*/  UIADD3 UR7, UR7, 0x21800, URZ ;  /* 0x0002180007077890 */ /* 0x000fe2000fffe03f */
[----:B------:R-:W-:Y:S01]  /*61b0*/  FMUL.FTZ R38, R50, UR56 ;  /* 0x0000003832267c20 */ /* 0x000fe20008410000 */
[----:B------:R-:W-:Y:S01]  /*61c0*/  ULOP3.LUT UR6, UR6, 0x3fff, URZ, 0xc0, !UPT ;  /* 0x00003fff06067892 */ /* 0x000fe2000f8ec03f */
[----:B------:R-:W-:Y:S01]  /*61d0*/  FMUL.FTZ R50, R60, UR56 ;  /* 0x000000383c327c20 */ /* 0x000fe20008410000 */
[----:B------:R-:W-:Y:S01]  /*61e0*/  USHF.R.U32.HI UR7, URZ, 0x4, UR7 ;  /* 0x000000043f077899 */ /* 0x000fe20008011607 */
[----:B------:R-:W-:Y:S01]  /*61f0*/  FMUL.FTZ R60, R70, UR56 ;  /* 0x00000038463c7c20 */ /* 0x000fe20008410000 */
[----:B------:R-:W-:Y:S01]  /*6200*/  ULOP3.LUT UR10, UR6, 0x2000000, URZ, 0xfc, !UPT ;  /* 0x02000000060a7892 */ /* 0x000fe2000f8efc3f */
[----:B------:R-:W2:Y:S01]  /*6210*/  S2R R70, SR_TID.X ;  /* 0x0000000000467919 */ /* 0x000ea20000002100 */
[----:B------:R-:W-:Y:S01]  /*6220*/  ULOP3.LUT UR6, UR7, 0x3fff, URZ, 0xc0, !UPT ;  /* 0x00003fff07067892 */ /* 0x000fe2000f8ec03f */
[----:B------:R-:W-:Y:S01]  /*6230*/  PLOP3.LUT P2, PT, PT, PT, UP0, 0x80, 0x0 ;  /* 0x000000000000781c */ /* 0x000fe20003f4f008 */
[----:B------:R-:W-:Y:S01]  /*6240*/  UIMAD UR7, UR48, 0x600, UR10 ;  /* 0x00000600300778a4 */ /* 0x000fe2000f8e020a */
[----:B------:R-:W-:Y:S01]  /*6250*/  PLOP3.LUT P3, PT, PT, PT, UP0, 0x80, 0x0 ;  /* 0x000000000000781c */ /* 0x000fe20003f6f008 */
[----:B------:R-:W-:Y:S01]  /*6260*/  ULOP3.LUT UR6, UR6, 0x10000, URZ, 0xfc, !UPT ;  /* 0x0001000006067892 */ /* 0x000fe2000f8efc3f */
[----:B------:R-:W-:Y:S01]  /*6270*/  VIADD R149, R136, UR40 ;  /* 0x0000002888957c36 */ /* 0x000fe20008000000 */
[----:B------:R-:W-:Y:S01]  /*6280*/  UMOV UR31, 0x80000020 ;  /* 0x80000020001f7882 */ /* 0x000fe20000000000 */
[----:B------:R-:W-:Y:S01]  /*6290*/  UMOV UR29, 0x40000040 ;  /* 0x40000040001d7882 */ /* 0x000fe20000000000 */
        /* <DEDUP_REMOVED lines=17> */
[----:B01----:R-:W-:Y:S01]  /*63b0*/  FMUL.FTZ R4, R24, UR56 ;  /* 0x0000003818047c20 */ /* 0x003fe20008410000 */
[----:B------:R-:W-:Y:S01]  /*63c0*/  FMUL.FTZ R10, R28, UR56 ;  /* 0x000000381c0a7c20 */ /* 0x000fe20008410000 */
[----:B------:R-:W-:Y:S01]  /*63d0*/  FMUL.FTZ R5, R25, UR56 ;  /* 0x0000003819057c20 */ /* 0x000fe20008410000 */
[----:B------:R-:W-:Y:S01]  /*63e0*/  FMUL.FTZ R11, R29, UR56 ;  /* 0x000000381d0b7c20 */ /* 0x000fe20008410000 */
[----:B------:R-:W-:Y:S01]  /*63f0*/  FMUL.FTZ R14, R32, UR56 ;  /* 0x00000038200e7c20 */ /* 0x000fe20008410000 */
[----:B------:R-:W-:Y:S01]  /*6400*/  FMUL.FTZ R15, R33, UR56 ;  /* 0x00000038210f7c20 */ /* 0x000fe20008410000 */
[----:B--2---:R-:W-:Y:S01]  /*6410*/  SHF.R.U32.HI R43, RZ, 0x7, R70 ;  /* 0x00000007ff2b7819 */ /* 0x004fe20000011646 */
        /* <DEDUP_REMOVED lines=35> */
[----:B------:R-:W-:-:S02]  /*6650*/  IMAD.SHL.U32 R72, R0, 0x80, RZ ;  /* 0x0000008000487824 */ /* 0x000fc400078e00ff */
[----:B------:R-:W-:Y:S01]  /*6660*/  FMUL.FTZ R69, R79, UR56 ;  /* 0x000000384f457c20 */ /* 0x000fe20008410000 */
[----:B------:R-:W-:Y:S01]  /*6670*/  FMUL.FTZ R73, R80, UR56 ;  /* 0x0000003850497c20 */ /* 0x000fe20008410000 */
[----:B------:R-:W-:Y:S01]  /*6680*/  FMUL.FTZ R75, R81, UR56 ;  /* 0x00000038514b7c20 */ /* 0x000fe20008410000 */
[----:B------:R-:W-:Y:S01]  /*6690*/  FMUL.FTZ R77, R84, UR56 ;  /* 0x00000038544d7c20 */ /* 0x000fe20008410000 */
[----:B------:R-:W-:Y:S01]  /*66a0*/  FMUL.FTZ R78, R85, UR56 ;  /* 0x00000038554e7c20 */ /* 0x000fe20008410000 */
[----:B------:R-:W-:Y:S01]  /*66b0*/  FMUL.FTZ R74, R86, UR56 ;  /* 0x00000038564a7c20 */ /* 0x000fe20008410000 */
[----:B------:R-:W-:Y:S01]  /*66c0*/  FMUL.FTZ R76, R87, UR56 ;  /* 0x00000038574c7c20 */ /* 0x000fe20008410000 */
[----:B------:R-:W-:Y:S01]  /*66d0*/  IMAD.U32 R81, RZ, RZ, UR47 ;  /* 0x0000002fff517e24 */ /* 0x000fe2000f8e00ff */
[----:B------:R-:W0:Y:S08]  /*66e0*/  MUFU.TANH R4, R4 ;  /* 0x0000000400047308 */ /* 0x000e300000002400 */
[----:B------:R-:W1:Y:S08]  /*66f0*/  MUFU.TANH R5, R5 ;  /* 0x0000000500057308 */ /* 0x000e700000002400 */
[----:B------:R-:W2:Y:S08]  /*6700*/  MUFU.TANH R6, R6 ;  /* 0x0000000600067308 */ /* 0x000eb00000002400 */
[----:B------:R-:W3:Y:S08]  /*6710*/  MUFU.TANH R7, R7 ;  /* 0x0000000700077308 */ /* 0x000ef00000002400 */
[----:B------:R-:W4:Y:S01]  /*6720*/  MUFU.TANH R10, R10 ;  /* 0x0000000a000a7308 */ /* 0x000f220000002400 */
        /* <DEDUP_REMOVED lines=92> */
[----:B------:R-:W0:Y:S01]  /*6cf0*/  MUFU.TANH R76, R76 ;  /* 0x0000004c004c7308 */ /* 0x000e220000002400 */
[----:B------:R-:W-:Y:S02]  /*6d00*/  WARPGROUP.DEPBAR.LE gsb0, 0x0 ;  /* 0x00008000000079c5 */ /* 0x000fe40000010000 */
        /* <DEDUP_REMOVED lines=9> */
[----:B------:R-:W-:-:S02]  /*6da0*/  ISETP.GE.U32.AND P2, PT, R70, 0x180, PT ;  /* 0x000001804600780c */ /* 0x000fc40003f46070 */
[----:B------:R-:W-:Y:S01]  /*6db0*/  FMUL.FTZ R70, R82, UR56 ;  /* 0x0000003852467c20 */ /* 0x000fe20008410000 */
[----:B------:R-:W-:Y:S01]  /*6dc0*/  @P3 SHF.R.U32.HI R149, RZ, UR6, R42 ;  /* 0x00000006ff953c19 */ /* 0x000fe2000801162a */
[----:B------:R-:W-:-:S04]  /*6dd0*/  VIADD R42, R43, 0x9 ;  /* 0x000000092b2a7836 */ /* 0x000fc80000000000 */
[----:B------:R-:W0:Y:S01]  /*6de0*/  MUFU.TANH R70, R70 ;  /* 0x0000004600467308 */ /* 0x000e220000002400 */
[----:B------:R-:W5:Y:S01]  /*6df0*/  SHFL.IDX PT, R83, R149, RZ, 0x1c1f ;  /* 0x001c1fff95537589 */ /* 0x000f6200000e0000 */
[----:B------:R-:W-:Y:S02]  /*6e00*/  SEL R42, R42, 0x9, !P2 ;  /* 0x000000092a2a7807 */ /* 0x000fe40005000000 */
[----:B------:R-:W-:Y:S01]  /*6e10*/  PLOP3.LUT P2, PT, PT, PT, UP1, 0x40, 0x0 ;  /* 0x000000000000781c */ /* 0x000fe20003f4e818 */
[----:B------:R-:W-:Y:S02]  /*6e20*/  WARPGROUP.DEPBAR.LE gsb0, 0x0 ;  /* 0x00008000000079c5 */ /* 0x000fe40000010000 */
[----:B------:R-:W-:-:S06]  /*6e30*/  WARPGROUP.ARRIVE ;  /* 0x00000000000079c5 */ /* 0x000fcc0000000000 */
[----:B------:R-:W-:Y:S03]  /*6e40*/  HGMMA.64x96x16.F32.BF16 R88, gdesc[UR28].tnspB, R88, gsb0 ;  /* 0x416000001c5879f0 */ /* 0x000fe60008001858 */
[----:B------:R-:W-:Y:S02]  /*6e50*/  WARPGROUP.DEPBAR.LE gsb0, 0x0 ;  /* 0x00008000000079c5 */ /* 0x000fe40000010000 */
[----:B------:R1:W-:Y:S06]  /*6e60*/  BAR.ARV R42, 0x100 ;  /* 0x0004002a0000751d */ /* 0x0003ec0000002000 */
[----:B-1----:R-:W-:-:S05]  /*6e70*/  IMAD.U32 R42, RZ, RZ, UR58 ;  /* 0x0000003aff2a7e24 */ /* 0x002fca000f8e00ff */
[----:B------:R-:W-:-:S05]  /*6e80*/  @!P1 LEA R42, R42, UR42, 0x3 ;  /* 0x0000002a2a2a9c11 */ /* 0x000fca000f8e18ff */
[----:B------:R-:W-:-:S05]  /*6e90*/  @!P1 VIADD R42, R42, 0x2d840 ;  /* 0x0002d8402a2a9836 */ /* 0x000fca0000000000 */
[----:B------:R-:W-:-:S04]  /*6ea0*/  @!P1 PRMT R42, RZ, 0x654, R42 ;  /* 0x00000654ff2a9816 */ /* 0x000fc8000000002a */
[----:B------:R1:W-:Y:S02]  /*6eb0*/  @!P1 SYNCS.ARRIVE.TRANS64.RED.A1T0 RZ, [R42+URZ], RZ ;  /* 0x000000ff2aff99a7 */ /* 0x0003e4000810043f */
[----:B-1----:R-:W-:-:S04]  /*6ec0*/  IADD3 R42, -R16, 0x1, -R72 ;  /* 0x00000001102a7810 */ /* 0x002fc80007ffe948 */
[----:B------:R-:W-:-:S05]  /*6ed0*/  IADD3 R81, -R81, UR39, R42 ;  /* 0x0000002751517c10 */ /* 0x000fca000fffe12a */
[C---:B------:R-:W-:Y:S02]  /*6ee0*/  VIADD R82, R81.reuse, UR55 ;  /* 0x0000003751527c36 */ /* 0x040fe40008000000 */
[----:B------:R-:W-:Y:S02]  /*6ef0*/  VIADD R81, R81, UR33 ;  /* 0x0000002151517c36 */ /* 0x000fe40008000000 */
[C---:B-----5:R-:W-:Y:S02]  /*6f00*/  IMAD.IADD R80, R83.reuse, 0x1, R82 ;  /* 0x0000000153507824 */ /* 0x060fe400078e0252 */
[----:B------:R-:W-:Y:S01]  /*6f10*/  IMAD.IADD R79, R83, 0x1, R81 ;  /* 0x00000001534f7824 */ /* 0x000fe200078e0251 */
[----:B0-234-:R-:W-:Y:S06]  /*6f20*/  @P2 BRA `(.L_x_1109) ;  /* 0x00000000005c2947 */ /* 0x01dfec0003800000 */
[----:B------:R-:W-:Y:S01]  /*6f30*/  IMAD.U32 R42, RZ, RZ, UR47 ;  /* 0x0000002fff2a7e24 */ /* 0x000fe2000f8e00ff */
[----:B------:R-:W-:Y:S04]  /*6f40*/  BSSY B0, `(.L_x_1110) ;  /* 0x0000011000007945 */ /* 0x000fe80003800000 */
[----:B------:R-:W-:-:S04]  /*6f50*/  IADD3 R83, -R42, UR39, R83 ;  /* 0x000000272a537c10 */ /* 0x000fc8000fffe153 */
        /* <DEDUP_REMOVED lines=10> */
.L_x_1111:
[----:B------:R-:W-:-:S05]  /*7000*/  IMAD.U32 R84, RZ, RZ, UR35 ;  /* 0x00000023ff547e24 */ /* 0x000fca000f8e00ff */
[----:B------:R-:W-:-:S13]  /*7010*/  ISETP.NE.AND P2, PT, R84, 0x1, PT ;  /* 0x000000015400780c */ /* 0x000fda0003f45270 */
[----:B------:R-:W0:Y:S02]  /*7020*/  @P2 LDC.64 R42, c[0x0][0x9e8] ;  /* 0x00027a00ff2a2b82 */ /* 0x000e240000000a00 */
[----:B0-----:R-:W-:-:S05]  /*7030*/  @P2 IMAD.HI.U32 R42, R83, R42, RZ ;  /* 0x0000002a532a2227 */ /* 0x001fca00078e00ff */
[----:B------:R-:W-:-:S07]  /*7040*/  @P2 SHF.R.U32.HI R83, RZ, R43, R42 ;  /* 0x0000002bff532219 */ /* 0x000fce000001162a */
.L_x_1112:
[----:B------:R-:W-:Y:S05]  /*7050*/  BSYNC B0 ;  /* 0x0000000000007941 */ /* 0x000fea0003800000 */
.L_x_1110:
[----:B------:R-:W-:-:S04]  /*7060*/  IMAD R83, R83, R84, -R72 ;  /* 0x0000005453537224 */ /* 0x000fc800078e0a48 */
[----:B------:R-:W-:-:S05]  /*7070*/  IMAD.IADD R83, R83, 0x1, -R16 ;  /* 0x0000000153537824 */ /* 0x000fca00078e0a10 */
[----:B------:R-:W-:Y:S02]  /*7080*/  VIMNMX R79, R79, R83, !PT ;  /* 0x000000534f4f7248 */ /* 0x000fe40007fe0100 */
[----:B------:R-:W-:-:S07]  /*7090*/  VIADDMNMX R80, R83, R84, R80, PT ;  /* 0x0000005453507246 */ /* 0x000fce0003800150 */
.L_x_1109:
[----:B------:R-:W-:Y:S01]  /*70a0*/  ISETP.GT.AND P2, PT, R0, -0x1, PT ;  /* 0xffffffff0000780c */ /* 0x000fe20003f44270 */
[----:B------:R-:W0:Y:S03]  /*70b0*/  SHFL.IDX PT, R83, R149, 0x1, 0x1c1f ;  /* 0x003c1f0095537f89 */ /* 0x000e2600000e0000 */
        /* <DEDUP_REMOVED lines=21> */
[C---:B------:R-:W-:Y:S02]  /*7210*/  ISETP.GT.AND P3, PT, R79.reuse, 0x19, P2 ;  /* 0x000000194f00780c */ /* 0x040fe40001764270 */
        /* <DEDUP_REMOVED lines=91> */
.L_x_1115:
[----:B------:R-:W-:-:S05]  /*77d0*/  IMAD.U32 R79, RZ, RZ, UR35 ;  /* 0x00000023ff4f7e24 */ /* 0x000fca000f8e00ff */
[----:B------:R-:W-:-:S13]  /*77e0*/  ISETP.NE.AND P3, PT, R79, 0x1, PT ;  /* 0x000000014f00780c */ /* 0x000fda0003f65270 */
[----:B------:R-:W0:Y:S02]  /*77f0*/  @P3 LDC.64 R4, c[0x0][0x9e8] ;  /* 0x00027a00ff043b82 */ /* 0x000e240000000a00 */
[----:B0-----:R-:W-:-:S05]  /*7800*/  @P3 IMAD.HI.U32 R4, R83, R4, RZ ;  /* 0x0000000453043227 */ /* 0x001fca00078e00ff */
[----:B------:R-:W-:-:S07]  /*7810*/  @P3 SHF.R.U32.HI R83, RZ, R5, R4 ;  /* 0x00000005ff533219 */ /* 0x000fce0000011604 */
.L_x_1116:
[----:B------:R-:W-:Y:S05]  /*7820*/  BSYNC B0 ;  /* 0x0000000000007941 */ /* 0x000fea0003800000 */
.L_x_1114:
[----:B------:R-:W-:-:S04]  /*7830*/  IMAD R72, R83, R79, -R72 ;  /* 0x0000004f53487224 */ /* 0x000fc800078e0a48 */
[----:B------:R-:W-:-:S05]  /*7840*/  IMAD.IADD R72, R72, 0x1, -R16 ;  /* 0x0000000148487824 */ /* 0x000fca00078e0a10 */
[----:B------:R-:W-:Y:S02]  /*7850*/  VIMNMX R81, R81, R72, !PT ;  /* 0x0000004851517248 */ /* 0x000fe40007fe0100 */
[----:B------:R-:W-:-:S07]  /*7860*/  VIADDMNMX R82, R72, R79, R82, PT ;  /* 0x0000004f48527246 */ /* 0x000fce0003800152 */
.L_x_1113:
[----:B------:R-:W-:Y:S01]  /*7870*/  FMNMX.FTZ R4, R42, R8, !PT ;  /* 0x000000082a047209 */ /* 0x000fe20007810000 */
[----:B------:R-:W-:Y:S01]  /*7880*/  UMOV UR51, UR57 ;  /* 0x0000003900337c82 */ /* 0x000fe20008000000 */
        /* <DEDUP_REMOVED lines=38> */
[----:B------:R-:W-:Y:S02]  /*7af0*/  ISETP.LT.OR P4, PT, R82, 0x1, P4 ;  /* 0x000000015200780c */ /* 0x000fe40002781670 */
[----:B------:R-:W-:Y:S02]  /*7b00*/  FMNMX.FTZ R4, R54, R4, !PT ;  /* 0x0000000436047209 */ /* 0x000fe40007810000 */
[----:B------:R-:W-:-:S02]  /*7b10*/  ISETP.GT.AND P5, PT, R81, 0x8, P2 ;  /* 0x000000085100780c */ /* 0x000fc400017a4270 */
[----:B------:R-:W-:Y:S02]  /*7b20*/  FMNMX.FTZ R4, R55, R4, !PT ;  /* 0x0000000437047209 */ /* 0x000fe40007810000 */
[----:B------:R-:W-:Y:S02]  /*7b30*/  ISETP.LT.OR P5, PT, R82, 0x9, P5 ;  /* 0x000000095200780c */ /* 0x000fe40002fa1670 */
[----:B------:R-:W-:Y:S02]  /*7b40*/  FMNMX.FTZ R4, R58, R4, !PT ;  /* 0x000000043a047209 */ /* 0x000fe40007810000 */
[----:B------:R-:W-:Y:S02]  /*7b50*/  ISETP.GT.AND P6, PT, R81, 0x10, P2 ;  /* 0x000000105100780c */ /* 0x000fe400017c4270 */
[----:B------:R-:W-:Y:S02]  /*7b60*/  FMNMX.FTZ R4, R59, R4, !PT ;  /* 0x000000043b047209 */ /* 0x000fe40007810000 */
[----:B------:R-:W-:-:S02]  /*7b70*/  FSEL R12, R12, -INF , !P5 ;  /* 0xff8000000c0c7808 */ /* 0x000fc40006800000 */
        /* <DEDUP_REMOVED lines=16> */
[----:B------:R-:W-:Y:S01]  /*7c80*/  FSEL R30, R30, -INF , !P6 ;  /* 0xff8000001e1e7808 */ /* 0x000fe20007000000 */
[----:B------:R-:W0:Y:S01]  /*7c90*/  SHFL.BFLY PT, R5, R4, 0x2, 0x1f ;  /* 0x0c401f0004057f89 */ /* 0x000e2200000e0000 */
[----:B------:R-:W-:-:S02]  /*7ca0*/  ISETP.LT.OR P5, PT, R82, 0x29, P5 ;  /* 0x000000295200780c */ /* 0x000fc40002fa1670 */
[C---:B------:R-:W-:Y:S02]  /*7cb0*/  ISETP.GT.AND P6, PT, R81.reuse, 0x30, P2 ;  /* 0x000000305100780c */ /* 0x040fe400017c4270 */
[----:B------:R-:W-:Y:S02]  /*7cc0*/  FSEL R34, R34, -INF , !P5 ;  /* 0xff80000022227808 */ /* 0x000fe40006800000 */
[----:B------:R-:W-:Y:S02]  /*7cd0*/  ISETP.LT.OR P6, PT, R82, 0x31, P6 ;  /* 0x000000315200780c */ /* 0x000fe400037c1670 */
[----:B------:R-:W-:Y:S02]  /*7ce0*/  ISETP.GT.AND P5, PT, R81, 0x38, P2 ;  /* 0x000000385100780c */ /* 0x000fe400017a4270 */
[----:B------:R-:W-:Y:S02]  /*7cf0*/  FSEL R38, R38, -INF , !P6 ;  /* 0xff80000026267808 */ /* 0x000fe40007000000 */
[----:B------:R-:W-:-:S02]  /*7d00*/  ISETP.LT.OR P5, PT, R82, 0x39, P5 ;  /* 0x000000395200780c */ /* 0x000fc40002fa1670 */
[C---:B------:R-:W-:Y:S02]  /*7d10*/  ISETP.GT.AND P6, PT, R81.reuse, 0x40, P2 ;  /* 0x000000405100780c */ /* 0x040fe400017c4270 */
[----:B------:R-:W-:Y:S02]  /*7d20*/  FSEL R44, R44, -INF , !P5 ;  /* 0xff8000002c2c7808 */ /* 0x000fe40006800000 */
[----:B------:R-:W-:Y:S02]  /*7d30*/  ISETP.LT.OR P6, PT, R82, 0x41, P6 ;  /* 0x000000415200780c */ /* 0x000fe400037c1670 */
[----:B------:R-:W-:Y:S02]  /*7d40*/  ISETP.GT.AND P5, PT, R81, 0x48, P2 ;  /* 0x000000485100780c */ /* 0x000fe400017a4270 */
[----:B------:R-:W-:Y:S02]  /*7d50*/  FSEL R48, R48, -INF , !P6 ;  /* 0xff80000030307808 */ /* 0x000fe40007000000 */
[----:B0-----:R-:W-:-:S02]  /*7d60*/  FMNMX.FTZ R5, R4, R5, !PT ;  /* 0x0000000504057209 */ /* 0x001fc40007810000 */
[----:B------:R-:W-:Y:S02]  /*7d70*/  ISETP.LT.OR P5, PT, R82, 0x49, P5 ;  /* 0x000000495200780c */ /* 0x000fe40002fa1670 */
[C---:B------:R-:W-:Y:S01]  /*7d80*/  ISETP.GT.AND P6, PT, R81.reuse, 0x50, P2 ;  /* 0x000000505100780c */ /* 0x040fe200017c4270 */
[----:B------:R-:W0:Y:S01]  /*7d90*/  SHFL.BFLY PT, R72, R5, 0x1, 0x1f ;  /* 0x0c201f0005487f89 */ /* 0x000e2200000e0000 */
[----:B------:R-:W-:Y:S02]  /*7da0*/  FSEL R52, R52, -INF , !P5 ;  /* 0xff80000034347808 */ /* 0x000fe40006800000 */
[----:B------:R-:W-:Y:S02]  /*7db0*/  ISETP.LT.OR P6, PT, R82, 0x51, P6 ;  /* 0x000000515200780c */ /* 0x000fe400037c1670 */
[----:B------:R-:W-:Y:S02]  /*7dc0*/  ISETP.GT.AND P5, PT, R81, 0x58, P2 ;  /* 0x000000585100780c */ /* 0x000fe400017a4270 */
[----:B------:R-:W-:-:S02]  /*7dd0*/  FSEL R56, R56, -INF , !P6 ;  /* 0xff80000038387808 */ /* 0x000fc40007000000 */
[----:B------:R-:W-:Y:S02]  /*7de0*/  ISETP.LT.OR P5, PT, R82, 0x59, P5 ;  /* 0x000000595200780c */ /* 0x000fe40002fa1670 */
[C---:B------:R-:W-:Y:S02]  /*7df0*/  ISETP.GT.AND P6, PT, R81.reuse, 0x60, P2 ;  /* 0x000000605100780c */ /* 0x040fe400017c4270 */
[----:B------:R-:W-:Y:S02]  /*7e00*/  FSEL R60, R60, -INF , !P5 ;  /* 0xff8000003c3c7808 */ /* 0x000fe40006800000 */
[----:B------:R-:W-:Y:S02]  /*7e10*/  ISETP.LT.OR P6, PT, R82, 0x61, P6 ;  /* 0x000000615200780c */ /* 0x000fe400037c1670 */
[----:B------:R-:W-:Y:S02]  /*7e20*/  ISETP.GT.AND P5, PT, R81, 0x68, P2 ;  /* 0x000000685100780c */ /* 0x000fe400017a4270 */
[----:B------:R-:W-:-:S02]  /*7e30*/  FSEL R64, R64, -INF , !P6 ;  /* 0xff80000040407808 */ /* 0x000fc40007000000 */
[----:B------:R-:W-:Y:S02]  /*7e40*/  ISETP.GT.AND P6, PT, R81, 0x69, P2 ;  /* 0x000000695100780c */ /* 0x000fe400017c4270 */
[----:B------:R-:W-:Y:S02]  /*7e50*/  ISETP.LT.OR P5, PT, R82, 0x69, P5 ;  /* 0x000000695200780c */ /* 0x000fe40002fa1670 */
[----:B0-----:R-:W-:Y:S02]  /*7e60*/  FMNMX.FTZ R72, R5, R72, !PT ;  /* 0x0000004805487209 */ /* 0x001fe40007810000 */
[----:B------:R-:W-:Y:S02]  /*7e70*/  FSEL R68, R68, -INF , !P5 ;  /* 0xff80000044447808 */ /* 0x000fe40006800000 */
[C---:B------:R-:W-:Y:S01]  /*7e80*/  FSETP.NEU.FTZ.AND P3, PT, R72.reuse, -INF , PT ;  /* 0xff8000004800780b */ /* 0x040fe20003f7d000 */
[----:B------:R-:W-:Y:S01]  /*7e90*/  FMUL.FTZ R4, R72, UR34 ;  /* 0x0000002248047c20 */ /* 0x000fe20008410000 */
[----:B------:R-:W-:-:S02]  /*7ea0*/  ISETP.LT.OR P6, PT, R82, 0x6a, P6 ;  /* 0x0000006a5200780c */ /* 0x000fc400037c1670 */
[----:B------:R-:W-:Y:S02]  /*7eb0*/  FSEL R5, R72, RZ, P3 ;  /* 0x000000ff48057208 */ /* 0x000fe40001800000 */
[----:B------:R-:W-:Y:S02]  /*7ec0*/  FSEL R4, R4, RZ, P3 ;  /* 0x000000ff04047208 */ /* 0x000fe40001800000 */
[----:B------:R-:W-:Y:S01]  /*7ed0*/  ISETP.GT.AND P3, PT, R81, 0x1, P2 ;  /* 0x000000015100780c */ /* 0x000fe20001764270 */
[----:B------:R-:W-:Y:S01]  /*7ee0*/  FADD.FTZ R5, -R5, R8 ;  /* 0x0000000805057221 */ /* 0x000fe20000010100 */
[----:B------:R-:W-:Y:S01]  /*7ef0*/  ISETP.GT.AND P5, PT, R81, 0x71, P2 ;  /* 0x000000715100780c */ /* 0x000fe200017a4270 */
[--C-:B------:R-:W-:Y:S01]  /*7f00*/  FFMA.FTZ R42, R42, UR34, -R4.reuse ;  /* 0x000000222a2a7c23 */ /* 0x100fe20008010804 */
[--C-:B------:R-:W-:Y:S01]  /*7f10*/  FFMA.FTZ R43, R43, UR34, -R4.reuse ;  /* 0x000000222b2b7c23 */ /* 0x100fe20008010804 */
[----:B------:R-:W-:Y:S01]  /*7f20*/  FMUL.FTZ R5, R5, UR34 ;  /* 0x0000002205057c20 */ /* 0x000fe20008410000 */
[--C-:B------:R-:W-:Y:S01]  /*7f30*/  FFMA.FTZ R10, R10, UR34, -R4.reuse ;  /* 0x000000220a0a7c23 */ /* 0x100fe20008010804 */
        /* <DEDUP_REMOVED lines=28> */
[----:B------:R-:W-:Y:S01]  /*8100*/  FFMA.FTZ R78, R78, UR34, -R4 ;  /* 0x000000224e4e7c23 */ /* 0x000fe20008010804 */
[----:B------:R0:W1:Y:S01]  /*8110*/  MUFU.EX2 R8, R5 ;  /* 0x0000000500087308 */ /* 0x0000620000000800 */
[----:B------:R-:W-:-:S02]  /*8120*/  ISETP.LT.OR P3, PT, R82, 0x2, P3 ;  /* 0x000000025200780c */ /* 0x000fc40001f61670 */
[----:B------:R-:W-:Y:S02]  /*8130*/  FSEL R69, R69, -INF , !P6 ;  /* 0xff80000045457808 */ /* 0x000fe40007000000 */
[----:B------:R-:W-:Y:S02]  /*8140*/  FSEL R7, R7, -INF , !P3 ;  /* 0xff80000007077808 */ /* 0x000fe40005800000 */
[----:B------:R-:W-:Y:S01]  /*8150*/  ISETP.GT.AND P3, PT, R81, 0x11, P2 ;  /* 0x000000115100780c */ /* 0x000fe20001764270 */
[----:B------:R-:W2:Y:S01]  /*8160*/  MUFU.EX2 R4, R42 ;  /* 0x0000002a00047308 */ /* 0x000ea20000000800 */
[----:B0-----:R-:W-:Y:S02]  /*8170*/  FSEL R5, R6, -INF , !P4 ;  /* 0xff80000006057808 */ /* 0x001fe40006000000 */
[----:B------:R-:W-:Y:S02]  /*8180*/  ISETP.LT.OR P3, PT, R82, 0x12, P3 ;  /* 0x000000125200780c */ /* 0x000fe40001f61670 */
[----:B------:R-:W-:-:S02]  /*8190*/  FMNMX.FTZ R6, R5, R9, !PT ;  /* 0x0000000905067209 */ /* 0x000fc40007810000 */
[----:B------:R-:W-:Y:S01]  /*81a0*/  FSEL R21, R21, -INF , !P3 ;  /* 0xff80000015157808 */ /* 0x000fe20005800000 */
[----:B------:R-:W0:Y:S01]  /*81b0*/  MUFU.EX2 R43, R43 ;  /* 0x0000002b002b7308 */ /* 0x000e220000000800 */
[C---:B------:R-:W-:Y:S01]  /*81c0*/  ISETP.GT.AND P3, PT, R81.reuse, 0x21, P2 ;  /* 0x000000215100780c */ /* 0x040fe20001764270 */
[-C--:B-1----:R-:W-:Y:S01]  /*81d0*/  FMUL.FTZ R88, R88, R8.reuse ;  /* 0x0000000858587220 */ /* 0x082fe20000410000 */
[----:B------:R-:W-:Y:S01]  /*81e0*/  ISETP.GT.AND P4, PT, R81, 0x78, P2 ;  /* 0x000000785100780c */ /* 0x000fe20001784270 */
[-C--:B------:R-:W-:Y:S01]  /*81f0*/  FMUL.FTZ R89, R89, R8.reuse ;  /* 0x0000000859597220 */ /* 0x080fe20000410000 */
[----:B------:R-:W-:Y:S01]  /*8200*/  ISETP.LT.OR P3, PT, R82, 0x22, P3 ;  /* 0x000000225200780c */ /* 0x000fe20001f61670 */
[-C--:B------:R-:W-:Y:S01]  /*8210*/  FMUL.FTZ R92, R92, R8.reuse ;  /* 0x000000085c5c7220 */ /* 0x080fe20000410000 */
[----:B------:R-:W-:Y:S01]  /*8220*/  ISETP.LT.OR P5, PT, R82, 0x72, P5 ;  /* 0x000000725200780c */ /* 0x000fe20002fa1670 */
[----:B------:R-:W-:Y:S01]  /*8230*/  MUFU.EX2 R15, R15 ;  /* 0x0000000f000f7308 */ /* 0x000fe20000000800 */
[----:B--2---:R-:W-:Y:S01]  /*8240*/  FFMA.FTZ R3, R8, R3, R4 ;  /* 0x0000000308037223 */ /* 0x004fe20000010004 */
[----:B------:R-:W-:Y:S01]  /*8250*/  FSEL R31, R31, -INF , !P3 ;  /* 0xff8000001f1f7808 */ /* 0x000fe20005800000 */
[-C--:B------:R-:W-:Y:S01]  /*8260*/  FMUL.FTZ R93, R93, R8.reuse ;  /* 0x000000085d5d7220 */ /* 0x080fe20000410000 */
[----:B------:R-:W-:Y:S01]  /*8270*/  ISETP.GT.AND P3, PT, R81, 0x31, P2 ;  /* 0x000000315100780c */ /* 0x000fe20001764270 */
[-C--:B------:R-:W-:Y:S01]  /*8280*/  FMUL.FTZ R96, R96, R8.reuse ;  /* 0x0000000860607220 */ /* 0x080fe20000410000 */
[C---:B------:R-:W-:Y:S01]  /*8290*/  ISETP.LT.OR P4, PT, R82.reuse, 0x79, P4 ;  /* 0x000000795200780c */ /* 0x040fe20002781670 */
[----:B------:R-:W-:Y:S01]  /*82a0*/  FMUL.FTZ R97, R97, R8 ;  /* 0x0000000861617220 */ /* 0x000fe20000410000 */
[----:B------:R-:W-:Y:S01]  /*82b0*/  ISETP.LT.OR P3, PT, R82, 0x32, P3 ;  /* 0x000000325200780c */ /* 0x000fe20001f61670 */
[C---:B0-----:R-:W-:Y:S01]  /*82c0*/  FADD.FTZ R3, R43.reuse, R3 ;  /* 0x000000032b037221 */ /* 0x041fe20000010000 */
[----:B------:R-:W-:Y:S01]  /*82d0*/  F2FP.BF16.F32.PACK_AB R4, R43, R4 ;  /* 0x000000042b04723e */ /* 0x000fe200000010ff */
[----:B------:R-:W-:Y:S01]  /*82e0*/  MUFU.EX2 R25, R25 ;  /* 0x0000001900197308 */ /* 0x000fe20000000800 */
[----:B------:R-:W-:Y:S01]  /*82f0*/  FMNMX.FTZ R43, R7, R6, !PT ;  /* 0x00000006072b7209 */ /* 0x000fe20007810000 */
[-C--:B------:R-:W-:Y:S01]  /*8300*/  FMUL.FTZ R100, R100, R8.reuse ;  /* 0x0000000864647220 */ /* 0x080fe20000410000 */
[----:B------:R-:W-:Y:S01]  /*8310*/  FSEL R39, R39, -INF , !P3 ;  /* 0xff80000027277808 */ /* 0x000fe20005800000 */
[-C--:B------:R-:W-:Y:S01]  /*8320*/  FMUL.FTZ R101, R101, R8.reuse ;  /* 0x0000000865657220 */ /* 0x080fe20000410000 */
[----:B------:R-:W-:Y:S01]  /*8330*/  FMNMX.FTZ R6, R12, R43, !PT ;  /* 0x0000002b0c067209 */ /* 0x000fe20007810000 */
[----:B------:R-:W-:Y:S01]  /*8340*/  FMUL.FTZ R104, R104, R8 ;  /* 0x0000000868687220 */ /* 0x000fe20000410000 */
[----:B------:R-:W-:Y:S01]  /*8350*/  ISETP.GT.AND P3, PT, R81, 0x41, P2 ;  /* 0x000000415100780c */ /* 0x000fe20001764270 */
[----:B------:R-:W-:Y:S01]  /*8360*/  MUFU.EX2 R28, R28 ;  /* 0x0000001c001c7308 */ /* 0x000fe20000000800 */
[----:B------:R-:W-:Y:S01]  /*8370*/  FMNMX.FTZ R43, R13, R6, !PT ;  /* 0x000000060d2b7209 */ /* 0x000fe20007810000 */
[-C--:B------:R-:W-:Y:S01]  /*8380*/  FMUL.FTZ R105, R105, R8.reuse ;  /* 0x0000000869697220 */ /* 0x080fe20000410000 */
[----:B------:R-:W-:Y:S01]  /*8390*/  ISETP.LT.OR P3, PT, R82, 0x42, P3 ;  /* 0x000000425200780c */ /* 0x000fe20001f61670 */
[-C--:B------:R-:W-:Y:S01]  /*83a0*/  FMUL.FTZ R108, R108, R8.reuse ;  /* 0x000000086c6c7220 */ /* 0x080fe20000410000 */
[----:B------:R-:W-:Y:S01]  /*83b0*/  FMNMX.FTZ R6, R20, R43, !PT ;  /* 0x0000002b14067209 */ /* 0x000fe20007810000 */
[----:B------:R-:W-:Y:S01]  /*83c0*/  FMUL.FTZ R109, R109, R8 ;  /* 0x000000086d6d7220 */ /* 0x000fe20000410000 */
[----:B------:R-:W-:Y:S01]  /*83d0*/  FSEL R49, R49, -INF , !P3 ;  /* 0xff80000031317808 */ /* 0x000fe20005800000 */
[----:B------:R-:W-:Y:S01]  /*83e0*/  MUFU.EX2 R29, R29 ;  /* 0x0000001d001d7308 */ /* 0x000fe20000000800 */
[----:B------:R-:W-:Y:S01]  /*83f0*/  FMNMX.FTZ R43, R21, R6, !PT ;  /* 0x00000006152b7209 */ /* 0x000fe20007810000 */
[-C--:B------:R-:W-:Y:S01]  /*8400*/  FMUL.FTZ R112, R112, R8.reuse ;  /* 0x0000000870707220 */ /* 0x080fe20000410000 */
[----:B------:R-:W-:Y:S01]  /*8410*/  ISETP.GT.AND P3, PT, R81, 0x51, P2 ;  /* 0x000000515100780c */ /* 0x000fe20001764270 */
[-C--:B------:R-:W-:Y:S01]  /*8420*/  FMUL.FTZ R113, R113, R8.reuse ;  /* 0x0000000871717220 */ /* 0x080fe20000410000 */
[----:B------:R-:W-:Y:S01]  /*8430*/  FMNMX.FTZ R6, R26, R43, !PT ;  /* 0x0000002b1a067209 */ /* 0x000fe20007810000 */
[----:B------:R-:W-:Y:S01]  /*8440*/  FMUL.FTZ R116, R116, R8 ;  /* 0x0000000874747220 */ /* 0x000fe20000410000 */
[----:B------:R-:W-:Y:S01]  /*8450*/  ISETP.LT.OR P3, PT, R82, 0x52, P3 ;  /* 0x000000525200780c */ /* 0x000fe20001f61670 */
        /* <DEDUP_REMOVED lines=26> */
[----:B------:R-:W-:Y:S01]  /*8600*/  IMAD.MOV.U32 R8, RZ, RZ, R72 ;  /* 0x000000ffff087224 */ /* 0x000fe200078e0048 */
[----:B------:R-:W-:-:S02]  /*8610*/  FSEL R70, R70, -INF , !P3 ;  /* 0xff80000046467808 */ /* 0x000fc40005800000 */
[----:B------:R-:W-:Y:S02]  /*8620*/  FMNMX.FTZ R6, R44, R43, !PT ;  /* 0x0000002b2c067209 */ /* 0x000fe40007810000 */
[----:B------:R-:W-:Y:S01]  /*8630*/  ISETP.GT.AND P2, PT, R81, 0x79, P2 ;  /* 0x000000795100780c */ /* 0x000fe20001744270 */
[----:B------:R-:W-:Y:S01]  /*8640*/  MUFU.EX2 R46, R46 ;  /* 0x0000002e002e7308 */ /* 0x000fe20000000800 */
[----:B------:R-:W-:Y:S02]  /*8650*/  FMNMX.FTZ R43, R45, R6, !PT ;  /* 0x000000062d2b7209 */ /* 0x000fe40007810000 */
[----:B------:R-:W-:Y:S02]  /*8660*/  FSEL R71, R71, -INF , !P5 ;  /* 0xff80000047477808 */ /* 0x000fe40006800000 */
[----:B------:R-:W-:Y:S02]  /*8670*/  FMNMX.FTZ R6, R48, R43, !PT ;  /* 0x0000002b30067209 */ /* 0x000fe40007810000 */
[----:B------:R-:W-:Y:S01]  /*8680*/  ISETP.LT.OR P2, PT, R82, 0x7a, P2 ;  /* 0x0000007a5200780c */ /* 0x000fe20001741670 */
[----:B------:R-:W-:Y:S01]  /*8690*/  MUFU.EX2 R47, R47 ;  /* 0x0000002f002f7308 */ /* 0x000fe20000000800 */
[----:B------:R-:W-:-:S02]  /*86a0*/  FMNMX.FTZ R43, R49, R6, !PT ;  /* 0x00000006312b7209 */ /* 0x000fc40007810000 */
[----:B------:R-:W-:Y:S02]  /*86b0*/  FSEL R74, R74, -INF , !P4 ;  /* 0xff8000004a4a7808 */ /* 0x000fe40006000000 */
[----:B------:R-:W-:Y:S02]  /*86c0*/  FMNMX.FTZ R6, R52, R43, !PT ;  /* 0x0000002b34067209 */ /* 0x000fe40007810000 */
[----:B------:R-:W-:Y:S01]  /*86d0*/  FSEL R76, R76, -INF , !P2 ;  /* 0xff8000004c4c7808 */ /* 0x000fe20005000000 */
[----:B------:R-:W-:Y:S01]  /*86e0*/  MUFU.EX2 R50, R50 ;  /* 0x0000003200327308 */ /* 0x000fe20000000800 */
[----:B------:R-:W-:-:S04]  /*86f0*/  FMNMX.FTZ R43, R53, R6, !PT ;  /* 0x00000006352b7209 */ /* 0x000fc80007810000 */
[----:B------:R-:W-:-:S03]  /*8700*/  FMNMX.FTZ R6, R56, R43, !PT ;  /* 0x0000002b38067209 */ /* 0x000fc60007810000 */
        /* <DEDUP_REMOVED lines=16> */
[----:B------:R-:W-:-:S05]  /*8810*/  FMNMX.FTZ R42, R76, R43, !PT ;  /* 0x0000002b4c2a7209 */ /* 0x000fca0007810000 */
[----:B------:R-:W0:Y:S02]  /*8820*/  SHFL.BFLY PT, R6, R42, 0x2, 0x1f ;  /* 0x0c401f002a067f89 */ /* 0x000e2400000e0000 */
[----:B------:R-:W-:Y:S08]  /*8830*/  MUFU.EX2 R43, R11 ;  /* 0x0000000b002b7308 */ /* 0x000ff00000000800 */
[----:B------:R-:W-:Y:S08]  /*8840*/  MUFU.EX2 R63, R63 ;  /* 0x0000003f003f7308 */ /* 0x000ff00000000800 */
[----:B------:R-:W-:Y:S01]  /*8850*/  MUFU.EX2 R66, R66 ;  /* 0x0000004200427308 */ /* 0x000fe20000000800 */
[----:B0-----:R-:W-:-:S07]  /*8860*/  FMNMX.FTZ R42, R42, R6, !PT ;  /* 0x000000062a2a7209 */ /* 0x001fce0007810000 */
[----:B------:R0:W1:Y:S08]  /*8870*/  MUFU.EX2 R6, R10 ;  /* 0x0000000a00067308 */ /* 0x0000700000000800 */
[----:B------:R-:W-:Y:S01]  /*8880*/  MUFU.EX2 R67, R67 ;  /* 0x0000004300437308 */ /* 0x000fe20000000800 */
[----:B0-----:R-:W0:Y:S07]  /*8890*/  SHFL.BFLY PT, R10, R42, 0x1, 0x1f ;  /* 0x0c201f002a0a7f89 */ /* 0x001e2e00000e0000 */
[----:B------:R-:W-:Y:S01]  /*88a0*/  MUFU.EX2 R73, R73 ;  /* 0x0000004900497308 */ /* 0x000fe20000000800 */
[----:B-1----:R-:W-:Y:S01]  /*88b0*/  FADD.FTZ R3, R6, R3 ;  /* 0x0000000306037221 */ /* 0x002fe20000010000 */
[----:B------:R-:W-:-:S03]  /*88c0*/  F2FP.BF16.F32.PACK_AB R6, R43, R6 ;  /* 0x000000062b06723e */ /* 0x000fc600000010ff */
[----:B------:R-:W-:-:S03]  /*88d0*/  FADD.FTZ R11, R43, R3 ;  /* 0x000000032b0b7221 */ /* 0x000fc60000010000 */
[----:B------:R-:W-:Y:S08]  /*88e0*/  MUFU.EX2 R75, R75 ;  /* 0x0000004b004b7308 */ /* 0x000ff00000000800 */
[----:B------:R-:W-:Y:S01]  /*88f0*/  MUFU.EX2 R77, R77 ;  /* 0x0000004d004d7308 */ /* 0x000fe20000000800 */
[----:B0-----:R-:W-:-:S04]  /*8900*/  FMNMX.FTZ R10, R42, R10, !PT ;  /* 0x0000000a2a0a7209 */ /* 0x001fc80007810000 */
[C---:B------:R-:W-:Y:S01]  /*8910*/  FSETP.NEU.FTZ.AND P2, PT, R10.reuse, -INF , PT ;  /* 0xff8000000a00780b */ /* 0x040fe20003f5d000 */
[----:B------:R-:W-:Y:S02]  /*8920*/  FMUL.FTZ R3, R10, UR34 ;  /* 0x000000220a037c20 */ /* 0x000fe40008410000 */
[----:B------:R-:W-:Y:S03]  /*8930*/  MUFU.EX2 R78, R78 ;  /* 0x0000004e004e7308 */ /* 0x000fe60000000800 */
[----:B------:R-:W-:-:S05]  /*8940*/  FSEL R3, R3, RZ, P2 ;  /* 0x000000ff03037208 */ /* 0x000fca0001000000 */
[--C-:B------:R-:W-:Y:S01]  /*8950*/  FFMA.FTZ R43, R7, UR34, -R3.reuse ;  /* 0x00000022072b7c23 */ /* 0x100fe20008010803 */
[--C-:B------:R-:W-:Y:S01]  /*8960*/  FFMA.FTZ R12, R12, UR34, -R3.reuse ;  /* 0x000000220c0c7c23 */ /* 0x100fe20008010803 */
[--C-:B------:R-:W-:Y:S01]  /*8970*/  FFMA.FTZ R13, R13, UR34, -R3.reuse ;  /* 0x000000220d0d7c23 */ /* 0x100fe20008010803 */
[--C-:B------:R-:W-:Y:S01]  /*8980*/  FFMA.FTZ R79, R5, UR34, -R3.reuse ;  /* 0x00000022054f7c23 */ /* 0x100fe20008010803 */
[----:B------:R-:W-:Y:S02]  /*8990*/  IMAD.U32 R5, RZ, RZ, UR48 ;  /* 0x00000030ff057e24 */ /* 0x000fe4000f8e00ff */
[--C-:B------:R-:W-:Y:S01]  /*89a0*/  FFMA.FTZ R34, R34, UR34, -R3.reuse ;  /* 0x0000002222227c23 */ /* 0x100fe20008010803 */
[----:B------:R-:W-:Y:S01]  /*89b0*/  MUFU.EX2 R43, R43 ;  /* 0x0000002b002b7308 */ /* 0x000fe20000000800 */
[--C-:B------:R-:W-:Y:S01]  /*89c0*/  FFMA.FTZ R35, R35, UR34, -R3.reuse ;  /* 0x0000002223237c23 */ /* 0x100fe20008010803 */
[--C-:B------:R-:W-:Y:S01]  /*89d0*/  FFMA.FTZ R56, R56, UR34, -R3.reuse ;  /* 0x0000002238387c23 */ /* 0x100fe20008010803 */
[----:B------:R-:W-:Y:S01]  /*89e0*/  @!P1 LEA R5, R5, UR42, 0x3 ;  /* 0x0000002a05059c11 */ /* 0x000fe2000f8e18ff */
[--C-:B------:R-:W-:Y:S01]  /*89f0*/  FFMA.FTZ R65, R65, UR34, -R3.reuse ;  /* 0x0000002241417c23 */ /* 0x100fe20008010803 */
[--C-:B------:R-:W-:Y:S01]  /*8a00*/  FFMA.FTZ R68, R68, UR34, -R3.reuse ;  /* 0x0000002244447c23 */ /* 0x100fe20008010803 */
[--C-:B------:R-:W-:Y:S01]  /*8a10*/  FFMA.FTZ R69, R69, UR34, -R3.reuse ;  /* 0x0000002245457c23 */ /* 0x100fe20008010803 */
[----:B------:R-:W-:Y:S01]  /*8a20*/  FFMA.FTZ R70, R70, UR34, -R3 ;  /* 0x0000002246467c23 */ /* 0x000fe20008010803 */
[----:B------:R-:W0:Y:S01]  /*8a30*/  MUFU.EX2 R42, R79 ;  /* 0x0000004f002a7308 */ /* 0x000e220000000800 */
[----:B------:R-:W-:-:S02]  /*8a40*/  @!P1 VIADD R5, R5, 0x2d860 ;  /* 0x0002d86005059836 */ /* 0x000fc40000000000 */
[--C-:B------:R-:W-:Y:S01]  /*8a50*/  FFMA.FTZ R71, R71, UR34, -R3.reuse ;  /* 0x0000002247477c23 */ /* 0x100fe20008010803 */
[----:B------:R-:W-:Y:S01]  /*8a60*/  FFMA.FTZ R74, R74, UR34, -R3 ;  /* 0x000000224a4a7c23 */ /* 0x000fe20008010803 */
[----:B------:R-:W-:Y:S01]  /*8a70*/  UMOV UR48, UR58 ;  /* 0x0000003a00307c82 */ /* 0x000fe20008000000 */
[----:B------:R-:W-:Y:S02]  /*8a80*/  @!P1 PRMT R5, RZ, 0x654, R5 ;  /* 0x00000654ff059816 */ /* 0x000fe40000000005 */
[----:B------:R-:W-:Y:S02]  /*8a90*/  MUFU.EX2 R12, R12 ;  /* 0x0000000c000c7308 */ /* 0x000fe40000000800 */
[----:B------:R0:W-:Y:S06]  /*8aa0*/  @!P1 SYNCS.ARRIVE.TRANS64.RED.A1T0 RZ, [R5+URZ], RZ ;  /* 0x000000ff05ff99a7 */ /* 0x0001ec000810043f */
[----:B------:R-:W1:Y:S01]  /*8ab0*/  MUFU.EX2 R13, R13 ;  /* 0x0000000d000d7308 */ /* 0x000e620000000800 */
[----:B0-----:R-:W-:-:S07]  /*8ac0*/  F2FP.BF16.F32.PACK_AB R5, R43, R42 ;  /* 0x0000002a2b05723e */ /* 0x001fce00000010ff */
[----:B------:R-:W-:Y:S08]  /*8ad0*/  MUFU.EX2 R34, R34 ;  /* 0x0000002200227308 */ /* 0x000ff00000000800 */
[----:B------:R-:W-:Y:S01]  /*8ae0*/  MUFU.EX2 R35, R35 ;  /* 0x0000002300237308 */ /* 0x000fe20000000800 */
[----:B-1----:R-:W-:-:S05]  /*8af0*/  F2FP.BF16.F32.PACK_AB R7, R13, R12 ;  /* 0x0000000c0d07723e */ /* 0x002fca00000010ff */
[----:B------:R0:W-:Y:S02]  /*8b00*/  STSM.16.M88.4 [R17+0x21800], R4 ;  /* 0x0218000411007844 */ /* 0x0001e40000000200 */
[----:B------:R-:W-:Y:S08]  /*8b10*/  MUFU.EX2 R68, R68 ;  /* 0x0000004400447308 */ /* 0x000ff00000000800 */
[----:B------:R-:W-:Y:S01]  /*8b20*/  MUFU.EX2 R69, R69 ;  /* 0x0000004500457308 */ /* 0x000fe20000000800 */
[--C-:B0-----:R-:W-:Y:S01]  /*8b30*/  FFMA.FTZ R5, R20, UR34, -R3.reuse ;  /* 0x0000002214057c23 */ /* 0x101fe20008010803 */
[--C-:B------:R-:W-:Y:S01]  /*8b40*/  FFMA.FTZ R20, R26, UR34, -R3.reuse ;  /* 0x000000221a147c23 */ /* 0x100fe20008010803 */
[--C-:B------:R-:W-:Y:S01]  /*8b50*/  FFMA.FTZ R26, R27, UR34, -R3.reuse ;  /* 0x000000221b1a7c23 */ /* 0x100fe20008010803 */
[----:B------:R-:W-:Y:S01]  /*8b60*/  FFMA.FTZ R27, R30, UR34, -R3 ;  /* 0x000000221e1b7c23 */ /* 0x000fe20008010803 */
[----:B------:R-:W-:-:S03]  /*8b70*/  FSEL R30, R10, RZ, P2 ;  /* 0x000000ff0a1e7208 */ /* 0x000fc60001000000 */
[----:B------:R-:W0:Y:S01]  /*8b80*/  MUFU.EX2 R4, R14 ;  /* 0x0000000e00047308 */ /* 0x000e220000000800 */
[--C-:B------:R-:W-:Y:S01]  /*8b90*/  FFMA.FTZ R7, R21, UR34, -R3.reuse ;  /* 0x0000002215077c23 */ /* 0x100fe20008010803 */
[--C-:B------:R-:W-:Y:S01]  /*8ba0*/  FFMA.FTZ R21, R38, UR34, -R3.reuse ;  /* 0x0000002226157c23 */ /* 0x100fe20008010803 */
[----:B------:R-:W-:Y:S01]  /*8bb0*/  FFMA.FTZ R38, R49, UR34, -R3 ;  /* 0x0000002231267c23 */ /* 0x000fe20008010803 */
[----:B------:R-:W-:Y:S01]  /*8bc0*/  FADD.FTZ R30, -R30, R9 ;  /* 0x000000091e1e7221 */ /* 0x000fe20000010100 */
[C---:B------:R-:W-:Y:S01]  /*8bd0*/  ISETP.GT.AND P2, PT, R0.reuse, UR59, PT ;  /* 0x0000003b00007c0c */ /* 0x040fe2000bf44270 */
[----:B------:R-:W-:Y:S02]  /*8be0*/  VIADD R0, R0, 0xffffffff ;  /* 0xffffffff00007836 */ /* 0x000fe40000000000 */
[----:B------:R-:W-:Y:S01]  /*8bf0*/  FMUL.FTZ R9, R30, UR34 ;  /* 0x000000221e097c20 */ /* 0x000fe20008410000 */
[----:B------:R-:W-:Y:S01]  /*8c00*/  MUFU.EX2 R5, R5 ;  /* 0x0000000500057308 */ /* 0x000fe20000000800 */
[--C-:B------:R-:W-:Y:S01]  /*8c10*/  FFMA.FTZ R30, R39, UR34, -R3.reuse ;  /* 0x00000022271e7c23 */ /* 0x100fe20008010803 */
[----:B------:R-:W-:-:S06]  /*8c20*/  FFMA.FTZ R39, R52, UR34, -R3 ;  /* 0x0000002234277c23 */ /* 0x000fcc0008010803 */
[----:B------:R-:W1:Y:S01]  /*8c30*/  MUFU.EX2 R9, R9 ;  /* 0x0000000900097308 */ /* 0x000e620000000800 */
[----:B0-----:R-:W-:Y:S01]  /*8c40*/  FADD.FTZ R52, R4, R11 ;  /* 0x0000000b04347221 */ /* 0x001fe20000010000 */
[----:B------:R-:W-:-:S03]  /*8c50*/  F2FP.BF16.F32.PACK_AB R4, R15, R4 ;  /* 0x000000040f04723e */ /* 0x000fc600000010ff */
[----:B------:R-:W-:-:S03]  /*8c60*/  FADD.FTZ R11, R15, R52 ;  /* 0x000000340f0b7221 */ /* 0x000fc60000010000 */
[----:B------:R-:W0:Y:S08]  /*8c70*/  MUFU.EX2 R6, R24 ;  /* 0x0000001800067308 */ /* 0x000e300000000800 */
[----:B------:R-:W2:Y:S01]  /*8c80*/  MUFU.EX2 R7, R7 ;  /* 0x0000000700077308 */ /* 0x000ea20000000800 */
[----:B-1----:R-:W-:Y:S01]  /*8c90*/  FFMA.FTZ R42, R9, R2, R42 ;  /* 0x00000002092a7223 */ /* 0x002fe2000001002a */
[--C-:B------:R-:W-:Y:S01]  /*8ca0*/  FFMA.FTZ R2, R45, UR34, -R3.reuse ;  /* 0x000000222d027c23 */ /* 0x100fe20008010803 */
[--C-:B------:R-:W-:Y:S01]  /*8cb0*/  FFMA.FTZ R45, R57, UR34, -R3.reuse ;  /* 0x00000022392d7c23 */ /* 0x100fe20008010803 */
[-C--:B------:R-:W-:Y:S01]  /*8cc0*/  FMUL.FTZ R90, R90, R9.reuse ;  /* 0x000000095a5a7220 */ /* 0x080fe20000410000 */
[----:B------:R-:W-:Y:S01]  /*8cd0*/  FADD.FTZ R43, R43, R42 ;  /* 0x0000002a2b2b7221 */ /* 0x000fe20000010000 */
[----:B------:R-:W-:Y:S01]  /*8ce0*/  FFMA.FTZ R42, R64, UR34, -R3 ;  /* 0x00000022402a7c23 */ /* 0x000fe20008010803 */
[-C--:B------:R-:W-:Y:S01]  /*8cf0*/  FMUL.FTZ R91, R91, R9.reuse ;  /* 0x000000095b5b7220 */ /* 0x080fe20000410000 */
[----:B------:R-:W1:Y:S01]  /*8d00*/  MUFU.EX2 R20, R20 ;  /* 0x0000001400147308 */ /* 0x000e620000000800 */
[----:B------:R-:W-:Y:S01]  /*8d10*/  FADD.FTZ R12, R12, R43 ;  /* 0x0000002b0c0c7221 */ /* 0x000fe20000010000 */
[----:B0-----:R-:W-:Y:S01]  /*8d20*/  FADD.FTZ R52, R6, R11 ;  /* 0x0000000b06347221 */ /* 0x001fe20000010000 */
[----:B------:R-:W-:Y:S01]  /*8d30*/  F2FP.BF16.F32.PACK_AB R6, R25, R6 ;  /* 0x000000061906723e */ /* 0x000fe200000010ff */
[----:B------:R-:W-:Y:S01]  /*8d40*/  FFMA.FTZ R43, R60, UR34, -R3 ;  /* 0x000000223c2b7c23 */ /* 0x000fe20008010803 */
[----:B------:R-:W-:Y:S01]  /*8d50*/  FADD.FTZ R12, R13, R12 ;  /* 0x0000000c0d0c7221 */ /* 0x000fe20000010000 */
[----:B------:R-:W-:Y:S01]  /*8d60*/  FADD.FTZ R15, R25, R52 ;  /* 0x00000034190f7221 */ /* 0x000fe20000010000 */
[----:B------:R-:W-:Y:S01]  /*8d70*/  FMUL.FTZ R94, R94, R9 ;  /* 0x000000095e5e7220 */ /* 0x000fe20000410000 */
[----:B------:R-:W0:Y:S01]  /*8d80*/  MUFU.EX2 R26, R26 ;  /* 0x0000001a001a7308 */ /* 0x000e220000000800 */
[----:B------:R-:W-:Y:S01]  /*8d90*/  FADD.FTZ R12, R5, R12 ;  /* 0x0000000c050c7221 */ /* 0x000fe20000010000 */
[----:B------:R-:W-:Y:S01]  /*8da0*/  FADD.FTZ R52, R28, R15 ;  /* 0x0000000f1c347221 */ /* 0x000fe20000010000 */
[----:B--2---:R-:W-:Y:S01]  /*8db0*/  F2FP.BF16.F32.PACK_AB R5, R7, R5 ;  /* 0x000000050705723e */ /* 0x004fe200000010ff */
[-C--:B------:R-:W-:Y:S01]  /*8dc0*/  FMUL.FTZ R95, R95, R9.reuse ;  /* 0x000000095f5f7220 */ /* 0x080fe20000410000 */
[----:B------:R-:W-:Y:S01]  /*8dd0*/  FADD.FTZ R13, R7, R12 ;  /* 0x0000000c070d7221 */ /* 0x000fe20000010000 */
[----:B------:R-:W-:Y:S01]  /*8de0*/  FADD.FTZ R15, R29, R52 ;  /* 0x000000341d0f7221 */ /* 0x000fe20000010000 */
[-C--:B------:R-:W-:Y:S01]  /*8df0*/  FMUL.FTZ R98, R98, R9.reuse ;  /* 0x0000000962627220 */ /* 0x080fe20000410000 */
[----:B------:R2:W-:Y:S01]  /*8e00*/  MUFU.EX2 R14, R32 ;  /* 0x00000020000e7308 */ /* 0x0005e20000000800 */
        /* <DEDUP_REMOVED lines=8> */
[----:B--2---:R-:W-:Y:S01]  /*8e90*/  FFMA.FTZ R32, R31, UR34, -R3 ;  /* 0x000000221f207c23 */ /* 0x004fe20008010803 */
[----:B0-----:R-:W-:Y:S01]  /*8ea0*/  FADD.FTZ R12, R26, R13 ;  /* 0x0000000d1a0c7221 */ /* 0x001fe20000010000 */
[--C-:B------:R-:W-:Y:S01]  /*8eb0*/  FFMA.FTZ R31, R44, UR34, -R3.reuse ;  /* 0x000000222c1f7c23 */ /* 0x100fe20008010803 */
[----:B------:R-:W-:Y:S01]  /*8ec0*/  F2FP.BF16.F32.PACK_AB R7, R26, R20 ;  /* 0x000000141a07723e */ /* 0x000fe200000010ff */
[----:B------:R-:W-:Y:S01]  /*8ed0*/  FFMA.FTZ R44, R61, UR34, -R3 ;  /* 0x000000223d2c7c23 */ /* 0x000fe20008010803 */
[-C--:B------:R-:W-:Y:S01]  /*8ee0*/  FMUL.FTZ R111, R111, R9.reuse ;  /* 0x000000096f6f7220 */ /* 0x080fe20000410000 */
[-C--:B------:R-:W-:Y:S01]  /*8ef0*/  FMUL.FTZ R114, R114, R9.reuse ;  /* 0x0000000972727220 */ /* 0x080fe20000410000 */
[----:B------:R-:W0:Y:S01]  /*8f00*/  MUFU.EX2 R32, R32 ;  /* 0x0000002000207308 */ /* 0x000e220000000800 */
[----:B------:R2:W-:Y:S01]  /*8f10*/  STSM.16.M88.4 [R22], R4 ;  /* 0x0000000416007844 */ /* 0x0005e20000000200 */
[-C--:B------:R-:W-:Y:S01]  /*8f20*/  FMUL.FTZ R115, R115, R9.reuse ;  /* 0x0000000973737220 */ /* 0x080fe20000410000 */
[-C--:B------:R-:W-:Y:S01]  /*8f30*/  FMUL.FTZ R118, R118, R9.reuse ;  /* 0x0000000976767220 */ /* 0x080fe20000410000 */
[-C--:B------:R-:W-:Y:S01]  /*8f40*/  FMUL.FTZ R119, R119, R9.reuse ;  /* 0x0000000977777220 */ /* 0x080fe20000410000 */
[-C--:B------:R-:W-:Y:S01]  /*8f50*/  FMUL.FTZ R122, R122, R9.reuse ;  /* 0x000000097a7a7220 */ /* 0x080fe20000410000 */
[-C--:B------:R-:W-:Y:S01]  /*8f60*/  FMUL.FTZ R123, R123, R9.reuse ;  /* 0x000000097b7b7220 */ /* 0x080fe20000410000 */
[-C--:B------:R-:W-:Y:S01]  /*8f70*/  FMUL.FTZ R126, R126, R9.reuse ;  /* 0x000000097e7e7220 */ /* 0x080fe20000410000 */
[----:B------:R3:W4:Y:S01]  /*8f80*/  MUFU.EX2 R24, R36 ;  /* 0x0000002400187308 */ /* 0x0007220000000800 */
[----:B-1----:R-:W-:Y:S01]  /*8f90*/  FADD.FTZ R13, R27, R12 ;  /* 0x0000000c1b0d7221 */ /* 0x002fe20000010000 */
[----:B------:R-:W-:Y:S01]  /*8fa0*/  FADD.FTZ R12, R14, R15 ;  /* 0x0000000f0e0c7221 */ /* 0x000fe20000010000 */
[----:B------:R-:W-:Y:S01]  /*8fb0*/  F2FP.BF16.F32.PACK_AB R14, R33, R14 ;  /* 0x0000000e210e723e */ /* 0x000fe200000010ff */
[-C--:B------:R-:W-:Y:S01]  /*8fc0*/  FMUL.FTZ R127, R127, R9.reuse ;  /* 0x000000097f7f7220 */ /* 0x080fe20000410000 */
[-C--:B------:R-:W-:Y:S01]  /*8fd0*/  FMUL.FTZ R130, R130, R9.reuse ;  /* 0x0000000982827220 */ /* 0x080fe20000410000 */
[----:B------:R-:W-:Y:S01]  /*8fe0*/  FADD.FTZ R15, R33, R12 ;  /* 0x0000000c210f7221 */ /* 0x000fe20000010000 */
[-C--:B------:R-:W-:Y:S01]  /*8ff0*/  FMUL.FTZ R131, R131, R9.reuse ;  /* 0x0000000983837220 */ /* 0x080fe20000410000 */
[----:B------:R-:W1:Y:S01]  /*9000*/  MUFU.EX2 R21, R21 ;  /* 0x0000001500157308 */ /* 0x000e620000000800 */
[----:B0-----:R-:W-:Y:S01]  /*9010*/  FADD.FTZ R13, R32, R13 ;  /* 0x0000000d200d7221 */ /* 0x001fe20000010000 */
[--C-:B---3--:R-:W-:Y:S01]  /*9020*/  FFMA.FTZ R36, R48, UR34, -R3.reuse ;  /* 0x0000002230247c23 */ /* 0x108fe20008010803 */
[--C-:B------:R-:W-:Y:S01]  /*9030*/  FFMA.FTZ R48, R53, UR34, -R3.reuse ;  /* 0x0000002235307c23 */ /* 0x100fe20008010803 */
[----:B------:R-:W-:Y:S01]  /*9040*/  FFMA.FTZ R3, R76, UR34, -R3 ;  /* 0x000000224c037c23 */ /* 0x000fe20008010803 */
[----:B------:R-:W-:Y:S01]  /*9050*/  FADD.FTZ R12, R34, R13 ;  /* 0x0000000d220c7221 */ /* 0x000fe20000010000 */
[----:B--2---:R-:W-:Y:S01]  /*9060*/  F2FP.BF16.F32.PACK_AB R4, R47, R46 ;  /* 0x0000002e2f04723e */ /* 0x004fe200000010ff */
[-C--:B------:R-:W-:Y:S01]  /*9070*/  FMUL.FTZ R134, R134, R9.reuse ;  /* 0x0000000986867220 */ /* 0x080fe20000410000 */
[----:B------:R-:W0:Y:S01]  /*9080*/  MUFU.EX2 R30, R30 ;  /* 0x0000001e001e7308 */ /* 0x000e220000000800 */
[----:B----4-:R-:W-:Y:S01]  /*9090*/  FADD.FTZ R52, R24, R15 ;  /* 0x0000000f18347221 */ /* 0x010fe20000010000 */
[----:B------:R-:W-:Y:S01]  /*90a0*/  FADD.FTZ R12, R35, R12 ;  /* 0x0000000c230c7221 */ /* 0x000fe20000010000 */
[----:B------:R-:W-:Y:S01]  /*90b0*/  F2FP.BF16.F32.PACK_AB R24, R37, R24 ;  /* 0x000000182518723e */ /* 0x000fe200000010ff */
[----:B------:R-:W-:Y:S01]  /*90c0*/  FMUL.FTZ R135, R135, R9 ;  /* 0x0000000987877220 */ /* 0x000fe20000410000 */
[----:B------:R-:W-:Y:S01]  /*90d0*/  FADD.FTZ R15, R37, R52 ;  /* 0x00000034250f7221 */ /* 0x000fe20000010000 */
[----:B------:R-:W-:Y:S01]  /*90e0*/  F2FP.BF16.F32.PACK_AB R6, R51, R50 ;  /* 0x000000323306723e */ /* 0x000fe200000010ff */
[----:B------:R-:W-:Y:S01]  /*90f0*/  IMAD.MOV.U32 R9, RZ, RZ, R10 ;  /* 0x000000ffff097224 */ /* 0x000fe200078e000a */
[----:B------:R-:W2:Y:S01]  /*9100*/  MUFU.EX2 R31, R31 ;  /* 0x0000001f001f7308 */ /* 0x000ea20000000800 */
[----:B-1----:R-:W-:Y:S01]  /*9110*/  FADD.FTZ R13, R21, R12 ;  /* 0x0000000c150d7221 */ /* 0x002fe20000010000 */
[----:B------:R-:W-:-:S06]  /*9120*/  F2FP.BF16.F32.PACK_AB R12, R29, R28 ;  /* 0x0000001c1d0c723e */ /* 0x000fcc00000010ff */
[----:B------:R-:W1:Y:S01]  /*9130*/  MUFU.EX2 R2, R2 ;  /* 0x0000000200027308 */ /* 0x000e620000000800 */
[----:B0-----:R-:W-:-:S07]  /*9140*/  FADD.FTZ R52, R30, R13 ;  /* 0x0000000d1e347221 */ /* 0x001fce0000010000 */
[----:B------:R-:W0:Y:S01]  /*9150*/  MUFU.EX2 R36, R36 ;  /* 0x0000002400247308 */ /* 0x000e220000000800 */
[----:B--2---:R-:W-:-:S07]  /*9160*/  FADD.FTZ R13, R31, R52 ;  /* 0x000000341f0d7221 */ /* 0x004fce0000010000 */
[----:B------:R2:W-:Y:S08]  /*9170*/  MUFU.EX2 R11, R56 ;  /* 0x00000038000b7308 */ /* 0x0005f00000000800 */
[----:B------:R-:W3:Y:S01]  /*9180*/  MUFU.EX2 R38, R38 ;  /* 0x0000002600267308 */ /* 0x000ee20000000800 */
[----:B--2---:R-:W-:-:S04]  /*9190*/  FADD.FTZ R56, R40, R15 ;  /* 0x0000000f28387221 */ /* 0x004fc80000010000 */
[----:B------:R-:W-:-:S03]  /*91a0*/  FADD.FTZ R15, R41, R56 ;  /* 0x00000038290f7221 */ /* 0x000fc60000010000 */
[----:B------:R-:W2:Y:S01]  /*91b0*/  MUFU.EX2 R39, R39 ;  /* 0x0000002700277308 */ /* 0x000ea20000000800 */
[----:B------:R-:W-:Y:S01]  /*91c0*/  FADD.FTZ R52, R46, R15 ;  /* 0x0000000f2e347221 */ /* 0x000fe20000010000 */
[----:B-1----:R-:W-:Y:S01]  /*91d0*/  FADD.FTZ R15, R2, R13 ;  /* 0x0000000d020f7221 */ /* 0x002fe20000010000 */
[----:B------:R-:W-:Y:S02]  /*91e0*/  F2FP.BF16.F32.PACK_AB R13, R32, R27 ;  /* 0x0000001b200d723e */ /* 0x000fe400000010ff */
[----:B------:R-:W-:Y:S01]  /*91f0*/  FADD.FTZ R29, R47, R52 ;  /* 0x000000342f1d7221 */ /* 0x000fe20000010000 */
[----:B0-----:R-:W-:Y:S01]  /*9200*/  FADD.FTZ R25, R36, R15 ;  /* 0x0000000f24197221 */ /* 0x001fe20000010000 */
[----:B------:R-:W-:Y:S01]  /*9210*/  F2FP.BF16.F32.PACK_AB R15, R35, R34 ;  /* 0x00000022230f723e */ /* 0x000fe200000010ff */
[----:B------:R-:W0:Y:S01]  /*9220*/  MUFU.EX2 R48, R48 ;  /* 0x0000003000307308 */ /* 0x000e220000000800 */
[----:B------:R-:W-:Y:S01]  /*9230*/  FADD.FTZ R26, R50, R29 ;  /* 0x0000001d321a7221 */ /* 0x000fe20000010000 */
[----:B---3--:R-:W-:-:S02]  /*9240*/  FADD.FTZ R20, R38, R25 ;  /* 0x0000001926147221 */ /* 0x008fc40000010000 */
[----:B------:R1:W-:Y:S01]  /*9250*/  STSM.16.M88.4 [R19], R12 ;  /* 0x0000000c13007844 */ /* 0x0003e20000000200 */
[----:B------:R-:W-:Y:S01]  /*9260*/  FADD.FTZ R27, R51, R26 ;  /* 0x0000001a331b7221 */ /* 0x000fe20000010000 */
[----:B------:R-:W-:Y:S02]  /*9270*/  F2FP.BF16.F32.PACK_AB R26, R41, R40 ;  /* 0x00000028291a723e */ /* 0x000fe400000010ff */
[----:B------:R-:W3:Y:S01]  /*9280*/  MUFU.EX2 R45, R45 ;  /* 0x0000002d002d7308 */ /* 0x000ee20000000800 */
[----:B--2---:R-:W-:Y:S01]  /*9290*/  FADD.FTZ R25, R39, R20 ;  /* 0x0000001427197221 */ /* 0x004fe20000010000 */
[----:B------:R-:W-:Y:S01]  /*92a0*/  FADD.FTZ R32, R54, R27 ;  /* 0x0000001b36207221 */ /* 0x000fe20000010000 */
[----:B------:R-:W-:-:S05]  /*92b0*/  F2FP.BF16.F32.PACK_AB R27, R2, R31 ;  /* 0x0000001f021b723e */ /* 0x000fca00000010ff */
[----:B------:R-:W2:Y:S01]  /*92c0*/  MUFU.EX2 R43, R43 ;  /* 0x0000002b002b7308 */ /* 0x000ea20000000800 */
[C---:B0-----:R-:W-:Y:S01]  /*92d0*/  FADD.FTZ R20, R48.reuse, R25 ;  /* 0x0000001930147221 */ /* 0x041fe20000010000 */
[----:B------:R-:W-:Y:S01]  /*92e0*/  FADD.FTZ R25, R55, R32 ;  /* 0x0000002037197221 */ /* 0x000fe20000010000 */
[----:B------:R-:W-:Y:S02]  /*92f0*/  F2FP.BF16.F32.PACK_AB R7, R48, R39 ;  /* 0x000000273007723e */ /* 0x000fe400000010ff */
[----:B------:R-:W-:Y:S01]  /*9300*/  FADD.FTZ R20, R11, R20 ;  /* 0x000000140b147221 */ /* 0x000fe20000010000 */
[----:B------:R-:W-:Y:S01]  /*9310*/  FADD.FTZ R32, R58, R25 ;  /* 0x000000193a207221 */ /* 0x000fe20000010000 */
[----:B------:R-:W-:Y:S01]  /*9320*/  F2FP.BF16.F32.PACK_AB R25, R30, R21 ;  /* 0x000000151e19723e */ /* 0x000fe200000010ff */
[----:B------:R-:W0:Y:S01]  /*9330*/  MUFU.EX2 R44, R44 ;  /* 0x0000002c002c7308 */ /* 0x000e220000000800 */
[----:B---3--:R-:W-:Y:S01]  /*9340*/  FADD.FTZ R20, R45, R20 ;  /* 0x000000142d147221 */ /* 0x008fe20000010000 */
[----:B------:R-:W-:Y:S01]  /*9350*/  FADD.FTZ R5, R59, R32 ;  /* 0x000000203b057221 */ /* 0x000fe20000010000 */
[----:B-1----:R-:W-:Y:S01]  /*9360*/  F2FP.BF16.F32.PACK_AB R14, R67, R66 ;  /* 0x00000042430e723e */ /* 0x002fe200000010ff */
[----:B------:R1:W-:Y:S02]  /*9370*/  STSM.16.M88.4 [R18], R24 ;  /* 0x0000001812007844 */ /* 0x0003e40000000200 */
[----:B------:R-:W-:Y:S01]  /*9380*/  FADD.FTZ R2, R62, R5 ;  /* 0x000000053e027221 */ /* 0x000fe20000010000 */
[----:B------:R-:W-:Y:S01]  /*9390*/  F2FP.BF16.F32.PACK_AB R5, R38, R36 ;  /* 0x000000242605723e */ /* 0x000fe200000010ff */
[----:B------:R-:W3:Y:S01]  /*93a0*/  MUFU.EX2 R42, R42 ;  /* 0x0000002a002a7308 */ /* 0x000ee20000000800 */
[----:B--2---:R-:W-:Y:S01]  /*93b0*/  FADD.FTZ R13, R43, R20 ;  /* 0x000000142b0d7221 */ /* 0x004fe20000010000 */
[----:B------:R-:W-:-:S02]  /*93c0*/  FADD.FTZ R15, R63, R2 ;  /* 0x000000023f0f7221 */ /* 0x000fc40000010000 */
[----:B------:R2:W-:Y:S02]  /*93d0*/  STSM.16.M88.4 [R17+0x27800], R4 ;  /* 0x0278000411007844 */ /* 0x0005e40000000200 */
[----:B------:R-:W-:Y:S01]  /*93e0*/  FADD.FTZ R2, R66, R15 ;  /* 0x0000000f42027221 */ /* 0x000fe20000010000 */
[----:B------:R-:W-:Y:S01]  /*93f0*/  F2FP.BF16.F32.PACK_AB R15, R69, R68 ;  /* 0x00000044450f723e */ /* 0x000fe200000010ff */
[----:B------:R-:W4:Y:S01]  /*9400*/  MUFU.EX2 R28, R65 ;  /* 0x00000041001c7308 */ /* 0x000f220000000800 */
[----:B0-----:R-:W-:Y:S01]  /*9410*/  FADD.FTZ R13, R44, R13 ;  /* 0x0000000d2c0d7221 */ /* 0x001fe20000010000 */
[----:B------:R-:W-:Y:S01]  /*9420*/  FADD.FTZ R12, R67, R2 ;  /* 0x00000002430c7221 */ /* 0x000fe20000010000 */
[----:B-1----:R-:W-:-:S03]  /*9430*/  F2FP.BF16.F32.PACK_AB R24, R75, R73 ;  /* 0x000000494b18723e */ /* 0x002fc600000010ff */
[----:B------:R-:W-:Y:S01]  /*9440*/  FADD.FTZ R20, R73, R12 ;  /* 0x0000000c49147221 */ /* 0x000fe20000010000 */
[----:B------:R-:W-:Y:S01]  /*9450*/  F2FP.BF16.F32.PACK_AB R12, R63, R62 ;  /* 0x0000003e3f0c723e */ /* 0x000fe200000010ff */
[----:B------:R-:W0:Y:S01]  /*9460*/  MUFU.EX2 R70, R70 ;  /* 0x0000004600467308 */ /* 0x000e220000000800 */
[----:B---3--:R-:W-:Y:S01]  /*9470*/  FADD.FTZ R13, R42, R13 ;  /* 0x0000000d2a0d7221 */ /* 0x008fe20000010000 */
[----:B------:R-:W-:Y:S01]  /*9480*/  F2FP.BF16.F32.PACK_AB R26, R78, R77 ;  /* 0x0000004d4e1a723e */ /* 0x000fe200000010ff */
[----:B------:R-:W-:Y:S01]  /*9490*/  FADD.FTZ R20, R75, R20 ;  /* 0x000000144b147221 */ /* 0x000fe20000010000 */
[----:B--2---:R-:W-:Y:S02]  /*94a0*/  F2FP.BF16.F32.PACK_AB R4, R55, R54 ;  /* 0x000000363704723e */ /* 0x004fe400000010ff */
[----:B------:R-:W-:Y:S02]  /*94b0*/  F2FP.BF16.F32.PACK_AB R6, R59, R58 ;  /* 0x0000003a3b06723e */ /* 0x000fe400000010ff */
[----:B------:R-:W1:Y:S01]  /*94c0*/  MUFU.EX2 R71, R71 ;  /* 0x0000004700477308 */ /* 0x000e620000000800 */
[----:B----4-:R-:W-:Y:S01]  /*94d0*/  FADD.FTZ R13, R28, R13 ;  /* 0x0000000d1c0d7221 */ /* 0x010fe20000010000 */
[----:B------:R-:W-:-:S02]  /*94e0*/  F2FP.BF16.F32.PACK_AB R5, R45, R11 ;  /* 0x0000000b2d05723e */ /* 0x000fc400000010ff */
[----:B------:R-:W-:Y:S01]  /*94f0*/  F2FP.BF16.F32.PACK_AB R7, R44, R43 ;  /* 0x0000002b2c07723e */ /* 0x000fe200000010ff */
[----:B------:R-:W-:-:S03]  /*9500*/  FADD.FTZ R2, R68, R13 ;  /* 0x0000000d44027221 */ /* 0x000fc60000010000 */
[----:B------:R-:W2:Y:S01]  /*9510*/  MUFU.EX2 R21, R74 ;  /* 0x0000004a00157308 */ /* 0x000ea20000000800 */
[----:B------:R-:W-:Y:S01]  /*9520*/  FADD.FTZ R13, R69, R2 ;  /* 0x00000002450d7221 */ /* 0x000fe20000010000 */
[----:B------:R3:W-:Y:S03]  /*9530*/  STSM.16.M88.4 [R23], R4 ;  /* 0x0000000417007844 */ /* 0x0007e60000000200 */
[----:B0-----:R-:W-:Y:S01]  /*9540*/  FADD.FTZ R2, R70, R13 ;  /* 0x0000000d46027221 */ /* 0x001fe20000010000 */
[----:B------:R-:W-:Y:S02]  /*9550*/  F2FP.BF16.F32.PACK_AB R13, R28, R42 ;  /* 0x0000002a1c0d723e */ /* 0x000fe400000010ff */
[----:B------:R0:W4:Y:S01]  /*9560*/  MUFU.EX2 R29, R3 ;  /* 0x00000003001d7308 */ /* 0x0001220000000800 */
[C---:B-1----:R-:W-:Y:S01]  /*9570*/  F2FP.BF16.F32.PACK_AB R25, R71.reuse, R70 ;  /* 0x000000464719723e */ /* 0x042fe200000010ff */
[----:B------:R-:W-:Y:S01]  /*9580*/  FADD.FTZ R2, R71, R2 ;  /* 0x0000000247027221 */ /* 0x000fe20000010000 */
[----:B------:R3:W-:Y:S01]  /*9590*/  STSM.16.M88.4 [R19+0x6000], R12 ;  /* 0x0060000c13007844 */ /* 0x0007e20000000200 */
[----:B0-----:R-:W-:-:S02]  /*95a0*/  FADD.FTZ R3, R77, R20 ;  /* 0x000000144d037221 */ /* 0x001fc40000010000 */
[----:B--2---:R-:W-:Y:S02]  /*95b0*/  FADD.FTZ R2, R21, R2 ;  /* 0x0000000215027221 */ /* 0x004fe40000010000 */
[----:B------:R-:W-:Y:S01]  /*95c0*/  FADD.FTZ R3, R78, R3 ;  /* 0x000000034e037221 */ /* 0x000fe20000010000 */
[C---:B----4-:R-:W-:Y:S01]  /*95d0*/  F2FP.BF16.F32.PACK_AB R27, R29.reuse, R21 ;  /* 0x000000151d1b723e */ /* 0x050fe200000010ff */
[----:B------:R-:W-:-:S04]  /*95e0*/  FADD.FTZ R2, R29, R2 ;  /* 0x000000021d027221 */ /* 0x000fc80000010000 */
[----:B------:R3:W-:Y:S01]  /*95f0*/  STSM.16.M88.4 [R18+0x6000], R24 ;  /* 0x0060001812007844 */ /* 0x0007e20000000200 */
[----:B------:R0:W-:Y:S06]  /*9600*/  MEMBAR.ALL.CTA ;  /* 0x0000000000007992 */ /* 0x0001ec0000008000 */
[----:B0-----:R-:W0:Y:S02]  /*9610*/  FENCE.VIEW.ASYNC.S ;  /* 0x00000000000073c6 */ /* 0x001e240000000000 */
[----:B0-----:R-:W-:Y:S01]  /*9620*/  NOP ;  /* 0x0000000000007918 */ /* 0x001fe20000000000 */
[----:B------:R-:W-:Y:S05]  /*9630*/  @P2 BRA `(.L_x_1117) ;  /* 0xffffffc400c02947 */ /* 0x000fea000383ffff */
[----:B------:R-:W-:Y:S01]  /*9640*/  IMAD.MOV.U32 R9, RZ, RZ, R10 ;  /* 0x000000ffff097224 */ /* 0x000fe200078e000a */
[----:B------:R-:W-:Y:S01]  /*9650*/  UMOV UR48, UR58 ;  /* 0x0000003a00307c82 */ /* 0x000fe20008000000 */
[----:B------:R-:W-:Y:S01]  /*9660*/  IMAD.MOV.U32 R8, RZ, RZ, R72 ;  /* 0x000000ffff087224 */ /* 0x000fe200078e0048 */
[----:B------:R-:W-:-:S06]  /*9670*/  UMOV UR51, UR57 ;  /* 0x0000003900337c82 */ /* 0x000fcc0008000000 */
.L_x_1100:
[----:B------:R-:W-:Y:S01]  /*9680*/  ULDC UR6, c[0x0][0x448] ;  /* 0x0001120000067ab9 */ /* 0x000fe20000000800 */
[----:B------:R-:W-:Y:S01]  /*9690*/  ULDC UR18, c[0x0][0x9e4] ;  /* 0x0002790000127ab9 */ /* 0x000fe20000000800 */
[----:B------:R-:W-:Y:S02]  /*96a0*/  UISETP.NE.AND UP0, UPT, UR6, 0x1, UPT ;  /* 0x000000010600788c */ /* 0x000fe4000bf05270 */
[----:B------:R-:W-:Y:S02]  /*96b0*/  UISETP.GE.AND UP1, UPT, UR18, 0x1, UPT ;  /* 0x000000011200788c */ /* 0x000fe4000bf26270 */
[----:B------:R-:W-:Y:S02]  /*96c0*/  UIADD3 UR10, UR40, 0xbf, URZ ;  /* 0x000000bf280a7890 */ /* 0x000fe4000fffe03f */
[----:B------:R-:W-:Y:S02]  /*96d0*/  UIADD3 UR11, UR39, 0x1, -UR47 ;  /* 0x00000001270b7890 */ /* 0x000fe4000fffe82f */
[----:B------:R-:W-:Y:S01]  /*96e0*/  PLOP3.LUT P5, PT, PT, PT, UP1, 0x80, 0x0 ;  /* 0x000000000000781c */ /* 0x000fe20003faf018 */
[----:B------:R-:W-:-:S02]  /*96f0*/  ULDC UR15, c[0x0][0x9dc] ;  /* 0x00027700000f7ab9 */ /* 0x000fc40000000800 */
[----:B------:R-:W-:Y:S01]  /*9700*/  @UP0 ULDC UR6, c[0x0][0x44c] ;  /* 0x0001130000060ab9 */ /* 0x000fe20000000800 */
[----:B------:R-:W-:Y:S01]  /*9710*/  @UP0 ULDC UR14, c[0x0][0x450] ;  /* 0x00011400000e0ab9 */ /* 0x000fe20000000800 */
[----:B------:R-:W-:-:S04]  /*9720*/  UIMAD.WIDE.U32 UR6, UR10, UR6, URZ ;  /* 0x000000060a0672a5 */ /* 0x000fc8000f8e003f */
[----:B------:R-:W-:-:S04]  /*9730*/  @UP0 USHF.R.U32.HI UR10, URZ, UR14, UR7 ;  /* 0x0000000e3f0a0299 */ /* 0x000fc80008011607 */
[----:B------:R-:W-:-:S04]  /*9740*/  UIADD3 UR10, UR11, UR10, URZ ;  /* 0x0000000a0b0a7290 */ /* 0x000fc8000fffe03f */
[----:B------:R-:W-:Y:S01]  /*9750*/  UIADD3 UR15, UR10, -UR15, URZ ;  /* 0x8000000f0a0f7290 */ /* 0x000fe2000fffe03f */
[----:B------:R-:W-:Y:S11]  /*9760*/  @!P5 BRA `(.L_x_1118) ;  /* 0x000000000048d947 */ /* 0x000ff60003800000 */
[----:B------:R-:W-:Y:S02]  /*9770*/  UMOV UR14, UR10 ;  /* 0x0000000a000e7c82 */ /* 0x000fe40008000000 */
        /* <DEDUP_REMOVED lines=10> */
.L_x_1119:
[----:B------:R-:W-:-:S11]  /*9820*/  UISETP.NE.AND UP1, UPT, UR18, 0x1, UPT ;  /* 0x000000011200788c */ /* 0x000fd6000bf25270 */
[----:B------:R-:W-:Y:S02]  /*9830*/  @UP1 ULDC.64 UR6, c[0x0][0x9e8] ;  /* 0x00027a0000061ab9 */ /* 0x000fe40000000a00 */
[----:B------:R-:W-:-:S04]  /*9840*/  UIMAD.WIDE.U32 UR10, UR14, UR6, URZ ;  /* 0x000000060e0a72a5 */ /* 0x000fc8000f8e003f */
[----:B------:R-:W-:-:S12]  /*9850*/  @UP1 USHF.R.U32.HI UR14, URZ, UR7, UR11 ;  /* 0x000000073f0e1299 */ /* 0x000fd8000801160b */
.L_x_1120:
[----:B------:R-:W-:-:S04]  /*9860*/  UIMAD UR14, UR14, UR18, URZ ;  /* 0x000000120e0e72a4 */ /* 0x000fc8000f8e023f */
[----:B------:R-:W-:-:S04]  /*9870*/  UISETP.LT.AND UP1, UPT, UR15, UR14, UPT ;  /* 0x0000000e0f00728c */ /* 0x000fc8000bf21270 */
[----:B------:R-:W-:-:S12]  /*9880*/  USEL UR15, UR15, UR14, !UP1 ;  /* 0x0000000e0f0f7287 */ /* 0x000fd8000c800000 */
.L_x_1118:
[----:B------:R-:W-:-:S04]  /*9890*/  UIADD3 UR15, UR15, 0x7f, URZ ;  /* 0x0000007f0f0f7890 */ /* 0x000fc8000fffe03f */
[----:B------:R-:W-:-:S04]  /*98a0*/  USHF.R.S32.HI UR6, URZ, 0x1f, UR15 ;  /* 0x0000001f3f067899 */ /* 0x000fc8000801140f */
[----:B------:R-:W-:-:S04]  /*98b0*/  ULEA.HI UR6, UR6, UR15, URZ, 0x7 ;  /* 0x0000000f06067291 */ /* 0x000fc8000f8f383f */
[----:B------:R-:W-:-:S04]  /*98c0*/  USHF.R.S32.HI UR6, URZ, 0x7, UR6 ;  /* 0x000000073f067899 */ /* 0x000fc80008011406 */
[----:B------:R-:W-:-:S04]  /*98d0*/  UISETP.LT.AND UP1, UPT, UR37, UR6, UPT ;  /* 0x000000062500728c */ /* 0x000fc8000bf21270 */
[----:B------:R-:W-:-:S06]  /*98e0*/  USEL UR54, UR37, UR6, !UP1 ;  /* 0x0000000625367287 */ /* 0x000fcc000c800000 */
[----:B------:R-:W-:-:S13]  /*98f0*/  ISETP.GE.AND P2, PT, R0, UR54, PT ;  /* 0x0000003600007c0c */ /* 0x000fda000bf46270 */
[----:B------:R-:W-:Y:S05]  /*9900*/  @!P2 BRA `(.L_x_1121) ;  /* 0x000000280028a947 */ /* 0x000fea0003800000 */
[----:B--23--:R-:W-:Y:S01]  /*9910*/  IMAD.MOV.U32 R5, RZ, RZ, R9 ;  /* 0x000000ffff057224 */ /* 0x00cfe200078e0009 */
[----:B------:R-:W-:Y:S01]  /*9920*/  UMOV UR28, UR51 ;  /* 0x00000033001c7c82 */ /* 0x000fe20008000000 */
[----:B------:R-:W-:Y:S01]  /*9930*/  IMAD.MOV.U32 R4, RZ, RZ, R8 ;  /* 0x000000ffff047224 */ /* 0x000fe200078e0008 */
[----:B------:R-:W-:Y:S01]  /*9940*/  UMOV UR55, UR48 ;  /* 0x0000003000377c82 */ /* 0x000fe20008000000 */
[----:B------:R-:W-:Y:S01]  /*9950*/  ULDC UR35, c[0x0][0x9d8] ;  /* 0x0002760000237ab9 */ /* 0x000fe20000000800 */
[----:B------:R-:W-:-:S05]  /*9960*/  ULDC UR34, c[0x0][0x988] ;  /* 0x0002620000227ab9 */ /* 0x000fca0000000800 */
.L_x_1130:
[----:B------:R-:W-:Y:S01]  /*9970*/  UIADD3 UR48, UR55, 0x1, URZ ;  /* 0x0000000137307890 */ /* 0x000fe2000fffe03f */
[----:B------:R-:W-:-:S03]  /*9980*/  ISETP.NE.AND P3, PT, RZ, UR45, PT ;  /* 0x0000002dff007c0c */ /* 0x000fc6000bf65270 */
[----:B------:R-:W-:-:S04]  /*9990*/  UISETP.NE.AND UP1, UPT, UR48, 0x2, UPT ;  /* 0x000000023000788c */ /* 0x000fc8000bf25270 */
[----:B------:R-:W-:Y:S02]  /*99a0*/  USEL UR51, URZ, 0x1, UP1 ;  /* 0x000000013f337887 */ /* 0x000fe40008800000 */
[----:B------:R-:W-:Y:S02]  /*99b0*/  USEL UR48, UR48, URZ, UP1 ;  /* 0x0000003f30307287 */ /* 0x000fe40008800000 */
[----:B------:R-:W-:Y:S02]  /*99c0*/  ULOP3.LUT UR51, UR28, UR51, URZ, 0x3c, !UPT ;  /* 0x000000331c337292 */ /* 0x000fe4000f8e3c3f */
[----:B--2---:R-:W-:Y:S10]  /*99d0*/  @P3 BRA `(.L_x_1122) ;  /* 0x00000000002c3947 */ /* 0x004ff40003800000 */
[----:B------:R-:W-:Y:S05]  /*99e0*/  @!P0 BRA `(.L_x_1123) ;  /* 0x0000000000048947 */ /* 0x000fea0003800000 */
[----:B------:R-:W-:Y:S01]  /*99f0*/  BPT.TRAP 0x1 ;  /* 0x000000040000795c */ /* 0x000fe20000300000 */
.L_x_1123:
[----:B------:R-:W-:Y:S01]  /*9a00*/  ULEA UR6, UR48, UR42, 0x3 ;  /* 0x0000002a30067291 */ /* 0x000fe2000f8e183f */
[----:B------:R-:W-:-:S05]  /*9a10*/  IMAD.U32 R6, RZ, RZ, UR51 ;  /* 0x00000033ff067e24 */ /* 0x000fca000f8e00ff */
[----:B------:R-:W-:-:S04]  /*9a20*/  SHF.L.U32 R6, R6, 0x1f, RZ ;  /* 0x0000001f06067819 */ /* 0x000fc800000006ff */
[----:B------:R0:W1:Y:S01]  /*9a30*/  SYNCS.PHASECHK.TRANS64.TRYWAIT P2, [UR6+0x2d830], R6 ;  /* 0x02d83006ff0075a7 */ /* 0x0000620008040146 */
[----:B------:R-:W-:Y:S05]  /*9a40*/  @!P0 BRA `(.L_x_1124) ;  /* 0x0000000000048947 */ /* 0x000fea0003800000 */
[----:B------:R-:W-:Y:S01]  /*9a50*/  BPT.TRAP 0x1 ;  /* 0x000000040000795c */ /* 0x000fe20000300000 */
.L_x_1124:
[----:B-1----:R-:W-:Y:S05]  /*9a60*/  @P2 BRA `(.L_x_1122) ;  /* 0x0000000000082947 */ /* 0x002fea0003800000 */
[----:B------:R-:W1:Y:S02]  /*9a70*/  SYNCS.PHASECHK.TRANS64.TRYWAIT P2, [UR6+0x2d830], R6 ;  /* 0x02d83006ff0075a7 */ /* 0x000e640008040146 */
[----:B-1----:R-:W-:Y:S05]  /*9a80*/  @!P2 BRA `(.L_x_1125) ;  /* 0x0000010400d8a947 */ /* 0x002fea0003800000 */
.L_x_1122:
[----:B-1----:R-:W1:Y:S01]  /*9a90*/  S2R R7, SR_TID.X ;  /* 0x0000000000077919 */ /* 0x002e620000002100 */
        /* <DEDUP_REMOVED lines=36> */
.L_x_1127:
[----:B------:R-:W-:Y:S01]  /*9ce0*/  ULEA UR6, UR55, UR42, 0x3 ;  /* 0x0000002a37067291 */ /* 0x000fe2000f8e183f */
[----:B------:R-:W-:-:S05]  /*9cf0*/  IMAD.U32 R6, RZ, RZ, UR28 ;  /* 0x0000001cff067e24 */ /* 0x000fca000f8e00ff */
[----:B------:R-:W-:-:S04]  /*9d00*/  SHF.L.U32 R6, R6, 0x1f, RZ ;  /* 0x0000001f06067819 */ /* 0x000fc800000006ff */
[----:B------:R0:W1:Y:S01]  /*9d10*/  SYNCS.PHASECHK.TRANS64.TRYWAIT P2, [UR6+0x2d850], R6 ;  /* 0x02d85006ff0075a7 */ /* 0x0000620008040146 */
[----:B------:R-:W-:Y:S05]  /*9d20*/  @!P0 BRA `(.L_x_1128) ;  /* 0x0000000000048947 */ /* 0x000fea0003800000 */
[----:B------:R-:W-:Y:S01]  /*9d30*/  BPT.TRAP 0x1 ;  /* 0x000000040000795c */ /* 0x000fe20000300000 */
.L_x_1128:
[----:B-1----:R-:W-:Y:S05]  /*9d40*/  @P2 BRA `(.L_x_1126) ;  /* 0x0000000000082947 */ /* 0x002fea0003800000 */
[----:B------:R-:W1:Y:S02]  /*9d50*/  SYNCS.PHASECHK.TRANS64.TRYWAIT P2, [UR6+0x2d850], R6 ;  /* 0x02d85006ff0075a7 */ /* 0x000e640008040146 */
[----:B-1----:R-:W-:Y:S05]  /*9d60*/  @!P2 BRA `(.L_x_1129) ;  /* 0x000001040038a947 */ /* 0x002fea0003800000 */
.L_x_1126:
[----:B------:R-:W-:Y:S01]  /*9d70*/  UIADD3 UR6, UR42, 0x400, URZ ;  /* 0x000004002a067890 */ /* 0x000fe2000fffe03f */
[----:B------:R-:W-:Y:S01]  /*9d80*/  WARPGROUP.ARRIVE ;  /* 0x00000000000079c5 */ /* 0x000fe20000000000 */
[----:B------:R-:W-:Y:S01]  /*9d90*/  UMOV UR29, 0x40000040 ;  /* 0x40000040001d7882 */ /* 0x000fe20000000000 */
[----:B------:R-:W-:Y:S01]  /*9da0*/  UMOV UR31, 0x80000020 ;  /* 0x80000020001f7882 */ /* 0x000fe20000000000 */
[----:B------:R-:W-:Y:S01]  /*9db0*/  USHF.R.U32.HI UR6, URZ, 0x4, UR6 ;  /* 0x000000043f067899 */ /* 0x000fe20008011606 */
[----:B01----:R-:W-:Y:S01]  /*9dc0*/  FMUL.FTZ R6, R24, UR35 ;  /* 0x0000002318067c20 */ /* 0x003fe20008410000 */
[----:B------:R-:W-:Y:S01]  /*9dd0*/  FMUL.FTZ R7, R25, UR35 ;  /* 0x0000002319077c20 */ /* 0x000fe20008410000 */
[----:B------:R-:W-:Y:S01]  /*9de0*/  FMUL.FTZ R9, R28, UR35 ;  /* 0x000000231c097c20 */ /* 0x000fe20008410000 */
        /* <DEDUP_REMOVED lines=82> */
[----:B0-----:R-:W-:-:S07]  /*a310*/  FMNMX.FTZ R8, R20, R8, !PT ;  /* 0x0000000814087209 */ /* 0x001fce0007810000 */
[----:B------:R-:W0:Y:S01]  /*a320*/  MUFU.TANH R25, R25 ;  /* 0x0000001900197308 */ /* 0x000e220000002400 */
[----:B---3--:R-:W-:-:S07]  /*a330*/  FMNMX.FTZ R8, R21, R8, !PT ;  /* 0x0000000815087209 */ /* 0x008fce0007810000 */
[----:B------:R-:W3:Y:S01]  /*a340*/  MUFU.TANH R28, R28 ;  /* 0x0000001c001c7308 */ /* 0x000ee20000002400 */
[----:B--2---:R-:W-:Y:S02]  /*a350*/  FMNMX.FTZ R8, R24, R8, !PT ;  /* 0x0000000818087209 */ /* 0x004fe40007810000 */
[----:B-1----:R-:W-:Y:S02]  /*a360*/  SHF.R.U32.HI R149, RZ, 0x7, R80 ;  /* 0x00000007ff957819 */ /* 0x002fe40000011650 */
[----:B------:R-:W-:-:S03]  /*a370*/  ISETP.GE.U32.AND P2, PT, R80, 0x180, PT ;  /* 0x000001805000780c */ /* 0x000fc60003f46070 */
[----:B------:R-:W1:Y:S01]  /*a380*/  MUFU.TANH R29, R29 ;  /* 0x0000001d001d7308 */ /* 0x000e620000002400 */
        /* <DEDUP_REMOVED lines=8> */
[----:B------:R-:W2:Y:S01]  /*a410*/  MUFU.TANH R33, R33 ;  /* 0x0000002100217308 */ /* 0x000ea20000002400 */
[----:B------:R-:W-:Y:S01]  /*a420*/  UMOV UR29, 0x40000040 ;  /* 0x40000040001d7882 */ /* 0x000fe20000000000 */
[----:B------:R-:W-:Y:S01]  /*a430*/  UMOV UR31, 0x80000020 ;  /* 0x80000020001f7882 */ /* 0x000fe20000000000 */
[----:B-1----:R-:W-:-:S05]  /*a440*/  FMNMX.FTZ R8, R29, R8, !PT ;  /* 0x000000081d087209 */ /* 0x002fca0007810000 */
        /* <DEDUP_REMOVED lines=39> */
[----:B------:R-:W-:Y:S01]  /*a6c0*/  MUFU.TANH R27, R27 ;  /* 0x0000001b001b7308 */ /* 0x000fe20000002400 */
[----:B--2---:R-:W-:-:S05]  /*a6d0*/  FMNMX.FTZ R8, R64, R8, !PT ;  /* 0x0000000840087209 */ /* 0x004fca0007810000 */
[----:B------:R-:W0:Y:S02]  /*a6e0*/  SHFL.BFLY PT, R65, R8, 0x2, 0x1f ;  /* 0x0c401f0008417f89 */ /* 0x000e2400000e0000 */
[----:B------:R-:W-:Y:S01]  /*a6f0*/  MUFU.TANH R30, R30 ;  /* 0x0000001e001e7308 */ /* 0x000fe20000002400 */
[----:B-1----:R-:W-:-:S07]  /*a700*/  FMNMX.FTZ R62, R26, R5, !PT ;  /* 0x000000051a3e7209 */ /* 0x002fce0007810000 */
[----:B------:R-:W-:Y:S08]  /*a710*/  MUFU.TANH R31, R31 ;  /* 0x0000001f001f7308 */ /* 0x000ff00000002400 */
[----:B------:R-:W-:Y:S01]  /*a720*/  MUFU.TANH R34, R34 ;  /* 0x0000002200227308 */ /* 0x000fe20000002400 */
[----:B0-----:R-:W-:-:S07]  /*a730*/  FMNMX.FTZ R8, R8, R65, !PT ;  /* 0x0000004108087209 */ /* 0x001fce0007810000 */
[----:B------:R-:W-:Y:S01]  /*a740*/  MUFU.TANH R35, R35 ;  /* 0x0000002300237308 */ /* 0x000fe20000002400 */
[----:B------:R-:W0:Y:S07]  /*a750*/  SHFL.BFLY PT, R65, R8, 0x1, 0x1f ;  /* 0x0c201f0008417f89 */ /* 0x000e2e00000e0000 */
[----:B------:R-:W-:Y:S08]  /*a760*/  MUFU.TANH R38, R38 ;  /* 0x0000002600267308 */ /* 0x000ff00000002400 */
[----:B------:R-:W-:Y:S08]  /*a770*/  MUFU.TANH R39, R39 ;  /* 0x0000002700277308 */ /* 0x000ff00000002400 */
[----:B------:R-:W-:Y:S01]  /*a780*/  MUFU.TANH R42, R42 ;  /* 0x0000002a002a7308 */ /* 0x000fe20000002400 */
[----:B0-----:R-:W-:-:S05]  /*a790*/  FMNMX.FTZ R8, R8, R65, !PT ;  /* 0x0000004108087209 */ /* 0x001fca0007810000 */
[C---:B------:R-:W-:Y:S01]  /*a7a0*/  FADD.FTZ R65, -R8.reuse, R4 ;  /* 0x0000000408417221 */ /* 0x040fe20000010100 */
[----:B------:R-:W-:Y:S01]  /*a7b0*/  FMUL.FTZ R4, R8, UR34 ;  /* 0x0000002208047c20 */ /* 0x000fe20008410000 */
[----:B------:R-:W-:Y:S02]  /*a7c0*/  MUFU.TANH R43, R43 ;  /* 0x0000002b002b7308 */ /* 0x000fe40000002400 */
[----:B------:R-:W-:Y:S01]  /*a7d0*/  FMUL.FTZ R65, R65, UR34 ;  /* 0x0000002241417c20 */ /* 0x000fe20008410000 */
[--C-:B------:R-:W-:Y:S01]  /*a7e0*/  FFMA.FTZ R6, R6, UR34, -R4.reuse ;  /* 0x0000002206067c23 */ /* 0x100fe20008010804 */
[--C-:B------:R-:W-:Y:S01]  /*a7f0*/  FFMA.FTZ R7, R7, UR34, -R4.reuse ;  /* 0x0000002207077c23 */ /* 0x100fe20008010804 */
[----:B------:R-:W-:Y:S02]  /*a800*/  WARPGROUP.DEPBAR.LE gsb0, 0x0 ;  /* 0x00008000000079c5 */ /* 0x000fe40000010000 */
[----:B------:R-:W-:Y:S01]  /*a810*/  WARPGROUP.ARRIVE ;  /* 0x00000000000079c5 */ /* 0x000fe20000000000 */
[--C-:B------:R-:W-:Y:S01]  /*a820*/  FFMA.FTZ R9, R9, UR34, -R4.reuse ;  /* 0x0000002209097c23 */ /* 0x100fe20008010804 */
[--C-:B------:R-:W-:Y:S01]  /*a830*/  FFMA.FTZ R68, R10, UR34, -R4.reuse ;  /* 0x000000220a447c23 */ /* 0x100fe20008010804 */
[--C-:B------:R-:W-:Y:S01]  /*a840*/  FFMA.FTZ R11, R11, UR34, -R4.reuse ;  /* 0x000000220b0b7c23 */ /* 0x100fe20008010804 */
[--C-:B------:R-:W-:Y:S01]  /*a850*/  FFMA.FTZ R12, R12, UR34, -R4.reuse ;  /* 0x000000220c0c7c23 */ /* 0x100fe20008010804 */
[--C-:B------:R-:W-:Y:S01]  /*a860*/  FFMA.FTZ R13, R13, UR34, -R4.reuse ;  /* 0x000000220d0d7c23 */ /* 0x100fe20008010804 */
[----:B------:R-:W-:Y:S01]  /*a870*/  HGMMA.64x96x16.F32.BF16 R88, gdesc[UR28].tnspB, R88, gsb0 ;  /* 0x416000001c5879f0 */ /* 0x000fe20008001858 */
[----:B------:R-:W-:Y:S01]  /*a880*/  UIADD3 UR28, UR6, 0x600, URZ ;  /* 0x00000600061c7890 */ /* 0x000fe2000fffe03f */
[--C-:B------:R-:W-:Y:S01]  /*a890*/  FFMA.FTZ R14, R14, UR34, -R4.reuse ;  /* 0x000000220e0e7c23 */ /* 0x100fe20008010804 */
[----:B------:R-:W-:Y:S01]  /*a8a0*/  UIADD3 UR30, UR7, 0x100, URZ ;  /* 0x00000100071e7890 */ /* 0x000fe2000fffe03f */
[--C-:B------:R-:W-:Y:S01]  /*a8b0*/  FFMA.FTZ R15, R15, UR34, -R4.reuse ;  /* 0x000000220f0f7c23 */ /* 0x100fe20008010804 */
[----:B------:R-:W-:Y:S01]  /*a8c0*/  UMOV UR29, 0x40000040 ;  /* 0x40000040001d7882 */ /* 0x000fe20000000000 */
[----:B------:R-:W-:Y:S01]  /*a8d0*/  UMOV UR31, 0x80000020 ;  /* 0x80000020001f7882 */ /* 0x000fe20000000000 */
        /* <DEDUP_REMOVED lines=23> */
[----:B------:R0:W-:Y:S08]  /*aa50*/  MUFU.EX2 R10, R65 ;  /* 0x00000041000a7308 */ /* 0x0001f00000000800 */
[----:B------:R-:W1:Y:S01]  /*aa60*/  MUFU.EX2 R4, R6 ;  /* 0x0000000600047308 */ /* 0x000e620000000800 */
[----:B0-----:R-:W-:Y:S01]  /*aa70*/  FMUL.FTZ R65, R67, UR35 ;  /* 0x0000002343417c20 */ /* 0x001fe20008410000 */
[----:B------:R-:W-:Y:S01]  /*aa80*/  FMUL.FTZ R67, R71, UR35 ;  /* 0x0000002347437c20 */ /* 0x000fe20008410000 */
[----:B------:R-:W-:-:S05]  /*aa90*/  FMUL.FTZ R71, R79, UR35 ;  /* 0x000000234f477c20 */ /* 0x000fca0008410000 */
[----:B------:R-:W0:Y:S08]  /*aaa0*/  MUFU.EX2 R6, R7 ;  /* 0x0000000700067308 */ /* 0x000e300000000800 */
[----:B------:R-:W-:Y:S01]  /*aab0*/  MUFU.EX2 R68, R68 ;  /* 0x0000004400447308 */ /* 0x000fe20000000800 */
[----:B-1----:R-:W-:-:S07]  /*aac0*/  FFMA.FTZ R3, R10, R3, R4 ;  /* 0x000000030a037223 */ /* 0x002fce0000010004 */
[----:B------:R-:W-:Y:S01]  /*aad0*/  MUFU.TANH R46, R46 ;  /* 0x0000002e002e7308 */ /* 0x000fe20000002400 */
[C---:B0-----:R-:W-:Y:S01]  /*aae0*/  FADD.FTZ R3, R6.reuse, R3 ;  /* 0x0000000306037221 */ /* 0x041fe20000010000 */
[----:B------:R-:W-:-:S06]  /*aaf0*/  F2FP.BF16.F32.PACK_AB R4, R6, R4 ;  /* 0x000000040604723e */ /* 0x000fcc00000010ff */
[----:B------:R0:W1:Y:S08]  /*ab00*/  MUFU.EX2 R6, R9 ;  /* 0x0000000900067308 */ /* 0x0000700000000800 */
[----:B------:R-:W2:Y:S01]  /*ab10*/  MUFU.TANH R47, R47 ;  /* 0x0000002f002f7308 */ /* 0x000ea20000002400 */
[----:B0-----:R-:W-:Y:S01]  /*ab20*/  FMNMX.FTZ R9, R27, R62, !PT ;  /* 0x0000003e1b097209 */ /* 0x001fe20007810000 */
[----:B------:R-:W-:Y:S01]  /*ab30*/  FMUL.FTZ R62, R63, UR35 ;  /* 0x000000233f3e7c20 */ /* 0x000fe20008410000 */
[----:B------:R-:W-:-:S05]  /*ab40*/  FMUL.FTZ R63, R66, UR35 ;  /* 0x00000023423f7c20 */ /* 0x000fca0008410000 */
[----:B------:R-:W0:Y:S01]  /*ab50*/  MUFU.TANH R50, R50 ;  /* 0x0000003200327308 */ /* 0x000e220000002400 */
[----:B-1----:R-:W-:Y:S01]  /*ab60*/  FADD.FTZ R3, R6, R3 ;  /* 0x0000000306037221 */ /* 0x002fe20000010000 */
[----:B------:R-:W-:-:S03]  /*ab70*/  F2FP.BF16.F32.PACK_AB R6, R68, R6 ;  /* 0x000000064406723e */ /* 0x000fc600000010ff */
[----:B------:R-:W-:Y:S01]  /*ab80*/  FADD.FTZ R3, R68, R3 ;  /* 0x0000000344037221 */ /* 0x000fe20000010000 */
[----:B------:R-:W-:Y:S02]  /*ab90*/  FMNMX.FTZ R68, R30, R9, !PT ;  /* 0x000000091e447209 */ /* 0x000fe40007810000 */
[----:B------:R1:W3:Y:S02]  /*aba0*/  MUFU.TANH R7, R69 ;  /* 0x0000004500077308 */ /* 0x0002e40000002400 */
[----:B------:R-:W-:-:S04]  /*abb0*/  FMNMX.FTZ R9, R31, R68, !PT ;  /* 0x000000441f097209 */ /* 0x000fc80007810000 */
[----:B------:R-:W-:Y:S01]  /*abc0*/  FMNMX.FTZ R66, R34, R9, !PT ;  /* 0x0000000922427209 */ /* 0x000fe20007810000 */
[----:B------:R-:W-:Y:S02]  /*abd0*/  WARPGROUP.DEPBAR.LE gsb0, 0x0 ;  /* 0x00008000000079c5 */ /* 0x000fe40000010000 */
[----:B------:R-:W-:Y:S01]  /*abe0*/  WARPGROUP.ARRIVE ;  /* 0x00000000000079c5 */ /* 0x000fe20000000000 */
[----:B------:R-:W-:Y:S01]  /*abf0*/  FMNMX.FTZ R9, R35, R66, !PT ;  /* 0x0000004223097209 */ /* 0x000fe20007810000 */
[----:B------:R-:W4:Y:S01]  /*ac00*/  MUFU.TANH R51, R51 ;  /* 0x0000003300337308 */ /* 0x000f220000002400 */
[----:B-1----:R-:W-:Y:S01]  /*ac10*/  FMUL.FTZ R69, R75, UR35 ;  /* 0x000000234b457c20 */ /* 0x002fe20008410000 */
[----:B------:R-:W-:Y:S01]  /*ac20*/  FMUL.FTZ R75, R87, UR35 ;  /* 0x00000023574b7c20 */ /* 0x000fe20008410000 */
[----:B------:R-:W-:Y:S01]  /*ac30*/  FMNMX.FTZ R66, R38, R9, !PT ;  /* 0x0000000926427209 */ /* 0x000fe20007810000 */
[----:B------:R-:W-:Y:S01]  /*ac40*/  HGMMA.64x96x16.F32.BF16 R88, gdesc[UR28].tnspB, R88, gsb0 ;  /* 0x416000001c5879f0 */ /* 0x000fe20008001858 */
[----:B------:R-:W-:-:S02]  /*ac50*/  UIADD3 UR28, UR6, 0x602, URZ ;  /* 0x00000602061c7890 */ /* 0x000fc4000fffe03f */
[----:B------:R-:W-:Y:S01]  /*ac60*/  UIADD3 UR30, UR7, 0x140, URZ ;  /* 0x00000140071e7890 */ /* 0x000fe2000fffe03f */
[----:B------:R-:W-:Y:S01]  /*ac70*/  FMNMX.FTZ R9, R39, R66, !PT ;  /* 0x0000004227097209 */ /* 0x000fe20007810000 */
[----:B------:R-:W-:Y:S01]  /*ac80*/  UMOV UR29, 0x40000040 ;  /* 0x40000040001d7882 */ /* 0x000fe20000000000 */
[----:B------:R-:W-:Y:S01]  /*ac90*/  UMOV UR31, 0x80000020 ;  /* 0x80000020001f7882 */ /* 0x000fe20000000000 */
[----:B------:R-:W1:Y:S01]  /*aca0*/  MUFU.TANH R54, R54 ;  /* 0x0000003600367308 */ /* 0x000e620000002400 */
[----:B------:R-:W-:Y:S01]  /*acb0*/  FMNMX.FTZ R68, R42, R9, !PT ;  /* 0x000000092a447209 */ /* 0x000fe20007810000 */
[----:B------:R-:W-:-:S03]  /*acc0*/  FMUL.FTZ R66, R70, UR35 ;  /* 0x0000002346427c20 */ /* 0x000fc60008410000 */
[----:B------:R-:W-:-:S03]  /*acd0*/  FMNMX.FTZ R9, R43, R68, !PT ;  /* 0x000000442b097209 */ /* 0x000fc60007810000 */
[----:B------:R-:W5:Y:S01]  /*ace0*/  MUFU.TANH R55, R55 ;  /* 0x0000003700377308 */ /* 0x000f620000002400 */
[----:B------:R-:W-:-:S04]  /*acf0*/  FMNMX.FTZ R68, R46, R9, !PT ;  /* 0x000000092e447209 */ /* 0x000fc80007810000 */
[----:B--2---:R-:W-:Y:S01]  /*ad00*/  FMNMX.FTZ R9, R47, R68, !PT ;  /* 0x000000442f097209 */ /* 0x004fe20007810000 */
[----:B------:R-:W-:Y:S02]  /*ad10*/  FMUL.FTZ R68, R74, UR35 ;  /* 0x000000234a447c20 */ /* 0x000fe40008410000 */
[----:B------:R-:W2:Y:S01]  /*ad20*/  MUFU.TANH R58, R58 ;  /* 0x0000003a003a7308 */ /* 0x000ea20000002400 */
[----:B0-----:R-:W-:-:S04]  /*ad30*/  FMNMX.FTZ R70, R50, R9, !PT ;  /* 0x0000000932467209 */ /* 0x001fc80007810000 */
[----:B---3--:R-:W-:-:S03]  /*ad40*/  FMNMX.FTZ R70, R7, R70, !PT ;  /* 0x0000004607467209 */ /* 0x008fc60007810000 */
[----:B------:R-:W0:Y:S01]  /*ad50*/  MUFU.TANH R59, R59 ;  /* 0x0000003b003b7308 */ /* 0x000e220000002400 */
[----:B----4-:R-:W-:Y:S01]  /*ad60*/  FMNMX.FTZ R9, R51, R70, !PT ;  /* 0x0000004633097209 */ /* 0x010fe20007810000 */
[----:B------:R-:W-:-:S03]  /*ad70*/  FMUL.FTZ R70, R78, UR35 ;  /* 0x000000234e467c20 */ /* 0x000fc60008410000 */
[----:B-1----:R-:W-:-:S03]  /*ad80*/  FMNMX.FTZ R72, R54, R9, !PT ;  /* 0x0000000936487209 */ /* 0x002fc60007810000 */
[----:B------:R-:W1:Y:S01]  /*ad90*/  MUFU.TANH R62, R62 ;  /* 0x0000003e003e7308 */ /* 0x000e620000002400 */
[----:B-----5:R-:W-:-:S04]  /*ada0*/  FMNMX.FTZ R9, R55, R72, !PT ;  /* 0x0000004837097209 */ /* 0x020fc80007810000 */
[----:B--2---:R-:W-:-:S03]  /*adb0*/  FMNMX.FTZ R72, R58, R9, !PT ;  /* 0x000000093a487209 */ /* 0x004fc60007810000 */
[----:B------:R-:W2:Y:S01]  /*adc0*/  MUFU.TANH R63, R63 ;  /* 0x0000003f003f7308 */ /* 0x000ea20000002400 */
[----:B0-----:R-:W-:Y:S01]  /*add0*/  FMNMX.FTZ R9, R59, R72, !PT ;  /* 0x000000483b097209 */ /* 0x001fe20007810000 */
[----:B------:R-:W-:-:S06]  /*ade0*/  FMUL.FTZ R72, R82, UR35 ;  /* 0x0000002352487c20 */ /* 0x000fcc0008410000 */
        /* <DEDUP_REMOVED lines=9> */
[----:B--2---:R-:W-:Y:S01]  /*ae80*/  FMNMX.FTZ R9, R67, R74, !PT ;  /* 0x0000004a43097209 */ /* 0x004fe20007810000 */
[----:B------:R-:W-:-:S06]  /*ae90*/  FMUL.FTZ R74, R86, UR35 ;  /* 0x00000023564a7c20 */ /* 0x000fcc0008410000 */
        /* <DEDUP_REMOVED lines=8> */
[----:B--2---:R-:W-:Y:S01]  /*af20*/  FMNMX.FTZ R76, R70, R9, !PT ;  /* 0x00000009464c7209 */ /* 0x004fe20007810000 */
[----:B------:R-:W-:Y:S02]  /*af30*/  UIADD3 UR30, UR7, 0x180, URZ ;  /* 0x00000180071e7890 */ /* 0x000fe4000fffe03f */
[----:B------:R-:W1:Y:S01]  /*af40*/  MUFU.TANH R72, R72 ;  /* 0x0000004800487308 */ /* 0x000e620000002400 */
[----:B------:R-:W-:Y:S01]  /*af50*/  UMOV UR29, 0x40000040 ;  /* 0x40000040001d7882 */ /* 0x000fe20000000000 */
[----:B------:R-:W-:-:S06]  /*af60*/  UMOV UR31, 0x80000020 ;  /* 0x80000020001f7882 */ /* 0x000fcc0000000000 */
[----:B------:R-:W2:Y:S01]  /*af70*/  MUFU.TANH R73, R73 ;  /* 0x0000004900497308 */ /* 0x000ea20000002400 */
[----:B0-----:R-:W-:-:S07]  /*af80*/  FMNMX.FTZ R9, R71, R76, !PT ;  /* 0x0000004c47097209 */ /* 0x001fce0007810000 */
[----:B------:R-:W0:Y:S01]  /*af90*/  MUFU.TANH R74, R74 ;  /* 0x0000004a004a7308 */ /* 0x000e220000002400 */
[----:B-1----:R-:W-:-:S07]  /*afa0*/  FMNMX.FTZ R76, R72, R9, !PT ;  /* 0x00000009484c7209 */ /* 0x002fce0007810000 */
[----:B------:R-:W1:Y:S01]  /*afb0*/  MUFU.TANH R75, R75 ;  /* 0x0000004b004b7308 */ /* 0x000e620000002400 */
[----:B--2---:R-:W-:-:S07]  /*afc0*/  FMNMX.FTZ R9, R73, R76, !PT ;  /* 0x0000004c49097209 */ /* 0x004fce0007810000 */
[----:B------:R-:W-:Y:S01]  /*afd0*/  MUFU.EX2 R13, R13 ;  /* 0x0000000d000d7308 */ /* 0x000fe20000000800 */
[----:B0-----:R-:W-:-:S07]  /*afe0*/  FMNMX.FTZ R76, R74, R9, !PT ;  /* 0x000000094a4c7209 */ /* 0x001fce0007810000 */
[----:B------:R-:W-:Y:S01]  /*aff0*/  MUFU.EX2 R14, R14 ;  /* 0x0000000e000e7308 */ /* 0x000fe20000000800 */
[----:B-1----:R-:W-:-:S05]  /*b000*/  FMNMX.FTZ R77, R75, R76, !PT ;  /* 0x0000004c4b4d7209 */ /* 0x002fca0007810000 */
[----:B------:R-:W0:Y:S02]  /*b010*/  SHFL.BFLY PT, R76, R77, 0x2, 0x1f ;  /* 0x0c401f004d4c7f89 */ /* 0x000e2400000e0000 */
[----:B------:R-:W-:Y:S08]  /*b020*/  MUFU.EX2 R20, R20 ;  /* 0x0000001400147308 */ /* 0x000ff00000000800 */
[----:B------:R-:W-:Y:S08]  /*b030*/  MUFU.EX2 R32, R32 ;  /* 0x0000002000207308 */ /* 0x000ff00000000800 */
[----:B------:R-:W-:Y:S01]  /*b040*/  MUFU.EX2 R33, R33 ;  /* 0x0000002100217308 */ /* 0x000fe20000000800 */
[----:B0-----:R-:W-:-:S07]  /*b050*/  FMNMX.FTZ R78, R77, R76, !PT ;  /* 0x0000004c4d4e7209 */ /* 0x001fce0007810000 */
[----:B------:R-:W-:Y:S01]  /*b060*/  MUFU.EX2 R36, R36 ;  /* 0x0000002400247308 */ /* 0x000fe20000000800 */
[----:B------:R-:W0:Y:S07]  /*b070*/  SHFL.BFLY PT, R9, R78, 0x1, 0x1f ;  /* 0x0c201f004e097f89 */ /* 0x000e2e00000e0000 */
[----:B------:R-:W-:Y:S08]  /*b080*/  MUFU.EX2 R37, R37 ;  /* 0x0000002500257308 */ /* 0x000ff00000000800 */
[----:B------:R-:W-:Y:S08]  /*b090*/  MUFU.EX2 R40, R40 ;  /* 0x0000002800287308 */ /* 0x000ff00000000800 */
[----:B------:R-:W-:Y:S01]  /*b0a0*/  MUFU.EX2 R41, R41 ;  /* 0x0000002900297308 */ /* 0x000fe20000000800 */
[----:B------:R-:W-:-:S02]  /*b0b0*/  WARPGROUP.DEPBAR.LE gsb0, 0x0 ;  /* 0x00008000000079c5 */ /* 0x000fc40000010000 */
[----:B------:R-:W-:Y:S01]  /*b0c0*/  WARPGROUP.ARRIVE ;  /* 0x00000000000079c5 */ /* 0x000fe20000000000 */
[----:B0-----:R-:W-:-:S04]  /*b0d0*/  FMNMX.FTZ R9, R78, R9, !PT ;  /* 0x000000094e097209 */ /* 0x001fc80007810000 */
[----:B------:R-:W-:Y:S01]  /*b0e0*/  MUFU.EX2 R44, R44 ;  /* 0x0000002c002c7308 */ /* 0x000fe20000000800 */
[----:B------:R-:W-:Y:S01]  /*b0f0*/  HGMMA.64x96x16.F32.BF16 R88, gdesc[UR28].tnspB, R88, gsb0 ;  /* 0x416000001c5879f0 */ /* 0x000fe20008001858 */
[----:B------:R-:W-:Y:S01]  /*b100*/  UIADD3 UR28, UR6, 0x606, URZ ;  /* 0x00000606061c7890 */ /* 0x000fe2000fffe03f */
[C---:B------:R-:W-:Y:S01]  /*b110*/  FADD.FTZ R5, -R9.reuse, R5 ;  /* 0x0000000509057221 */ /* 0x040fe20000010100 */
[----:B------:R-:W-:Y:S01]  /*b120*/  UIADD3 UR30, UR7, 0x1c0, URZ ;  /* 0x000001c0071e7890 */ /* 0x000fe2000fffe03f */
[----:B------:R-:W-:Y:S01]  /*b130*/  FMUL.FTZ R76, R9, UR34 ;  /* 0x00000022094c7c20 */ /* 0x000fe20008410000 */
[----:B------:R-:W-:Y:S01]  /*b140*/  UMOV UR29, 0x40000040 ;  /* 0x40000040001d7882 */ /* 0x000fe20000000000 */
[----:B------:R-:W-:Y:S01]  /*b150*/  UMOV UR31, 0x80000020 ;  /* 0x80000020001f7882 */ /* 0x000fe20000000000 */
        /* <DEDUP_REMOVED lines=33> */
[----:B------:R-:W-:Y:S08]  /*b370*/  MUFU.EX2 R34, R5 ;  /* 0x0000000500227308 */ /* 0x000ff00000000800 */
[----:B------:R0:W1:Y:S08]  /*b380*/  MUFU.EX2 R7, R26 ;  /* 0x0000001a00077308 */ /* 0x0000700000000800 */
[----:B------:R-:W2:Y:S01]  /*b390*/  MUFU.EX2 R76, R27 ;  /* 0x0000001b004c7308 */ /* 0x000ea20000000800 */
[----:B0-----:R-:W-:-:S05]  /*b3a0*/  IMAD.U32 R26, RZ, RZ, UR48 ;  /* 0x00000030ff1a7e24 */ /* 0x001fca000f8e00ff */
[----:B------:R-:W-:Y:S02]  /*b3b0*/  @!P1 LEA R26, R26, UR42, 0x3 ;  /* 0x0000002a1a1a9c11 */ /* 0x000fe4000f8e18ff */
[----:B------:R-:W-:Y:S01]  /*b3c0*/  MUFU.EX2 R77, R77 ;  /* 0x0000004d004d7308 */ /* 0x000fe20000000800 */
[----:B-1----:R-:W-:Y:S02]  /*b3d0*/  FFMA.FTZ R79, R34, R2, R7 ;  /* 0x00000002224f7223 */ /* 0x002fe40000010007 */
[----:B------:R-:W-:-:S05]  /*b3e0*/  @!P1 VIADD R26, R26, 0x2d840 ;  /* 0x0002d8401a1a9836 */ /* 0x000fca0000000000 */
[----:B------:R-:W-:Y:S01]  /*b3f0*/  @!P1 PRMT R26, RZ, 0x654, R26 ;  /* 0x00000654ff1a9816 */ /* 0x000fe2000000001a */
[C---:B--2---:R-:W-:Y:S01]  /*b400*/  FADD.FTZ R2, R76.reuse, R79 ;  /* 0x0000004f4c027221 */ /* 0x044fe20000010000 */
[----:B------:R-:W-:Y:S01]  /*b410*/  F2FP.BF16.F32.PACK_AB R5, R76, R7 ;  /* 0x000000074c05723e */ /* 0x000fe200000010ff */
[----:B------:R-:W-:Y:S01]  /*b420*/  VIADD R7, R149, 0x9 ;  /* 0x0000000995077836 */ /* 0x000fe20000000000 */
[----:B------:R-:W-:Y:S04]  /*b430*/  MUFU.EX2 R27, R12 ;  /* 0x0000000c001b7308 */ /* 0x000fe80000000800 */
[----:B------:R-:W-:Y:S02]  /*b440*/  SEL R76, R7, 0x9, !P2 ;  /* 0x00000009074c7807 */ /* 0x000fe40005000000 */
[C---:B------:R-:W-:Y:S01]  /*b450*/  ISETP.GT.AND P2, PT, R0.reuse, UR54, PT ;  /* 0x0000003600007c0c */ /* 0x040fe2000bf44270 */
[----:B------:R-:W-:Y:S01]  /*b460*/  VIADD R0, R0, 0xffffffff ;  /* 0xffffffff00007836 */ /* 0x000fe20000000000 */
[----:B------:R-:W0:Y:S08]  /*b470*/  MUFU.EX2 R7, R30 ;  /* 0x0000001e00077308 */ /* 0x000e300000000800 */
[----:B------:R-:W1:Y:S08]  /*b480*/  MUFU.EX2 R31, R31 ;  /* 0x0000001f001f7308 */ /* 0x000e700000000800 */
[----:B------:R-:W2:Y:S01]  /*b490*/  MUFU.EX2 R35, R35 ;  /* 0x0000002300237308 */ /* 0x000ea20000000800 */
[----:B0-----:R-:W-:Y:S01]  /*b4a0*/  FADD.FTZ R2, R7, R2 ;  /* 0x0000000207027221 */ /* 0x001fe20000010000 */
[----:B------:R-:W-:-:S02]  /*b4b0*/  WARPGROUP.DEPBAR.LE gsb0, 0x0 ;  /* 0x00008000000079c5 */ /* 0x000fc40000010000 */
[----:B------:R-:W-:Y:S01]  /*b4c0*/  WARPGROUP.ARRIVE ;  /* 0x00000000000079c5 */ /* 0x000fe20000000000 */
[C---:B------:R-:W-:Y:S01]  /*b4d0*/  F2FP.BF16.F32.PACK_AB R7, R77.reuse, R7 ;  /* 0x000000074d07723e */ /* 0x040fe200000010ff */
[----:B------:R-:W-:Y:S02]  /*b4e0*/  FADD.FTZ R2, R77, R2 ;  /* 0x000000024d027221 */ /* 0x000fe40000010000 */
[----:B------:R-:W-:Y:S02]  /*b4f0*/  MUFU.EX2 R38, R38 ;  /* 0x0000002600267308 */ /* 0x000fe40000000800 */
[----:B------:R-:W-:Y:S01]  /*b500*/  HGMMA.64x96x16.F32.BF16 R88, gdesc[UR28].tnspB, R88, gsb0 ;  /* 0x416000001c5879f0 */ /* 0x000fe20008001858 */
[----:B-1----:R-:W-:Y:S01]  /*b510*/  FADD.FTZ R2, R31, R2 ;  /* 0x000000021f027221 */ /* 0x002fe20000010000 */
[----:B------:R-:W-:-:S04]  /*b520*/  UMOV UR28, UR51 ;  /* 0x00000033001c7c82 */ /* 0x000fc80008000000 */
[----:B------:R-:W0:Y:S08]  /*b530*/  MUFU.EX2 R39, R39 ;  /* 0x0000002700277308 */ /* 0x000e300000000800 */
        /* <DEDUP_REMOVED lines=21> */
[----:B---3--:R-:W-:Y:S01]  /*b690*/  IMAD.U32 R26, RZ, RZ, UR55 ;  /* 0x00000037ff1a7e24 */ /* 0x008fe2000f8e00ff */
[----:B-1----:R-:W-:Y:S01]  /*b6a0*/  MUFU.EX2 R76, R43 ;  /* 0x0000002b004c7308 */ /* 0x002fe20000000800 */
[----:B------:R-:W-:Y:S01]  /*b6b0*/  UMOV UR55, UR48 ;  /* 0x0000003000377c82 */ /* 0x000fe20008000000 */
[-C--:B------:R-:W-:Y:S01]  /*b6c0*/  FMUL.FTZ R100, R100, R10.reuse ;  /* 0x0000000a64647220 */ /* 0x080fe20000410000 */
[-C--:B------:R-:W-:Y:S01]  /*b6d0*/  FMUL.FTZ R101, R101, R10.reuse ;  /* 0x0000000a65657220 */ /* 0x080fe20000410000 */
[----:B------:R-:W-:Y:S01]  /*b6e0*/  @!P1 LEA R26, R26, UR42, 0x3 ;  /* 0x0000002a1a1a9c11 */ /* 0x000fe2000f8e18ff */
[-C--:B------:R-:W-:Y:S01]  /*b6f0*/  FMUL.FTZ R104, R104, R10.reuse ;  /* 0x0000000a68687220 */ /* 0x080fe20000410000 */
[-C--:B------:R-:W-:Y:S01]  /*b700*/  FMUL.FTZ R105, R105, R10.reuse ;  /* 0x0000000a69697220 */ /* 0x080fe20000410000 */
[----:B------:R-:W-:Y:S01]  /*b710*/  FMUL.FTZ R108, R108, R10 ;  /* 0x0000000a6c6c7220 */ /* 0x000fe20000410000 */
[----:B------:R-:W-:Y:S01]  /*b720*/  MUFU.EX2 R66, R66 ;  /* 0x0000004200427308 */ /* 0x000fe20000000800 */
[----:B------:R-:W-:-:S02]  /*b730*/  @!P1 VIADD R26, R26, 0x2d860 ;  /* 0x0002d8601a1a9836 */ /* 0x000fc40000000000 */
[-C--:B------:R-:W-:Y:S01]  /*b740*/  FMUL.FTZ R109, R109, R10.reuse ;  /* 0x0000000a6d6d7220 */ /* 0x080fe20000410000 */
[-C--:B------:R-:W-:Y:S01]  /*b750*/  FMUL.FTZ R112, R112, R10.reuse ;  /* 0x0000000a70707220 */ /* 0x080fe20000410000 */
[-C--:B------:R-:W-:Y:S01]  /*b760*/  FMUL.FTZ R113, R113, R10.reuse ;  /* 0x0000000a71717220 */ /* 0x080fe20000410000 */
[-C--:B------:R-:W-:Y:S01]  /*b770*/  FMUL.FTZ R116, R116, R10.reuse ;  /* 0x0000000a74747220 */ /* 0x080fe20000410000 */
[----:B------:R-:W-:Y:S01]  /*b780*/  @!P1 PRMT R26, RZ, 0x654, R26 ;  /* 0x00000654ff1a9816 */ /* 0x000fe2000000001a */
[-C--:B------:R-:W-:Y:S01]  /*b790*/  FMUL.FTZ R117, R117, R10.reuse ;  /* 0x0000000a75757220 */ /* 0x080fe20000410000 */
[----:B------:R-:W-:Y:S01]  /*b7a0*/  MUFU.EX2 R52, R52 ;  /* 0x0000003400347308 */ /* 0x000fe20000000800 */
[-C--:B------:R-:W-:Y:S01]  /*b7b0*/  FMUL.FTZ R120, R120, R10.reuse ;  /* 0x0000000a78787220 */ /* 0x080fe20000410000 */
[----:B------:R1:W-:Y:S01]  /*b7c0*/  @!P1 SYNCS.ARRIVE.TRANS64.RED.A1T0 RZ, [R26+URZ], RZ ;  /* 0x000000ff1aff99a7 */ /* 0x0003e2000810043f */
[----:B------:R3:W-:Y:S01]  /*b7d0*/  STSM.16.M88.4 [R17+0x21800], R4 ;  /* 0x0218000411007844 */ /* 0x0007e20000000200 */
[-C--:B------:R-:W-:Y:S01]  /*b7e0*/  FMUL.FTZ R121, R121, R10.reuse ;  /* 0x0000000a79797220 */ /* 0x080fe20000410000 */
[-C--:B------:R-:W-:Y:S01]  /*b7f0*/  FMUL.FTZ R124, R124, R10.reuse ;  /* 0x0000000a7c7c7220 */ /* 0x080fe20000410000 */
[-C--:B------:R-:W-:Y:S01]  /*b800*/  FMUL.FTZ R125, R125, R10.reuse ;  /* 0x0000000a7d7d7220 */ /* 0x080fe20000410000 */
[-C--:B------:R-:W-:Y:S01]  /*b810*/  FMUL.FTZ R128, R128, R10.reuse ;  /* 0x0000000a80807220 */ /* 0x080fe20000410000 */
[----:B------:R-:W-:Y:S01]  /*b820*/  MUFU.EX2 R67, R67 ;  /* 0x0000004300437308 */ /* 0x000fe20000000800 */
[-C--:B------:R-:W-:Y:S01]  /*b830*/  FMUL.FTZ R129, R129, R10.reuse ;  /* 0x0000000a81817220 */ /* 0x080fe20000410000 */
[-C--:B------:R-:W-:Y:S01]  /*b840*/  FMUL.FTZ R132, R132, R10.reuse ;  /* 0x0000000a84847220 */ /* 0x080fe20000410000 */
[----:B------:R-:W-:Y:S01]  /*b850*/  FMUL.FTZ R133, R133, R10 ;  /* 0x0000000a85857220 */ /* 0x000fe20000410000 */
[-C--:B------:R-:W-:Y:S01]  /*b860*/  FMUL.FTZ R90, R90, R34.reuse ;  /* 0x000000225a5a7220 */ /* 0x080fe20000410000 */
[-C--:B------:R-:W-:Y:S01]  /*b870*/  FMUL.FTZ R91, R91, R34.reuse ;  /* 0x000000225b5b7220 */ /* 0x080fe20000410000 */
[-C--:B------:R-:W-:Y:S01]  /*b880*/  FMUL.FTZ R94, R94, R34.reuse ;  /* 0x000000225e5e7220 */ /* 0x080fe20000410000 */
[-C--:B------:R-:W-:Y:S01]  /*b890*/  FMUL.FTZ R95, R95, R34.reuse ;  /* 0x000000225f5f7220 */ /* 0x080fe20000410000 */
[----:B-1----:R-:W1:Y:S01]  /*b8a0*/  MUFU.EX2 R26, R11 ;  /* 0x0000000b001a7308 */ /* 0x002e620000000800 */
[-C--:B------:R-:W-:Y:S01]  /*b8b0*/  FMUL.FTZ R98, R98, R34.reuse ;  /* 0x0000002262627220 */ /* 0x080fe20000410000 */
[-C--:B------:R-:W-:Y:S01]  /*b8c0*/  FMUL.FTZ R99, R99, R34.reuse ;  /* 0x0000002263637220 */ /* 0x080fe20000410000 */
[----:B---3--:R-:W-:Y:S01]  /*b8d0*/  F2FP.BF16.F32.PACK_AB R6, R14, R13 ;  /* 0x0000000d0e06723e */ /* 0x008fe200000010ff */
[----:B------:R-:W-:Y:S01]  /*b8e0*/  FMUL.FTZ R102, R102, R34 ;  /* 0x0000002266667220 */ /* 0x000fe20000410000 */
[C---:B--2---:R-:W-:Y:S01]  /*b8f0*/  F2FP.BF16.F32.PACK_AB R5, R35.reuse, R31 ;  /* 0x0000001f2305723e */ /* 0x044fe200000010ff */
[----:B------:R-:W-:Y:S01]  /*b900*/  FADD.FTZ R35, R35, R2 ;  /* 0x0000000223237221 */ /* 0x000fe20000010000 */
[----:B0-----:R-:W-:Y:S01]  /*b910*/  F2FP.BF16.F32.PACK_AB R7, R39, R38 ;  /* 0x000000262707723e */ /* 0x001fe200000010ff */
[----:B------:R-:W-:Y:S01]  /*b920*/  MUFU.EX2 R11, R28 ;  /* 0x0000001c000b7308 */ /* 0x000fe20000000800 */
[-C--:B------:R-:W-:Y:S01]  /*b930*/  FMUL.FTZ R103, R103, R34.reuse ;  /* 0x0000002267677220 */ /* 0x080fe20000410000 */
[----:B------:R-:W-:Y:S01]  /*b940*/  FADD.FTZ R38, R38, R35 ;  /* 0x0000002326267221 */ /* 0x000fe20000010000 */
[-C--:B------:R-:W-:Y:S01]  /*b950*/  FMUL.FTZ R106, R106, R34.reuse ;  /* 0x000000226a6a7220 */ /* 0x080fe20000410000 */
[-C--:B------:R-:W-:Y:S01]  /*b960*/  FMUL.FTZ R107, R107, R34.reuse ;  /* 0x000000226b6b7220 */ /* 0x080fe20000410000 */
[-C--:B------:R-:W-:Y:S01]  /*b970*/  FMUL.FTZ R110, R110, R34.reuse ;  /* 0x000000226e6e7220 */ /* 0x080fe20000410000 */
[----:B------:R-:W-:Y:S01]  /*b980*/  FADD.FTZ R38, R39, R38 ;  /* 0x0000002627267221 */ /* 0x000fe20000010000 */
[----:B------:R-:W-:Y:S01]  /*b990*/  FMUL.FTZ R111, R111, R34 ;  /* 0x000000226f6f7220 */ /* 0x000fe20000410000 */
[----:B------:R-:W-:Y:S01]  /*b9a0*/  MUFU.EX2 R2, R65 ;  /* 0x0000004100027308 */ /* 0x000fe20000000800 */
[----:B-1----:R-:W-:Y:S01]  /*b9b0*/  F2FP.BF16.F32.PACK_AB R4, R27, R26 ;  /* 0x0000001a1b04723e */ /* 0x002fe200000010ff */
[----:B------:R-:W-:Y:S01]  /*b9c0*/  FADD.FTZ R30, R26, R3 ;  /* 0x000000031a1e7221 */ /* 0x000fe20000010000 */
[-C--:B------:R-:W-:Y:S01]  /*b9d0*/  FMUL.FTZ R114, R114, R34.reuse ;  /* 0x0000002272727220 */ /* 0x080fe20000410000 */
[-C--:B------:R-:W-:Y:S01]  /*b9e0*/  FMUL.FTZ R115, R115, R34.reuse ;  /* 0x0000002273737220 */ /* 0x080fe20000410000 */
[-C--:B------:R-:W-:Y:S01]  /*b9f0*/  FMUL.FTZ R118, R118, R34.reuse ;  /* 0x0000002276767220 */ /* 0x080fe20000410000 */
[----:B------:R0:W-:Y:S01]  /*ba00*/  STSM.16.M88.4 [R22], R4 ;  /* 0x0000000416007844 */ /* 0x0001e20000000200 */
[----:B------:R-:W-:Y:S01]  /*ba10*/  FADD.FTZ R30, R27, R30 ;  /* 0x0000001e1b1e7221 */ /* 0x000fe20000010000 */
[----:B------:R-:W-:Y:S01]  /*ba20*/  MUFU.EX2 R26, R53 ;  /* 0x00000035001a7308 */ /* 0x000fe20000000800 */
[-C--:B------:R-:W-:Y:S01]  /*ba30*/  FMUL.FTZ R119, R119, R34.reuse ;  /* 0x0000002277777220 */ /* 0x080fe20000410000 */
[-C--:B------:R-:W-:Y:S01]  /*ba40*/  FMUL.FTZ R122, R122, R34.reuse ;  /* 0x000000227a7a7220 */ /* 0x080fe20000410000 */
[----:B------:R-:W-:Y:S01]  /*ba50*/  FADD.FTZ R3, R13, R30 ;  /* 0x0000001e0d037221 */ /* 0x000fe20000010000 */
[-C--:B------:R-:W-:Y:S01]  /*ba60*/  FMUL.FTZ R123, R123, R34.reuse ;  /* 0x000000227b7b7220 */ /* 0x080fe20000410000 */
[-C--:B------:R-:W-:Y:S01]  /*ba70*/  FMUL.FTZ R126, R126, R34.reuse ;  /* 0x000000227e7e7220 */ /* 0x080fe20000410000 */
[-C--:B------:R-:W-:Y:S01]  /*ba80*/  FMUL.FTZ R127, R127, R34.reuse ;  /* 0x000000227f7f7220 */ /* 0x080fe20000410000 */
[----:B------:R-:W-:Y:S01]  /*ba90*/  FADD.FTZ R3, R14, R3 ;  /* 0x000000030e037221 */ /* 0x000fe20000010000 */
[----:B------:R-:W-:Y:S01]  /*baa0*/  MUFU.EX2 R13, R50 ;  /* 0x00000032000d7308 */ /* 0x000fe20000000800 */
[-C--:B------:R-:W-:Y:S01]  /*bab0*/  FMUL.FTZ R130, R130, R34.reuse ;  /* 0x0000002282827220 */ /* 0x080fe20000410000 */
[-C--:B------:R-:W-:Y:S01]  /*bac0*/  FMUL.FTZ R131, R131, R34.reuse ;  /* 0x0000002283837220 */ /* 0x080fe20000410000 */
[-C--:B------:R-:W-:Y:S01]  /*bad0*/  FMUL.FTZ R134, R134, R34.reuse ;  /* 0x0000002286867220 */ /* 0x080fe20000410000 */
[----:B------:R-:W-:-:S04]  /*bae0*/  FMUL.FTZ R135, R135, R34 ;  /* 0x0000002287877220 */ /* 0x000fc80000410000 */
[----:B0-----:R-:W0:Y:S08]  /*baf0*/  MUFU.EX2 R4, R15 ;  /* 0x0000000f00047308 */ /* 0x001e300000000800 */
[----:B------:R-:W1:Y:S08]  /*bb00*/  MUFU.EX2 R5, R42 ;  /* 0x0000002a00057308 */ /* 0x000e700000000800 */
[----:B------:R2:W3:Y:S01]  /*bb10*/  MUFU.EX2 R6, R21 ;  /* 0x0000001500067308 */ /* 0x0004e20000000800 */
[----:B0-----:R-:W-:Y:S01]  /*bb20*/  FADD.FTZ R3, R4, R3 ;  /* 0x0000000304037221 */ /* 0x001fe20000010000 */
[----:B------:R-:W-:-:S06]  /*bb30*/  F2FP.BF16.F32.PACK_AB R4, R20, R4 ;  /* 0x000000041404723e */ /* 0x000fcc00000010ff */
[----:B------:R-:W0:Y:S01]  /*bb40*/  MUFU.EX2 R7, R24 ;  /* 0x0000001800077308 */ /* 0x000e220000000800 */
[----:B--2---:R-:W-:Y:S01]  /*bb50*/  FADD.FTZ R21, R20, R3 ;  /* 0x0000000314157221 */ /* 0x004fe20000010000 */
[----:B-1----:R-:W-:Y:S01]  /*bb60*/  FADD.FTZ R3, R5, R38 ;  /* 0x0000002605037221 */ /* 0x002fe20000010000 */
[----:B------:R-:W-:-:S03]  /*bb70*/  F2FP.BF16.F32.PACK_AB R5, R76, R5 ;  /* 0x000000054c05723e */ /* 0x000fc600000010ff */
[----:B------:R-:W-:Y:S02]  /*bb80*/  FADD.FTZ R3, R76, R3 ;  /* 0x000000034c037221 */ /* 0x000fe40000010000 */
[----:B------:R-:W1:Y:S01]  /*bb90*/  MUFU.EX2 R14, R29 ;  /* 0x0000001d000e7308 */ /* 0x000e620000000800 */
[----:B---3--:R-:W-:-:S07]  /*bba0*/  FADD.FTZ R38, R6, R21 ;  /* 0x0000001506267221 */ /* 0x008fce0000010000 */
[----:B------:R-:W2:Y:S01]  /*bbb0*/  MUFU.EX2 R15, R51 ;  /* 0x00000033000f7308 */ /* 0x000ea20000000800 */
[C---:B0-----:R-:W-:Y:S01]  /*bbc0*/  FADD.FTZ R21, R7.reuse, R38 ;  /* 0x0000002607157221 */ /* 0x041fe20000010000 */
[----:B------:R-:W-:Y:S01]  /*bbd0*/  FADD.FTZ R38, R46, R3 ;  /* 0x000000032e267221 */ /* 0x000fe20000010000 */
[----:B------:R-:W-:Y:S02]  /*bbe0*/  F2FP.BF16.F32.PACK_AB R6, R7, R6 ;  /* 0x000000060706723e */ /* 0x000fe400000010ff */
[----:B------:R-:W-:Y:S01]  /*bbf0*/  FADD.FTZ R42, R12, R21 ;  /* 0x000000150c2a7221 */ /* 0x000fe20000010000 */
[C---:B------:R-:W-:Y:S01]  /*bc00*/  FADD.FTZ R38, R47.reuse, R38 ;  /* 0x000000262f267221 */ /* 0x040fe20000010000 */
[----:B------:R-:W-:Y:S01]  /*bc10*/  F2FP.BF16.F32.PACK_AB R7, R47, R46 ;  /* 0x0000002e2f07723e */ /* 0x000fe200000010ff */
[----:B------:R-:W0:Y:S01]  /*bc20*/  MUFU.EX2 R24, R49 ;  /* 0x0000003100187308 */ /* 0x000e220000000800 */
[----:B------:R-:W-:Y:S01]  /*bc30*/  FADD.FTZ R21, R11, R42 ;  /* 0x0000002a0b157221 */ /* 0x000fe20000010000 */
[----:B------:R-:W-:Y:S01]  /*bc40*/  FADD.FTZ R3, R13, R38 ;  /* 0x000000260d037221 */ /* 0x000fe20000010000 */
[----:B------:R-:W-:Y:S01]  /*bc50*/  F2FP.BF16.F32.PACK_AB R12, R11, R12 ;  /* 0x0000000c0b0c723e */ /* 0x000fe200000010ff */
[----:B------:R3:W-:Y:S01]  /*bc60*/  STSM.16.M88.4 [R19], R4 ;  /* 0x0000000413007844 */ /* 0x0007e20000000200 */
[----:B-1----:R-:W-:Y:S01]  /*bc70*/  FADD.FTZ R21, R14, R21 ;  /* 0x000000150e157221 */ /* 0x002fe20000010000 */
[----:B------:R-:W-:Y:S01]  /*bc80*/  FADD.FTZ R42, R78, R3 ;  /* 0x000000034e2a7221 */ /* 0x000fe20000010000 */
[C---:B------:R-:W-:Y:S01]  /*bc90*/  F2FP.BF16.F32.PACK_AB R14, R32.reuse, R14 ;  /* 0x0000000e200e723e */ /* 0x040fe200000010ff */
[----:B------:R-:W1:Y:S01]  /*bca0*/  MUFU.EX2 R25, R68 ;  /* 0x0000004400197308 */ /* 0x000e620000000800 */
[----:B------:R-:W-:Y:S01]  /*bcb0*/  FADD.FTZ R50, R32, R21 ;  /* 0x0000001520327221 */ /* 0x000fe20000010000 */
[----:B--2---:R-:W-:Y:S01]  /*bcc0*/  FADD.FTZ R3, R15, R42 ;  /* 0x0000002a0f037221 */ /* 0x004fe20000010000 */
[----:B------:R-:W-:-:S02]  /*bcd0*/  F2FP.BF16.F32.PACK_AB R13, R78, R13 ;  /* 0x0000000d4e0d723e */ /* 0x000fc400000010ff */
[----:B------:R-:W-:Y:S01]  /*bce0*/  FADD.FTZ R21, R33, R50 ;  /* 0x0000003221157221 */ /* 0x000fe20000010000 */
[C---:B------:R-:W-:Y:S01]  /*bcf0*/  FADD.FTZ R20, R54.reuse, R3 ;  /* 0x0000000336147221 */ /* 0x040fe20000010000 */
[----:B------:R-:W-:Y:S01]  /*bd00*/  F2FP.BF16.F32.PACK_AB R15, R54, R15 ;  /* 0x0000000f360f723e */ /* 0x000fe200000010ff */
[----:B------:R-:W-:Y:S01]  /*bd10*/  MUFU.EX2 R56, R56 ;  /* 0x0000003800387308 */ /* 0x000fe20000000800 */
[----:B------:R-:W-:Y:S01]  /*bd20*/  FADD.FTZ R42, R36, R21 ;  /* 0x00000015242a7221 */ /* 0x000fe20000010000 */
[----:B------:R-:W-:Y:S02]  /*bd30*/  FADD.FTZ R3, R55, R20 ;  /* 0x0000001437037221 */ /* 0x000fe40000010000 */
[----:B------:R2:W-:Y:S01]  /*bd40*/  STSM.16.M88.4 [R18], R12 ;  /* 0x0000000c12007844 */ /* 0x0005e20000000200 */
[----:B------:R-:W-:Y:S01]  /*bd50*/  FADD.FTZ R21, R37, R42 ;  /* 0x0000002a25157221 */ /* 0x000fe20000010000 */
[----:B------:R-:W-:Y:S01]  /*bd60*/  FADD.FTZ R42, R58, R3 ;  /* 0x000000033a2a7221 */ /* 0x000fe20000010000 */
[----:B---3--:R-:W-:Y:S01]  /*bd70*/  F2FP.BF16.F32.PACK_AB R4, R36, R33 ;  /* 0x000000212404723e */ /* 0x008fe200000010ff */
[----:B------:R-:W3:Y:S01]  /*bd80*/  MUFU.EX2 R38, R69 ;  /* 0x0000004500267308 */ /* 0x000ee20000000800 */
[----:B------:R-:W-:Y:S01]  /*bd90*/  FADD.FTZ R46, R40, R21 ;  /* 0x00000015282e7221 */ /* 0x000fe20000010000 */
[----:B------:R-:W-:Y:S01]  /*bda0*/  FADD.FTZ R3, R59, R42 ;  /* 0x0000002a3b037221 */ /* 0x000fe20000010000 */
[----:B------:R-:W-:-:S02]  /*bdb0*/  F2FP.BF16.F32.PACK_AB R5, R58, R55 ;  /* 0x000000373a05723e */ /* 0x000fc400000010ff */
[----:B------:R-:W-:Y:S01]  /*bdc0*/  FADD.FTZ R11, R41, R46 ;  /* 0x0000002e290b7221 */ /* 0x000fe20000010000 */
[----:B------:R-:W-:Y:S01]  /*bdd0*/  FADD.FTZ R32, R62, R3 ;  /* 0x000000033e207221 */ /* 0x000fe20000010000 */
[----:B------:R-:W-:Y:S01]  /*bde0*/  F2FP.BF16.F32.PACK_AB R6, R40, R37 ;  /* 0x000000252806723e */ /* 0x000fe200000010ff */
[----:B------:R-:W-:Y:S01]  /*bdf0*/  MUFU.EX2 R28, R57 ;  /* 0x00000039001c7308 */ /* 0x000fe20000000800 */
[----:B------:R-:W-:Y:S01]  /*be00*/  FADD.FTZ R42, R44, R11 ;  /* 0x0000000b2c2a7221 */ /* 0x000fe20000010000 */
[----:B------:R-:W-:Y:S01]  /*be10*/  FADD.FTZ R3, R63, R32 ;  /* 0x000000203f037221 */ /* 0x000fe20000010000 */
[----:B------:R-:W-:Y:S02]  /*be20*/  F2FP.BF16.F32.PACK_AB R7, R62, R59 ;  /* 0x0000003b3e07723e */ /* 0x000fe400000010ff */
[----:B------:R-:W-:Y:S01]  /*be30*/  FADD.FTZ R11, R45, R42 ;  /* 0x0000002a2d0b7221 */ /* 0x000fe20000010000 */
[C---:B------:R-:W-:Y:S01]  /*be40*/  FADD.FTZ R3, R2.reuse, R3 ;  /* 0x0000000302037221 */ /* 0x040fe20000010000 */
[----:B--2---:R-:W-:Y:S01]  /*be50*/  F2FP.BF16.F32.PACK_AB R13, R2, R63 ;  /* 0x0000003f020d723e */ /* 0x004fe200000010ff */
[----:B------:R-:W2:Y:S01]  /*be60*/  MUFU.EX2 R27, R70 ;  /* 0x00000046001b7308 */ /* 0x000ea20000000800 */
[----:B------:R-:W-:Y:S01]  /*be70*/  FADD.FTZ R11, R48, R11 ;  /* 0x0000000b300b7221 */ /* 0x000fe20000010000 */
[----:B------:R-:W-:Y:S01]  /*be80*/  FADD.FTZ R32, R66, R3 ;  /* 0x0000000342207221 */ /* 0x000fe20000010000 */
[----:B------:R-:W-:Y:S01]  /*be90*/  F2FP.BF16.F32.PACK_AB R12, R44, R41 ;  /* 0x000000292c0c723e */ /* 0x000fe200000010ff */
[----:B------:R4:W-:Y:S01]  /*bea0*/  STSM.16.M88.4 [R17+0x27800], R4 ;  /* 0x0278000411007844 */ /* 0x0009e20000000200 */
[----:B0-----:R-:W-:Y:S01]  /*beb0*/  FADD.FTZ R11, R24, R11 ;  /* 0x0000000b180b7221 */ /* 0x001fe20000010000 */
[----:B------:R-:W-:Y:S01]  /*bec0*/  FADD.FTZ R32, R67, R32 ;  /* 0x0000002043207221 */ /* 0x000fe20000010000 */
[----:B------:R-:W-:Y:S01]  /*bed0*/  F2FP.BF16.F32.PACK_AB R14, R48, R45 ;  /* 0x0000002d300e723e */ /* 0x000fe200000010ff */
[----:B------:R-:W0:Y:S01]  /*bee0*/  MUFU.EX2 R60, R60 ;  /* 0x0000003c003c7308 */ /* 0x000e220000000800 */
[----:B------:R-:W-:Y:S01]  /*bef0*/  FADD.FTZ R11, R52, R11 ;  /* 0x0000000b340b7221 */ /* 0x000fe20000010000 */
[----:B-1----:R-:W-:Y:S01]  /*bf00*/  FADD.FTZ R3, R25, R32 ;  /* 0x0000002019037221 */ /* 0x002fe20000010000 */
[----:B------:R-:W-:-:S02]  /*bf10*/  F2FP.BF16.F32.PACK_AB R15, R67, R66 ;  /* 0x00000042430f723e */ /* 0x000fc400000010ff */
[----:B------:R-:W-:Y:S01]  /*bf20*/  FADD.FTZ R11, R26, R11 ;  /* 0x0000000b1a0b7221 */ /* 0x000fe20000010000 */
[----:B---3--:R-:W-:Y:S01]  /*bf30*/  FADD.FTZ R2, R38, R3 ;  /* 0x0000000326027221 */ /* 0x008fe20000010000 */
[----:B------:R-:W-:Y:S01]  /*bf40*/  F2FP.BF16.F32.PACK_AB R24, R52, R24 ;  /* 0x000000183418723e */ /* 0x000fe200000010ff */
[----:B------:R-:W1:Y:S01]  /*bf50*/  MUFU.EX2 R20, R71 ;  /* 0x0000004700147308 */ /* 0x000e620000000800 */
[----:B------:R-:W-:Y:S01]  /*bf60*/  FADD.FTZ R11, R56, R11 ;  /* 0x0000000b380b7221 */ /* 0x000fe20000010000 */
[----:B--2---:R-:W-:Y:S01]  /*bf70*/  FADD.FTZ R3, R27, R2 ;  /* 0x000000021b037221 */ /* 0x004fe20000010000 */
[----:B------:R-:W-:Y:S01]  /*bf80*/  F2FP.BF16.F32.PACK_AB R25, R38, R25 ;  /* 0x000000192619723e */ /* 0x000fe200000010ff */
[----:B------:R2:W-:Y:S01]  /*bf90*/  STSM.16.M88.4 [R23], R12 ;  /* 0x0000000c17007844 */ /* 0x0005e20000000200 */
[----:B------:R-:W-:Y:S01]  /*bfa0*/  FADD.FTZ R11, R28, R11 ;  /* 0x0000000b1c0b7221 */ /* 0x000fe20000010000 */
[----:B------:R-:W-:Y:S01]  /*bfb0*/  F2FP.BF16.F32.PACK_AB R26, R56, R26 ;  /* 0x0000001a381a723e */ /* 0x000fe200000010ff */
[----:B----4-:R-:W-:Y:S01]  /*bfc0*/  IMAD.MOV.U32 R5, RZ, RZ, R9 ;  /* 0x000000ffff057224 */ /* 0x010fe200078e0009 */
[----:B------:R-:W3:Y:S01]  /*bfd0*/  MUFU.EX2 R30, R61 ;  /* 0x0000003d001e7308 */ /* 0x000ee20000000800 */
[C---:B0-----:R-:W-:Y:S01]  /*bfe0*/  FADD.FTZ R11, R60.reuse, R11 ;  /* 0x0000000b3c0b7221 */ /* 0x041fe20000010000 */
[----:B------:R-:W-:Y:S01]  /*bff0*/  F2FP.BF16.F32.PACK_AB R28, R60, R28 ;  /* 0x0000001c3c1c723e */ /* 0x000fe200000010ff */
[----:B------:R-:W-:-:S05]  /*c000*/  IMAD.MOV.U32 R4, RZ, RZ, R8 ;  /* 0x000000ffff047224 */ /* 0x000fca00078e0008 */
[----:B------:R-:W0:Y:S01]  /*c010*/  MUFU.EX2 R29, R72 ;  /* 0x00000048001d7308 */ /* 0x000e220000000800 */
[C---:B-1----:R-:W-:Y:S01]  /*c020*/  FADD.FTZ R2, R20.reuse, R3 ;  /* 0x0000000314027221 */ /* 0x042fe20000010000 */
[----:B------:R-:W-:-:S05]  /*c030*/  F2FP.BF16.F32.PACK_AB R27, R20, R27 ;  /* 0x0000001b141b723e */ /* 0x000fca00000010ff */
[----:B------:R2:W-:Y:S01]  /*c040*/  STSM.16.M88.4 [R19+0x6000], R24 ;  /* 0x0060001813007844 */ /* 0x0005e20000000200 */
[----:B------:R-:W1:Y:S01]  /*c050*/  MUFU.EX2 R64, R64 ;  /* 0x0000004000407308 */ /* 0x000e620000000800 */
[----:B---3--:R-:W-:-:S07]  /*c060*/  FADD.FTZ R11, R30, R11 ;  /* 0x0000000b1e0b7221 */ /* 0x008fce0000010000 */
[----:B------:R-:W3:Y:S01]  /*c070*/  MUFU.EX2 R73, R73 ;  /* 0x0000004900497308 */ /* 0x000ee20000000800 */
[----:B0-----:R-:W-:-:S07]  /*c080*/  FADD.FTZ R2, R29, R2 ;  /* 0x000000021d027221 */ /* 0x001fce0000010000 */
[----:B------:R-:W0:Y:S01]  /*c090*/  MUFU.EX2 R21, R74 ;  /* 0x0000004a00157308 */ /* 0x000e220000000800 */
[C---:B-1----:R-:W-:Y:S01]  /*c0a0*/  F2FP.BF16.F32.PACK_AB R30, R64.reuse, R30 ;  /* 0x0000001e401e723e */ /* 0x042fe200000010ff */
[----:B------:R-:W-:-:S06]  /*c0b0*/  FADD.FTZ R3, R64, R11 ;  /* 0x0000000b40037221 */ /* 0x000fcc0000010000 */
[----:B------:R-:W1:Y:S01]  /*c0c0*/  MUFU.EX2 R75, R75 ;  /* 0x0000004b004b7308 */ /* 0x000e620000000800 */
[C---:B---3--:R-:W-:Y:S01]  /*c0d0*/  F2FP.BF16.F32.PACK_AB R29, R73.reuse, R29 ;  /* 0x0000001d491d723e */ /* 0x048fe200000010ff */
[----:B------:R-:W-:-:S04]  /*c0e0*/  FADD.FTZ R2, R73, R2 ;  /* 0x0000000249027221 */ /* 0x000fc80000010000 */
[----:B0-----:R-:W-:Y:S01]  /*c0f0*/  FADD.FTZ R2, R21, R2 ;  /* 0x0000000215027221 */ /* 0x001fe20000010000 */
[----:B-1----:R-:W-:-:S03]  /*c100*/  F2FP.BF16.F32.PACK_AB R31, R75, R21 ;  /* 0x000000154b1f723e */ /* 0x002fc600000010ff */
[----:B------:R-:W-:Y:S02]  /*c110*/  FADD.FTZ R2, R75, R2 ;  /* 0x000000024b027221 */ /* 0x000fe40000010000 */
        /* <DEDUP_REMOVED lines=9> */
.L_x_1121:
[----:B------:R-:W-:-:S13]  /*c1b0*/  ISETP.GE.AND P2, PT, R0, UR37, PT ;  /* 0x0000002500007c0c */ /* 0x000fda000bf46270 */
[----:B------:R-:W-:Y:S05]  /*c1c0*/  @!P2 BRA `(.L_x_1131) ;  /* 0x000000380044a947 */ /* 0x000fea0003800000 */
[----:B--23--:R-:W-:Y:S01]  /*c1d0*/  IMAD.MOV.U32 R5, RZ, RZ, R9 ;  /* 0x000000ffff057224 */ /* 0x00cfe200078e0009 */
[----:B------:R-:W-:Y:S01]  /*c1e0*/  UMOV UR28, UR51 ;  /* 0x00000033001c7c82 */ /* 0x000fe20008000000 */
[----:B------:R-:W-:Y:S01]  /*c1f0*/  IMAD.MOV.U32 R4, RZ, RZ, R8 ;  /* 0x000000ffff047224 */ /* 0x000fe200078e0008 */
[----:B------:R-:W-:Y:S01]  /*c200*/  UMOV UR56, UR48 ;  /* 0x0000003000387c82 */ /* 0x000fe20008000000 */
[----:B------:R-:W-:Y:S01]  /*c210*/  ULDC UR35, c[0x0][0x9e4] ;  /* 0x0002790000237ab9 */ /* 0x000fe20000000800 */
[----:B------:R-:W-:Y:S01]  /*c220*/  ULDC UR55, c[0x0][0x9d8] ;  /* 0x0002760000377ab9 */ /* 0x000fe20000000800 */
[----:B------:R-:W-:Y:S01]  /*c230*/  ULDC UR34, c[0x0][0x988] ;  /* 0x0002620000227ab9 */ /* 0x000fe20000000800 */
[----:B------:R-:W-:-:S05]  /*c240*/  ULDC UR54, c[0x0][0x9e0] ;  /* 0x0002780000367ab9 */ /* 0x000fca0000000800 */
.L_x_1148:
        /* <DEDUP_REMOVED lines=9> */
.L_x_1133:
[----:B------:R-:W-:Y:S01]  /*c2e0*/  ULEA UR6, UR48, UR42, 0x3 ;  /* 0x0000002a30067291 */ /* 0x000fe2000f8e183f */
[----:B------:R-:W-:-:S05]  /*c2f0*/  IMAD.U32 R6, RZ, RZ, UR51 ;  /* 0x00000033ff067e24 */ /* 0x000fca000f8e00ff */
[----:B------:R-:W-:-:S04]  /*c300*/  SHF.L.U32 R6, R6, 0x1f, RZ ;  /* 0x0000001f06067819 */ /* 0x000fc800000006ff */
[----:B------:R0:W1:Y:S01]  /*c310*/  SYNCS.PHASECHK.TRANS64.TRYWAIT P2, [UR6+0x2d830], R6 ;  /* 0x02d83006ff0075a7 */ /* 0x0000620008040146 */
[----:B------:R-:W-:Y:S05]  /*c320*/  @!P0 BRA `(.L_x_1134) ;  /* 0x0000000000048947 */ /* 0x000fea0003800000 */
[----:B------:R-:W-:Y:S01]  /*c330*/  BPT.TRAP 0x1 ;  /* 0x000000040000795c */ /* 0x000fe20000300000 */
.L_x_1134:
[----:B-1----:R-:W-:Y:S05]  /*c340*/  @P2 BRA `(.L_x_1132) ;  /* 0x0000000000082947 */ /* 0x002fea0003800000 */
[----:B------:R-:W1:Y:S02]  /*c350*/  SYNCS.PHASECHK.TRANS64.TRYWAIT P2, [UR6+0x2d830], R6 ;  /* 0x02d83006ff0075a7 */ /* 0x000e640008040146 */
[----:B-1----:R-:W-:Y:S05]  /*c360*/  @!P2 BRA `(.L_x_1135) ;  /* 0x000000dc00d0a947 */ /* 0x002fea0003800000 */
.L_x_1132:
        /* <DEDUP_REMOVED lines=37> */
.L_x_1137:
[----:B------:R-:W-:Y:S01]  /*c5c0*/  ULEA UR6, UR56, UR42, 0x3 ;  /* 0x0000002a38067291 */ /* 0x000fe2000f8e183f */
[----:B------:R-:W-:-:S05]  /*c5d0*/  IMAD.U32 R6, RZ, RZ, UR28 ;  /* 0x0000001cff067e24 */ /* 0x000fca000f8e00ff */
[----:B------:R-:W-:-:S04]  /*c5e0*/  SHF.L.U32 R6, R6, 0x1f, RZ ;  /* 0x0000001f06067819 */ /* 0x000fc800000006ff */
[----:B------:R0:W1:Y:S01]  /*c5f0*/  SYNCS.PHASECHK.TRANS64.TRYWAIT P2, [UR6+0x2d850], R6 ;  /* 0x02d85006ff0075a7 */ /* 0x0000620008040146 */
[----:B------:R-:W-:Y:S05]  /*c600*/  @!P0 BRA `(.L_x_1138) ;  /* 0x0000000000048947 */ /* 0x000fea0003800000 */
[----:B------:R-:W-:Y:S01]  /*c610*/  BPT.TRAP 0x1 ;  /* 0x000000040000795c */ /* 0x000fe20000300000 */
.L_x_1138:
[----:B-1----:R-:W-:Y:S05]  /*c620*/  @P2 BRA `(.L_x_1136) ;  /* 0x0000000000082947 */ /* 0x002fea0003800000 */
[----:B------:R-:W1:Y:S02]  /*c630*/  SYNCS.PHASECHK.TRANS64.TRYWAIT P2, [UR6+0x2d850], R6 ;  /* 0x02d85006ff0075a7 */ /* 0x000e640008040146 */
[----:B-1----:R-:W-:Y:S05]  /*c640*/  @!P2 BRA `(.L_x_1139) ;  /* 0x000000dc0030a947 */ /* 0x002fea0003800000 */
.L_x_1136:
[----:B------:R-:W-:Y:S01]  /*c650*/  UIADD3 UR6, UR42, 0x400, URZ ;  /* 0x000004002a067890 */ /* 0x000fe2000fffe03f */
[----:B------:R-:W-:Y:S01]  /*c660*/  WARPGROUP.ARRIVE ;  /* 0x00000000000079c5 */ /* 0x000fe20000000000 */
[----:B------:R-:W-:Y:S01]  /*c670*/  UMOV UR29, 0x40000040 ;  /* 0x40000040001d7882 */ /* 0x000fe20000000000 */
[----:B------:R-:W-:Y:S01]  /*c680*/  UMOV UR31, 0x80000020 ;  /* 0x80000020001f7882 */ /* 0x000fe20000000000 */
[----:B------:R-:W-:Y:S01]  /*c690*/  USHF.R.U32.HI UR6, URZ, 0x4, UR6 ;  /* 0x000000043f067899 */ /* 0x000fe20008011606 */
[----:B------:R-:W-:Y:S01]  /*c6a0*/  FMUL.FTZ R13, R31, UR55 ;  /* 0x000000371f0d7c20 */ /* 0x000fe20008410000 */
[----:B------:R-:W-:Y:S01]  /*c6b0*/  FMUL.FTZ R31, R43, UR55 ;  /* 0x000000372b1f7c20 */ /* 0x000fe20008410000 */
[----:B------:R-:W-:Y:S01]  /*c6c0*/  PLOP3.LUT P2, PT, PT, PT, UP0, 0x80, 0x0 ;  /* 0x000000000000781c */ /* 0x000fe20003f4f008 */
[----:B------:R-:W-:Y:S01]  /*c6d0*/  ULOP3.LUT UR6, UR6, 0x3fff, URZ, 0xc0, !UPT ;  /* 0x00003fff06067892 */ /* 0x000fe2000f8ec03f */
[----:B------:R-:W2:Y:S01]  /*c6e0*/  S2R R43, SR_TID.X ;  /* 0x00000000002b7919 */ /* 0x000ea20000002100 */
        /* <DEDUP_REMOVED lines=8> */
[----:B------:R-:W-:-:S02]  /*c770*/  VIADD R72, R136, UR40 ;  /* 0x0000002888487c36 */ /* 0x000fc40008000000 */
[----:B------:R-:W-:Y:S01]  /*c780*/  FMUL.FTZ R12, R29, UR55 ;  /* 0x000000371d0c7c20 */ /* 0x000fe20008410000 */
[----:B------:R-:W-:Y:S01]  /*c790*/  FMUL.FTZ R29, R42, UR55 ;  /* 0x000000372a1d7c20 */ /* 0x000fe20008410000 */
[----:B------:R-:W-:Y:S01]  /*c7a0*/  UMOV UR28, UR6 ;  /* 0x00000006001c7c82 */ /* 0x000fe20008000000 */
[----:B01----:R-:W-:Y:S01]  /*c7b0*/  FMUL.FTZ R6, R24, UR55 ;  /* 0x0000003718067c20 */ /* 0x003fe20008410000 */
        /* <DEDUP_REMOVED lines=67> */
[----:B------:R-:W4:Y:S08]  /*cbf0*/  MUFU.TANH R10, R10 ;  /* 0x0000000a000a7308 */ /* 0x000f300000002400 */
        /* <DEDUP_REMOVED lines=103> */
[----:B------:R-:W-:-:S04]  /*d270*/  @UP0 ULDC UR6, c[0x0][0x450] ;  /* 0x0001140000060ab9 */ /* 0x000fc80000000800 */
[----:B------:R-:W-:Y:S01]  /*d280*/  @P2 SHF.R.U32.HI R72, RZ, UR6, R42 ;  /* 0x00000006ff482c19 */ /* 0x000fe2000801162a */
[----:B------:R-:W-:Y:S01]  /*d290*/  VIADD R42, R149, 0x9 ;  /* 0x00000009952a7836 */ /* 0x000fe20000000000 */
[----:B------:R-:W-:-:S03]  /*d2a0*/  ISETP.GE.U32.AND P2, PT, R43, 0x180, PT ;  /* 0x000001802b00780c */ /* 0x000fc60003f46070 */
[----:B------:R-:W5:Y:S01]  /*d2b0*/  SHFL.IDX PT, R84, R72, RZ, 0x1c1f ;  /* 0x001c1fff48547589 */ /* 0x000f6200000e0000 */
[----:B------:R-:W-:Y:S01]  /*d2c0*/  SEL R42, R42, 0x9, !P2 ;  /* 0x000000092a2a7807 */ /* 0x000fe20005000000 */
        /* <DEDUP_REMOVED lines=16> */
[----:B0-234-:R-:W-:Y:S06]  /*d3d0*/  @!P5 BRA `(.L_x_1140) ;  /* 0x00000000005cd947 */ /* 0x01dfec0003800000 */
        /* <DEDUP_REMOVED lines=13> */
.L_x_1142:
[----:B------:R-:W-:-:S05]  /*d4b0*/  IMAD.U32 R85, RZ, RZ, UR35 ;  /* 0x00000023ff557e24 */ /* 0x000fca000f8e00ff */
[----:B------:R-:W-:-:S13]  /*d4c0*/  ISETP.NE.AND P2, PT, R85, 0x1, PT ;  /* 0x000000015500780c */ /* 0x000fda0003f45270 */
[----:B------:R-:W0:Y:S02]  /*d4d0*/  @P2 LDC.64 R42, c[0x0][0x9e8] ;  /* 0x00027a00ff2a2b82 */ /* 0x000e240000000a00 */
[----:B0-----:R-:W-:-:S05]  /*d4e0*/  @P2 IMAD.HI.U32 R42, R84, R42, RZ ;  /* 0x0000002a542a2227 */ /* 0x001fca00078e00ff */
[----:B------:R-:W-:-:S07]  /*d4f0*/  @P2 SHF.R.U32.HI R84, RZ, R43, R42 ;  /* 0x0000002bff542219 */ /* 0x000fce000001162a */
.L_x_1143:
[----:B------:R-:W-:Y:S05]  /*d500*/  BSYNC B0 ;  /* 0x0000000000007941 */ /* 0x000fea0003800000 */
.L_x_1141:
[----:B------:R-:W-:-:S04]  /*d510*/  IMAD R84, R84, R85, -R73 ;  /* 0x0000005554547224 */ /* 0x000fc800078e0a49 */
[----:B------:R-:W-:-:S05]  /*d520*/  IMAD.IADD R84, R84, 0x1, -R16 ;  /* 0x0000000154547824 */ /* 0x000fca00078e0a10 */
[----:B------:R-:W-:Y:S02]  /*d530*/  VIMNMX R80, R80, R84, !PT ;  /* 0x0000005450507248 */ /* 0x000fe40007fe0100 */
[----:B------:R-:W-:-:S07]  /*d540*/  VIADDMNMX R81, R84, R85, R81, PT ;  /* 0x0000005554517246 */ /* 0x000fce0003800151 */
.L_x_1140:
[----:B------:R-:W-:Y:S01]  /*d550*/  ISETP.GT.AND P2, PT, R0, -0x1, PT ;  /* 0xffffffff0000780c */ /* 0x000fe20003f44270 */
[----:B------:R-:W0:Y:S03]  /*d560*/  SHFL.IDX PT, R72, R72, 0x1, 0x1c1f ;  /* 0x003c1f0048487f89 */ /* 0x000e2600000e0000 */
[C---:B------:R-:W-:Y:S02]  /*d570*/  ISETP.GT.AND P4, PT, R80.reuse, RZ, P2 ;  /* 0x000000ff5000720c */ /* 0x040fe40001784270 */
[----:B------:R-:W-:Y:S02]  /*d580*/  ISETP.GT.AND P6, PT, R80, 0x1, P2 ;  /* 0x000000015000780c */ /* 0x000fe400017c4270 */
[C---:B------:R-:W-:Y:S02]  /*d590*/  ISETP.LT.OR P4, PT, R81.reuse, 0x1, P4 ;  /* 0x000000015100780c */ /* 0x040fe40002781670 */
[----:B------:R-:W-:-:S02]  /*d5a0*/  ISETP.LT.OR P6, PT, R81, 0x2, P6 ;  /* 0x000000025100780c */ /* 0x000fc400037c1670 */
[----:B------:R-:W-:Y:S02]  /*d5b0*/  FSEL R6, R6, -INF , !P4 ;  /* 0xff80000006067808 */ /* 0x000fe40006000000 */
[----:B------:R-:W-:Y:S02]  /*d5c0*/  FSEL R42, R8, -INF , !P6 ;  /* 0xff800000082a7808 */ /* 0x000fe40007000000 */
[C---:B------:R-:W-:Y:S02]  /*d5d0*/  ISETP.GT.AND P3, PT, R80.reuse, 0x8, P2 ;  /* 0x000000085000780c */ /* 0x040fe40001764270 */
[C---:B------:R-:W-:Y:S02]  /*d5e0*/  ISETP.GT.AND P4, PT, R80.reuse, 0x9, P2 ;  /* 0x000000095000780c */ /* 0x040fe40001784270 */
[----:B------:R-:W-:Y:S02]  /*d5f0*/  ISETP.GT.AND P6, PT, R80, 0x10, P2 ;  /* 0x000000105000780c */ /* 0x000fe400017c4270 */
[----:B------:R-:W-:-:S02]  /*d600*/  ISETP.LT.OR P3, PT, R81, 0x9, P3 ;  /* 0x000000095100780c */ /* 0x000fc40001f61670 */
[----:B------:R-:W-:Y:S01]  /*d610*/  ISETP.LT.OR P4, PT, R81, 0xa, P4 ;  /* 0x0000000a5100780c */ /* 0x000fe20002781670 */
[--C-:B0-----:R-:W-:Y:S01]  /*d620*/  IMAD.IADD R83, R83, 0x1, R72.reuse ;  /* 0x0000000153537824 */ /* 0x101fe200078e0248 */
[----:B------:R-:W-:Y:S01]  /*d630*/  ISETP.LT.OR P6, PT, R81, 0x11, P6 ;  /* 0x000000115100780c */ /* 0x000fe200037c1670 */
[----:B------:R-:W-:Y:S01]  /*d640*/  IMAD.IADD R82, R82, 0x1, R72 ;  /* 0x0000000152527824 */ /* 0x000fe200078e0248 */
        /* <DEDUP_REMOVED lines=83> */
[----:B------:R-:W-:Y:S01]  /*db80*/  FSEL R79, R79, -INF , !P6 ;  /* 0xff8000004f4f7808 */ /* 0x000fe20007000000 */
[----:B------:R-:W-:Y:S06]  /*db90*/  @!P5 BRA `(.L_x_1144) ;  /* 0x00000000005cd947 */ /* 0x000fec0003800000 */
        /* <DEDUP_REMOVED lines=13> */
.L_x_1146:
[----:B------:R-:W-:-:S05]  /*dc70*/  IMAD.U32 R8, RZ, RZ, UR35 ;  /* 0x00000023ff087e24 */ /* 0x000fca000f8e00ff */
[----:B------:R-:W-:-:S13]  /*dc80*/  ISETP.NE.AND P3, PT, R8, 0x1, PT ;  /* 0x000000010800780c */ /* 0x000fda0003f65270 */
[----:B------:R-:W0:Y:S02]  /*dc90*/  @P3 LDC.64 R14, c[0x0][0x9e8] ;  /* 0x00027a00ff0e3b82 */ /* 0x000e240000000a00 */
[----:B0-----:R-:W-:-:S05]  /*dca0*/  @P3 IMAD.HI.U32 R14, R72, R14, RZ ;  /* 0x0000000e480e3227 */ /* 0x001fca00078e00ff */
[----:B------:R-:W-:-:S07]  /*dcb0*/  @P3 SHF.R.U32.HI R72, RZ, R15, R14 ;  /* 0x0000000fff483219 */ /* 0x000fce000001160e */
.L_x_1147:
[----:B------:R-:W-:Y:S05]  /*dcc0*/  BSYNC B0 ;  /* 0x0000000000007941 */ /* 0x000fea0003800000 */
.L_x_1145:
[----:B------:R-:W-:-:S04]  /*dcd0*/  IMAD R72, R72, R8, -R73 ;  /* 0x0000000848487224 */ /* 0x000fc800078e0a49 */
[----:B------:R-:W-:-:S05]  /*dce0*/  IMAD.IADD R72, R72, 0x1, -R16 ;  /* 0x0000000148487824 */ /* 0x000fca00078e0a10 */
[----:B------:R-:W-:Y:S02]  /*dcf0*/  VIMNMX R82, R82, R72, !PT ;  /* 0x0000004852527248 */ /* 0x000fe40007fe0100 */
[----:B------:R-:W-:-:S07]  /*dd00*/  VIADDMNMX R83, R72, R8, R83, PT ;  /* 0x0000000848537246 */ /* 0x000fce0003800153 */
.L_x_1144:
[----:B------:R-:W-:Y:S01]  /*dd10*/  FMNMX.FTZ R8, R6, R4, !PT ;  /* 0x0000000406087209 */ /* 0x000fe20007810000 */
[----:B------:R-:W-:Y:S01]  /*dd20*/  UMOV UR28, UR51 ;  /* 0x00000033001c7c82 */ /* 0x000fe20008000000 */
[----:B------:R-:W-:Y:S02]  /*dd30*/  ISETP.GT.AND P4, PT, R82, 0x8, P2 ;  /* 0x000000085200780c */ /* 0x000fe40001784270 */
        /* <DEDUP_REMOVED lines=62> */
[C---:B------:R-:W-:Y:S01]  /*e120*/  ISETP.LT.OR P4, PT, R83.reuse, 0x42, P4 ;  /* 0x000000425300780c */ /* 0x040fe20002781670 */
[----:B------:R-:W0:Y:S01]  /*e130*/  SHFL.BFLY PT, R14, R8, 0x2, 0x1f ;  /* 0x0c401f00080e7f89 */ /* 0x000e2200000e0000 */
[----:B------:R-:W-:-:S02]  /*e140*/  ISETP.LT.OR P6, PT, R83, 0x49, P6 ;  /* 0x000000495300780c */ /* 0x000fc400037c1670 */
[----:B------:R-:W-:Y:S02]  /*e150*/  FSEL R49, R49, -INF , !P4 ;  /* 0xff80000031317808 */ /* 0x000fe40006000000 */
[C---:B------:R-:W-:Y:S02]  /*e160*/  ISETP.GT.AND P4, PT, R82.reuse, 0x50, P2 ;  /* 0x000000505200780c */ /* 0x040fe40001784270 */
[----:B------:R-:W-:Y:S02]  /*e170*/  FSEL R51, R51, -INF , !P6 ;  /* 0xff80000033337808 */ /* 0x000fe40007000000 */
[----:B------:R-:W-:Y:S02]  /*e180*/  ISETP.GT.AND P6, PT, R82, 0x51, P2 ;  /* 0x000000515200780c */ /* 0x000fe400017c4270 */
[C---:B------:R-:W-:Y:S02]  /*e190*/  ISETP.LT.OR P4, PT, R83.reuse, 0x51, P4 ;  /* 0x000000515300780c */ /* 0x040fe40002781670 */
[----:B------:R-:W-:-:S02]  /*e1a0*/  ISETP.LT.OR P6, PT, R83, 0x52, P6 ;  /* 0x000000525300780c */ /* 0x000fc400037c1670 */
[----:B------:R-:W-:Y:S02]  /*e1b0*/  FSEL R55, R55, -INF , !P4 ;  /* 0xff80000037377808 */ /* 0x000fe40006000000 */
[C---:B------:R-:W-:Y:S02]  /*e1c0*/  ISETP.GT.AND P4, PT, R82.reuse, 0x59, P2 ;  /* 0x000000595200780c */ /* 0x040fe40001784270 */
[----:B------:R-:W-:Y:S02]  /*e1d0*/  FSEL R57, R57, -INF , !P6 ;  /* 0xff80000039397808 */ /* 0x000fe40007000000 */
[----:B------:R-:W-:Y:S02]  /*e1e0*/  ISETP.GT.AND P6, PT, R82, 0x60, P2 ;  /* 0x000000605200780c */ /* 0x000fe400017c4270 */
[----:B------:R-:W-:Y:S02]  /*e1f0*/  ISETP.LT.OR P4, PT, R83, 0x5a, P4 ;  /* 0x0000005a5300780c */ /* 0x000fe40002781670 */
[----:B0-----:R-:W-:-:S02]  /*e200*/  FMNMX.FTZ R8, R8, R14, !PT ;  /* 0x0000000e08087209 */ /* 0x001fc40007810000 */
[----:B------:R-:W-:Y:S02]  /*e210*/  ISETP.LT.OR P6, PT, R83, 0x61, P6 ;  /* 0x000000615300780c */ /* 0x000fe400037c1670 */
[----:B------:R-:W-:Y:S01]  /*e220*/  FSEL R61, R61, -INF , !P4 ;  /* 0xff8000003d3d7808 */ /* 0x000fe20006000000 */
[----:B------:R-:W0:Y:S01]  /*e230*/  SHFL.BFLY PT, R14, R8, 0x1, 0x1f ;  /* 0x0c201f00080e7f89 */ /* 0x000e2200000e0000 */
[C---:B------:R-:W-:Y:S02]  /*e240*/  ISETP.GT.AND P4, PT, R82.reuse, 0x68, P2 ;  /* 0x000000685200780c */ /* 0x040fe40001784270 */
[----:B------:R-:W-:Y:S02]  /*e250*/  FSEL R63, R63, -INF , !P6 ;  /* 0xff8000003f3f7808 */ /* 0x000fe40007000000 */
[----:B------:R-:W-:Y:S02]  /*e260*/  ISETP.GT.AND P6, PT, R82, 0x69, P2 ;  /* 0x000000695200780c */ /* 0x000fe400017c4270 */
[----:B------:R-:W-:-:S02]  /*e270*/  ISETP.LT.OR P4, PT, R83, 0x69, P4 ;  /* 0x000000695300780c */ /* 0x000fc40002781670 */
[----:B------:R-:W-:Y:S02]  /*e280*/  ISETP.LT.OR P6, PT, R83, 0x6a, P6 ;  /* 0x0000006a5300780c */ /* 0x000fe400037c1670 */
[----:B------:R-:W-:Y:S02]  /*e290*/  FSEL R67, R67, -INF , !P4 ;  /* 0xff80000043437808 */ /* 0x000fe40006000000 */
[----:B------:R-:W-:Y:S02]  /*e2a0*/  ISETP.GT.AND P4, PT, R82, 0x70, P2 ;  /* 0x000000705200780c */ /* 0x000fe40001784270 */
[----:B------:R-:W-:Y:S02]  /*e2b0*/  FSEL R68, R68, -INF , !P6 ;  /* 0xff80000044447808 */ /* 0x000fe40007000000 */
[----:B------:R-:W-:Y:S02]  /*e2c0*/  ISETP.GT.AND P6, PT, R82, 0x71, P2 ;  /* 0x000000715200780c */ /* 0x000fe400017c4270 */
[----:B------:R-:W-:-:S02]  /*e2d0*/  ISETP.LT.OR P4, PT, R83, 0x71, P4 ;  /* 0x000000715300780c */ /* 0x000fc40002781670 */
[----:B------:R-:W-:Y:S02]  /*e2e0*/  ISETP.LT.OR P6, PT, R83, 0x72, P6 ;  /* 0x000000725300780c */ /* 0x000fe400037c1670 */
[----:B------:R-:W-:Y:S02]  /*e2f0*/  FSEL R69, R69, -INF , !P4 ;  /* 0xff80000045457808 */ /* 0x000fe40006000000 */
[----:B0-----:R-:W-:Y:S02]  /*e300*/  FMNMX.FTZ R8, R8, R14, !PT ;  /* 0x0000000e08087209 */ /* 0x001fe40007810000 */
[----:B------:R-:W-:Y:S02]  /*e310*/  FSEL R70, R70, -INF , !P6 ;  /* 0xff80000046467808 */ /* 0x000fe40007000000 */
[C---:B------:R-:W-:Y:S01]  /*e320*/  FSETP.NEU.FTZ.AND P3, PT, R8.reuse, -INF , PT ;  /* 0xff8000000800780b */ /* 0x040fe20003f7d000 */
[----:B------:R-:W-:-:S03]  /*e330*/  FMUL.FTZ R15, R8, UR34 ;  /* 0x00000022080f7c20 */ /* 0x000fc60008410000 */
[----:B------:R-:W-:Y:S02]  /*e340*/  FSEL R14, R8, RZ, P3 ;  /* 0x000000ff080e7208 */ /* 0x000fe40001800000 */
[----:B------:R-:W-:Y:S02]  /*e350*/  FSEL R15, R15, RZ, P3 ;  /* 0x000000ff0f0f7208 */ /* 0x000fe40001800000 */
[----:B------:R-:W-:Y:S01]  /*e360*/  ISETP.GT.AND P3, PT, R82, 0x1, P2 ;  /* 0x000000015200780c */ /* 0x000fe20001764270 */
[----:B------:R-:W-:Y:S02]  /*e370*/  FADD.FTZ R4, -R14, R4 ;  /* 0x000000040e047221 */ /* 0x000fe40000010100 */
[--C-:B------:R-:W-:Y:S01]  /*e380*/  FFMA.FTZ R6, R6, UR34, -R15.reuse ;  /* 0x0000002206067c23 */ /* 0x100fe2000801080f */
[----:B------:R-:W-:Y:S01]  /*e390*/  ISETP.LT.OR P3, PT, R83, 0x2, P3 ;  /* 0x000000025300780c */ /* 0x000fe20001f61670 */
        /* <DEDUP_REMOVED lines=31> */
[----:B------:R-:W-:Y:S01]  /*e590*/  FSEL R15, R9, -INF , !P3 ;  /* 0xff800000090f7808 */ /* 0x000fe20005800000 */
[----:B------:R-:W-:Y:S01]  /*e5a0*/  FMUL.FTZ R4, R4, UR34 ;  /* 0x0000002204047c20 */ /* 0x000fe20008410000 */
[----:B------:R-:W-:Y:S01]  /*e5b0*/  ISETP.GT.AND P3, PT, R82, 0x10, P2 ;  /* 0x000000105200780c */ /* 0x000fe20001764270 */
[----:B------:R-:W-:Y:S03]  /*e5c0*/  MUFU.EX2 R6, R6 ;  /* 0x0000000600067308 */ /* 0x000fe60000000800 */
[----:B------:R-:W-:-:S04]  /*e5d0*/  ISETP.LT.OR P3, PT, R83, 0x11, P3 ;  /* 0x000000115300780c */ /* 0x000fc80001f61670 */
[----:B------:R-:W-:Y:S01]  /*e5e0*/  FSEL R20, R20, -INF , !P3 ;  /* 0xff80000014147808 */ /* 0x000fe20005800000 */
[----:B------:R-:W0:Y:S01]  /*e5f0*/  MUFU.EX2 R4, R4 ;  /* 0x0000000400047308 */ /* 0x000e220000000800 */
[----:B------:R-:W-:-:S04]  /*e600*/  ISETP.GT.AND P3, PT, R82, 0x19, P2 ;  /* 0x000000195200780c */ /* 0x000fc80001764270 */
[----:B------:R-:W-:-:S03]  /*e610*/  ISETP.LT.OR P3, PT, R83, 0x1a, P3 ;  /* 0x0000001a5300780c */ /* 0x000fc60001f61670 */
[----:B------:R-:W1:Y:S01]  /*e620*/  MUFU.EX2 R12, R42 ;  /* 0x0000002a000c7308 */ /* 0x000e620000000800 */
[----:B------:R-:W-:Y:S02]  /*e630*/  FSEL R27, R27, -INF , !P3 ;  /* 0xff8000001b1b7808 */ /* 0x000fe40005800000 */
[----:B------:R-:W-:-:S04]  /*e640*/  ISETP.GT.AND P3, PT, R82, 0x28, P2 ;  /* 0x000000285200780c */ /* 0x000fc80001764270 */
[----:B------:R-:W-:Y:S01]  /*e650*/  ISETP.LT.OR P3, PT, R83, 0x29, P3 ;  /* 0x000000295300780c */ /* 0x000fe20001f61670 */
[----:B------:R-:W2:Y:S01]  /*e660*/  MUFU.EX2 R10, R10 ;  /* 0x0000000a000a7308 */ /* 0x000ea20000000800 */
[----:B0-----:R-:W-:Y:S01]  /*e670*/  FFMA.FTZ R3, R4, R3, R6 ;  /* 0x0000000304037223 */ /* 0x001fe20000010006 */
[-C--:B------:R-:W-:Y:S01]  /*e680*/  FMUL.FTZ R88, R88, R4.reuse ;  /* 0x0000000458587220 */ /* 0x080fe20000410000 */
[----:B------:R-:W-:Y:S01]  /*e690*/  FSEL R33, R33, -INF , !P3 ;  /* 0xff80000021217808 */ /* 0x000fe20005800000 */
[-C--:B------:R-:W-:Y:S01]  /*e6a0*/  FMUL.FTZ R89, R89, R4.reuse ;  /* 0x0000000459597220 */ /* 0x080fe20000410000 */
[----:B------:R-:W-:Y:S01]  /*e6b0*/  ISETP.GT.AND P3, PT, R82, 0x31, P2 ;  /* 0x000000315200780c */ /* 0x000fe20001764270 */
[-C--:B------:R-:W-:Y:S01]  /*e6c0*/  FMUL.FTZ R92, R92, R4.reuse ;  /* 0x000000045c5c7220 */ /* 0x080fe20000410000 */
[----:B------:R-:W-:Y:S01]  /*e6d0*/  FMUL.FTZ R93, R93, R4 ;  /* 0x000000045d5d7220 */ /* 0x000fe20000410000 */
[----:B------:R-:W0:Y:S01]  /*e6e0*/  MUFU.EX2 R14, R14 ;  /* 0x0000000e000e7308 */ /* 0x000e220000000800 */
[----:B------:R-:W-:Y:S01]  /*e6f0*/  ISETP.LT.OR P3, PT, R83, 0x32, P3 ;  /* 0x000000325300780c */ /* 0x000fe20001f61670 */
[C---:B-1----:R-:W-:Y:S01]  /*e700*/  FADD.FTZ R3, R12.reuse, R3 ;  /* 0x000000030c037221 */ /* 0x042fe20000010000 */
[----:B------:R-:W-:Y:S01]  /*e710*/  F2FP.BF16.F32.PACK_AB R12, R12, R6 ;  /* 0x000000060c0c723e */ /* 0x000fe200000010ff */
[-C--:B------:R-:W-:Y:S01]  /*e720*/  FMUL.FTZ R96, R96, R4.reuse ;  /* 0x0000000460607220 */ /* 0x080fe20000410000 */
[----:B------:R-:W-:Y:S01]  /*e730*/  FSEL R39, R39, -INF , !P3 ;  /* 0xff80000027277808 */ /* 0x000fe20005800000 */
[-C--:B------:R-:W-:Y:S01]  /*e740*/  FMUL.FTZ R97, R97, R4.reuse ;  /* 0x0000000461617220 */ /* 0x080fe20000410000 */
[----:B------:R-:W-:Y:S01]  /*e750*/  ISETP.GT.AND P3, PT, R82, 0x40, P2 ;  /* 0x000000405200780c */ /* 0x000fe20001764270 */
[----:B------:R-:W-:Y:S01]  /*e760*/  MUFU.EX2 R84, R84 ;  /* 0x0000005400547308 */ /* 0x000fe20000000800 */
[----:B--2---:R-:W-:Y:S01]  /*e770*/  FADD.FTZ R3, R10, R3 ;  /* 0x000000030a037221 */ /* 0x004fe20000010000 */
[-C--:B------:R-:W-:Y:S01]  /*e780*/  FMUL.FTZ R100, R100, R4.reuse ;  /* 0x0000000464647220 */ /* 0x080fe20000410000 */
[----:B------:R-:W-:Y:S01]  /*e790*/  ISETP.LT.OR P3, PT, R83, 0x41, P3 ;  /* 0x000000415300780c */ /* 0x000fe20001f61670 */
[-C--:B------:R-:W-:Y:S01]  /*e7a0*/  FMUL.FTZ R101, R101, R4.reuse ;  /* 0x0000000465657220 */ /* 0x080fe20000410000 */
[-C--:B------:R-:W-:Y:S01]  /*e7b0*/  FMUL.FTZ R104, R104, R4.reuse ;  /* 0x0000000468687220 */ /* 0x080fe20000410000 */
[----:B------:R-:W-:Y:S01]  /*e7c0*/  FMUL.FTZ R105, R105, R4 ;  /* 0x0000000469697220 */ /* 0x000fe20000410000 */
[----:B------:R-:W-:Y:S01]  /*e7d0*/  FSEL R47, R47, -INF , !P3 ;  /* 0xff8000002f2f7808 */ /* 0x000fe20005800000 */
[----:B------:R-:W-:Y:S01]  /*e7e0*/  MUFU.EX2 R26, R26 ;  /* 0x0000001a001a7308 */ /* 0x000fe20000000800 */
[----:B------:R-:W-:Y:S01]  /*e7f0*/  ISETP.GT.AND P3, PT, R82, 0x49, P2 ;  /* 0x000000495200780c */ /* 0x000fe20001764270 */
[C---:B0-----:R-:W-:Y:S01]  /*e800*/  FADD.FTZ R3, R14.reuse, R3 ;  /* 0x000000030e037221 */ /* 0x041fe20000010000 */
[----:B------:R-:W-:Y:S01]  /*e810*/  F2FP.BF16.F32.PACK_AB R14, R14, R10 ;  /* 0x0000000a0e0e723e */ /* 0x000fe200000010ff */
[-C--:B------:R-:W-:Y:S01]  /*e820*/  FMUL.FTZ R108, R108, R4.reuse ;  /* 0x000000046c6c7220 */ /* 0x080fe20000410000 */
[----:B------:R-:W-:Y:S01]  /*e830*/  ISETP.LT.OR P3, PT, R83, 0x4a, P3 ;  /* 0x0000004a5300780c */ /* 0x000fe20001f61670 */
[-C--:B------:R-:W-:Y:S01]  /*e840*/  FMUL.FTZ R109, R109, R4.reuse ;  /* 0x000000046d6d7220 */ /* 0x080fe20000410000 */
[-C--:B------:R-:W-:Y:S01]  /*e850*/  FMUL.FTZ R112, R112, R4.reuse ;  /* 0x0000000470707220 */ /* 0x080fe20000410000 */
[----:B------:R-:W-:Y:S01]  /*e860*/  MUFU.EX2 R32, R32 ;  /* 0x0000002000207308 */ /* 0x000fe20000000800 */
[----:B------:R-:W-:Y:S01]  /*e870*/  FSEL R53, R53, -INF , !P3 ;  /* 0xff80000035357808 */ /* 0x000fe20005800000 */
[-C--:B------:R-:W-:Y:S01]  /*e880*/  FMUL.FTZ R113, R113, R4.reuse ;  /* 0x0000000471717220 */ /* 0x080fe20000410000 */
[----:B------:R-:W-:Y:S01]  /*e890*/  ISETP.GT.AND P3, PT, R82, 0x58, P2 ;  /* 0x000000585200780c */ /* 0x000fe20001764270 */
[-C--:B------:R-:W-:Y:S01]  /*e8a0*/  FMUL.FTZ R116, R116, R4.reuse ;  /* 0x0000000474747220 */ /* 0x080fe20000410000 */
[-C--:B------:R-:W-:Y:S01]  /*e8b0*/  FMUL.FTZ R117, R117, R4.reuse ;  /* 0x0000000475757220 */ /* 0x080fe20000410000 */
[-C--:B------:R-:W-:Y:S01]  /*e8c0*/  FMUL.FTZ R120, R120, R4.reuse ;  /* 0x0000000478787220 */ /* 0x080fe20000410000 */
[----:B------:R-:W-:Y:S01]  /*e8d0*/  ISETP.LT.OR P3, PT, R83, 0x59, P3 ;  /* 0x000000595300780c */ /* 0x000fe20001f61670 */
[----:B------:R-:W-:Y:S01]  /*e8e0*/  MUFU.EX2 R34, R34 ;  /* 0x0000002200227308 */ /* 0x000fe20000000800 */
[-C--:B------:R-:W-:Y:S01]  /*e8f0*/  FMUL.FTZ R121, R121, R4.reuse ;  /* 0x0000000479797220 */ /* 0x080fe20000410000 */
[-C--:B------:R-:W-:Y:S01]  /*e900*/  FMUL.FTZ R124, R124, R4.reuse ;  /* 0x000000047c7c7220 */ /* 0x080fe20000410000 */
[----:B------:R-:W-:Y:S01]  /*e910*/  FSEL R59, R59, -INF , !P3 ;  /* 0xff8000003b3b7808 */ /* 0x000fe20005800000 */
[-C--:B------:R-:W-:Y:S01]  /*e920*/  FMUL.FTZ R125, R125, R4.reuse ;  /* 0x000000047d7d7220 */ /* 0x080fe20000410000 */
[----:B------:R-:W-:Y:S01]  /*e930*/  ISETP.GT.AND P3, PT, R82, 0x61, P2 ;  /* 0x000000615200780c */ /* 0x000fe20001764270 */
[-C--:B------:R-:W-:Y:S01]  /*e940*/  FMUL.FTZ R128, R128, R4.reuse ;  /* 0x0000000480807220 */ /* 0x080fe20000410000 */
[-C--:B------:R-:W-:Y:S01]  /*e950*/  FMUL.FTZ R129, R129, R4.reuse ;  /* 0x0000000481817220 */ /* 0x080fe20000410000 */
[----:B------:R-:W-:Y:S01]  /*e960*/  MUFU.EX2 R38, R38 ;  /* 0x0000002600267308 */ /* 0x000fe20000000800 */
[----:B------:R-:W-:Y:S01]  /*e970*/  ISETP.LT.OR P3, PT, R83, 0x62, P3 ;  /* 0x000000625300780c */ /* 0x000fe20001f61670 */
[-C--:B------:R-:W-:Y:S01]  /*e980*/  FMUL.FTZ R132, R132, R4.reuse ;  /* 0x0000000484847220 */ /* 0x080fe20000410000 */
[----:B------:R-:W-:Y:S01]  /*e990*/  FMUL.FTZ R133, R133, R4 ;  /* 0x0000000485857220 */ /* 0x000fe20000410000 */
[----:B------:R-:W-:Y:S01]  /*e9a0*/  IMAD.MOV.U32 R4, RZ, RZ, R8 ;  /* 0x000000ffff047224 */ /* 0x000fe200078e0008 */
[----:B------:R-:W-:-:S02]  /*e9b0*/  FSEL R65, R65, -INF , !P3 ;  /* 0xff80000041417808 */ /* 0x000fc40005800000 */
[----:B------:R-:W-:Y:S01]  /*e9c0*/  ISETP.GT.AND P3, PT, R82, RZ, P2 ;  /* 0x000000ff5200720c */ /* 0x000fe20001764270 */
[----:B------:R-:W-:Y:S03]  /*e9d0*/  MUFU.EX2 R44, R44 ;  /* 0x0000002c002c7308 */ /* 0x000fe60000000800 */
[----:B------:R-:W-:-:S04]  /*e9e0*/  ISETP.LT.OR P3, PT, R83, 0x1, P3 ;  /* 0x000000015300780c */ /* 0x000fc80001f61670 */
[----:B------:R-:W-:Y:S01]  /*e9f0*/  FSEL R7, R7, -INF , !P3 ;  /* 0xff80000007077808 */ /* 0x000fe20005800000 */
[----:B------:R-:W-:Y:S01]  /*ea00*/  MUFU.EX2 R46, R46 ;  /* 0x0000002e002e7308 */ /* 0x000fe20000000800 */
[C---:B------:R-:W-:Y:S02]  /*ea10*/  ISETP.GT.AND P3, PT, R82.reuse, 0x78, P2 ;  /* 0x000000785200780c */ /* 0x040fe40001764270 */
[----:B------:R-:W-:Y:S02]  /*ea20*/  FMNMX.FTZ R6, R7, R5, !PT ;  /* 0x0000000507067209 */ /* 0x000fe40007810000 */
[----:B------:R-:W-:Y:S02]  /*ea30*/  ISETP.GT.AND P2, PT, R82, 0x79, P2 ;  /* 0x000000795200780c */ /* 0x000fe40001744270 */
[----:B------:R-:W-:Y:S01]  /*ea40*/  FMNMX.FTZ R6, R15, R6, !PT ;  /* 0x000000060f067209 */ /* 0x000fe20007810000 */
[----:B------:R-:W-:Y:S01]  /*ea50*/  MUFU.EX2 R48, R48 ;  /* 0x0000003000307308 */ /* 0x000fe20000000800 */
[----:B------:R-:W-:-:S02]  /*ea60*/  ISETP.LT.OR P3, PT, R83, 0x79, P3 ;  /* 0x000000795300780c */ /* 0x000fc40001f61670 */
[----:B------:R-:W-:Y:S02]  /*ea70*/  FMNMX.FTZ R6, R11, R6, !PT ;  /* 0x000000060b067209 */ /* 0x000fe40007810000 */
[----:B------:R-:W-:Y:S02]  /*ea80*/  ISETP.LT.OR P2, PT, R83, 0x7a, P2 ;  /* 0x0000007a5300780c */ /* 0x000fe40001741670 */
[----:B------:R-:W-:Y:S01]  /*ea90*/  FMNMX.FTZ R9, R13, R6, !PT ;  /* 0x000000060d097209 */ /* 0x000fe20007810000 */
[----:B------:R-:W-:Y:S01]  /*eaa0*/  MUFU.EX2 R50, R50 ;  /* 0x0000003200327308 */ /* 0x000fe20000000800 */
[----:B------:R-:W-:Y:S02]  /*eab0*/  FSEL R74, R74, -INF , !P3 ;  /* 0xff8000004a4a7808 */ /* 0x000fe40005800000 */
[----:B------:R-:W-:Y:S02]  /*eac0*/  FMNMX.FTZ R6, R20, R9, !PT ;  /* 0x0000000914067209 */ /* 0x000fe40007810000 */
[----:B------:R-:W-:-:S02]  /*ead0*/  FSEL R76, R76, -INF , !P2 ;  /* 0xff8000004c4c7808 */ /* 0x000fc40005000000 */
        /* <DEDUP_REMOVED lines=47> */
[----:B------:R-:W-:Y:S02]  /*edd0*/  FSEL R6, R6, RZ, P2 ;  /* 0x000000ff06067208 */ /* 0x000fe40001000000 */
[----:B------:R-:W-:Y:S01]  /*ede0*/  ISETP.GT.AND P2, PT, R0, UR37, PT ;  /* 0x0000002500007c0c */ /* 0x000fe2000bf44270 */
[----:B------:R-:W-:Y:S01]  /*edf0*/  FADD.FTZ R72, -R72, R5 ;  /* 0x0000000548487221 */ /* 0x000fe20000010100 */
[----:B------:R-:W-:Y:S02]  /*ee00*/  VIADD R0, R0, 0xffffffff ;  /* 0xffffffff00007836 */ /* 0x000fe40000000000 */
[--C-:B------:R-:W-:Y:S01]  /*ee10*/  FFMA.FTZ R7, R7, UR34, -R6.reuse ;  /* 0x0000002207077c23 */ /* 0x100fe20008010806 */
[--C-:B------:R-:W-:Y:S01]  /*ee20*/  FFMA.FTZ R10, R15, UR34, -R6.reuse ;  /* 0x000000220f0a7c23 */ /* 0x100fe20008010806 */
[--C-:B------:R-:W-:Y:S01]  /*ee30*/  FFMA.FTZ R11, R11, UR34, -R6.reuse ;  /* 0x000000220b0b7c23 */ /* 0x100fe20008010806 */
[----:B------:R-:W-:Y:S01]  /*ee40*/  FFMA.FTZ R42, R13, UR34, -R6 ;  /* 0x000000220d2a7c23 */ /* 0x000fe20008010806 */
[----:B------:R-:W-:-:S02]  /*ee50*/  IMAD.U32 R13, RZ, RZ, UR56 ;  /* 0x00000038ff0d7e24 */ /* 0x000fc4000f8e00ff */
[----:B------:R-:W-:Y:S01]  /*ee60*/  FMUL.FTZ R5, R72, UR34 ;  /* 0x0000002248057c20 */ /* 0x000fe20008410000 */
        /* <DEDUP_REMOVED lines=11> */
[--C-:B------:R-:W-:Y:S01]  /*ef20*/  FFMA.FTZ R70, R70, UR34, -R6.reuse ;  /* 0x0000002246467c23 */ /* 0x100fe20008010806 */
[----:B------:R-:W-:Y:S01]  /*ef30*/  FFMA.FTZ R74, R74, UR34, -R6 ;  /* 0x000000224a4a7c23 */ /* 0x000fe20008010806 */
[----:B------:R-:W-:Y:S01]  /*ef40*/  UMOV UR56, UR48 ;  /* 0x0000003000387c82 */ /* 0x000fe20008000000 */
[----:B------:R-:W-:Y:S01]  /*ef50*/  @!P1 PRMT R13, RZ, 0x654, R13 ;  /* 0x00000654ff0d9816 */ /* 0x000fe2000000000d */
[----:B------:R-:W-:Y:S03]  /*ef60*/  MUFU.EX2 R11, R11 ;  /* 0x0000000b000b7308 */ /* 0x000fe60000000800 */
[----:B------:R0:W-:Y:S05]  /*ef70*/  @!P1 SYNCS.ARRIVE.TRANS64.RED.A1T0 RZ, [R13+URZ], RZ ;  /* 0x000000ff0dff99a7 */ /* 0x0001ea000810043f */
[----:B------:R-:W1:Y:S01]  /*ef80*/  MUFU.EX2 R42, R42 ;  /* 0x0000002a002a7308 */ /* 0x000e620000000800 */
[----:B0-----:R-:W-:-:S07]  /*ef90*/  F2FP.BF16.F32.PACK_AB R13, R10, R7 ;  /* 0x000000070a0d723e */ /* 0x001fce00000010ff */
[----:B------:R-:W0:Y:S08]  /*efa0*/  MUFU.EX2 R5, R5 ;  /* 0x0000000500057308 */ /* 0x000e300000000800 */
[----:B------:R-:W-:Y:S01]  /*efb0*/  MUFU.EX2 R35, R35 ;  /* 0x0000002300237308 */ /* 0x000fe20000000800 */
[----:B-1----:R-:W-:-:S05]  /*efc0*/  F2FP.BF16.F32.PACK_AB R15, R42, R11 ;  /* 0x0000000b2a0f723e */ /* 0x002fca00000010ff */
[----:B------:R1:W-:Y:S02]  /*efd0*/  STSM.16.M88.4 [R17+0x21800], R12 ;  /* 0x0218000c11007844 */ /* 0x0003e40000000200 */
[----:B------:R-:W-:Y:S01]  /*efe0*/  MUFU.EX2 R67, R67 ;  /* 0x0000004300437308 */ /* 0x000fe20000000800 */
[----:B0-----:R-:W-:Y:S01]  /*eff0*/  FFMA.FTZ R7, R5, R2, R7 ;  /* 0x0000000205077223 */ /* 0x001fe20000010007 */
[--C-:B------:R-:W-:Y:S01]  /*f000*/  FFMA.FTZ R2, R45, UR34, -R6.reuse ;  /* 0x000000222d027c23 */ /* 0x100fe20008010806 */
[--C-:B------:R-:W-:Y:S01]  /*f010*/  FFMA.FTZ R45, R53, UR34, -R6.reuse ;  /* 0x00000022352d7c23 */ /* 0x100fe20008010806 */
[-C--:B------:R-:W-:Y:S01]  /*f020*/  FMUL.FTZ R90, R90, R5.reuse ;  /* 0x000000055a5a7220 */ /* 0x080fe20000410000 */
[----:B------:R-:W-:Y:S01]  /*f030*/  FADD.FTZ R10, R10, R7 ;  /* 0x000000070a0a7221 */ /* 0x000fe20000010000 */
[--C-:B------:R-:W-:Y:S01]  /*f040*/  FFMA.FTZ R7, R47, UR34, -R6.reuse ;  /* 0x000000222f077c23 */ /* 0x100fe20008010806 */
[-C--:B------:R-:W-:Y:S01]  /*f050*/  FMUL.FTZ R91, R91, R5.reuse ;  /* 0x000000055b5b7220 */ /* 0x080fe20000410000 */
[----:B------:R-:W-:Y:S01]  /*f060*/  MUFU.EX2 R2, R2 ;  /* 0x0000000200027308 */ /* 0x000fe20000000800 */
[-C--:B------:R-:W-:Y:S01]  /*f070*/  FMUL.FTZ R94, R94, R5.reuse ;  /* 0x000000055e5e7220 */ /* 0x080fe20000410000 */
[-C--:B------:R-:W-:Y:S01]  /*f080*/  FMUL.FTZ R95, R95, R5.reuse ;  /* 0x000000055f5f7220 */ /* 0x080fe20000410000 */
[-C--:B------:R-:W-:Y:S01]  /*f090*/  FMUL.FTZ R98, R98, R5.reuse ;  /* 0x0000000562627220 */ /* 0x080fe20000410000 */
[-C--:B------:R-:W-:Y:S01]  /*f0a0*/  FMUL.FTZ R99, R99, R5.reuse ;  /* 0x0000000563637220 */ /* 0x080fe20000410000 */
[-C--:B------:R-:W-:Y:S01]  /*f0b0*/  FMUL.FTZ R102, R102, R5.reuse ;  /* 0x0000000566667220 */ /* 0x080fe20000410000 */
[--C-:B-1----:R-:W-:Y:S01]  /*f0c0*/  FFMA.FTZ R15, R20, UR34, -R6.reuse ;  /* 0x00000022140f7c23 */ /* 0x102fe20008010806 */
[--C-:B------:R-:W-:Y:S01]  /*f0d0*/  FFMA.FTZ R20, R21, UR34, -R6.reuse ;  /* 0x0000002215147c23 */ /* 0x100fe20008010806 */
[----:B------:R0:W1:Y:S01]  /*f0e0*/  MUFU.EX2 R12, R43 ;  /* 0x0000002b000c7308 */ /* 0x0000620000000800 */
[--C-:B------:R-:W-:Y:S01]  /*f0f0*/  FFMA.FTZ R21, R25, UR34, -R6.reuse ;  /* 0x0000002219157c23 */ /* 0x100fe20008010806 */
[--C-:B------:R-:W-:Y:S01]  /*f100*/  FFMA.FTZ R25, R27, UR34, -R6.reuse ;  /* 0x000000221b197c23 */ /* 0x100fe20008010806 */
[--C-:B------:R-:W-:Y:S01]  /*f110*/  FFMA.FTZ R27, R29, UR34, -R6.reuse ;  /* 0x000000221d1b7c23 */ /* 0x100fe20008010806 */
[----:B------:R-:W-:Y:S01]  /*f120*/  FFMA.FTZ R29, R37, UR34, -R6 ;  /* 0x00000022251d7c23 */ /* 0x000fe20008010806 */
[----:B------:R-:W-:Y:S01]  /*f130*/  FADD.FTZ R37, R11, R10 ;  /* 0x0000000a0b257221 */ /* 0x000fe20000010000 */
[--C-:B------:R-:W-:Y:S01]  /*f140*/  FFMA.FTZ R10, R49, UR34, -R6.reuse ;  /* 0x00000022310a7c23 */ /* 0x100fe20008010806 */
[--C-:B------:R-:W-:Y:S01]  /*f150*/  FFMA.FTZ R11, R51, UR34, -R6.reuse ;  /* 0x00000022330b7c23 */ /* 0x100fe20008010806 */
[----:B------:R-:W2:Y:S01]  /*f160*/  MUFU.EX2 R14, R24 ;  /* 0x00000018000e7308 */ /* 0x000ea20000000800 */
[----:B------:R-:W-:Y:S01]  /*f170*/  FADD.FTZ R42, R42, R37 ;  /* 0x000000252a2a7221 */ /* 0x000fe20000010000 */
[----:B0-----:R-:W-:Y:S01]  /*f180*/  FFMA.FTZ R43, R65, UR34, -R6 ;  /* 0x00000022412b7c23 */ /* 0x001fe20008010806 */
[-C--:B------:R-:W-:Y:S01]  /*f190*/  FMUL.FTZ R103, R103, R5.reuse ;  /* 0x0000000567677220 */ /* 0x080fe20000410000 */
[-C--:B------:R-:W-:Y:S01]  /*f1a0*/  FMUL.FTZ R106, R106, R5.reuse ;  /* 0x000000056a6a7220 */ /* 0x080fe20000410000 */
[-C--:B------:R-:W-:Y:S01]  /*f1b0*/  FMUL.FTZ R107, R107, R5.reuse ;  /* 0x000000056b6b7220 */ /* 0x080fe20000410000 */
[-C--:B------:R-:W-:Y:S01]  /*f1c0*/  FMUL.FTZ R110, R110, R5.reuse ;  /* 0x000000056e6e7220 */ /* 0x080fe20000410000 */
[-C--:B------:R-:W-:Y:S01]  /*f1d0*/  FMUL.FTZ R111, R111, R5.reuse ;  /* 0x000000056f6f7220 */ /* 0x080fe20000410000 */
[----:B------:R-:W0:Y:S01]  /*f1e0*/  MUFU.EX2 R15, R15 ;  /* 0x0000000f000f7308 */ /* 0x000e220000000800 */
[----:B-1----:R-:W-:Y:S01]  /*f1f0*/  FADD.FTZ R3, R12, R3 ;  /* 0x000000030c037221 */ /* 0x002fe20000010000 */
[----:B------:R-:W-:Y:S01]  /*f200*/  F2FP.BF16.F32.PACK_AB R12, R84, R12 ;  /* 0x0000000c540c723e */ /* 0x000fe200000010ff */
[-C--:B------:R-:W-:Y:S01]  /*f210*/  FMUL.FTZ R114, R114, R5.reuse ;  /* 0x0000000572727220 */ /* 0x080fe20000410000 */
[-C--:B------:R-:W-:Y:S01]  /*f220*/  FMUL.FTZ R115, R115, R5.reuse ;  /* 0x0000000573737220 */ /* 0x080fe20000410000 */
[----:B------:R-:W-:Y:S01]  /*f230*/  FADD.FTZ R3, R84, R3 ;  /* 0x0000000354037221 */ /* 0x000fe20000010000 */
[-C--:B------:R-:W-:Y:S01]  /*f240*/  FMUL.FTZ R118, R118, R5.reuse ;  /* 0x0000000576767220 */ /* 0x080fe20000410000 */
[-C--:B------:R-:W-:Y:S01]  /*f250*/  FMUL.FTZ R119, R119, R5.reuse ;  /* 0x0000000577777220 */ /* 0x080fe20000410000 */
[----:B------:R-:W1:Y:S01]  /*f260*/  MUFU.EX2 R20, R20 ;  /* 0x0000001400147308 */ /* 0x000e620000000800 */
[----:B--2---:R-:W-:Y:S01]  /*f270*/  FADD.FTZ R47, R14, R3 ;  /* 0x000000030e2f7221 */ /* 0x004fe20000010000 */
[----:B------:R-:W-:Y:S01]  /*f280*/  F2FP.BF16.F32.PACK_AB R14, R26, R14 ;  /* 0x0000000e1a0e723e */ /* 0x000fe200000010ff */
[-C--:B------:R-:W-:Y:S01]  /*f290*/  FMUL.FTZ R122, R122, R5.reuse ;  /* 0x000000057a7a7220 */ /* 0x080fe20000410000 */
[-C--:B------:R-:W-:Y:S01]  /*f2a0*/  FMUL.FTZ R123, R123, R5.reuse ;  /* 0x000000057b7b7220 */ /* 0x080fe20000410000 */
[----:B------:R-:W-:Y:S01]  /*f2b0*/  FADD.FTZ R47, R26, R47 ;  /* 0x0000002f1a2f7221 */ /* 0x000fe20000010000 */
[-C--:B------:R-:W-:Y:S01]  /*f2c0*/  FMUL.FTZ R126, R126, R5.reuse ;  /* 0x000000057e7e7220 */ /* 0x080fe20000410000 */
[-C--:B------:R-:W-:Y:S01]  /*f2d0*/  FMUL.FTZ R127, R127, R5.reuse ;  /* 0x000000057f7f7220 */ /* 0x080fe20000410000 */
[----:B------:R-:W2:Y:S01]  /*f2e0*/  MUFU.EX2 R21, R21 ;  /* 0x0000001500157308 */ /* 0x000ea20000000800 */
[----:B0-----:R-:W-:Y:S01]  /*f2f0*/  FADD.FTZ R37, R15, R42 ;  /* 0x0000002a0f257221 */ /* 0x001fe20000010000 */
[-C--:B------:R-:W-:Y:S01]  /*f300*/  FMUL.FTZ R130, R130, R5.reuse ;  /* 0x0000000582827220 */ /* 0x080fe20000410000 */
[-C--:B------:R-:W-:Y:S01]  /*f310*/  FMUL.FTZ R131, R131, R5.reuse ;  /* 0x0000000583837220 */ /* 0x080fe20000410000 */
[-C--:B------:R-:W-:Y:S01]  /*f320*/  FMUL.FTZ R134, R134, R5.reuse ;  /* 0x0000000586867220 */ /* 0x080fe20000410000 */
[----:B------:R-:W-:Y:S01]  /*f330*/  FMUL.FTZ R135, R135, R5 ;  /* 0x0000000587877220 */ /* 0x000fe20000410000 */
[----:B------:R-:W-:-:S02]  /*f340*/  IMAD.MOV.U32 R5, RZ, RZ, R9 ;  /* 0x000000ffff057224 */ /* 0x000fc400078e0009 */
[----:B------:R-:W0:Y:S01]  /*f350*/  MUFU.EX2 R24, R28 ;  /* 0x0000001c00187308 */ /* 0x000e220000000800 */
[----:B-1----:R-:W-:-:S07]  /*f360*/  FADD.FTZ R26, R20, R37 ;  /* 0x00000025141a7221 */ /* 0x002fce0000010000 */
[----:B------:R-:W1:Y:S01]  /*f370*/  MUFU.EX2 R25, R25 ;  /* 0x0000001900197308 */ /* 0x000e620000000800 */
[----:B--2---:R-:W-:-:S07]  /*f380*/  FADD.FTZ R26, R21, R26 ;  /* 0x0000001a151a7221 */ /* 0x004fce0000010000 */
[----:B------:R2:W-:Y:S01]  /*f390*/  MUFU.EX2 R28, R36 ;  /* 0x00000024001c7308 */ /* 0x0005e20000000800 */
[----:B0-----:R-:W-:-:S07]  /*f3a0*/  FADD.FTZ R72, R24, R47 ;  /* 0x0000002f18487221 */ /* 0x001fce0000010000 */
[----:B------:R-:W0:Y:S01]  /*f3b0*/  MUFU.EX2 R13, R30 ;  /* 0x0000001e000d7308 */ /* 0x000e220000000800 */
[----:B--2---:R-:W-:Y:S01]  /*f3c0*/  FFMA.FTZ R36, R31, UR34, -R6 ;  /* 0x000000221f247c23 */ /* 0x004fe20008010806 */
[----:B-1----:R-:W-:Y:S01]  /*f3d0*/  FADD.FTZ R26, R25, R26 ;  /* 0x0000001a191a7221 */ /* 0x002fe20000010000 */
[--C-:B------:R-:W-:Y:S01]  /*f3e0*/  FFMA.FTZ R31, R39, UR34, -R6.reuse ;  /* 0x00000022271f7c23 */ /* 0x100fe20008010806 */
[----:B------:R-:W-:-:S04]  /*f3f0*/  FFMA.FTZ R39, R59, UR34, -R6 ;  /* 0x000000223b277c23 */ /* 0x000fc80008010806 */
[----:B------:R-:W1:Y:S08]  /*f400*/  MUFU.EX2 R27, R27 ;  /* 0x0000001b001b7308 */ /* 0x000e700000000800 */
[----:B------:R2:W-:Y:S01]  /*f410*/  MUFU.EX2 R30, R40 ;  /* 0x00000028001e7308 */ /* 0x0005e20000000800 */
[C---:B0-----:R-:W-:Y:S01]  /*f420*/  FADD.FTZ R47, R13.reuse, R72 ;  /* 0x000000480d2f7221 */ /* 0x041fe20000010000 */
[----:B------:R-:W-:-:S03]  /*f430*/  F2FP.BF16.F32.PACK_AB R24, R13, R24 ;  /* 0x000000180d18723e */ /* 0x000fc600000010ff */
[----:B------:R-:W-:-:S03]  /*f440*/  FADD.FTZ R47, R32, R47 ;  /* 0x0000002f202f7221 */ /* 0x000fc60000010000 */
[----:B------:R-:W0:Y:S01]  /*f450*/  MUFU.EX2 R36, R36 ;  /* 0x0000002400247308 */ /* 0x000e220000000800 */
[----:B--2---:R-:W-:Y:S01]  /*f460*/  FFMA.FTZ R40, R33, UR34, -R6 ;  /* 0x0000002221287c23 */ /* 0x004fe20008010806 */
[----:B-1----:R-:W-:Y:S01]  /*f470*/  FADD.FTZ R37, R27, R26 ;  /* 0x0000001a1b257221 */ /* 0x002fe20000010000 */
[--C-:B------:R-:W-:Y:S01]  /*f480*/  FFMA.FTZ R33, R41, UR34, -R6.reuse ;  /* 0x0000002229217c23 */ /* 0x100fe20008010806 */
[----:B------:R-:W-:Y:S01]  /*f490*/  FADD.FTZ R47, R34, R47 ;  /* 0x0000002f222f7221 */ /* 0x000fe20000010000 */
[--C-:B------:R-:W-:Y:S01]  /*f4a0*/  FFMA.FTZ R41, R61, UR34, -R6.reuse ;  /* 0x000000223d297c23 */ /* 0x100fe20008010806 */
[----:B------:R-:W-:Y:S02]  /*f4b0*/  FFMA.FTZ R6, R76, UR34, -R6 ;  /* 0x000000224c067c23 */ /* 0x000fe40008010806 */
[----:B------:R-:W1:Y:S01]  /*f4c0*/  MUFU.EX2 R40, R40 ;  /* 0x0000002800287308 */ /* 0x000e620000000800 */
[----:B------:R-:W-:Y:S01]  /*f4d0*/  FADD.FTZ R47, R28, R47 ;  /* 0x0000002f1c2f7221 */ /* 0x000fe20000010000 */
[----:B------:R-:W-:-:S03]  /*f4e0*/  F2FP.BF16.F32.PACK_AB R28, R38, R28 ;  /* 0x0000001c261c723e */ /* 0x000fc600000010ff */
[----:B------:R-:W-:-:S03]  /*f4f0*/  FADD.FTZ R47, R38, R47 ;  /* 0x0000002f262f7221 */ /* 0x000fc60000010000 */
[----:B------:R-:W2:Y:S01]  /*f500*/  MUFU.EX2 R29, R29 ;  /* 0x0000001d001d7308 */ /* 0x000ea20000000800 */
[----:B0-----:R-:W-:Y:S01]  /*f510*/  FADD.FTZ R37, R36, R37 ;  /* 0x0000002524257221 */ /* 0x001fe20000010000 */
[----:B------:R-:W-:Y:S01]  /*f520*/  FADD.FTZ R47, R30, R47 ;  /* 0x0000002f1e2f7221 */ /* 0x000fe20000010000 */
[----:B------:R-:W-:-:S03]  /*f530*/  F2FP.BF16.F32.PACK_AB R30, R44, R30 ;  /* 0x0000001e2c1e723e */ /* 0x000fc600000010ff */
[----:B------:R-:W-:Y:S02]  /*f540*/  FADD.FTZ R13, R44, R47 ;  /* 0x0000002f2c0d7221 */ /* 0x000fe40000010000 */
[----:B------:R-:W0:Y:S01]  /*f550*/  MUFU.EX2 R31, R31 ;  /* 0x0000001f001f7308 */ /* 0x000e220000000800 */
[----:B-1----:R-:W-:Y:S01]  /*f560*/  FADD.FTZ R26, R40, R37 ;  /* 0x00000025281a7221 */ /* 0x002fe20000010000 */
[----:B------:R-:W-:Y:S01]  /*f570*/  FADD.FTZ R49, R46, R13 ;  /* 0x0000000d2e317221 */ /* 0x000fe20000010000 */
[----:B------:R-:W-:Y:S02]  /*f580*/  F2FP.BF16.F32.PACK_AB R13, R20, R15 ;  /* 0x0000000f140d723e */ /* 0x000fe400000010ff */
[----:B------:R-:W-:Y:S01]  /*f590*/  FADD.FTZ R26, R35, R26 ;  /* 0x0000001a231a7221 */ /* 0x000fe20000010000 */
[----:B------:R-:W-:Y:S01]  /*f5a0*/  F2FP.BF16.F32.PACK_AB R15, R25, R21 ;  /* 0x00000015190f723e */ /* 0x000fe200000010ff */
[----:B------:R-:W-:Y:S01]  /*f5b0*/  FADD.FTZ R49, R48, R49 ;  /* 0x0000003130317221 */ /* 0x000fe20000010000 */
[----:B------:R-:W1:Y:S01]  /*f5c0*/  MUFU.EX2 R33, R33 ;  /* 0x0000002100217308 */ /* 0x000e620000000800 */
[----:B--2---:R-:W-:Y:S01]  /*f5d0*/  FADD.FTZ R26, R29, R26 ;  /* 0x0000001a1d1a7221 */ /* 0x004fe20000010000 */
[----:B------:R-:W-:Y:S01]  /*f5e0*/  F2FP.BF16.F32.PACK_AB R25, R36, R27 ;  /* 0x0000001b2419723e */ /* 0x000fe200000010ff */
[----:B------:R-:W-:Y:S01]  /*f5f0*/  FADD.FTZ R49, R50, R49 ;  /* 0x0000003132317221 */ /* 0x000fe20000010000 */
[----:B------:R2:W-:Y:S01]  /*f600*/  STSM.16.M88.4 [R22], R12 ;  /* 0x0000000c16007844 */ /* 0x0005e20000000200 */
[----:B------:R-:W-:-:S02]  /*f610*/  F2FP.BF16.F32.PACK_AB R27, R35, R40 ;  /* 0x00000028231b723e */ /* 0x000fc400000010ff */
[----:B------:R-:W-:Y:S01]  /*f620*/  FADD.FTZ R49, R52, R49 ;  /* 0x0000003134317221 */ /* 0x000fe20000010000 */
[----:B------:R-:W3:Y:S01]  /*f630*/  MUFU.EX2 R7, R7 ;  /* 0x0000000700077308 */ /* 0x000ee20000000800 */
[C---:B0-----:R-:W-:Y:S01]  /*f640*/  FADD.FTZ R72, R31.reuse, R26 ;  /* 0x0000001a1f487221 */ /* 0x041fe20000010000 */
[----:B------:R-:W-:Y:S01]  /*f650*/  F2FP.BF16.F32.PACK_AB R26, R34, R32 ;  /* 0x00000020221a723e */ /* 0x000fe200000010ff */
[----:B------:R-:W-:Y:S01]  /*f660*/  FADD.FTZ R49, R54, R49 ;  /* 0x0000003136317221 */ /* 0x000fe20000010000 */
[----:B------:R-:W-:-:S03]  /*f670*/  F2FP.BF16.F32.PACK_AB R29, R31, R29 ;  /* 0x0000001d1f1d723e */ /* 0x000fc600000010ff */
[----:B------:R-:W-:Y:S01]  /*f680*/  FADD.FTZ R49, R56, R49 ;  /* 0x0000003138317221 */ /* 0x000fe20000010000 */
[----:B------:R-:W0:Y:S01]  /*f690*/  MUFU.EX2 R10, R10 ;  /* 0x0000000a000a7308 */ /* 0x000e220000000800 */
[----:B-1----:R-:W-:Y:S01]  /*f6a0*/  FADD.FTZ R47, R33, R72 ;  /* 0x00000048212f7221 */ /* 0x002fe20000010000 */
[----:B------:R-:W-:Y:S01]  /*f6b0*/  F2FP.BF16.F32.PACK_AB R31, R2, R33 ;  /* 0x00000021021f723e */ /* 0x000fe200000010ff */
[----:B------:R-:W-:Y:S01]  /*f6c0*/  FADD.FTZ R49, R58, R49 ;  /* 0x000000313a317221 */ /* 0x000fe20000010000 */
[----:B--2---:R-:W-:Y:S01]  /*f6d0*/  F2FP.BF16.F32.PACK_AB R12, R48, R46 ;  /* 0x0000002e300c723e */ /* 0x004fe200000010ff */
[----:B------:R-:W-:Y:S01]  /*f6e0*/  FADD.FTZ R20, R2, R47 ;  /* 0x0000002f02147221 */ /* 0x000fe20000010000 */
[----:B------:R-:W-:Y:S01]  /*f6f0*/  F2FP.BF16.F32.PACK_AB R14, R52, R50 ;  /* 0x00000032340e723e */ /* 0x000fe200000010ff */
[----:B------:R1:W-:Y:S01]  /*f700*/  STSM.16.M88.4 [R19], R24 ;  /* 0x0000001813007844 */ /* 0x0003e20000000200 */
[----:B------:R-:W2:Y:S01]  /*f710*/  MUFU.EX2 R11, R11 ;  /* 0x0000000b000b7308 */ /* 0x000ea20000000800 */
[----:B---3--:R-:W-:Y:S01]  /*f720*/  FADD.FTZ R21, R7, R20 ;  /* 0x0000001407157221 */ /* 0x008fe20000010000 */
[----:B------:R-:W-:Y:S01]  /*f730*/  FADD.FTZ R49, R60, R49 ;  /* 0x000000313c317221 */ /* 0x000fe20000010000 */
[----:B------:R3:W-:Y:S03]  /*f740*/  STSM.16.M88.4 [R18], R28 ;  /* 0x0000001c12007844 */ /* 0x0007e60000000200 */
[----:B------:R-:W-:-:S02]  /*f750*/  FADD.FTZ R49, R62, R49 ;  /* 0x000000313e317221 */ /* 0x000fc40000010000 */
[----:B------:R-:W4:Y:S01]  /*f760*/  MUFU.EX2 R45, R45 ;  /* 0x0000002d002d7308 */ /* 0x000f220000000800 */
[----:B0-----:R-:W-:Y:S01]  /*f770*/  FADD.FTZ R20, R10, R21 ;  /* 0x000000150a147221 */ /* 0x001fe20000010000 */
[----:B------:R-:W-:-:S04]  /*f780*/  FADD.FTZ R49, R64, R49 ;  /* 0x0000003140317221 */ /* 0x000fc80000010000 */
[----:B------:R-:W-:Y:S01]  /*f790*/  FADD.FTZ R2, R66, R49 ;  /* 0x0000003142027221 */ /* 0x000fe20000010000 */
[----:B-1----:R-:W-:Y:S01]  /*f7a0*/  F2FP.BF16.F32.PACK_AB R24, R64, R62 ;  /* 0x0000003e4018723e */ /* 0x002fe200000010ff */
[----:B------:R-:W0:Y:S01]  /*f7b0*/  MUFU.EX2 R3, R55 ;  /* 0x0000003700037308 */ /* 0x000e220000000800 */
[----:B--2---:R-:W-:Y:S01]  /*f7c0*/  FADD.FTZ R20, R11, R20 ;  /* 0x000000140b147221 */ /* 0x004fe20000010000 */
[C---:B------:R-:W-:Y:S01]  /*f7d0*/  F2FP.BF16.F32.PACK_AB R26, R71.reuse, R66 ;  /* 0x00000042471a723e */ /* 0x040fe200000010ff */
[----:B------:R-:W-:Y:S01]  /*f7e0*/  FADD.FTZ R2, R71, R2 ;  /* 0x0000000247027221 */ /* 0x000fe20000010000 */
[----:B---3--:R-:W-:Y:S02]  /*f7f0*/  F2FP.BF16.F32.PACK_AB R28, R77, R75 ;  /* 0x0000004b4d1c723e */ /* 0x008fe400000010ff */
[----:B------:R-:W-:Y:S02]  /*f800*/  F2FP.BF16.F32.PACK_AB R30, R79, R78 ;  /* 0x0000004e4f1e723e */ /* 0x000fe400000010ff */
[----:B------:R-:W1:Y:S01]  /*f810*/  MUFU.EX2 R42, R57 ;  /* 0x00000039002a7308 */ /* 0x000e620000000800 */
[C---:B----4-:R-:W-:Y:S01]  /*f820*/  F2FP.BF16.F32.PACK_AB R15, R45.reuse, R11 ;  /* 0x0000000b2d0f723e */ /* 0x050fe200000010ff */
[----:B------:R-:W-:-:S06]  /*f830*/  FADD.FTZ R20, R45, R20 ;  /* 0x000000142d147221 */ /* 0x000fcc0000010000 */
[----:B------:R-:W2:Y:S01]  /*f840*/  MUFU.EX2 R39, R39 ;  /* 0x0000002700277308 */ /* 0x000ea20000000800 */
[----:B0-----:R-:W-:-:S07]  /*f850*/  FADD.FTZ R13, R3, R20 ;  /* 0x00000014030d7221 */ /* 0x001fce0000010000 */
[----:B------:R-:W0:Y:S01]  /*f860*/  MUFU.EX2 R41, R41 ;  /* 0x0000002900297308 */ /* 0x000e220000000800 */
[----:B-1----:R-:W-:Y:S01]  /*f870*/  FADD.FTZ R20, R42, R13 ;  /* 0x0000000d2a147221 */ /* 0x002fe20000010000 */
[----:B------:R-:W-:Y:S01]  /*f880*/  F2FP.BF16.F32.PACK_AB R13, R10, R7 ;  /* 0x000000070a0d723e */ /* 0x000fe200000010ff */
[----:B------:R-:W-:-:S04]  /*f890*/  FADD.FTZ R10, R75, R2 ;  /* 0x000000024b0a7221 */ /* 0x000fc80000010000 */
[----:B------:R1:W-:Y:S01]  /*f8a0*/  STSM.16.M88.4 [R17+0x27800], R12 ;  /* 0x0278000c11007844 */ /* 0x0003e20000000200 */
[----:B------:R-:W3:Y:S01]  /*f8b0*/  MUFU.EX2 R37, R63 ;  /* 0x0000003f00257308 */ /* 0x000ee20000000800 */
[----:B--2---:R-:W-:-:S07]  /*f8c0*/  FADD.FTZ R20, R39, R20 ;  /* 0x0000001427147221 */ /* 0x004fce0000010000 */
[----:B------:R-:W2:Y:S01]  /*f8d0*/  MUFU.EX2 R43, R43 ;  /* 0x0000002b002b7308 */ /* 0x000ea20000000800 */
[----:B0-----:R-:W-:Y:S01]  /*f8e0*/  FADD.FTZ R20, R41, R20 ;  /* 0x0000001429147221 */ /* 0x001fe20000010000 */
[----:B-1----:R-:W-:-:S06]  /*f8f0*/  F2FP.BF16.F32.PACK_AB R12, R56, R54 ;  /* 0x00000036380c723e */ /* 0x002fcc00000010ff */
[----:B------:R-:W0:Y:S01]  /*f900*/  MUFU.EX2 R68, R68 ;  /* 0x0000004400447308 */ /* 0x000e220000000800 */
[----:B------:R-:W-:Y:S01]  /*f910*/  F2FP.BF16.F32.PACK_AB R14, R60, R58 ;  /* 0x0000003a3c0e723e */ /* 0x000fe200000010ff */
[----:B---3--:R-:W-:Y:S01]  /*f920*/  FADD.FTZ R20, R37, R20 ;  /* 0x0000001425147221 */ /* 0x008fe20000010000 */
[----:B------:R-:W-:Y:S02]  /*f930*/  F2FP.BF16.F32.PACK_AB R13, R42, R3 ;  /* 0x000000032a0d723e */ /* 0x000fe400000010ff */
[----:B------:R-:W-:-:S03]  /*f940*/  F2FP.BF16.F32.PACK_AB R15, R41, R39 ;  /* 0x00000027290f723e */ /* 0x000fc600000010ff */
[----:B------:R-:W1:Y:S01]  /*f950*/  MUFU.EX2 R69, R69 ;  /* 0x0000004500457308 */ /* 0x000e620000000800 */
[C---:B--2---:R-:W-:Y:S01]  /*f960*/  F2FP.BF16.F32.PACK_AB R25, R43.reuse, R37 ;  /* 0x000000252b19723e */ /* 0x044fe200000010ff */
[----:B------:R4:W-:Y:S01]  /*f970*/  STSM.16.M88.4 [R23], R12 ;  /* 0x0000000c17007844 */ /* 0x0009e20000000200 */
[----:B------:R-:W-:-:S04]  /*f980*/  FADD.FTZ R20, R43, R20 ;  /* 0x000000142b147221 */ /* 0x000fc80000010000 */
[----:B------:R-:W-:Y:S01]  /*f990*/  FADD.FTZ R7, R67, R20 ;  /* 0x0000001443077221 */ /* 0x000fe20000010000 */
[----:B------:R-:W2:Y:S01]  /*f9a0*/  MUFU.EX2 R70, R70 ;  /* 0x0000004600467308 */ /* 0x000ea20000000800 */
[C---:B0-----:R-:W-:Y:S02]  /*f9b0*/  F2FP.BF16.F32.PACK_AB R27, R68.reuse, R67 ;  /* 0x00000043441b723e */ /* 0x041fe400000010ff */
[----:B------:R-:W-:Y:S01]  /*f9c0*/  FADD.FTZ R2, R68, R7 ;  /* 0x0000000744027221 */ /* 0x000fe20000010000 */
[----:B------:R-:W-:Y:S02]  /*f9d0*/  FADD.FTZ R7, R77, R10 ;  /* 0x0000000a4d077221 */ /* 0x000fe40000010000 */
[----:B------:R4:W-:Y:S02]  /*f9e0*/  STSM.16.M88.4 [R19+0x6000], R24 ;  /* 0x0060001813007844 */ /* 0x0009e40000000200 */
[----:B------:R-:W0:Y:S01]  /*f9f0*/  MUFU.EX2 R11, R74 ;  /* 0x0000004a000b7308 */ /* 0x000e220000000800 */
[----:B-1----:R-:W-:Y:S01]  /*fa00*/  FADD.FTZ R2, R69, R2 ;  /* 0x0000000245027221 */ /* 0x002fe20000010000 */
[----:B------:R-:W-:-:S04]  /*fa10*/  FADD.FTZ R78, R78, R7 ;  /* 0x000000074e4e7221 */ /* 0x000fc80000010000 */
[----:B------:R-:W-:Y:S02]  /*fa20*/  FADD.FTZ R3, R79, R78 ;  /* 0x0000004e4f037221 */ /* 0x000fe40000010000 */
[----:B------:R-:W1:Y:S01]  /*fa30*/  MUFU.EX2 R6, R6 ;  /* 0x0000000600067308 */ /* 0x000e620000000800 */
[C---:B--2---:R-:W-:Y:S01]  /*fa40*/  F2FP.BF16.F32.PACK_AB R29, R70.reuse, R69 ;  /* 0x00000045461d723e */ /* 0x044fe200000010ff */
[----:B------:R-:W-:-:S04]  /*fa50*/  FADD.FTZ R2, R70, R2 ;  /* 0x0000000246027221 */ /* 0x000fc80000010000 */
[----:B0-----:R-:W-:Y:S01]  /*fa60*/  FADD.FTZ R2, R11, R2 ;  /* 0x000000020b027221 */ /* 0x001fe20000010000 */
[----:B-1----:R-:W-:-:S03]  /*fa70*/  F2FP.BF16.F32.PACK_AB R31, R6, R11 ;  /* 0x0000000b061f723e */ /* 0x002fc600000010ff */
[----:B------:R-:W-:Y:S02]  /*fa80*/  FADD.FTZ R2, R6, R2 ;  /* 0x0000000206027221 */ /* 0x000fe40000010000 */
[----:B------:R4:W-:Y:S01]  /*fa90*/  STSM.16.M88.4 [R18+0x6000], R28 ;  /* 0x0060001c12007844 */ /* 0x0009e20000000200 */
[----:B------:R0:W-:Y:S06]  /*faa0*/  MEMBAR.ALL.CTA ;  /* 0x0000000000007992 */ /* 0x0001ec0000008000 */
[----:B0-----:R-:W0:Y:S02]  /*fab0*/  FENCE.VIEW.ASYNC.S ;  /* 0x00000000000073c6 */ /* 0x001e240000000000 */
[----:B0-----:R-:W-:Y:S01]  /*fac0*/  NOP ;  /* 0x0000000000007918 */ /* 0x001fe20000000000 */
[----:B------:R-:W-:Y:S05]  /*fad0*/  @P2 BRA `(.L_x_1148) ;  /* 0xffffffc400dc2947 */ /* 0x000fea000383ffff */
.L_x_1131:
[----:B------:R-:W-:Y:S06]  /*fae0*/  BAR.ARV 0x8, 0x200 ;  /* 0x0208000000007b1d */ /* 0x000fec0000002000 */
[----:B------:R-:W-:Y:S05]  /*faf0*/  @!P0 BRA `(.L_x_1149) ;  /* 0x0000000000048947 */ /* 0x000fea0003800000 */
[----:B------:R-:W-:Y:S01]  /*fb00*/  BPT.TRAP 0x1 ;  /* 0x000000040000795c */ /* 0x000fe20000300000 */
.L_x_1149:
[----:B------:R-:W-:Y:S01]  /*fb10*/  ULEA UR9, UR48, UR42, 0x3 ;  /* 0x0000002a30097291 */ /* 0x000fe2000f8e183f */
[----:B------:R-:W-:-:S05]  /*fb20*/  IMAD.U32 R0, RZ, RZ, UR51 ;  /* 0x00000033ff007e24 */ /* 0x000fca000f8e00ff */
[----:B------:R-:W-:-:S04]  /*fb30*/  SHF.L.U32 R0, R0, 0x1f, RZ ;  /* 0x0000001f00007819 */ /* 0x000fc800000006ff */
[----:B------:R0:W1:Y:S01]  /*fb40*/  SYNCS.PHASECHK.TRANS64.TRYWAIT P2, [UR9+0x2d850], R0 ;  /* 0x02d85000ff0075a7 */ /* 0x0000620008040149 */
[----:B------:R-:W-:Y:S05]  /*fb50*/  @!P0 BRA `(.L_x_1150) ;  /* 0x0000000000048947 */ /* 0x000fea0003800000 */
[----:B------:R-:W-:Y:S01]  /*fb60*/  BPT.TRAP 0x1 ;  /* 0x000000040000795c */ /* 0x000fe20000300000 */
.L_x_1150:
[----:B-1----:R-:W-:Y:S05]  /*fb70*/  @P2 BRA `(.L_x_1151) ;  /* 0x0000000000082947 */ /* 0x002fea0003800000 */
[----:B------:R-:W1:Y:S02]  /*fb80*/  SYNCS.PHASECHK.TRANS64.TRYWAIT P0, [UR9+0x2d850], R0 ;  /* 0x02d85000ff0075a7 */ /* 0x000e640008000149 */
[----:B-1----:R-:W-:Y:S05]  /*fb90*/  @!P0 BRA `(.L_x_1152) ;  /* 0x000000a400f48947 */ /* 0x002fea0003800000 */
.L_x_1151:
[----:B------:R-:W-:Y:S01]  /*fba0*/  UIADD3 UR42, UR42, 0x400, URZ ;  /* 0x000004002a2a7890 */ /* 0x000fe2000fffe03f */
[----:B------:R-:W-:Y:S01]  /*fbb0*/  WARPGROUP.ARRIVE ;  /* 0x00000000000079c5 */ /* 0x000fe20000000000 */
[----:B------:R-:W-:Y:S01]  /*fbc0*/  ULOP3.LUT UR44, UR44, 0x10000, URZ, 0xfc, !UPT ;  /* 0x000100002c2c7892 */ /* 0x000fe2000f8efc3f */
[----:B01----:R-:W0:Y:S01]  /*fbd0*/  SHFL.BFLY PT, R0, R3, 0x2, 0x1f ;  /* 0x0c401f0003007f89 */ /* 0x003e2200000e0000 */
[----:B------:R-:W-:Y:S01]  /*fbe0*/  USHF.R.U32.HI UR42, URZ, 0x4, UR42 ;  /* 0x000000043f2a7899 */ /* 0x000fe2000801162a */
[----:B--234-:R-:W-:Y:S01]  /*fbf0*/  IMAD.U32 R13, RZ, RZ, UR34 ;  /* 0x00000022ff0d7e24 */ /* 0x01cfe2000f8e00ff */
[----:B------:R-:W-:Y:S01]  /*fc00*/  UMOV UR5, 0x40000040 ;  /* 0x4000004000057882 */ /* 0x000fe20000000000 */
[----:B------:R-:W-:Y:S01]  /*fc10*/  UMOV UR7, 0x80000020 ;  /* 0x8000002000077882 */ /* 0x000fe20000000000 */
[----:B------:R-:W-:Y:S01]  /*fc20*/  ULOP3.LUT UR42, UR42, 0x3fff, URZ, 0xc0, !UPT ;  /* 0x00003fff2a2a7892 */ /* 0x000fe2000f8ec03f */
[----:B------:R-:W1:Y:S01]  /*fc30*/  SHFL.BFLY PT, R5, R2, 0x2, 0x1f ;  /* 0x0c401f0002057f89 */ /* 0x000e6200000e0000 */
[----:B------:R-:W-:Y:S01]  /*fc40*/  UMOV UR4, UR44 ;  /* 0x0000002c00047c82 */ /* 0x000fe20008000000 */
[----:B------:R-:W-:-:S02]  /*fc50*/  UIADD3 UR49, UR49, 0x1, URZ ;  /* 0x0000000131317890 */ /* 0x000fc4000fffe03f */
[----:B------:R-:W-:-:S04]  /*fc60*/  ULOP3.LUT UR8, UR42, 0x2000000, URZ, 0xfc, !UPT ;  /* 0x020000002a087892 */ /* 0x000fc8000f8efc3f */
[----:B------:R-:W-:Y:S02]  /*fc70*/  UIMAD UR8, UR48, 0x600, UR8 ;  /* 0x00000600300878a4 */ /* 0x000fe4000f8e0208 */
[----:B------:R-:W-:-:S04]  /*fc80*/  UIADD3 UR48, UR48, 0x1, URZ ;  /* 0x0000000130307890 */ /* 0x000fc8000fffe03f */
[----:B------:R-:W-:Y:S01]  /*fc90*/  UISETP.NE.AND UP0, UPT, UR48, 0x2, UPT ;  /* 0x000000023000788c */ /* 0x000fe2000bf05270 */
[----:B------:R-:W-:Y:S02]  /*fca0*/  UMOV UR6, UR8 ;  /* 0x0000000800067c82 */ /* 0x000fe40008000000 */
[----:B------:R-:W-:Y:S01]  /*fcb0*/  HGMMA.64x96x16.F32.BF16 R88, gdesc[UR4].tnspB, R88, gsb0 ;  /* 0x41600000045879f0 */ /* 0x000fe20008001858 */
[----:B------:R-:W-:Y:S01]  /*fcc0*/  UIADD3 UR4, UR44, 0x2, URZ ;  /* 0x000000022c047890 */ /* 0x000fe2000fffe03f */
[----:B0-----:R-:W-:Y:S01]  /*fcd0*/  FADD.FTZ R0, R0, R3 ;  /* 0x0000000300007221 */ /* 0x001fe20000010000 */
[----:B------:R-:W-:Y:S01]  /*fce0*/  UIADD3 UR6, UR8, 0x40, URZ ;  /* 0x0000004008067890 */ /* 0x000fe2000fffe03f */
[----:B------:R-:W-:Y:S01]  /*fcf0*/  IMAD.MOV.U32 R3, RZ, RZ, RZ ;  /* 0x000000ffff037224 */ /* 0x000fe200078e00ff */
[----:B------:R-:W-:Y:S01]  /*fd00*/  UMOV UR5, 0x40000040 ;  /* 0x4000004000057882 */ /* 0x000fe20000000000 */
[----:B------:R-:W-:Y:S01]  /*fd10*/  UMOV UR7, 0x80000020 ;  /* 0x8000002000077882 */ /* 0x000fe20000000000 */
[----:B-1----:R-:W-:Y:S01]  /*fd20*/  FADD.FTZ R4, R5, R2 ;  /* 0x0000000205047221 */ /* 0x002fe20000010000 */
[----:B------:R-:W-:Y:S01]  /*fd30*/  IMAD.MOV.U32 R2, RZ, RZ, -0x800000 ;  /* 0xff800000ff027424 */ /* 0x000fe200078e00ff */
[----:B------:R-:W0:Y:S01]  /*fd40*/  SHFL.BFLY PT, R5, R0, 0x1, 0x1f ;  /* 0x0c201f0000057f89 */ /* 0x000e2200000e0000 */
[----:B------:R-:W-:-:S03]  /*fd50*/  USEL UR48, UR48, URZ, UP0 ;  /* 0x0000003f30307287 */ /* 0x000fc60008000000 */
[----:B------:R-:W1:Y:S01]  /*fd60*/  SHFL.BFLY PT, R7, R4, 0x1, 0x1f ;  /* 0x0c201f0004077f89 */ /* 0x000e6200000e0000 */
[----:B0-----:R-:W-:Y:S01]  /*fd70*/  FADD.FTZ R11, R0, R5 ;  /* 0x00000005000b7221 */ /* 0x001fe20000010000 */
[----:B------:R-:W-:Y:S02]  /*fd80*/  IMAD.U32 R5, RZ, RZ, UR34 ;  /* 0x00000022ff057e24 */ /* 0x000fe4000f8e00ff */
[----:B------:R-:W-:Y:S02]  /*fd90*/  IMAD.MOV.U32 R0, RZ, RZ, -0x800000 ;  /* 0xff800000ff007424 */ /* 0x000fe400078e00ff */
[----:B-1----:R-:W-:Y:S01]  /*fda0*/  FADD.FTZ R12, R4, R7 ;  /* 0x00000007040c7221 */ /* 0x002fe20000010000 */
[----:B------:R-:W-:Y:S01]  /*fdb0*/  FSETP.NE.FTZ.AND P0, PT, R11, RZ, PT ;  /* 0x000000ff0b00720b */ /* 0x000fe20003f15000 */
[----:B------:R-:W-:Y:S02]  /*fdc0*/  IMAD.U32 R4, RZ, RZ, UR9 ;  /* 0x00000009ff047e24 */ /* 0x000fe4000f8e00ff */
[----:B------:R-:W-:Y:S01]  /*fdd0*/  IMAD.MOV.U32 R7, RZ, RZ, RZ ;  /* 0x000000ffff077224 */ /* 0x000fe200078e00ff */
[----:B------:R-:W-:Y:S01]  /*fde0*/  FSETP.NE.FTZ.AND P2, PT, R12, RZ, PT ;  /* 0x000000ff0c00720b */ /* 0x000fe20003f55000 */
[----:B------:R-:W-:-:S05]  /*fdf0*/  @!P1 VIADD R4, R4, 0x2d860 ;  /* 0x0002d86004049836 */ /* 0x000fca0000000000 */
[----:B------:R-:W-:-:S03]  /*fe00*/  @!P1 PRMT R4, RZ, 0x654, R4 ;  /* 0x00000654ff049816 */ /* 0x000fc60000000004 */
        /* <DEDUP_REMOVED lines=108> */
.L_x_1082:
        /* <DEDUP_REMOVED lines=11> */
[----:B------:R-:W2:Y:S01]  /*10580*/  LDL R3, [R1+0x20] ;  /* 0x0000200001037983 */ /* 0x000ea20000100800 */
[----:B------:R-:W0:Y:S01]  /*10590*/  S2UR UR4, SR_SWINHI ;  /* 0x00000000000479c3 */ /* 0x000e220000002f00 */
[----:B------:R-:W-:-:S07]  /*105a0*/  ULDC.64 UR10, c[0x0][0xc00] ;  /* 0x00030000000a7ab9 */ /* 0x000fce0000000a00 */
[----:B------:R-:W1:Y:S01]  /*105b0*/  LDC R36, c[0x0][0xbe8] ;  /* 0x0002fa00ff247b82 */ /* 0x000e620000000800 */
[----:B------:R-:W-:Y:S01]  /*105c0*/  UMOV UR8, UR42 ;  /* 0x0000002a00087c82 */ /* 0x000fe20008000000 */
[----:B0-----:R-:W-:Y:S01]  /*105d0*/  UMOV UR9, UR4 ;  /* 0x0000000400097c82 */ /* 0x001fe20008000000 */
[----:B------:R-:W-:Y:S02]  /*105e0*/  IMAD.U32 R28, RZ, RZ, UR8 ;  /* 0x00000008ff1c7e24 */ /* 0x000fe4000f8e00ff */
[----:B------:R-:W-:Y:S01]  /*105f0*/  IMAD.U32 R29, RZ, RZ, UR9 ;  /* 0x00000009ff1d7e24 */ /* 0x000fe2000f8e00ff */
[----:B------:R-:W-:Y:S02]  /*10600*/  ULDC.64 UR8, c[0x0][0xc00] ;  /* 0x0003000000087ab9 */ /* 0x000fe40000000a00 */
[----:B------:R-:W-:Y:S01]  /*10610*/  UIMAD.WIDE UR8, UR43, 0x4, UR8 ;  /* 0x000000042b0878a5 */ /* 0x000fe2000f8e0208 */
[----:B------:R-:W-:Y:S01]  /*10620*/  BAR.SYNC.DEFER_BLOCKING 0x1, 0x180 ;  /* 0x0046000000007b1d */ /* 0x000fe20000010000 */
[----:B--2---:R-:W-:-:S03]  /*10630*/  IMAD.WIDE R4, R3, 0x2, R28 ;  /* 0x0000000203047825 */ /* 0x004fc600078e021c */
[C---:B------:R-:W-:Y:S02]  /*10640*/  LOP3.LUT R3, R4.reuse, 0x180, RZ, 0xc0, !PT ;  /* 0x0000018004037812 */ /* 0x040fe400078ec0ff */
[----:B------:R-:W-:Y:S02]  /*10650*/  IADD3 R8, P4, R4, 0x20, RZ ;  /* 0x0000002004087810 */ /* 0x000fe40007f9e0ff */
[----:B------:R-:W-:Y:S02]  /*10660*/  SHF.R.U64 R3, R3, 0x3, RZ ;  /* 0x0000000303037819 */ /* 0x000fe400000012ff */
[----:B------:R-:W-:Y:S01]  /*10670*/  LOP3.LUT R6, R8, 0x180, RZ, 0xc0, !PT ;  /* 0x0000018008067812 */ /* 0x000fe200078ec0ff */
[----:B------:R-:W-:Y:S01]  /*10680*/  IMAD.X R25, RZ, RZ, R5, P4 ;  /* 0x000000ffff197224 */ /* 0x000fe200020e0605 */
[C---:B------:R-:W-:Y:S02]  /*10690*/  IADD3 R27, P3, R4.reuse, 0x3000, RZ ;  /* 0x00003000041b7810 */ /* 0x040fe40007f7e0ff */
[----:B------:R-:W-:-:S02]  /*106a0*/  IADD3 R10, P2, R4, 0x3020, RZ ;  /* 0x00003020040a7810 */ /* 0x000fc40007f5e0ff */
[C---:B------:R-:W-:Y:S01]  /*106b0*/  IADD3 R31, P1, R4.reuse, 0x6000, RZ ;  /* 0x00006000041f7810 */ /* 0x040fe20007f3e0ff */
[--C-:B------:R-:W-:Y:S01]  /*106c0*/  IMAD.X R15, RZ, RZ, R5.reuse, P3 ;  /* 0x000000ffff0f7224 */ /* 0x100fe200018e0605 */
[----:B------:R-:W-:Y:S01]  /*106d0*/  IADD3 R30, P0, R4, 0x6020, RZ ;  /* 0x00006020041e7810 */ /* 0x000fe20007f1e0ff */
[--C-:B------:R-:W-:Y:S01]  /*106e0*/  IMAD.X R13, RZ, RZ, R5.reuse, P2 ;  /* 0x000000ffff0d7224 */ /* 0x100fe200010e0605 */
[----:B------:R-:W-:Y:S01]  /*106f0*/  LOP3.LUT R4, R3, R4, RZ, 0x3c, !PT ;  /* 0x0000000403047212 */ /* 0x000fe200078e3cff */
[--C-:B------:R-:W-:Y:S01]  /*10700*/  IMAD.X R11, RZ, RZ, R5.reuse, P1 ;  /* 0x000000ffff0b7224 */ /* 0x100fe200008e0605 */
[----:B------:R-:W-:Y:S01]  /*10710*/  SHF.R.U64 R3, R6, 0x3, RZ ;  /* 0x0000000306037819 */ /* 0x000fe200000012ff */
[----:B------:R-:W-:Y:S01]  /*10720*/  IMAD.X R9, RZ, RZ, R5, P0 ;  /* 0x000000ffff097224 */ /* 0x000fe200000e0605 */
[----:B------:R-:W-:Y:S02]  /*10730*/  LOP3.LUT R7, R27, 0x180, RZ, 0xc0, !PT ;  /* 0x000001801b077812 */ /* 0x000fe400078ec0ff */
[----:B------:R-:W-:-:S02]  /*10740*/  LOP3.LUT R24, R3, R8, RZ, 0x3c, !PT ;  /* 0x0000000803187212 */ /* 0x000fc400078e3cff */
[----:B------:R-:W-:Y:S02]  /*10750*/  SHF.R.U64 R6, R7, 0x3, RZ ;  /* 0x0000000307067819 */ /* 0x000fe400000012ff */
[----:B------:R-:W-:Y:S02]  /*10760*/  LOP3.LUT R3, R10, 0x180, RZ, 0xc0, !PT ;  /* 0x000001800a037812 */ /* 0x000fe400078ec0ff */
[----:B------:R-:W-:Y:S02]  /*10770*/  LOP3.LUT R14, R6, R27, RZ, 0x3c, !PT ;  /* 0x0000001b060e7212 */ /* 0x000fe400078e3cff */
[----:B------:R-:W-:Y:S02]  /*10780*/  LOP3.LUT R8, R31, 0x180, RZ, 0xc0, !PT ;  /* 0x000001801f087812 */ /* 0x000fe400078ec0ff */
[----:B------:R-:W-:Y:S02]  /*10790*/  SHF.R.U64 R3, R3, 0x3, RZ ;  /* 0x0000000303037819 */ /* 0x000fe400000012ff */
[----:B------:R-:W-:-:S02]  /*107a0*/  LOP3.LUT R27, R30, 0x180, RZ, 0xc0, !PT ;  /* 0x000001801e1b7812 */ /* 0x000fc400078ec0ff */
[----:B------:R-:W-:Y:S02]  /*107b0*/  SHF.R.U64 R8, R8, 0x3, RZ ;  /* 0x0000000308087819 */ /* 0x000fe400000012ff */
[----:B------:R-:W-:Y:S02]  /*107c0*/  LOP3.LUT R12, R3, R10, RZ, 0x3c, !PT ;  /* 0x0000000a030c7212 */ /* 0x000fe400078e3cff */
[----:B------:R-:W-:Y:S02]  /*107d0*/  SHF.R.U64 R27, R27, 0x3, RZ ;  /* 0x000000031b1b7819 */ /* 0x000fe400000012ff */
[----:B------:R-:W-:Y:S02]  /*107e0*/  MOV R26, R4 ;  /* 0x00000004001a7202 */ /* 0x000fe40000000f00 */
[----:B------:R-:W-:Y:S02]  /*107f0*/  F2FP.BF16.F32.PACK_AB R4, R21, R20 ;  /* 0x000000141504723e */ /* 0x000fe400000010ff */
[----:B------:R-:W-:-:S02]  /*10800*/  F2FP.BF16.F32.PACK_AB R5, R91, R90 ;  /* 0x0000005a5b05723e */ /* 0x000fc400000010ff */
[----:B------:R-:W-:Y:S02]  /*10810*/  F2FP.BF16.F32.PACK_AB R6, R93, R92 ;  /* 0x0000005c5d06723e */ /* 0x000fe400000010ff */
[----:B------:R-:W-:Y:S02]  /*10820*/  F2FP.BF16.F32.PACK_AB R7, R95, R94 ;  /* 0x0000005e5f07723e */ /* 0x000fe400000010ff */
[----:B------:R-:W-:Y:S01]  /*10830*/  LOP3.LUT R10, R8, R31, RZ, 0x3c, !PT ;  /* 0x0000001f080a7212 */ /* 0x000fe200078e3cff */
[----:B------:R-:W-:Y:S01]  /*10840*/  IMAD.U32 R31, RZ, RZ, UR9 ;  /* 0x00000009ff1f7e24 */ /* 0x000fe2000f8e00ff */
[----:B------:R-:W-:Y:S01]  /*10850*/  MOV R35, R14 ;  /* 0x0000000e00237202 */ /* 0x000fe20000000f00 */
[----:B------:R0:W-:Y:S01]  /*10860*/  STSM.16.M88.4 [R26], R4 ;  /* 0x000000041a007844 */ /* 0x0001e20000000200 */
[----:B------:R-:W-:Y:S02]  /*10870*/  MOV R34, R12 ;  /* 0x0000000c00227202 */ /* 0x000fe40000000f00 */
[----:B------:R-:W-:Y:S01]  /*10880*/  LOP3.LUT R8, R27, R30, RZ, 0x3c, !PT ;  /* 0x0000001e1b087212 */ /* 0x000fe200078e3cff */
[----:B------:R-:W-:Y:S01]  /*10890*/  IMAD.U32 R30, RZ, RZ, UR8 ;  /* 0x00000008ff1e7e24 */ /* 0x000fe2000f8e00ff */
[----:B------:R-:W-:Y:S01]  /*108a0*/  MOV R24, R24 ;  /* 0x0000001800187202 */ /* 0x000fe20000000f00 */
[----:B------:R-:W-:Y:S01]  /*108b0*/  ULDC.64 UR8, c[0x0][0xc08] ;  /* 0x0003020000087ab9 */ /* 0x000fe20000000a00 */
[----:B------:R-:W-:-:S02]  /*108c0*/  F2FP.BF16.F32.PACK_AB R12, R97, R96 ;  /* 0x00000060610c723e */ /* 0x000fc400000010ff */
[----:B------:R-:W-:Y:S02]  /*108d0*/  F2FP.BF16.F32.PACK_AB R13, R99, R98 ;  /* 0x00000062630d723e */ /* 0x000fe400000010ff */
[----:B------:R-:W-:Y:S02]  /*108e0*/  F2FP.BF16.F32.PACK_AB R14, R101, R100 ;  /* 0x00000064650e723e */ /* 0x000fe400000010ff */
[----:B------:R-:W-:Y:S02]  /*108f0*/  F2FP.BF16.F32.PACK_AB R15, R103, R102 ;  /* 0x00000066670f723e */ /* 0x000fe400000010ff */
[----:B------:R-:W-:Y:S02]  /*10900*/  MOV R3, R10 ;  /* 0x0000000a00037202 */ /* 0x000fe40000000f00 */
[----:B------:R-:W-:Y:S01]  /*10910*/  MOV R33, R8 ;  /* 0x0000000800217202 */ /* 0x000fe20000000f00 */
[----:B------:R2:W-:Y:S01]  /*10920*/  STSM.16.M88.4 [R24], R12 ;  /* 0x0000000c18007844 */ /* 0x0005e20000000200 */
[----:B0-----:R-:W-:-:S02]  /*10930*/  F2FP.BF16.F32.PACK_AB R4, R105, R104 ;  /* 0x000000686904723e */ /* 0x001fc400000010ff */
[----:B------:R-:W-:Y:S02]  /*10940*/  F2FP.BF16.F32.PACK_AB R5, R107, R106 ;  /* 0x0000006a6b05723e */ /* 0x000fe400000010ff */
[----:B------:R-:W-:Y:S02]  /*10950*/  F2FP.BF16.F32.PACK_AB R6, R109, R108 ;  /* 0x0000006c6d06723e */ /* 0x000fe400000010ff */
[----:B------:R-:W-:Y:S02]  /*10960*/  F2FP.BF16.F32.PACK_AB R7, R111, R110 ;  /* 0x0000006e6f07723e */ /* 0x000fe400000010ff */
[----:B------:R-:W-:Y:S02]  /*10970*/  F2FP.BF16.F32.PACK_AB R8, R113, R112 ;  /* 0x000000707108723e */ /* 0x000fe400000010ff */
[----:B------:R-:W-:Y:S01]  /*10980*/  F2FP.BF16.F32.PACK_AB R9, R115, R114 ;  /* 0x000000727309723e */ /* 0x000fe200000010ff */
[----:B------:R-:W-:Y:S01]  /*10990*/  STSM.16.M88.4 [R35], R4 ;  /* 0x0000000423007844 */ /* 0x000fe20000000200 */
[----:B------:R-:W-:-:S02]  /*109a0*/  F2FP.BF16.F32.PACK_AB R10, R117, R116 ;  /* 0x00000074750a723e */ /* 0x000fc400000010ff */
[----:B------:R-:W-:Y:S02]  /*109b0*/  F2FP.BF16.F32.PACK_AB R11, R119, R118 ;  /* 0x00000076770b723e */ /* 0x000fe400000010ff */
[----:B--2---:R-:W-:Y:S02]  /*109c0*/  F2FP.BF16.F32.PACK_AB R12, R121, R120 ;  /* 0x00000078790c723e */ /* 0x004fe400000010ff */
[----:B------:R-:W-:Y:S01]  /*109d0*/  F2FP.BF16.F32.PACK_AB R13, R123, R122 ;  /* 0x0000007a7b0d723e */ /* 0x000fe200000010ff */
[----:B------:R-:W-:Y:S01]  /*109e0*/  STSM.16.M88.4 [R34], R8 ;  /* 0x0000000822007844 */ /* 0x000fe20000000200 */
[----:B------:R-:W-:Y:S02]  /*109f0*/  F2FP.BF16.F32.PACK_AB R14, R125, R124 ;  /* 0x0000007c7d0e723e */ /* 0x000fe400000010ff */
[----:B------:R-:W-:Y:S02]  /*10a00*/  F2FP.BF16.F32.PACK_AB R15, R127, R126 ;  /* 0x0000007e7f0f723e */ /* 0x000fe400000010ff */
[----:B------:R-:W-:-:S02]  /*10a10*/  F2FP.BF16.F32.PACK_AB R24, R129, R128 ;  /* 0x000000808118723e */ /* 0x000fc400000010ff */
[----:B------:R-:W-:Y:S01]  /*10a20*/  F2FP.BF16.F32.PACK_AB R25, R131, R130 ;  /* 0x000000828319723e */ /* 0x000fe200000010ff */
[----:B------:R0:W-:Y:S01]  /*10a30*/  STSM.16.M88.4 [R3], R12 ;  /* 0x0000000c03007844 */ /* 0x0001e20000000200 */
[----:B------:R-:W-:Y:S02]  /*10a40*/  F2FP.BF16.F32.PACK_AB R26, R133, R132 ;  /* 0x00000084851a723e */ /* 0x000fe400000010ff */
[----:B------:R-:W-:Y:S02]  /*10a50*/  F2FP.BF16.F32.PACK_AB R27, R135, R134 ;  /* 0x00000086871b723e */ /* 0x000fe400000010ff */
[----:B------:R-:W-:-:S03]  /*10a60*/  ISETP.NE.U32.AND P0, PT, RZ, UR10, PT ;  /* 0x0000000aff007c0c */ /* 0x000fc6000bf05070 */
[----:B------:R2:W-:Y:S01]  /*10a70*/  STSM.16.M88.4 [R33], R24 ;  /* 0x0000001821007844 */ /* 0x0005e20000000200 */
[----:B------:R-:W-:Y:S01]  /*10a80*/  BAR.SYNC.DEFER_BLOCKING 0x1, 0x180 ;  /* 0x0046000000007b1d */ /* 0x000fe20000010000 */
[----:B------:R-:W-:-:S13]  /*10a90*/  ISETP.NE.AND.EX P0, PT, RZ, UR11, PT, P0 ;  /* 0x0000000bff007c0c */ /* 0x000fda000bf05300 */
[----:B------:R-:W3:Y:S01]  /*10aa0*/  @P0 LDG.E R32, desc[UR52][R30.64] ;  /* 0x000000341e200981 */ /* 0x000ee2000c1e1900 */
[----:B------:R-:W-:Y:S01]  /*10ab0*/  UISETP.NE.U32.AND UP0, UPT, UR8, URZ, UPT ;  /* 0x0000003f0800728c */ /* 0x000fe2000bf05070 */
[----:B-1----:R-:W-:Y:S01]  /*10ac0*/  ISETP.NE.AND P1, PT, R36, 0x1, PT ;  /* 0x000000012400780c */ /* 0x002fe20003f25270 */
[----:B------:R-:W-:Y:S02]  /*10ad0*/  ULDC UR4, c[0x0][0xa88] ;  /* 0x0002a20000047ab9 */ /* 0x000fe40000000800 */
[----:B------:R-:W-:Y:S01]  /*10ae0*/  UISETP.NE.AND.EX UP0, UPT, UR9, URZ, UPT, UP0 ;  /* 0x0000003f0900728c */ /* 0x000fe2000bf05300 */
[----:B0-----:R-:W-:Y:S01]  /*10af0*/  IMAD.U32 R3, RZ, RZ, UR4 ;  /* 0x00000004ff037e24 */ /* 0x001fe2000f8e00ff */
[----:B------:R-:W-:-:S04]  /*10b00*/  ULDC UR4, c[0x0][0xad4] ;  /* 0x0002b50000047ab9 */ /* 0x000fc80000000800 */
[----:B------:R-:W-:-:S04]  /*10b10*/  PLOP3.LUT P4, PT, PT, PT, UP0, 0x80, 0x0 ;  /* 0x000000000000781c */ /* 0x000fc80003f8f008 */
[----:B------:R-:W0:Y:S01]  /*10b20*/  @P1 LDC R6, c[0x0][0xbec] ;  /* 0x0002fb00ff061b82 */ /* 0x000e220000000800 */
[----:B------:R-:W-:Y:S02]  /*10b30*/  @UP0 ULDC.64 UR8, c[0x0][0xc08] ;  /* 0x0003020000080ab9 */ /* 0x000fe40000000a00 */
[----:B------:R-:W-:Y:S02]  /*10b40*/  @UP0 UIMAD.WIDE UR8, UR43, 0x4, UR8 ;  /* 0x000000042b0808a5 */ /* 0x000fe4000f8e0208 */
[----:B------:R-:W-:-:S03]  /*10b50*/  UISETP.NE.AND UP0, UPT, UR46, URZ, UPT ;  /* 0x0000003f2e00728c */ /* 0x000fc6000bf05270 */
[----:B------:R-:W1:Y:S01]  /*10b60*/  @P1 LDC R9, c[0x0][0xbf0] ;  /* 0x0002fc00ff091b82 */ /* 0x000e620000000800 */
[----:B------:R-:W-:Y:S01]  /*10b70*/  USEL UR4, UR46, UR4, UP0 ;  /* 0x000000042e047287 */ /* 0x000fe20008000000 */
[----:B------:R-:W-:Y:S01]  /*10b80*/  IMAD.U32 R4, RZ, RZ, UR8 ;  /* 0x00000008ff047e24 */ /* 0x000fe2000f8e00ff */
[----:B------:R-:W-:Y:S01]  /*10b90*/  UMOV UR19, 0x9b8 ;  /* 0x000009b800137882 */ /* 0x000fe20000000000 */
[----:B------:R-:W-:Y:S01]  /*10ba0*/  IMAD.U32 R5, RZ, RZ, UR9 ;  /* 0x00000009ff057e24 */ /* 0x000fe2000f8e00ff */
[----:B------:R-:W-:Y:S02]  /*10bb0*/  UISETP.GT.AND UP1, UPT, UR4, 0x1, UPT ;  /* 0x000000010400788c */ /* 0x000fe4000bf24270 */
[----:B------:R-:W-:Y:S02]  /*10bc0*/  UISETP.NE.U32.AND UP0, UPT, UR10, URZ, UPT ;  /* 0x0000003f0a00728c */ /* 0x000fe4000bf05070 */
[----:B------:R-:W-:Y:S01]  /*10bd0*/  USEL UR19, UR19, 0x978, UP1 ;  /* 0x0000097813137887 */ /* 0x000fe20008800000 */
[----:B------:R-:W-:Y:S01]  /*10be0*/  VIADD R11, R136, UR40 ;  /* 0x00000028880b7c36 */ /* 0x000fe20008000000 */
[----:B------:R-:W-:Y:S01]  /*10bf0*/  UISETP.NE.AND.EX UP0, UPT, UR11, URZ, UPT, UP0 ;  /* 0x0000003f0b00728c */ /* 0x000fe2000bf05300 */
[----:B------:R0:W5:Y:S01]  /*10c00*/  @P4 LDG.E R3, desc[UR52][R4.64] ;  /* 0x0000003404034981 */ /* 0x000162000c1e1900 */
[----:B------:R-:W-:Y:S01]  /*10c10*/  UMOV UR4, URZ ;  /* 0x0000003f00047c82 */ /* 0x000fe20008000000 */
[----:B------:R-:W-:Y:S01]  /*10c20*/  USHF.R.S32.HI UR10, URZ, 0x1f, UR43 ;  /* 0x0000001f3f0a7899 */ /* 0x000fe2000801142b */
[----:B------:R-:W-:Y:S01]  /*10c30*/  IMAD.MOV.U32 R7, RZ, RZ, R11 ;  /* 0x000000ffff077224 */ /* 0x000fe200078e000b */
[----:B------:R-:W-:-:S02]  /*10c40*/  USEL UR8, UR43, URZ, !UP0 ;  /* 0x0000003f2b087287 */ /* 0x000fc4000c000000 */
[----:B------:R-:W-:Y:S02]  /*10c50*/  USEL UR9, UR38, URZ, UP1 ;  /* 0x0000003f26097287 */ /* 0x000fe40008800000 */
[----:B------:R-:W-:Y:S01]  /*10c60*/  USEL UR18, UR10, URZ, !UP0 ;  /* 0x0000003f0a127287 */ /* 0x000fe2000c000000 */
[----:B------:R-:W-:Y:S02]  /*10c70*/  ULDC.64 UR12, c[0x0][UR19+0x220] ;  /* 0x00008800130c7abb */ /* 0x000fe40008000a00 */
[----:B------:R-:W-:Y:S01]  /*10c80*/  ULDC.64 UR10, c[0x0][UR19+0x218] ;  /* 0x00008600130a7abb */ /* 0x000fe20008000a00 */
[----:B0-----:R-:W-:Y:S01]  /*10c90*/  @P1 IMAD.HI.U32 R4, R11, R6, RZ ;  /* 0x000000060b041227 */ /* 0x001fe200078e00ff */
[----:B------:R-:W-:Y:S01]  /*10ca0*/  ULDC.64 UR14, c[0x0][UR19+0x228] ;  /* 0x00008a00130e7abb */ /* 0x000fe20008000a00 */
[----:B------:R-:W-:Y:S02]  /*10cb0*/  UIMAD UR13, UR13, UR8, URZ ;  /* 0x000000080d0d72a4 */ /* 0x000fe4000f8e023f */
[----:B------:R-:W-:Y:S01]  /*10cc0*/  UIMAD.WIDE.U32 UR16, UR10, UR41, URZ ;  /* 0x000000290a1072a5 */ /* 0x000fe2000f8e003f */
[----:B-1----:R-:W-:Y:S01]  /*10cd0*/  @P1 SHF.R.U32.HI R7, RZ, R9, R4 ;  /* 0x00000009ff071219 */ /* 0x002fe20000011604 */
[----:B------:R-:W-:-:S02]  /*10ce0*/  UIMAD UR20, UR11, UR41, URZ ;  /* 0x000000290b1472a4 */ /* 0x000fc4000f8e023f */
[----:B------:R-:W-:Y:S02]  /*10cf0*/  UIMAD.WIDE.U32 UR10, UR12, UR8, URZ ;  /* 0x000000080c0a72a5 */ /* 0x000fe4000f8e003f */
[----:B------:R-:W-:Y:S01]  /*10d00*/  UIMAD.WIDE.U32 UR22, UR14, UR9, URZ ;  /* 0x000000090e1672a5 */ /* 0x000fe2000f8e003f */
[----:B------:R-:W-:Y:S01]  /*10d10*/  IMAD.MOV R9, RZ, RZ, -R7 ;  /* 0x000000ffff097224 */ /* 0x000fe200078e0a07 */
[----:B------:R-:W-:Y:S02]  /*10d20*/  UIMAD UR9, UR15, UR9, URZ ;  /* 0x000000090f0972a4 */ /* 0x000fe4000f8e023f */
[----:B------:R-:W-:Y:S01]  /*10d30*/  UIMAD UR13, UR12, UR18, UR13 ;  /* 0x000000120c0d72a4 */ /* 0x000fe2000f8e020d */
[----:B------:R-:W-:Y:S01]  /*10d40*/  IMAD R9, R36, R9, R11 ;  /* 0x0000000924097224 */ /* 0x000fe200078e020b */
[----:B------:R-:W-:Y:S01]  /*10d50*/  UIADD3 UR20, UR17, UR20, URZ ;  /* 0x0000001411147290 */ /* 0x000fe2000fffe03f */
[----:B------:R-:W-:Y:S02]  /*10d60*/  IMAD.U32 R4, RZ, RZ, UR22 ;  /* 0x00000016ff047e24 */ /* 0x000fe4000f8e00ff */
[----:B------:R-:W-:Y:S01]  /*10d70*/  IMAD.U32 R5, RZ, RZ, UR23 ;  /* 0x00000017ff057e24 */ /* 0x000fe2000f8e00ff */
[----:B------:R-:W-:-:S02]  /*10d80*/  SHF.R.S32.HI R5, RZ, 0x1f, R7 ;  /* 0x0000001fff057819 */ /* 0x000fc40000011407 */
[----:B------:R-:W-:Y:S02]  /*10d90*/  SHF.R.S32.HI R6, RZ, 0x1f, R9 ;  /* 0x0000001fff067819 */ /* 0x000fe40000011409 */
[----:B---3--:R-:W-:-:S13]  /*10da0*/  @P0 R2UR UR4, R32 ;  /* 0x00000000200402ca */ /* 0x008fda00000e0000 */
        /* <DEDUP_REMOVED lines=8> */
[----:B------:R-:W-:Y:S01]  /*10e30*/  IMAD R7, R9, UR11, RZ ;  /* 0x0000000b09077c24 */ /* 0x000fe2000f8e02ff */
[----:B------:R-:W-:Y:S01]  /*10e40*/  ULDC.64 UR12, c[0x0][0xba8] ;  /* 0x0002ea00000c7ab9 */ /* 0x000fe20000000a00 */
[----:B------:R-:W-:Y:S01]  /*10e50*/  @!UP1 ULDC UR12, c[0x0][0xb50] ;  /* 0x0002d400000c9ab9 */ /* 0x000fe20000000800 */
[----:B------:R-:W-:Y:S01]  /*10e60*/  @!UP1 ULDC UR13, c[0x0][0xb54] ;  /* 0x0002d500000d9ab9 */ /* 0x000fe20000000800 */
[----:B------:R-:W-:Y:S01]  /*10e70*/  IMAD R7, R6, UR10, R7 ;  /* 0x0000000a06077c24 */ /* 0x000fe2000f8e0207 */
[----:B------:R-:W-:-:S03]  /*10e80*/  IADD3.X R5, R5, UR9, R8, P2, P3 ;  /* 0x0000000905057c10 */ /* 0x000fc600097e6408 */
[----:B------:R-:W-:-:S04]  /*10e90*/  IMAD.WIDE.U32 R4, R9, UR10, R4 ;  /* 0x0000000a09047c25 */ /* 0x000fc8000f8e0004 */
[----:B------:R-:W-:Y:S01]  /*10ea0*/  IMAD.IADD R5, R5, 0x1, R7 ;  /* 0x0000000105057824 */ /* 0x000fe200078e0207 */
[----:B------:R-:W-:-:S04]  /*10eb0*/  LEA R10, P2, R4, UR12, 0x2 ;  /* 0x0000000c040a7c11 */ /* 0x000fc8000f8410ff */
[----:B------:R-:W-:Y:S01]  /*10ec0*/  LEA.HI.X R5, R4, UR13, R5, 0x2, P2 ;  /* 0x0000000d04057c11 */ /* 0x000fe200090f1405 */
[----:B--2---:R-:W-:Y:S08]  /*10ed0*/  @P4 BRA `(.L_x_1155) ;  /* 0x0000000000104947 */ /* 0x004ff00003800000 */
[----:B------:R-:W-:Y:S05]  /*10ee0*/  @!P0 BRA `(.L_x_1155) ;  /* 0x00000000000c8947 */ /* 0x000fea0003800000 */
[----:B------:R-:W2:Y:S04]  /*10ef0*/  LDG.E R4, desc[UR52][R30.64] ;  /* 0x000000341e047981 */ /* 0x000ea8000c1e1900 */
[----:B-----5:R-:W2:Y:S02]  /*10f00*/  LDG.E R3, desc[UR52][R30.64+0x4] ;  /* 0x000004341e037981 */ /* 0x020ea4000c1e1900 */
[----:B--2---:R-:W-:-:S07]  /*10f10*/  IMAD.IADD R3, R3, 0x1, -R4 ;  /* 0x0000000103037824 */ /* 0x004fce00078e0a04 */
.L_x_1155:
[----:B------:R-:W2:Y:S01]  /*10f20*/  LDL R4, [R1+0x1c] ;  /* 0x00001c0001047983 */ /* 0x000ea20000100800 */
[----:B-----5:R-:W-:Y:S01]  /*10f30*/  IMAD R3, R3, R36, RZ ;  /* 0x0000002403037224 */ /* 0x020fe200078e02ff */
[----:B------:R-:W-:Y:S02]  /*10f40*/  LOP3.LUT P0, RZ, R152, 0x3, RZ, 0xc0, !PT ;  /* 0x0000000398ff7812 */ /* 0x000fe4000780c0ff */
[----:B------:R-:W-:Y:S04]  /*10f50*/  SHFL.IDX PT, R6, R10, RZ, 0x1c1f ;  /* 0x001c1fff0a067589 */ /* 0x000fe800000e0000 */
[----:B------:R-:W0:Y:S04]  /*10f60*/  SHFL.IDX PT, R7, R5, RZ, 0x1c1f ;  /* 0x001c1fff05077589 */ /* 0x000e2800000e0000 */
[----:B------:R-:W-:Y:S04]  /*10f70*/  SHFL.IDX PT, R8, R10, 0x1, 0x1c1f ;  /* 0x003c1f000a087f89 */ /* 0x000fe800000e0000 */
[----:B------:R-:W1:Y:S01]  /*10f80*/  SHFL.IDX PT, R9, R5, 0x1, 0x1c1f ;  /* 0x003c1f0005097f89 */ /* 0x000e6200000e0000 */
[----:B--2---:R-:W-:-:S04]  /*10f90*/  VIADD R12, R4, UR40 ;  /* 0x00000028040c7c36 */ /* 0x004fc80008000000 */
[C---:B------:R-:W-:Y:S01]  /*10fa0*/  VIADD R4, R12.reuse, 0x8 ;  /* 0x000000080c047836 */ /* 0x040fe20000000000 */
[----:B------:R-:W-:-:S04]  /*10fb0*/  ISETP.GE.OR P2, PT, R12, R3, P0 ;  /* 0x000000030c00720c */ /* 0x000fc80000746670 */
[----:B------:R-:W-:-:S09]  /*10fc0*/  ISETP.GE.OR P0, PT, R4, R3, P0 ;  /* 0x000000030400720c */ /* 0x000fd20000706670 */
[----:B0-----:R0:W-:Y:S04]  /*10fd0*/  @!P2 ST.E desc[UR52][R6.64], R0 ;  /* 0x000000000600a985 */ /* 0x0011e8000c101934 */
[----:B-1----:R0:W-:Y:S01]  /*10fe0*/  @!P0 ST.E desc[UR52][R8.64], R2 ;  /* 0x0000000208008985 */ /* 0x0021e2000c101934 */
[----:B------:R-:W-:-:S13]  /*10ff0*/  PLOP3.LUT P0, PT, PT, PT, UP1, 0x80, 0x0 ;  /* 0x000000000000781c */ /* 0x000fda0003f0f018 */
[----:B0-----:R-:W-:Y:S05]  /*11000*/  @P0 BRA `(.L_x_1156) ;  /* 0x0000000400fc0947 */ /* 0x001fea0003800000 */
[----:B------:R-:W-:Y:S01]  /*11010*/  IMAD R5, R151, 0x20, R137 ;  /* 0x0000002097057824 */ /* 0x000fe200078e0289 */
[----:B------:R-:W0:Y:S01]  /*11020*/  @P1 LDC R21, c[0x0][0xbec] ;  /* 0x0002fb00ff151b82 */ /* 0x000e220000000800 */
[----:B------:R-:W-:Y:S02]  /*11030*/  ULDC.64 UR12, c[0x0][0xaa0] ;  /* 0x0002a800000c7ab9 */ /* 0x000fe40000000a00 */
[----:B------:R-:W-:-:S03]  /*11040*/  IMAD.WIDE R28, R5, 0x2, R28 ;  /* 0x00000002051c7825 */ /* 0x000fc600078e021c */
[C---:B------:R-:W-:Y:S02]  /*11050*/  IADD3 R7, P5, R28.reuse, 0x7800, RZ ;  /* 0x000078001c077810 */ /* 0x040fe40007fbe0ff */
[----:B------:R-:W1:Y:S01]  /*11060*/  @P1 LDC R39, c[0x0][0xbf0] ;  /* 0x0002fc00ff271b82 */ /* 0x000e620000000800 */
[----:B------:R-:W-:Y:S01]  /*11070*/  UIMAD UR9, UR14, UR12, URZ ;  /* 0x0000000c0e0972a4 */ /* 0x000fe2000f8e023f */
[C---:B------:R-:W-:Y:S02]  /*11080*/  IADD3 R9, P0, R28.reuse, 0x1800, RZ ;  /* 0x000018001c097810 */ /* 0x040fe40007f1e0ff */
[----:B------:R-:W-:Y:S01]  /*11090*/  LOP3.LUT R0, R7, 0x180, RZ, 0xc0, !PT ;  /* 0x0000018007007812 */ /* 0x000fe200078ec0ff */
[----:B------:R-:W-:Y:S01]  /*110a0*/  UIMAD.WIDE.U32 UR10, UR4, UR12, URZ ;  /* 0x0000000c040a72a5 */ /* 0x000fe2000f8e003f */
[----:B------:R-:W-:Y:S01]  /*110b0*/  IADD3 R13, P2, R28, 0x3000, RZ ;  /* 0x000030001c0d7810 */ /* 0x000fe20007f5e0ff */
[----:B------:R-:W-:Y:S01]  /*110c0*/  IMAD.X R33, RZ, RZ, R29, P5 ;  /* 0x000000ffff217224 */ /* 0x000fe200028e061d */
[----:B------:R-:W-:Y:S01]  /*110d0*/  SHF.R.U64 R0, R0, 0x3, RZ ;  /* 0x0000000300007819 */ /* 0x000fe200000012ff */
[----:B------:R-:W-:Y:S01]  /*110e0*/  UIMAD UR9, UR4, UR13, UR9 ;  /* 0x0000000d040972a4 */ /* 0x000fe2000f8e0209 */
[----:B------:R-:W-:-:S02]  /*110f0*/  IADD3 R25, P3, R28, 0x4800, RZ ;  /* 0x000048001c197810 */ /* 0x000fc40007f7e0ff */
[----:B------:R-:W-:Y:S01]  /*11100*/  LOP3.LUT R32, R0, R7, RZ, 0x3c, !PT ;  /* 0x0000000700207212 */ /* 0x000fe200078e3cff */
[----:B------:R-:W-:Y:S01]  /*11110*/  IMAD R0, R150, 0x60, R151 ;  /* 0x0000006096007824 */ /* 0x000fe200078e0297 */
[----:B------:R-:W-:Y:S01]  /*11120*/  UIADD3 UR11, UR11, UR9, URZ ;  /* 0x000000090b0b7290 */ /* 0x000fe2000fffe03f */
[----:B------:R-:W-:Y:S01]  /*11130*/  IADD3 R31, P4, R28, 0x6000, RZ ;  /* 0x000060001c1f7810 */ /* 0x000fe20007f9e0ff */
[----:B------:R-:W-:Y:S01]  /*11140*/  ULDC.64 UR12, c[0x0][0xae8] ;  /* 0x0002ba00000c7ab9 */ /* 0x000fe20000000a00 */
[----:B------:R-:W-:Y:S01]  /*11150*/  VIADD R2, R0, UR40 ;  /* 0x0000002800027c36 */ /* 0x000fe20008000000 */
[----:B------:R-:W-:Y:S01]  /*11160*/  UIMAD.WIDE.U32 UR10, UR41, UR12, UR10 ;  /* 0x0000000c290a72a5 */ /* 0x000fe2000f8e000a */
[----:B------:R-:W-:Y:S01]  /*11170*/  LOP3.LUT R8, R9, 0x180, RZ, 0xc0, !PT ;  /* 0x0000018009087812 */ /* 0x000fe200078ec0ff */
[----:B------:R-:W-:Y:S01]  /*11180*/  USHF.R.S32.HI UR4, URZ, 0x1f, UR8 ;  /* 0x0000001f3f047899 */ /* 0x000fe20008011408 */
[----:B0-----:R-:W-:Y:S01]  /*11190*/  @P1 IMAD.HI.U32 R0, R2, R21, RZ ;  /* 0x0000001502001227 */ /* 0x001fe200078e00ff */
[----:B------:R-:W-:Y:S01]  /*111a0*/  UIMAD UR11, UR41, UR13, UR11 ;  /* 0x0000000d290b72a4 */ /* 0x000fe2000f8e020b */
[----:B------:R-:W-:Y:S01]  /*111b0*/  LOP3.LUT R12, R13, 0x180, RZ, 0xc0, !PT ;  /* 0x000001800d0c7812 */ /* 0x000fe200078ec0ff */
[----:B------:R-:W5:Y:S01]  /*111c0*/  LD.E.128 R32, desc[UR52][R32.64] ;  /* 0x0000003420207980 */ /* 0x000f62000c101d00 */
[----:B------:R-:W-:Y:S01]  /*111d0*/  ULDC.64 UR12, c[0x0][0xaf0] ;  /* 0x0002bc00000c7ab9 */ /* 0x000fe20000000a00 */
[----:B------:R-:W-:Y:S01]  /*111e0*/  IMAD.MOV.U32 R37, RZ, RZ, R2 ;  /* 0x000000ffff257224 */ /* 0x000fe200078e0002 */
[----:B------:R-:W-:Y:S01]  /*111f0*/  UIMAD UR4, UR4, UR12, URZ ;  /* 0x0000000c040472a4 */ /* 0x000fe2000f8e023f */
[----:B-1----:R-:W-:-:S02]  /*11200*/  @P1 SHF.R.U32.HI R37, RZ, R39, R0 ;  /* 0x00000027ff251219 */ /* 0x002fc40000011600 */
[----:B------:R-:W-:Y:S02]  /*11210*/  LOP3.LUT R24, R25, 0x180, RZ, 0xc0, !PT ;  /* 0x0000018019187812 */ /* 0x000fe400078ec0ff */
[----:B------:R-:W-:Y:S02]  /*11220*/  LOP3.LUT R30, R31, 0x180, RZ, 0xc0, !PT ;  /* 0x000001801f1e7812 */ /* 0x000fe400078ec0ff */
[----:B------:R-:W-:Y:S01]  /*11230*/  LOP3.LUT R5, R28, 0x180, RZ, 0xc0, !PT ;  /* 0x000001801c057812 */ /* 0x000fe200078ec0ff */
[----:B------:R-:W-:Y:S01]  /*11240*/  UIMAD UR4, UR8, UR13, UR4 ;  /* 0x0000000d080472a4 */ /* 0x000fe2000f8e0204 */
[--C-:B------:R-:W-:Y:S01]  /*11250*/  SHF.R.S32.HI R0, RZ, 0x1f, R37.reuse ;  /* 0x0000001fff007819 */ /* 0x100fe20000011425 */
[----:B------:R-:W-:Y:S01]  /*11260*/  UIMAD.WIDE.U32 UR8, UR8, UR12, UR10 ;  /* 0x0000000c080872a5 */ /* 0x000fe2000f8e000a */
[----:B------:R-:W-:Y:S01]  /*11270*/  SHF.R.U64 R8, R8, 0x3, RZ ;  /* 0x0000000308087819 */ /* 0x000fe200000012ff */
[----:B------:R-:W-:Y:S01]  /*11280*/  IMAD.MOV R39, RZ, RZ, -R37 ;  /* 0x000000ffff277224 */ /* 0x000fe200078e0a25 */
[----:B------:R-:W-:Y:S01]  /*11290*/  SHF.R.U64 R12, R12, 0x3, RZ ;  /* 0x000000030c0c7819 */ /* 0x000fe200000012ff */
[----:B------:R-:W-:Y:S01]  /*112a0*/  ULDC.64 UR10, c[0x0][0xae0] ;  /* 0x0002b800000a7ab9 */ /* 0x000fe20000000a00 */
[----:B------:R-:W-:-:S02]  /*112b0*/  SHF.R.U64 R24, R24, 0x3, RZ ;  /* 0x0000000318187819 */ /* 0x000fc400000012ff */
[----:B------:R-:W-:Y:S02]  /*112c0*/  SHF.R.U64 R30, R30, 0x3, RZ ;  /* 0x000000031e1e7819 */ /* 0x000fe400000012ff */
[----:B------:R-:W-:Y:S01]  /*112d0*/  SHF.R.U64 R5, R5, 0x3, RZ ;  /* 0x0000000305057819 */ /* 0x000fe200000012ff */
[----:B------:R-:W-:Y:S01]  /*112e0*/  UIADD3 UR4, UR9, UR4, URZ ;  /* 0x0000000409047290 */ /* 0x000fe2000fffe03f */
[----:B------:R-:W-:Y:S01]  /*112f0*/  LOP3.LUT R8, R8, R9, RZ, 0x3c, !PT ;  /* 0x0000000908087212 */ /* 0x000fe200078e3cff */
[----:B------:R-:W-:Y:S01]  /*11300*/  IMAD R0, R0, UR10, RZ ;  /* 0x0000000a00007c24 */ /* 0x000fe2000f8e02ff */
[----:B------:R-:W-:Y:S01]  /*11310*/  LOP3.LUT R12, R12, R13, RZ, 0x3c, !PT ;  /* 0x0000000d0c0c7212 */ /* 0x000fe200078e3cff */
[----:B------:R-:W-:Y:S01]  /*11320*/  IMAD R39, R36, R39, R2 ;  /* 0x0000002724277224 */ /* 0x000fe200078e0202 */
[----:B------:R-:W-:Y:S01]  /*11330*/  LOP3.LUT R24, R24, R25, RZ, 0x3c, !PT ;  /* 0x0000001918187212 */ /* 0x000fe200078e3cff */
[--C-:B------:R-:W-:Y:S01]  /*11340*/  IMAD.X R9, RZ, RZ, R29.reuse, P0 ;  /* 0x000000ffff097224 */ /* 0x100fe200000e061d */
[----:B------:R-:W-:Y:S01]  /*11350*/  LOP3.LUT R30, R30, R31, RZ, 0x3c, !PT ;  /* 0x0000001f1e1e7212 */ /* 0x000fe200078e3cff */
[--C-:B------:R-:W-:Y:S01]  /*11360*/  IMAD.X R13, RZ, RZ, R29.reuse, P2 ;  /* 0x000000ffff0d7224 */ /* 0x100fe200010e061d */
[----:B------:R-:W-:Y:S01]  /*11370*/  LOP3.LUT R4, R5, R28, RZ, 0x3c, !PT ;  /* 0x0000001c05047212 */ /* 0x000fe200078e3cff */
[----:B------:R-:W-:-:S02]  /*11380*/  IMAD.X R25, RZ, RZ, R29, P3 ;  /* 0x000000ffff197224 */ /* 0x000fc400018e061d */
[--C-:B------:R-:W-:Y:S01]  /*11390*/  IMAD.X R31, RZ, RZ, R29.reuse, P4 ;  /* 0x000000ffff1f7224 */ /* 0x100fe200020e061d */
[----:B------:R-:W5:Y:S01]  /*113a0*/  LD.E.128 R8, desc[UR52][R8.64] ;  /* 0x0000003408087980 */ /* 0x000f62000c101d00 */
[----:B------:R-:W-:Y:S02]  /*113b0*/  IMAD.MOV.U32 R5, RZ, RZ, R29 ;  /* 0x000000ffff057224 */ /* 0x000fe400078e001d */
[----:B------:R-:W-:Y:S01]  /*113c0*/  IMAD R41, R37, UR11, R0 ;  /* 0x0000000b25297c24 */ /* 0x000fe2000f8e0200 */
[----:B------:R-:W-:Y:S01]  /*113d0*/  SHF.R.S32.HI R0, RZ, 0x1f, R39 ;  /* 0x0000001fff007819 */ /* 0x000fe20000011427 */
[----:B------:R-:W-:Y:S01]  /*113e0*/  IMAD.U32 R21, RZ, RZ, UR9 ;  /* 0x00000009ff157e24 */ /* 0x000fe2000f8e00ff */
[----:B------:R-:W5:Y:S01]  /*113f0*/  LD.E.128 R12, desc[UR52][R12.64] ;  /* 0x000000340c0c7980 */ /* 0x000f62000c101d00 */
[----:B------:R-:W-:Y:S01]  /*11400*/  IMAD.U32 R20, RZ, RZ, UR8 ;  /* 0x00000008ff147e24 */ /* 0x000fe2000f8e00ff */
[----:B------:R-:W-:Y:S01]  /*11410*/  ULDC.64 UR8, c[0x0][0xad8] ;  /* 0x0002b60000087ab9 */ /* 0x000fe20000000a00 */
[----:B------:R-:W-:Y:S01]  /*11420*/  IMAD.U32 R21, RZ, RZ, UR4 ;  /* 0x00000004ff157e24 */ /* 0x000fe2000f8e00ff */
[----:B------:R-:W5:Y:S01]  /*11430*/  LD.E.128 R4, desc[UR52][R4.64] ;  /* 0x0000003404047980 */ /* 0x000f62000c101d00 */
[----:B------:R-:W-:-:S03]  /*11440*/  IMAD R0, R0, UR8, RZ ;  /* 0x0000000800007c24 */ /* 0x000fc6000f8e02ff */
[----:B------:R-:W5:Y:S01]  /*11450*/  LD.E.128 R24, desc[UR52][R24.64] ;  /* 0x0000003418187980 */ /* 0x000f62000c101d00 */
[----:B------:R-:W-:-:S03]  /*11460*/  IMAD.WIDE.U32 R20, R37, UR10, R20 ;  /* 0x0000000a25147c25 */ /* 0x000fc6000f8e0014 */
[----:B------:R-:W5:Y:S01]  /*11470*/  LD.E.128 R28, desc[UR52][R30.64] ;  /* 0x000000341e1c7980 */ /* 0x000f62000c101d00 */
[----:B------:R-:W-:Y:S01]  /*11480*/  @!PT LDS RZ, [RZ] ;  /* 0x00000000fffff984 */ /* 0x000fe20000000800 */
[----:B------:R-:W-:Y:S01]  /*11490*/  @!PT LDS RZ, [RZ] ;  /* 0x00000000fffff984 */ /* 0x000fe20000000800 */
[----:B------:R-:W-:Y:S01]  /*114a0*/  @!PT LDS RZ, [RZ] ;  /* 0x00000000fffff984 */ /* 0x000fe20000000800 */
[----:B------:R-:W-:Y:S01]  /*114b0*/  @!PT LDS RZ, [RZ] ;  /* 0x00000000fffff984 */ /* 0x000fe20000000800 */
[----:B------:R0:W-:Y:S06]  /*114c0*/  MEMBAR.ALL.CTA ;  /* 0x0000000000007992 */ /* 0x0001ec0000008000 */
[----:B0-----:R-:W0:Y:S01]  /*114d0*/  FENCE.VIEW.ASYNC.S ;  /* 0x00000000000073c6 */ /* 0x001e220000000000 */
[----:B------:R-:W-:Y:S02]  /*114e0*/  IMAD.IADD R21, R21, 0x1, R41 ;  /* 0x0000000115157824 */ /* 0x000fe400078e0229 */
[----:B------:R-:W-:-:S02]  /*114f0*/  IMAD R37, R39, UR9, R0 ;  /* 0x0000000927257c24 */ /* 0x000fc4000f8e0200 */
[----:B------:R-:W-:Y:S01]  /*11500*/  VIADD R0, R151, UR40 ;  /* 0x0000002897007c36 */ /* 0x000fe20008000000 */
        /* <DEDUP_REMOVED lines=8> */
[----:B0-----:R0:W1:Y:S01]  /*11590*/  SHFL.IDX PT, R36, R2, RZ, 0x1c1f ;  /* 0x001c1fff02247589 */ /* 0x00106200000e0000 */
[----:B------:R-:W-:Y:S03]  /*115a0*/  BSSY B1, `(.L_x_1157) ;  /* 0x0000012000017945 */ /* 0x000fe60003800000 */
[----:B------:R0:W2:Y:S01]  /*115b0*/  SHFL.IDX PT, R37, R42, RZ, 0x1c1f ;  /* 0x001c1fff2a257589 */ /* 0x0000a200000e0000 */
[----:B------:R-:W-:Y:S01]  /*115c0*/  SYNCS.ARRIVE.TRANS64.RED.A1T0 RZ, [UR4], RZ ;  /* 0x000000ffffff79a7 */ /* 0x000fe20008100404 */
[----:B------:R-:W-:Y:S02]  /*115d0*/  SHF.R.S32.HI R43, RZ, 0x1f, R140 ;  /* 0x0000001fff2b7819 */ /* 0x000fe4000001148c */
[----:B------:R-:W-:Y:S01]  /*115e0*/  SHF.R.S32.HI R44, RZ, 0x1f, R138 ;  /* 0x0000001fff2c7819 */ /* 0x000fe2000001148a */
[----:B------:R-:W-:Y:S06]  /*115f0*/  @P0 BRA `(.L_x_1158) ;  /* 0x0000000000300947 */ /* 0x000fec0003800000 */
[----:B------:R-:W-:Y:S02]  /*11600*/  ULDC UR4, c[0x0][0xac8] ;  /* 0x0002b20000047ab9 */ /* 0x000fe40000000800 */
        /* <DEDUP_REMOVED lines=11> */
.L_x_1158:
[----:B------:R-:W-:Y:S05]  /*116c0*/  BSYNC B1 ;  /* 0x0000000000017941 */ /* 0x000fea0003800000 */
.L_x_1157:
[----:B------:R-:W-:Y:S01]  /*116d0*/  VIADD R0, R0, 0x60 ;  /* 0x0000006000007836 */ /* 0x000fe20000000000 */
[----:B---3-5:R3:W4:Y:S04]  /*116e0*/  SHFL.IDX PT, R5, R42, 0x1, 0x1c1f ;  /* 0x003c1f002a057f89 */ /* 0x02872800000e0000 */
[----:B------:R-:W-:Y:S01]  /*116f0*/  ISETP.GE.AND P0, PT, R0, R3, PT ;  /* 0x000000030000720c */ /* 0x000fe20003f06270 */
[----:B------:R3:W0:-:S12]  /*11700*/  SHFL.IDX PT, R4, R2, 0x1, 0x1c1f ;  /* 0x003c1f0002047f89 */ /* 0x00061800000e0000 */
[----:B---3--:R-:W-:Y:S05]  /*11710*/  @P0 BRA `(.L_x_1159) ;  /* 0x0000001400880947 */ /* 0x008fea0003800000 */
[----:B------:R-:W-:Y:S02]  /*11720*/  ULDC UR4, c[0x0][0xac8] ;  /* 0x0002b20000047ab9 */ /* 0x000fe40000000800 */
[----:B------:R-:W-:Y:S02]  /*11730*/  ISETP.GE.AND P2, PT, R138, UR4, PT ;  /* 0x000000048a007c0c */ /* 0x000fe4000bf46270 */
[----:B------:R-:W-:-:S11]  /*11740*/  ISETP.GE.AND P1, PT, R137, UR4, PT ;  /* 0x0000000489007c0c */ /* 0x000fd6000bf26270 */
[C---:B0-----:R-:W-:Y:S02]  /*11750*/  @!P2 LEA R6, P0, R138.reuse, R4, 0x1 ;  /* 0x000000048a06a211 */ /* 0x041fe400078008ff */
[----:B----4-:R-:W-:Y:S02]  /*11760*/  @!P1 IMAD.WIDE R2, R137, 0x2, R4 ;  /* 0x0000000289029825 */ /* 0x010fe400078e0204 */
[----:B------:R-:W-:Y:S02]  /*11770*/  @!P2 LEA.HI.X R7, R138, R5, R44, 0x1, P0 ;  /* 0x000000058a07a211 */ /* 0x000fe400000f0c2c */
[----:B------:R-:W-:Y:S01]  /*11780*/  ISETP.GE.AND P0, PT, R140, UR4, PT ;  /* 0x000000048c007c0c */ /* 0x000fe2000bf06270 */
[----:B------:R0:W-:Y:S04]  /*11790*/  @!P1 ST.E.128 desc[UR52][R2.64], R8 ;  /* 0x0000000802009985 */ /* 0x0001e8000c101d34 */
[----:B------:R0:W-:Y:S08]  /*117a0*/  @!P2 ST.E.128 desc[UR52][R6.64], R24 ;  /* 0x000000180600a985 */ /* 0x0001f0000c101d34 */
[----:B------:R-:W-:Y:S05]  /*117b0*/  @P0 BRA `(.L_x_1159) ;  /* 0x0000001400600947 */ /* 0x000fea0003800000 */
[----:B0-----:R-:W-:-:S04]  /*117c0*/  LEA R2, P0, R140, R4, 0x1 ;  /* 0x000000048c027211 */ /* 0x001fc800078008ff */
[----:B------:R-:W-:-:S05]  /*117d0*/  LEA.HI.X R3, R140, R5, R43, 0x1, P0 ;  /* 0x000000058c037211 */ /* 0x000fca00000f0c2b */
[----:B------:R0:W-:Y:S01]  /*117e0*/  ST.E.128 desc[UR52][R2.64], R32 ;  /* 0x0000002002007985 */ /* 0x0001e2000c101d34 */
[----:B------:R-:W-:Y:S05]  /*117f0*/  BRA `(.L_x_1159) ;  /* 0x0000001400507947 */ /* 0x000fea0003800000 */
.L_x_1156:
[----:B------:R-:W-:Y:S01]  /*11800*/  ULDC.64 UR12, c[0x0][0xb08] ;  /* 0x0002c200000c7ab9 */ /* 0x000fe20000000a00 */
[----:B------:R-:W0:Y:S01]  /*11810*/  @P1 LDC R0, c[0x0][0xbec] ;  /* 0x0002fb00ff001b82 */ /* 0x000e220000000800 */
[----:B------:R-:W-:Y:S01]  /*11820*/  UIMAD UR9, UR14, UR12, URZ ;  /* 0x0000000c0e0972a4 */ /* 0x000fe2000f8e023f */
[----:B------:R-:W-:Y:S01]  /*11830*/  IMAD.MOV.U32 R5, RZ, RZ, R11 ;  /* 0x000000ffff057224 */ /* 0x000fe200078e000b */
[----:B------:R-:W-:Y:S01]  /*11840*/  UIMAD.WIDE.U32 UR10, UR4, UR12, URZ ;  /* 0x0000000c040a72a5 */ /* 0x000fe2000f8e003f */
[----:B------:R-:W-:Y:S01]  /*11850*/  ISETP.GE.AND P0, PT, R12, R3, PT ;  /* 0x000000030c00720c */ /* 0x000fe20003f06270 */
[----:B------:R-:W-:Y:S01]  /*11860*/  UIMAD UR9, UR4, UR13, UR9 ;  /* 0x0000000d040972a4 */ /* 0x000fe2000f8e0209 */
[C---:B------:R-:W-:Y:S01]  /*11870*/  VIADD R29, R16.reuse, 0x8 ;  /* 0x00000008101d7836 */ /* 0x040fe20000000000 */
[----:B------:R-:W-:Y:S01]  /*11880*/  USHF.R.S32.HI UR4, URZ, 0x1f, UR8 ;  /* 0x0000001f3f047899 */ /* 0x000fe20008011408 */
[----:B------:R-:W1:Y:S01]  /*11890*/  @P1 LDC R7, c[0x0][0xbf0] ;  /* 0x0002fc00ff071b82 */ /* 0x000e620000000800 */
[----:B------:R-:W-:Y:S01]  /*118a0*/  UIADD3 UR11, UR11, UR9, URZ ;  /* 0x000000090b0b7290 */ /* 0x000fe2000fffe03f */
[----:B------:R-:W-:Y:S01]  /*118b0*/  VIADD R31, R16, 0x10 ;  /* 0x00000010101f7836 */ /* 0x000fe20000000000 */
        /* <DEDUP_REMOVED lines=10> */
[----:B------:R-:W-:Y:S01]  /*11960*/  SHF.R.S32.HI R33, RZ, 0x1f, R146 ;  /* 0x0000001fff217819 */ /* 0x000fe20000011492 */
[----:B0-----:R-:W-:Y:S01]  /*11970*/  @P1 IMAD.HI.U32 R0, R11, R0, RZ ;  /* 0x000000000b001227 */ /* 0x001fe200078e00ff */
[----:B------:R-:W-:Y:S01]  /*11980*/  SHF.R.S32.HI R34, RZ, 0x1f, R147 ;  /* 0x0000001fff227819 */ /* 0x000fe20000011493 */
[----:B------:R-:W-:Y:S01]  /*11990*/  UIMAD UR4, UR8, UR13, UR4 ;  /* 0x0000000d080472a4 */ /* 0x000fe2000f8e0204 */
[----:B------:R-:W-:Y:S01]  /*119a0*/  SHF.R.S32.HI R35, RZ, 0x1f, R148 ;  /* 0x0000001fff237819 */ /* 0x000fe20000011494 */
[----:B------:R-:W-:-:S03]  /*119b0*/  UIMAD.WIDE.U32 UR8, UR8, UR12, UR10 ;  /* 0x0000000c080872a5 */ /* 0x000fc6000f8e000a */
[----:B------:R-:W-:Y:S01]  /*119c0*/  ULDC.64 UR10, c[0x0][0xb48] ;  /* 0x0002d200000a7ab9 */ /* 0x000fe20000000a00 */
[----:B------:R-:W-:Y:S01]  /*119d0*/  UIADD3 UR9, UR9, UR4, URZ ;  /* 0x0000000409097290 */ /* 0x000fe2000fffe03f */
[----:B-1----:R-:W-:Y:S01]  /*119e0*/  @P1 SHF.R.U32.HI R5, RZ, R7, R0 ;  /* 0x00000007ff051219 */ /* 0x002fe20000011600 */
[----:B------:R-:W-:Y:S02]  /*119f0*/  UIADD3 UR4, UR42, 0x2d820, URZ ;  /* 0x0002d8202a047890 */ /* 0x000fe4000fffe03f */
[----:B------:R-:W-:Y:S01]  /*11a00*/  UIMAD.WIDE.U32 UR8, UR38, UR10, UR8 ;  /* 0x0000000a260872a5 */ /* 0x000fe2000f8e0008 */
[--C-:B------:R-:W-:Y:S01]  /*11a10*/  SHF.R.S32.HI R0, RZ, 0x1f, R5.reuse ;  /* 0x0000001fff007819 */ /* 0x100fe20000011405 */
[----:B------:R-:W-:Y:S01]  /*11a20*/  IMAD.MOV R9, RZ, RZ, -R5 ;  /* 0x000000ffff097224 */ /* 0x000fe200078e0a05 */
[----:B------:R-:W-:Y:S02]  /*11a30*/  UPRMT UR4, URZ, 0x654, UR4 ;  /* 0x000006543f047896 */ /* 0x000fe40008000004 */
[----:B------:R-:W-:Y:S01]  /*11a40*/  UIMAD UR38, UR38, UR11, UR9 ;  /* 0x0000000b262672a4 */ /* 0x000fe2000f8e0209 */
[----:B------:R-:W-:-:S02]  /*11a50*/  IMAD R9, R36, R9, R11 ;  /* 0x0000000924097224 */ /* 0x000fc400078e020b */
[----:B------:R-:W-:Y:S01]  /*11a60*/  ULDC.64 UR10, c[0x0][0xb30] ;  /* 0x0002cc00000a7ab9 */ /* 0x000fe20000000a00 */
[----:B------:R-:W-:Y:S02]  /*11a70*/  IMAD.U32 R7, RZ, RZ, UR9 ;  /* 0x00000009ff077e24 */ /* 0x000fe4000f8e00ff */
[----:B------:R-:W-:Y:S01]  /*11a80*/  IMAD R0, R0, UR10, RZ ;  /* 0x0000000a00007c24 */ /* 0x000fe2000f8e02ff */
[----:B------:R-:W-:Y:S01]  /*11a90*/  SYNCS.ARRIVE.TRANS64.RED.A1T0 RZ, [UR4], RZ ;  /* 0x000000ffffff79a7 */ /* 0x000fe20008100404 */
[----:B------:R-:W-:Y:S01]  /*11aa0*/  IMAD.U32 R6, RZ, RZ, UR8 ;  /* 0x00000008ff067e24 */ /* 0x000fe2000f8e00ff */
[----:B------:R-:W-:Y:S01]  /*11ab0*/  ULDC.64 UR8, c[0x0][0xb28] ;  /* 0x0002ca0000087ab9 */ /* 0x000fe20000000a00 */
[----:B------:R-:W-:Y:S02]  /*11ac0*/  IMAD.U32 R7, RZ, RZ, UR38 ;  /* 0x00000026ff077e24 */ /* 0x000fe4000f8e00ff */
[C---:B------:R-:W-:Y:S01]  /*11ad0*/  IMAD R11, R5.reuse, UR11, R0 ;  /* 0x0000000b050b7c24 */ /* 0x040fe2000f8e0200 */
[----:B------:R-:W-:Y:S01]  /*11ae0*/  SHF.R.S32.HI R0, RZ, 0x1f, R9 ;  /* 0x0000001fff007819 */ /* 0x000fe20000011409 */
[----:B------:R-:W-:-:S04]  /*11af0*/  IMAD.WIDE.U32 R6, R5, UR10, R6 ;  /* 0x0000000a05067c25 */ /* 0x000fc8000f8e0006 */
[----:B------:R-:W-:Y:S02]  /*11b00*/  IMAD R0, R0, UR8, RZ ;  /* 0x0000000800007c24 */ /* 0x000fe4000f8e02ff */
[----:B------:R-:W-:Y:S02]  /*11b10*/  IMAD.IADD R7, R7, 0x1, R11 ;  /* 0x0000000107077824 */ /* 0x000fe400078e020b */
[C---:B------:R-:W-:Y:S02]  /*11b20*/  IMAD R5, R9.reuse, UR9, R0 ;  /* 0x0000000909057c24 */ /* 0x040fe4000f8e0200 */
[----:B------:R-:W-:Y:S01]  /*11b30*/  IMAD.WIDE.U32 R6, R9, UR8, R6 ;  /* 0x0000000809067c25 */ /* 0x000fe2000f8e0006 */
[----:B------:R-:W-:-:S03]  /*11b40*/  ULDC.64 UR8, c[0x0][0xb00] ;  /* 0x0002c00000087ab9 */ /* 0x000fc60000000a00 */
[----:B------:R-:W-:Y:S01]  /*11b50*/  IMAD.IADD R5, R7, 0x1, R5 ;  /* 0x0000000107057824 */ /* 0x000fe200078e0205 */
[----:B------:R-:W-:-:S04]  /*11b60*/  LEA R0, P1, R6, UR8, 0x2 ;  /* 0x0000000806007c11 */ /* 0x000fc8000f8210ff */
[----:B------:R-:W-:Y:S01]  /*11b70*/  LEA.HI.X R5, R6, UR9, R5, 0x2, P1 ;  /* 0x0000000906057c11 */ /* 0x000fe200088f1405 */
[----:B------:R0:W1:Y:S04]  /*11b80*/  SHFL.IDX PT, R26, R0, RZ, 0x1c1f ;  /* 0x001c1fff001a7589 */ /* 0x00006800000e0000 */
[----:B------:R0:W2:Y:S01]  /*11b90*/  SHFL.IDX PT, R2, R5, RZ, 0x1c1f ;  /* 0x001c1fff05027589 */ /* 0x0000a200000e0000 */
[----:B------:R-:W-:Y:S05]  /*11ba0*/  @P0 BRA `(.L_x_1161) ;  /* 0x0000000000c40947 */ /* 0x000fea0003800000 */
[----:B------:R-:W-:Y:S02]  /*11bb0*/  ULDC UR4, c[0x0][0xac8] ;  /* 0x0002b20000047ab9 */ /* 0x000fe40000000800 */
[----:B------:R-:W-:Y:S02]  /*11bc0*/  ISETP.GE.AND P5, PT, R16, UR4, PT ;  /* 0x0000000410007c0c */ /* 0x000fe4000bfa6270 */
[----:B------:R-:W-:Y:S02]  /*11bd0*/  ISETP.GE.AND P4, PT, R29, UR4, PT ;  /* 0x000000041d007c0c */ /* 0x000fe4000bf86270 */
[----:B------:R-:W-:Y:S02]  /*11be0*/  ISETP.GE.AND P3, PT, R31, UR4, PT ;  /* 0x000000041f007c0c */ /* 0x000fe4000bf66270 */
[----:B------:R-:W-:Y:S02]  /*11bf0*/  ISETP.GE.AND P0, PT, R139, UR4, PT ;  /* 0x000000048b007c0c */ /* 0x000fe4000bf06270 */
[----:B------:R-:W-:-:S05]  /*11c00*/  ISETP.GE.AND P1, PT, R148, UR4, PT ;  /* 0x0000000494007c0c */ /* 0x000fca000bf26270 */
[CC--:B-1----:R-:W-:Y:S02]  /*11c10*/  @!P5 LEA R6, P6, R16.reuse, R26.reuse, 0x2 ;  /* 0x0000001a1006d211 */ /* 0x0c2fe400078c10ff */
[C---:B------:R-:W-:Y:S02]  /*11c20*/  @!P4 LEA R8, P2, R29.reuse, R26, 0x2 ;  /* 0x0000001a1d08c211 */ /* 0x040fe400078410ff */
[-C--:B--2---:R-:W-:Y:S02]  /*11c30*/  @!P5 LEA.HI.X R7, R16, R2.reuse, R27, 0x2, P6 ;  /* 0x000000021007d211 */ /* 0x084fe400030f141b */
[----:B------:R-:W-:Y:S02]  /*11c40*/  @!P4 LEA.HI.X R9, R29, R2, R28, 0x2, P2 ;  /* 0x000000021d09c211 */ /* 0x000fe400010f141c */
[----:B------:R-:W-:Y:S01]  /*11c50*/  @!P3 LEA R10, P6, R31, R26, 0x2 ;  /* 0x0000001a1f0ab211 */ /* 0x000fe200078c10ff */
[----:B------:R1:W-:Y:S01]  /*11c60*/  @!P5 ST.E.64 desc[UR52][R6.64], R20 ;  /* 0x000000140600d985 */ /* 0x0003e2000c101b34 */
[----:B------:R-:W-:-:S02]  /*11c70*/  ISETP.GE.AND P2, PT, R147, UR4, PT ;  /* 0x0000000493007c0c */ /* 0x000fc4000bf46270 */
[----:B------:R-:W-:Y:S01]  /*11c80*/  @!P3 LEA.HI.X R11, R31, R2, R30, 0x2, P6 ;  /* 0x000000021f0bb211 */ /* 0x000fe200030f141e */
[----:B------:R2:W-:Y:S01]  /*11c90*/  @!P4 ST.E.64 desc[UR52][R8.64], R92 ;  /* 0x0000005c0800c985 */ /* 0x0005e2000c101b34 */
[CC--:B------:R-:W-:Y:S02]  /*11ca0*/  @!P0 LEA R12, P4, R139.reuse, R26.reuse, 0x2 ;  /* 0x0000001a8b0c8211 */ /* 0x0c0fe400078810ff */
[----:B------:R-:W-:Y:S01]  /*11cb0*/  @!P1 LEA R14, P5, R148, R26, 0x2 ;  /* 0x0000001a940e9211 */ /* 0x000fe200078a10ff */
[----:B------:R3:W-:Y:S01]  /*11cc0*/  @!P3 ST.E.64 desc[UR52][R10.64], R96 ;  /* 0x000000600a00b985 */ /* 0x0007e2000c101b34 */
[----:B------:R-:W-:Y:S02]  /*11cd0*/  ISETP.GE.AND P3, PT, R146, UR4, PT ;  /* 0x0000000492007c0c */ /* 0x000fe4000bf66270 */
[-C--:B------:R-:W-:Y:S02]  /*11ce0*/  @!P0 LEA.HI.X R13, R139, R2.reuse, R32, 0x2, P4 ;  /* 0x000000028b0d8211 */ /* 0x080fe400020f1420 */
[----:B------:R-:W-:-:S02]  /*11cf0*/  @!P1 LEA.HI.X R15, R148, R2, R35, 0x2, P5 ;  /* 0x00000002940f9211 */ /* 0x000fc400028f1423 */
[----:B------:R-:W-:Y:S01]  /*11d00*/  @!P2 LEA R24, P6, R147, R26, 0x2 ;  /* 0x0000001a9318a211 */ /* 0x000fe200078c10ff */
[----:B------:R4:W-:Y:S01]  /*11d10*/  @!P0 ST.E.64 desc[UR52][R12.64], R100 ;  /* 0x000000640c008985 */ /* 0x0009e2000c101b34 */
[----:B------:R-:W-:Y:S02]  /*11d20*/  ISETP.GE.AND P4, PT, R145, UR4, PT ;  /* 0x0000000491007c0c */ /* 0x000fe4000bf86270 */
[----:B------:R-:W-:Y:S01]  /*11d30*/  @!P2 LEA.HI.X R25, R147, R2, R34, 0x2, P6 ;  /* 0x000000029319a211 */ /* 0x000fe200030f1422 */
[----:B------:R5:W-:Y:S01]  /*11d40*/  @!P1 ST.E.64 desc[UR52][R14.64], R104 ;  /* 0x000000680e009985 */ /* 0x000be2000c101b34 */
[----:B------:R-:W-:Y:S02]  /*11d50*/  ISETP.GE.AND P1, PT, R143, UR4, PT ;  /* 0x000000048f007c0c */ /* 0x000fe4000bf26270 */
[----:B-1----:R-:W-:Y:S01]  /*11d60*/  @!P3 LEA R6, P5, R146, R26, 0x2 ;  /* 0x0000001a9206b211 */ /* 0x002fe200078a10ff */
[----:B------:R1:W-:Y:S01]  /*11d70*/  @!P2 ST.E.64 desc[UR52][R24.64], R108 ;  /* 0x0000006c1800a985 */ /* 0x0003e2000c101b34 */
[----:B------:R-:W-:-:S02]  /*11d80*/  ISETP.GE.AND P2, PT, R144, UR4, PT ;  /* 0x0000000490007c0c */ /* 0x000fc4000bf46270 */
[----:B------:R-:W-:Y:S02]  /*11d90*/  ISETP.GE.AND P0, PT, R142, UR4, PT ;  /* 0x000000048e007c0c */ /* 0x000fe4000bf06270 */
[----:B------:R-:W-:Y:S02]  /*11da0*/  @!P3 LEA.HI.X R7, R146, R2, R33, 0x2, P5 ;  /* 0x000000029207b211 */ /* 0x000fe400028f1421 */
[----:B------:R-:W-:Y:S02]  /*11db0*/  ISETP.GE.AND P5, PT, R141, UR4, PT ;  /* 0x000000048d007c0c */ /* 0x000fe4000bfa6270 */
[C---:B--2---:R-:W-:Y:S01]  /*11dc0*/  @!P4 LEA R8, P6, R145.reuse, R26, 0x2 ;  /* 0x0000001a9108c211 */ /* 0x044fe200078c10ff */
[----:B------:R1:W-:Y:S03]  /*11dd0*/  @!P3 ST.E.64 desc[UR52][R6.64], R112 ;  /* 0x000000700600b985 */ /* 0x0003e6000c101b34 */
[----:B------:R-:W-:-:S02]  /*11de0*/  @!P4 LEA.HI.X R9, R145, R2, R157, 0x2, P6 ;  /* 0x000000029109c211 */ /* 0x000fc400030f149d */
[-C--:B---3--:R-:W-:Y:S02]  /*11df0*/  @!P2 LEA R10, P3, R144, R26.reuse, 0x2 ;  /* 0x0000001a900aa211 */ /* 0x088fe400078610ff */
[-C--:B----4-:R-:W-:Y:S01]  /*11e00*/  @!P1 LEA R12, P6, R143, R26.reuse, 0x2 ;  /* 0x0000001a8f0c9211 */ /* 0x090fe200078c10ff */
[----:B------:R1:W-:Y:S01]  /*11e10*/  @!P4 ST.E.64 desc[UR52][R8.64], R116 ;  /* 0x000000740800c985 */ /* 0x0003e2000c101b34 */
[----:B-----5:R-:W-:Y:S02]  /*11e20*/  @!P0 LEA R14, P4, R142, R26, 0x2 ;  /* 0x0000001a8e0e8211 */ /* 0x020fe400078810ff */
[----:B------:R-:W-:Y:S02]  /*11e30*/  @!P2 LEA.HI.X R11, R144, R2, R156, 0x2, P3 ;  /* 0x00000002900ba211 */ /* 0x000fe400018f149c */
        /* <DEDUP_REMOVED lines=8> */
.L_x_1161:
[----:B------:R-:W-:Y:S05]  /*11ec0*/  BSYNC B1 ;  /* 0x0000000000017941 */ /* 0x000fea0003800000 */
.L_x_1160:
[----:B------:R-:W-:Y:S01]  /*11ed0*/  ISETP.GE.AND P0, PT, R4, R3, PT ;  /* 0x000000030400720c */ /* 0x000fe20003f06270 */
[----:B-1----:R1:W3:Y:S04]  /*11ee0*/  SHFL.IDX PT, R14, R5, 0x1, 0x1c1f ;  /* 0x003c1f00050e7f89 */ /* 0x0022e800000e0000 */
[----:B0-----:R-:W0:Y:S08]  /*11ef0*/  SHFL.IDX PT, R0, R0, 0x1, 0x1c1f ;  /* 0x003c1f0000007f89 */ /* 0x001e3000000e0000 */
[----:B-1----:R-:W-:Y:S05]  /*11f00*/  @P0 BRA `(.L_x_1159) ;  /* 0x0000000c008c0947 */ /* 0x002fea0003800000 */
[----:B------:R-:W-:Y:S02]  /*11f10*/  ULDC UR4, c[0x0][0xac8] ;  /* 0x0002b20000047ab9 */ /* 0x000fe40000000800 */
[----:B------:R-:W-:Y:S02]  /*11f20*/  ISETP.GE.AND P1, PT, R16, UR4, PT ;  /* 0x0000000410007c0c */ /* 0x000fe4000bf26270 */
[----:B------:R-:W-:Y:S02]  /*11f30*/  ISETP.GE.AND P0, PT, R29, UR4, PT ;  /* 0x000000041d007c0c */ /* 0x000fe4000bf06270 */
[----:B------:R-:W-:Y:S02]  /*11f40*/  ISETP.GE.AND P3, PT, R31, UR4, PT ;  /* 0x000000041f007c0c */ /* 0x000fe4000bf66270 */
[----:B------:R-:W-:Y:S02]  /*11f50*/  ISETP.GE.AND P2, PT, R139, UR4, PT ;  /* 0x000000048b007c0c */ /* 0x000fe4000bf46270 */
[----:B------:R-:W-:-:S05]  /*11f60*/  ISETP.GE.AND P4, PT, R148, UR4, PT ;  /* 0x0000000494007c0c */ /* 0x000fca000bf86270 */
[CC--:B0-2---:R-:W-:Y:S02]  /*11f70*/  @!P1 LEA R2, P6, R16.reuse, R0.reuse, 0x2 ;  /* 0x0000000010029211 */ /* 0x0c5fe400078c10ff */
[C---:B------:R-:W-:Y:S02]  /*11f80*/  @!P0 LEA R4, P5, R29.reuse, R0, 0x2 ;  /* 0x000000001d048211 */ /* 0x040fe400078a10ff */
[-C--:B---3--:R-:W-:Y:S02]  /*11f90*/  @!P1 LEA.HI.X R3, R16, R14.reuse, R27, 0x2, P6 ;  /* 0x0000000e10039211 */ /* 0x088fe400030f141b */
[----:B------:R-:W-:Y:S02]  /*11fa0*/  @!P0 LEA.HI.X R5, R29, R14, R28, 0x2, P5 ;  /* 0x0000000e1d058211 */ /* 0x000fe400028f141c */
[-C--:B------:R-:W-:Y:S01]  /*11fb0*/  @!P3 LEA R6, P6, R31, R0.reuse, 0x2 ;  /* 0x000000001f06b211 */ /* 0x080fe200078c10ff */
[----:B------:R0:W-:Y:S01]  /*11fc0*/  @!P1 ST.E.64 desc[UR52][R2.64], R90 ;  /* 0x0000005a02009985 */ /* 0x0001e2000c101b34 */
[----:B------:R-:W-:-:S02]  /*11fd0*/  @!P2 LEA R8, P5, R139, R0, 0x2 ;  /* 0x000000008b08a211 */ /* 0x000fc400078a10ff */
[----:B------:R-:W-:Y:S01]  /*11fe0*/  @!P3 LEA.HI.X R7, R31, R14, R30, 0x2, P6 ;  /* 0x0000000e1f07b211 */ /* 0x000fe200030f141e */
[----:B------:R1:W-:Y:S01]  /*11ff0*/  @!P0 ST.E.64 desc[UR52][R4.64], R94 ;  /* 0x0000005e04008985 */ /* 0x0003e2000c101b34 */
[----:B------:R-:W-:Y:S02]  /*12000*/  ISETP.GE.AND P0, PT, R147, UR4, PT ;  /* 0x0000000493007c0c */ /* 0x000fe4000bf06270 */
[----:B------:R-:W-:Y:S01]  /*12010*/  @!P4 LEA R10, P6, R148, R0, 0x2 ;  /* 0x00000000940ac211 */ /* 0x000fe200078c10ff */
[----:B------:R2:W-:Y:S01]  /*12020*/  @!P3 ST.E.64 desc[UR52][R6.64], R98 ;  /* 0x000000620600b985 */ /* 0x0005e2000c101b34 */
[-C--:B------:R-:W-:Y:S02]  /*12030*/  @!P2 LEA.HI.X R9, R139, R14.reuse, R32, 0x2, P5 ;  /* 0x0000000e8b09a211 */ /* 0x080fe400028f1420 */
[----:B------:R-:W-:Y:S02]  /*12040*/  ISETP.GE.AND P1, PT, R146, UR4, PT ;  /* 0x0000000492007c0c */ /* 0x000fe4000bf26270 */
[----:B------:R-:W-:Y:S01]  /*12050*/  @!P4 LEA.HI.X R11, R148, R14, R35, 0x2, P6 ;  /* 0x0000000e940bc211 */ /* 0x000fe200030f1423 */
[----:B------:R3:W-:Y:S01]  /*12060*/  @!P2 ST.E.64 desc[UR52][R8.64], R102 ;  /* 0x000000660800a985 */ /* 0x0007e2000c101b34 */
[----:B------:R-:W-:-:S02]  /*12070*/  ISETP.GE.AND P3, PT, R144, UR4, PT ;  /* 0x0000000490007c0c */ /* 0x000fc4000bf66270 */
[----:B------:R-:W-:Y:S01]  /*12080*/  ISETP.GE.AND P2, PT, R143, UR4, PT ;  /* 0x000000048f007c0c */ /* 0x000fe2000bf46270 */
[----:B------:R4:W-:Y:S01]  /*12090*/  @!P4 ST.E.64 desc[UR52][R10.64], R106 ;  /* 0x0000006a0a00c985 */ /* 0x0009e2000c101b34 */
[----:B------:R-:W-:Y:S02]  /*120a0*/  ISETP.GE.AND P4, PT, R145, UR4, PT ;  /* 0x0000000491007c0c */ /* 0x000fe4000bf86270 */
[----:B0-----:R-:W-:-:S03]  /*120b0*/  @!P0 LEA R2, P5, R147, R0, 0x2 ;  /* 0x0000000093028211 */ /* 0x001fc600078a10ff */
[----:B-1----:R-:W-:Y:S02]  /*120c0*/  @!P1 LEA R4, P6, R146, R0, 0x2 ;  /* 0x0000000092049211 */ /* 0x002fe400078c10ff */
[-C--:B------:R-:W-:Y:S02]  /*120d0*/  @!P0 LEA.HI.X R3, R147, R14.reuse, R34, 0x2, P5 ;  /* 0x0000000e93038211 */ /* 0x080fe400028f1422 */
[----:B------:R-:W-:Y:S02]  /*120e0*/  ISETP.GE.AND P5, PT, R142, UR4, PT ;  /* 0x000000048e007c0c */ /* 0x000fe4000bfa6270 */
[----:B------:R-:W-:Y:S01]  /*120f0*/  @!P1 LEA.HI.X R5, R146, R14, R33, 0x2, P6 ;  /* 0x0000000e92059211 */ /* 0x000fe200030f1421 */
[----:B------:R0:W-:Y:S01]  /*12100*/  @!P0 ST.E.64 desc[UR52][R2.64], R110 ;  /* 0x0000006e02008985 */ /* 0x0001e2000c101b34 */
[-C--:B--2---:R-:W-:Y:S02]  /*12110*/  @!P4 LEA R6, P0, R145, R0.reuse, 0x2 ;  /* 0x000000009106c211 */ /* 0x084fe400078010ff */
[-C--:B---3--:R-:W-:Y:S01]  /*12120*/  @!P3 LEA R8, P6, R144, R0.reuse, 0x2 ;  /* 0x000000009008b211 */ /* 0x088fe200078c10ff */
[----:B------:R0:W-:Y:S01]  /*12130*/  @!P1 ST.E.64 desc[UR52][R4.64], R114 ;  /* 0x0000007204009985 */ /* 0x0001e2000c101b34 */
[----:B----4-:R-:W-:-:S02]  /*12140*/  @!P2 LEA R10, P1, R143, R0, 0x2 ;  /* 0x000000008f0aa211 */ /* 0x010fc400078210ff */
[-C--:B------:R-:W-:Y:S02]  /*12150*/  @!P4 LEA.HI.X R7, R145, R14.reuse, R157, 0x2, P0 ;  /* 0x0000000e9107c211 */ /* 0x080fe400000f149d */
[----:B------:R-:W-:Y:S02]  /*12160*/  @!P3 LEA.HI.X R9, R144, R14, R156, 0x2, P6 ;  /* 0x0000000e9009b211 */ /* 0x000fe400030f149c */
[C---:B------:R-:W-:Y:S01]  /*12170*/  @!P5 LEA R12, P0, R142.reuse, R0, 0x2 ;  /* 0x000000008e0cd211 */ /* 0x040fe200078010ff */
[----:B------:R0:W-:Y:S01]  /*12180*/  @!P4 ST.E.64 desc[UR52][R6.64], R118 ;  /* 0x000000760600c985 */ /* 0x0001e2000c101b34 */
[-C--:B------:R-:W-:Y:S02]  /*12190*/  @!P2 LEA.HI.X R11, R143, R14.reuse, R155, 0x2, P1 ;  /* 0x0000000e8f0ba211 */ /* 0x080fe400008f149b */
[----:B------:R-:W-:Y:S01]  /*121a0*/  @!P5 LEA.HI.X R13, R142, R14, R154, 0x2, P0 ;  /* 0x0000000e8e0dd211 */ /* 0x000fe200000f149a */
[----:B------:R0:W-:Y:S01]  /*121b0*/  @!P3 ST.E.64 desc[UR52][R8.64], R122 ;  /* 0x0000007a0800b985 */ /* 0x0001e2000c101b34 */
[----:B------:R-:W-:-:S03]  /*121c0*/  ISETP.GE.AND P0, PT, R141, UR4, PT ;  /* 0x000000048d007c0c */ /* 0x000fc6000bf06270 */
[----:B------:R0:W-:Y:S04]  /*121d0*/  @!P2 ST.E.64 desc[UR52][R10.64], R126 ;  /* 0x0000007e0a00a985 */ /* 0x0001e8000c101b34 */
[----:B------:R0:W-:Y:S06]  /*121e0*/  @!P5 ST.E.64 desc[UR52][R12.64], R130 ;  /* 0x000000820c00d985 */ /* 0x0001ec000c101b34 */
[----:B------:R-:W-:Y:S05]  /*121f0*/  @P0 BRA `(.L_x_1159) ;  /* 0x0000000800d00947 */ /* 0x000fea0003800000 */
[----:B0-----:R-:W-:-:S04]  /*12200*/  LEA R2, P0, R141, R0, 0x2 ;  /* 0x000000008d027211 */ /* 0x001fc800078010ff */
[----:B------:R-:W-:-:S05]  /*12210*/  LEA.HI.X R3, R141, R14, R153, 0x2, P0 ;  /* 0x0000000e8d037211 */ /* 0x000fca00000f1499 */
[----:B------:R0:W-:Y:S01]  /*12220*/  ST.E.64 desc[UR52][R2.64], R134 ;  /* 0x0000008602007985 */ /* 0x0001e2000c101b34 */
[----:B------:R-:W-:Y:S05]  /*12230*/  BRA `(.L_x_1159) ;  /* 0x0000000800c07947 */ /* 0x000fea0003800000 */
.L_x_1154:
[----:B------:R-:W-:Y:S02]  /*12240*/  ULDC.64 UR8, c[0x0][0xc00] ;  /* 0x0003000000087ab9 */ /* 0x000fe40000000a00 */
[----:B------:R-:W-:-:S04]  /*12250*/  UISETP.NE.U32.AND UP0, UPT, UR8, URZ, UPT ;  /* 0x0000003f0800728c */ /* 0x000fc8000bf05070 */
[----:B------:R-:W-:-:S03]  /*12260*/  UISETP.NE.AND.EX UP0, UPT, UR9, URZ, UPT, UP0 ;  /* 0x0000003f0900728c */ /* 0x000fc6000bf05300 */
[----:B------:R-:W-:Y:S02]  /*12270*/  ULDC.64 UR8, c[0x0][0xc00] ;  /* 0x0003000000087ab9 */ /* 0x000fe40000000a00 */
[----:B------:R-:W-:Y:S01]  /*12280*/  UIMAD.WIDE UR8, UR43, 0x4, UR8 ;  /* 0x000000042b0878a5 */ /* 0x000fe2000f8e0208 */
[----:B------:R-:W-:-:S05]  /*12290*/  PLOP3.LUT P1, PT, PT, PT, UP0, 0x80, 0x0 ;  /* 0x000000000000781c */ /* 0x000fca0003f2f008 */
[----:B------:R-:W-:Y:S02]  /*122a0*/  IMAD.U32 R2, RZ, RZ, UR8 ;  /* 0x00000008ff027e24 */ /* 0x000fe4000f8e00ff */
[----:B------:R-:W-:Y:S01]  /*122b0*/  IMAD.U32 R3, RZ, RZ, UR9 ;  /* 0x00000009ff037e24 */ /* 0x000fe2000f8e00ff */
[----:B------:R-:W-:Y:S02]  /*122c0*/  ULDC.64 UR8, c[0x0][0xc08] ;  /* 0x0003020000087ab9 */ /* 0x000fe40000000a00 */
[----:B------:R-:W-:Y:S01]  /*122d0*/  UISETP.NE.U32.AND UP1, UPT, UR8, URZ, UPT ;  /* 0x0000003f0800728c */ /* 0x000fe2000bf25070 */
[----:B------:R-:W-:Y:S02]  /*122e0*/  ULDC UR4, c[0x0][0xa88] ;  /* 0x0002a20000047ab9 */ /* 0x000fe40000000800 */
[----:B------:R-:W2:Y:S01]  /*122f0*/  @P1 LDG.E R6, desc[UR52][R2.64] ;  /* 0x0000003402061981 */ /* 0x000ea2000c1e1900 */
[----:B------:R-:W-:Y:S01]  /*12300*/  UISETP.NE.AND.EX UP1, UPT, UR9, URZ, UPT, UP1 ;  /* 0x0000003f0900728c */ /* 0x000fe2000bf25310 */
[----:B------:R-:W-:Y:S01]  /*12310*/  IMAD.U32 R0, RZ, RZ, UR4 ;  /* 0x00000004ff007e24 */ /* 0x000fe2000f8e00ff */
[----:B------:R-:W0:Y:S04]  /*12320*/  S2R R7, SR_TID.X ;  /* 0x0000000000077919 */ /* 0x000e280000002100 */
[----:B------:R-:W-:-:S05]  /*12330*/  PLOP3.LUT P2, PT, PT, PT, UP1, 0x80, 0x0 ;  /* 0x000000000000781c */ /* 0x000fca0003f4f018 */
[----:B------:R-:W-:Y:S02]  /*12340*/  @UP1 ULDC.64 UR8, c[0x0][0xc08] ;  /* 0x0003020000081ab9 */ /* 0x000fe40000000a00 */
[----:B------:R-:W-:-:S06]  /*12350*/  @UP1 UIMAD.WIDE UR8, UR43, 0x4, UR8 ;  /* 0x000000042b0818a5 */ /* 0x000fcc000f8e0208 */
[----:B------:R-:W-:Y:S02]  /*12360*/  IMAD.U32 R4, RZ, RZ, UR8 ;  /* 0x00000008ff047e24 */ /* 0x000fe4000f8e00ff */
[----:B------:R-:W-:-:S05]  /*12370*/  IMAD.U32 R5, RZ, RZ, UR9 ;  /* 0x00000009ff057e24 */ /* 0x000fca000f8e00ff */
[----:B------:R1:W5:Y:S01]  /*12380*/  @P2 LDG.E R0, desc[UR52][R4.64] ;  /* 0x0000003404002981 */ /* 0x000362000c1e1900 */
[----:B------:R-:W-:Y:S01]  /*12390*/  UISETP.NE.AND UP1, UPT, UR46, URZ, UPT ;  /* 0x0000003f2e00728c */ /* 0x000fe2000bf25270 */
[----:B------:R-:W-:Y:S01]  /*123a0*/  UMOV UR4, URZ ;  /* 0x0000003f00047c82 */ /* 0x000fe20008000000 */
[----:B0-----:R-:W-:-:S09]  /*123b0*/  VIADD R7, R7, 0xffffff80 ;  /* 0xffffff8007077836 */ /* 0x001fd20000000000 */
[----:B------:R-:W-:Y:S01]  /*123c0*/  @!UP1 ULDC UR46, c[0x0][0xad4] ;  /* 0x0002b500002e9ab9 */ /* 0x000fe20000000800 */
[----:B------:R-:W-:Y:S02]  /*123d0*/  ISETP.GT.AND P0, PT, R7, 0xbf, PT ;  /* 0x000000bf0700780c */ /* 0x000fe40003f04270 */
[----:B--2---:R-:W-:Y:S01]  /*123e0*/  @P1 R2UR UR4, R6 ;  /* 0x00000000060412ca */ /* 0x004fe200000e0000 */
[----:B-1----:R-:W-:-:S14]  /*123f0*/  @P2 BRA `(.L_x_1162) ;  /* 0x0000000000102947 */ /* 0x002fdc0003800000 */
[----:B------:R-:W-:Y:S05]  /*12400*/  @!P1 BRA `(.L_x_1162) ;  /* 0x00000000000c9947 */ /* 0x000fea0003800000 */
[----:B------:R-:W2:Y:S04]  /*12410*/  LDG.E R5, desc[UR52][R2.64] ;  /* 0x0000003402057981 */ /* 0x000ea8000c1e1900 */
[----:B-----5:R-:W2:Y:S02]  /*12420*/  LDG.E R0, desc[UR52][R2.64+0x4] ;  /* 0x0000043402007981 */ /* 0x020ea4000c1e1900 */
[----:B--2---:R-:W-:-:S07]  /*12430*/  IMAD.IADD R0, R0, 0x1, -R5 ;  /* 0x0000000100007824 */ /* 0x004fce00078e0a05 */
.L_x_1162:
[----:B------:R-:W-:Y:S01]  /*12440*/  USHF.R.S32.HI UR15, URZ, 0x1f, UR43 ;  /* 0x0000001f3f0f7899 */ /* 0x000fe2000801142b */
[----:B------:R-:W-:Y:S01]  /*12450*/  BSSY B1, `(.L_x_1163) ;  /* 0x000003a000017945 */ /* 0x000fe20003800000 */
[----:B------:R-:W-:Y:S02]  /*12460*/  USHF.R.S32.HI UR21, URZ, 0x1f, UR4 ;  /* 0x0000001f3f157899 */ /* 0x000fe40008011404 */
[----:B------:R-:W-:Y:S02]  /*12470*/  USEL UR14, UR43, URZ, !UP0 ;  /* 0x0000003f2b0e7287 */ /* 0x000fe4000c000000 */
[----:B------:R-:W-:Y:S01]  /*12480*/  USEL UR15, UR15, URZ, !UP0 ;  /* 0x0000003f0f0f7287 */ /* 0x000fe2000c000000 */
[----:B------:R-:W-:Y:S11]  /*12490*/  @P0 BRA `(.L_x_1164) ;  /* 0x0000000000d40947 */ /* 0x000ff60003800000 */
[----:B------:R-:W0:Y:S01]  /*124a0*/  S2R R3, SR_TID.X ;  /* 0x0000000000037919 */ /* 0x000e220000002100 */
[----:B------:R-:W1:Y:S01]  /*124b0*/  LDC R9, c[0x0][0xbe8] ;  /* 0x0002fa00ff097b82 */ /* 0x000e620000000800 */
[----:B------:R-:W-:Y:S02]  /*124c0*/  IMAD.U32 R4, RZ, RZ, UR40 ;  /* 0x00000028ff047e24 */ /* 0x000fe4000f8e00ff */
[----:B-1---5:R-:W-:-:S03]  /*124d0*/  IMAD R2, R0, R9, RZ ;  /* 0x0000000900027224 */ /* 0x022fc600078e02ff */
[----:B0-----:R-:W-:-:S04]  /*124e0*/  IADD3 R4, R4, -0x80, R3 ;  /* 0xffffff8004047810 */ /* 0x001fc80007ffe003 */
[----:B------:R-:W-:-:S13]  /*124f0*/  ISETP.GE.AND P0, PT, R4, R2, PT ;  /* 0x000000020400720c */ /* 0x000fda0003f06270 */
[----:B------:R-:W-:Y:S05]  /*12500*/  @P0 BRA `(.L_x_1164) ;  /* 0x0000000000b80947 */ /* 0x000fea0003800000 */
[----:B------:R-:W-:Y:S01]  /*12510*/  ISETP.NE.AND P0, PT, R9, 0x1, PT ;  /* 0x000000010900780c */ /* 0x000fe20003f05270 */
[----:B------:R-:W-:Y:S01]  /*12520*/  UISETP.GT.AND UP0, UPT, UR46, 0x1, UPT ;  /* 0x000000012e00788c */ /* 0x000fe2000bf04270 */
[----:B------:R-:W-:Y:S01]  /*12530*/  IMAD.MOV.U32 R5, RZ, RZ, R4 ;  /* 0x000000ffff057224 */ /* 0x000fe200078e0004 */
[----:B------:R-:W-:Y:S02]  /*12540*/  UMOV UR19, 0x9b8 ;  /* 0x000009b800137882 */ /* 0x000fe40000000000 */
[----:B------:R-:W-:Y:S02]  /*12550*/  USEL UR19, UR19, 0x978, UP0 ;  /* 0x0000097813137887 */ /* 0x000fe40008000000 */
[----:B------:R-:W-:-:S06]  /*12560*/  USEL UR18, UR38, URZ, UP0 ;  /* 0x0000003f26127287 */ /* 0x000fcc0008000000 */
[----:B------:R-:W0:Y:S04]  /*12570*/  @P0 LDC R3, c[0x0][0xbec] ;  /* 0x0002fb00ff030b82 */ /* 0x000e280000000800 */
[----:B------:R-:W-:Y:S01]  /*12580*/  ULDC.64 UR12, c[0x0][UR19+0x220] ;  /* 0x00008800130c7abb */ /* 0x000fe20008000a00 */
[----:B------:R-:W-:Y:S01]  /*12590*/  ULDC.64 UR10, c[0x0][UR19+0x218] ;  /* 0x00008600130a7abb */ /* 0x000fe20008000a00 */
[----:B------:R-:W-:Y:S01]  /*125a0*/  ULDC.64 UR16, c[0x0][UR19+0x228] ;  /* 0x00008a0013107abb */ /* 0x000fe20008000a00 */
[----:B------:R-:W-:Y:S01]  /*125b0*/  UIMAD UR13, UR13, UR14, URZ ;  /* 0x0000000e0d0d72a4 */ /* 0x000fe2000f8e023f */
[----:B------:R-:W1:Y:S01]  /*125c0*/  @P0 LDC R7, c[0x0][0xbf0] ;  /* 0x0002fc00ff070b82 */ /* 0x000e620000000800 */
[----:B------:R-:W-:Y:S02]  /*125d0*/  UIMAD.WIDE.U32 UR8, UR10, UR41, URZ ;  /* 0x000000290a0872a5 */ /* 0x000fe4000f8e003f */
[----:B------:R-:W-:-:S02]  /*125e0*/  UIMAD UR20, UR11, UR41, URZ ;  /* 0x000000290b1472a4 */ /* 0x000fc4000f8e023f */
[----:B------:R-:W-:Y:S02]  /*125f0*/  UIMAD.WIDE.U32 UR22, UR16, UR18, URZ ;  /* 0x00000012101672a5 */ /* 0x000fe4000f8e003f */
[----:B------:R-:W-:Y:S02]  /*12600*/  UIMAD.WIDE.U32 UR10, UR12, UR14, URZ ;  /* 0x0000000e0c0a72a5 */ /* 0x000fe4000f8e003f */
[----:B------:R-:W-:Y:S02]  /*12610*/  UIMAD UR16, UR17, UR18, URZ ;  /* 0x00000012111072a4 */ /* 0x000fe4000f8e023f */
[----:B------:R-:W-:Y:S02]  /*12620*/  UIMAD UR13, UR12, UR15, UR13 ;  /* 0x0000000f0c0d72a4 */ /* 0x000fe4000f8e020d */
[----:B------:R-:W-:Y:S02]  /*12630*/  UIADD3 UR8, UP1, UP2, UR10, UR8, UR4 ;  /* 0x000000080a087290 */ /* 0x000fe4000fa3e004 */
[----:B------:R-:W-:Y:S01]  /*12640*/  UIADD3 UR16, UR23, UR16, URZ ;  /* 0x0000001017107290 */ /* 0x000fe2000fffe03f */
[----:B0-----:R-:W-:Y:S01]  /*12650*/  @P0 IMAD.HI.U32 R2, R4, R3, RZ ;  /* 0x0000000304020227 */ /* 0x001fe200078e00ff */
[----:B------:R-:W-:-:S02]  /*12660*/  UIADD3 UR20, UR9, UR20, URZ ;  /* 0x0000001409147290 */ /* 0x000fc4000fffe03f */
[----:B------:R-:W-:Y:S01]  /*12670*/  UIADD3 UR10, UR11, UR13, URZ ;  /* 0x0000000d0b0a7290 */ /* 0x000fe2000fffe03f */
[----:B------:R-:W-:Y:S02]  /*12680*/  IMAD.U32 R3, RZ, RZ, UR23 ;  /* 0x00000017ff037e24 */ /* 0x000fe4000f8e00ff */
[----:B------:R-:W-:Y:S01]  /*12690*/  IMAD.U32 R6, RZ, RZ, UR16 ;  /* 0x00000010ff067e24 */ /* 0x000fe2000f8e00ff */
[----:B------:R-:W-:Y:S01]  /*126a0*/  UIADD3.X UR10, UR10, UR20, UR21, UP1, UP2 ;  /* 0x000000140a0a7290 */ /* 0x000fe20008fe4415 */
[----:B-1----:R-:W-:Y:S01]  /*126b0*/  @P0 SHF.R.U32.HI R5, RZ, R7, R2 ;  /* 0x00000007ff050219 */ /* 0x002fe20000011602 */
[----:B------:R-:W-:-:S04]  /*126c0*/  IMAD.U32 R2, RZ, RZ, UR22 ;  /* 0x00000016ff027e24 */ /* 0x000fc8000f8e00ff */
[--C-:B------:R-:W-:Y:S01]  /*126d0*/  IMAD.MOV R7, RZ, RZ, -R5.reuse ;  /* 0x000000ffff077224 */ /* 0x100fe200078e0a05 */
[----:B------:R-:W-:Y:S01]  /*126e0*/  IADD3 R2, P0, P1, R5, UR8, R2 ;  /* 0x0000000805027c10 */ /* 0x000fe2000f91e002 */
[----:B------:R-:W-:Y:S01]  /*126f0*/  ULDC.64 UR8, c[0x0][UR19+0x210] ;  /* 0x0000840013087abb */ /* 0x000fe20008000a00 */
[----:B------:R-:W-:Y:S01]  /*12700*/  SHF.R.S32.HI R5, RZ, 0x1f, R5 ;  /* 0x0000001fff057819 */ /* 0x000fe20000011405 */
[----:B------:R-:W-:-:S03]  /*12710*/  IMAD R7, R9, R7, R4 ;  /* 0x0000000709077224 */ /* 0x000fc600078e0204 */
[----:B------:R-:W-:Y:S01]  /*12720*/  IADD3.X R3, R5, UR10, R6, P0, P1 ;  /* 0x0000000a05037c10 */ /* 0x000fe200087e2406 */
[C---:B------:R-:W-:Y:S01]  /*12730*/  IMAD R9, R7.reuse, UR9, RZ ;  /* 0x0000000907097c24 */ /* 0x040fe2000f8e02ff */
[----:B------:R-:W-:Y:S01]  /*12740*/  SHF.R.S32.HI R4, RZ, 0x1f, R7 ;  /* 0x0000001fff047819 */ /* 0x000fe20000011407 */
[----:B------:R-:W-:Y:S01]  /*12750*/  ULDC.64 UR10, c[0x0][0xba8] ;  /* 0x0002ea00000a7ab9 */ /* 0x000fe20000000a00 */
[----:B------:R-:W-:Y:S01]  /*12760*/  @!UP0 ULDC UR10, c[0x0][0xb50] ;  /* 0x0002d400000a8ab9 */ /* 0x000fe20000000800 */
[----:B------:R-:W-:Y:S01]  /*12770*/  IMAD.WIDE.U32 R2, R7, UR8, R2 ;  /* 0x0000000807027c25 */ /* 0x000fe2000f8e0002 */
[----:B------:R-:W-:-:S03]  /*12780*/  @!UP0 ULDC UR11, c[0x0][0xb54] ;  /* 0x0002d500000b8ab9 */ /* 0x000fc60000000800 */
[----:B------:R-:W-:Y:S01]  /*12790*/  IMAD R9, R4, UR8, R9 ;  /* 0x0000000804097c24 */ /* 0x000fe2000f8e0209 */
[----:B------:R-:W-:-:S03]  /*127a0*/  LEA R4, P0, R2, UR10, 0x2 ;  /* 0x0000000a02047c11 */ /* 0x000fc6000f8010ff */
[----:B------:R-:W-:-:S05]  /*127b0*/  IMAD.IADD R3, R3, 0x1, R9 ;  /* 0x0000000103037824 */ /* 0x000fca00078e0209 */
[----:B------:R-:W-:Y:S01]  /*127c0*/  LEA.HI.X R5, R2, UR11, R3, 0x2, P0 ;  /* 0x0000000b02057c11 */ /* 0x000fe200080f1403 */
[----:B------:R-:W-:-:S05]  /*127d0*/  IMAD.MOV.U32 R3, RZ, RZ, -0x800000 ;  /* 0xff800000ff037424 */ /* 0x000fca00078e00ff */
[----:B------:R0:W-:Y:S02]  /*127e0*/  STG.E desc[UR52][R4.64], R3 ;  /* 0x0000000304007986 */ /* 0x0001e4000c101934 */
.L_x_1164:
[----:B------:R-:W-:Y:S05]  /*127f0*/  BSYNC B1 ;  /* 0x0000000000017941 */ /* 0x000fea0003800000 */
.L_x_1163:
[----:B------:R-:W-:-:S06]  /*12800*/  UISETP.GT.AND UP0, UPT, UR46, 0x1, UPT ;  /* 0x000000012e00788c */ /* 0x000fcc000bf04270 */
[----:B------:R-:W-:-:S13]  /*12810*/  PLOP3.LUT P0, PT, PT, PT, UP0, 0x80, 0x0 ;  /* 0x000000000000781c */ /* 0x000fda0003f0f008 */
[----:B------:R-:W-:Y:S05]  /*12820*/  @P0 BRA `(.L_x_1159) ;  /* 0x0000000400440947 */ /* 0x000fea0003800000 */
[----:B------:R-:W1:Y:S01]  /*12830*/  LDC R11, c[0x0][0xbe8] ;  /* 0x0002fa00ff0b7b82 */ /* 0x000e620000000800 */
[----:B------:R-:W-:Y:S01]  /*12840*/  ULDC.64 UR12, c[0x0][0xaa0] ;  /* 0x0002a800000c7ab9 */ /* 0x000fe20000000a00 */
[----:B------:R-:W-:Y:S01]  /*12850*/  IMAD R2, R150, 0x60, R151 ;  /* 0x0000006096027824 */ /* 0x000fe200078e0297 */
[----:B------:R-:W-:Y:S01]  /*12860*/  UIMAD UR10, UR21, UR12, URZ ;  /* 0x0000000c150a72a4 */ /* 0x000fe2000f8e023f */
[----:B------:R-:W-:Y:S01]  /*12870*/  BSSY B1, `(.L_x_1165) ;  /* 0x000003b000017945 */ /* 0x000fe20003800000 */
[----:B------:R-:W-:Y:S01]  /*12880*/  UIMAD.WIDE.U32 UR8, UR4, UR12, URZ ;  /* 0x0000000c040872a5 */ /* 0x000fe2000f8e003f */
[----:B0-----:R-:W-:Y:S01]  /*12890*/  VIADD R4, R2, UR40 ;  /* 0x0000002802047c36 */ /* 0x001fe20008000000 */
[----:B------:R-:W-:Y:S01]  /*128a0*/  UIMAD UR10, UR4, UR13, UR10 ;  /* 0x0000000d040a72a4 */ /* 0x000fe2000f8e020a */
[----:B------:R-:W-:Y:S02]  /*128b0*/  SHF.R.S32.HI R10, RZ, 0x1f, R140 ;  /* 0x0000001fff0a7819 */ /* 0x000fe4000001148c */
[----:B------:R-:W-:Y:S01]  /*128c0*/  IMAD.MOV.U32 R5, RZ, RZ, R4 ;  /* 0x000000ffff057224 */ /* 0x000fe200078e0004 */
[----:B------:R-:W-:Y:S01]  /*128d0*/  UIADD3 UR9, UR9, UR10, URZ ;  /* 0x0000000a09097290 */ /* 0x000fe2000fffe03f */
[----:B------:R-:W-:-:S02]  /*128e0*/  SHF.R.S32.HI R14, RZ, 0x1f, R138 ;  /* 0x0000001fff0e7819 */ /* 0x000fc4000001148a */
[----:B------:R-:W-:Y:S02]  /*128f0*/  ULDC.64 UR10, c[0x0][0xae8] ;  /* 0x0002ba00000a7ab9 */ /* 0x000fe40000000a00 */
[----:B------:R-:W-:-:S04]  /*12900*/  UIMAD.WIDE.U32 UR8, UR41, UR10, UR8 ;  /* 0x0000000a290872a5 */ /* 0x000fc8000f8e0008 */
[----:B------:R-:W-:-:S03]  /*12910*/  UIMAD UR9, UR41, UR11, UR9 ;  /* 0x0000000b290972a4 */ /* 0x000fc6000f8e0209 */
[----:B------:R-:W-:Y:S01]  /*12920*/  ULDC.64 UR10, c[0x0][0xaf0] ;  /* 0x0002bc00000a7ab9 */ /* 0x000fe20000000a00 */
[----:B-1----:R-:W-:Y:S01]  /*12930*/  ISETP.NE.AND P0, PT, R11, 0x1, PT ;  /* 0x000000010b00780c */ /* 0x002fe20003f05270 */
[----:B------:R-:W-:-:S04]  /*12940*/  UIMAD UR15, UR15, UR10, URZ ;  /* 0x0000000a0f0f72a4 */ /* 0x000fc8000f8e023f */
[----:B------:R-:W-:Y:S02]  /*12950*/  UIMAD UR4, UR14, UR11, UR15 ;  /* 0x0000000b0e0472a4 */ /* 0x000fe4000f8e020f */
[----:B------:R-:W-:-:S03]  /*12960*/  UIMAD.WIDE.U32 UR14, UR14, UR10, UR8 ;  /* 0x0000000a0e0e72a5 */ /* 0x000fc6000f8e0008 */
[----:B------:R-:W-:Y:S01]  /*12970*/  ULDC.64 UR8, c[0x0][0xae0] ;  /* 0x0002b80000087ab9 */ /* 0x000fe20000000a00 */
[----:B------:R-:W-:Y:S02]  /*12980*/  UIADD3 UR4, UR15, UR4, URZ ;  /* 0x000000040f047290 */ /* 0x000fe4000fffe03f */
[----:B------:R-:W0:Y:S08]  /*12990*/  @P0 LDC R3, c[0x0][0xbec] ;  /* 0x0002fb00ff030b82 */ /* 0x000e300000000800 */
[----:B------:R-:W1:Y:S01]  /*129a0*/  @P0 LDC R7, c[0x0][0xbf0] ;  /* 0x0002fc00ff070b82 */ /* 0x000e620000000800 */
[----:B0-----:R-:W-:-:S04]  /*129b0*/  @P0 IMAD.HI.U32 R2, R4, R3, RZ ;  /* 0x0000000304020227 */ /* 0x001fc800078e00ff */
[----:B------:R-:W-:Y:S02]  /*129c0*/  IMAD.U32 R3, RZ, RZ, UR15 ;  /* 0x0000000fff037e24 */ /* 0x000fe4000f8e00ff */
[----:B------:R-:W-:Y:S01]  /*129d0*/  IMAD.U32 R3, RZ, RZ, UR4 ;  /* 0x00000004ff037e24 */ /* 0x000fe2000f8e00ff */
[----:B-1----:R-:W-:-:S04]  /*129e0*/  @P0 SHF.R.U32.HI R5, RZ, R7, R2 ;  /* 0x00000007ff050219 */ /* 0x002fc80000011602 */
        /* <DEDUP_REMOVED lines=12> */
[----:B------:R-:W-:Y:S02]  /*12ab0*/  VIADD R0, R151, UR40 ;  /* 0x0000002897007c36 */ /* 0x000fe40008000000 */
        /* <DEDUP_REMOVED lines=22> */
.L_x_1166:
[----:B------:R-:W-:Y:S05]  /*12c20*/  BSYNC B1 ;  /* 0x0000000000017941 */ /* 0x000fea0003800000 */
.L_x_1165:
[----:B------:R-:W-:Y:S01]  /*12c30*/  VIADD R0, R0, 0x60 ;  /* 0x0000006000007836 */ /* 0x000fe20000000000 */
[----:B--2---:R2:W4:Y:S04]  /*12c40*/  SHFL.IDX PT, R3, R5, 0x1, 0x1c1f ;  /* 0x003c1f0005037f89 */ /* 0x00452800000e0000 */
[----:B------:R-:W-:Y:S01]  /*12c50*/  ISETP.GE.AND P0, PT, R0, R11, PT ;  /* 0x0000000b0000720c */ /* 0x000fe20003f06270 */
[----:B-1----:R2:W1:-:S12]  /*12c60*/  SHFL.IDX PT, R2, R4, 0x1, 0x1c1f ;  /* 0x003c1f0004027f89 */ /* 0x00245800000e0000 */
[----:B--2---:R-:W-:Y:S05]  /*12c70*/  @P0 BRA `(.L_x_1159) ;  /* 0x0000000000300947 */ /* 0x004fea0003800000 */
[----:B------:R-:W-:Y:S02]  /*12c80*/  ULDC UR4, c[0x0][0xac8] ;  /* 0x0002b20000047ab9 */ /* 0x000fe40000000800 */
        /* <DEDUP_REMOVED lines=11> */
.L_x_1159:
[----:B------:R-:W-:Y:S05]  /*12d40*/  BSYNC B0 ;  /* 0x0000000000007941 */ /* 0x000fea0003800000 */
.L_x_1153:
[----:B------:R-:W-:Y:S02]  /*12d50*/  ULDC UR4, c[0x0][0xc3c] ;  /* 0x00030f0000047ab9 */ /* 0x000fe40000000800 */
[----:B------:R-:W-:-:S06]  /*12d60*/  UISETP.GE.AND UP0, UPT, UR6, UR4, UPT ;  /* 0x000000040600728c */ /* 0x000fcc000bf06270 */
[----:B------:R-:W-:-:S13]  /*12d70*/  PLOP3.LUT P0, PT, PT, PT, UP0, 0x80, 0x0 ;  /* 0x000000000000781c */ /* 0x000fda0003f0f008 */
[----:B------:R-:W-:Y:S05]  /*12d80*/  @!P0 BRA `(.L_x_1167) ;  /* 0xfffffee000c48947 */ /* 0x000fea000383ffff */
[----:B------:R-:W-:Y:S05]  /*12d90*/  EXIT ;  /* 0x000000000000794d */ /* 0x000fea0003800000 */
.L_x_1070:
[----:B------:R-:W-:-:S08]  /*12da0*/  NOP ;  /* 0x0000000000007918 */ /* 0x000fd00000000000 */
[----:B------:R-:W0:-:S00]  /*12db0*/  USETMAXREG.DEALLOC.CTAPOOL 0x20 ;  /* 0x00000020000079c8 */ /* 0x000e0000080e0500 */
[----:B0-----:R-:W2:Y:S01]  /*12dc0*/  LDL.LU R2, [R1] ;  /* 0x0000000001027983 */ /* 0x001ea20000300800 */
[----:B------:R-:W-:Y:S01]  /*12dd0*/  LOP3.LUT R0, R0, 0x3, RZ, 0xc0, !PT ;  /* 0x0000000300007812 */ /* 0x000fe200078ec0ff */
[----:B------:R-:W-:-:S05]  /*12de0*/  IMAD.MOV.U32 R25, RZ, RZ, RZ ;  /* 0x000000ffff197224 */ /* 0x000fca00078e00ff */
[----:B------:R-:W0:Y:S02]  /*12df0*/  SHFL.IDX PT, R0, R0, RZ, 0x1f ;  /* 0x00001fff00007589 */ /* 0x000e2400000e0000 */
[----:B0-----:R-:W-:Y:S02]  /*12e00*/  ISETP.NE.AND P0, PT, R0, RZ, PT ;  /* 0x000000ff0000720c */ /* 0x001fe40003f05270 */
[----:B--2---:R-:W-:-:S11]  /*12e10*/  LOP3.LUT R2, R2, 0xfffffffd, RZ, 0xc0, !PT ;  /* 0xfffffffd02027812 */ /* 0x004fd600078ec0ff */
[----:B------:R-:W-:-:S05]  /*12e20*/  @P0 LOP3.LUT R2, R2, 0x2, RZ, 0xfc, !PT ;  /* 0x0000000202020812 */ /* 0x000fca00078efcff */
[----:B------:R0:W-:Y:S01]  /*12e30*/  STL [R1], R2 ;  /* 0x0000000201007387 */ /* 0x0001e20000100800 */
        /* <DEDUP_REMOVED lines=8> */
.L_x_1168:
        /* <DEDUP_REMOVED lines=44> */
.L_x_1172:
[----:B------:R-:W0:Y:S01]  /*13180*/  LDC R2, c[0x0][0xc3c] ;  /* 0x00030f00ff027b82 */ /* 0x000e220000000800 */
[----:B------:R-:W-:Y:S01]  /*13190*/  UIADD3 UR4, UR4, 0x1f, URZ ;  /* 0x0000001f04047890 */ /* 0x000fe2000fffe03f */
[----:B------:R-:W-:Y:S02]  /*131a0*/  ULDC UR7, c[0x0][0xc3c] ;  /* 0x00030f0000077ab9 */ /* 0x000fe40000000800 */
[----:B------:R-:W-:-:S03]  /*131b0*/  IMAD.U32 R27, RZ, RZ, UR7 ;  /* 0x00000007ff1b7e24 */ /* 0x000fc6000f8e00ff */
[----:B0-----:R-:W-:-:S13]  /*131c0*/  ISETP.LE.AND P6, PT, R2, UR4, PT ;  /* 0x0000000402007c0c */ /* 0x001fda000bfc3270 */
[----:B------:R-:W-:Y:S05]  /*131d0*/  @P6 BRA `(.L_x_1171) ;  /* 0x0000000800ac6947 */ /* 0x000fea0003800000 */
[----:B------:R-:W-:Y:S02]  /*131e0*/  VIADD R9, R0, UR4 ;  /* 0x0000000400097c36 */ /* 0x000fe40008000000 */
[----:B------:R-:W-:Y:S02]  /*131f0*/  IMAD.MOV.U32 R25, RZ, RZ, RZ ;  /* 0x000000ffff197224 */ /* 0x000fe400078e00ff */
[----:B------:R-:W-:Y:S01]  /*13200*/  IMAD.MOV.U32 R6, RZ, RZ, RZ ;  /* 0x000000ffff067224 */ /* 0x000fe200078e00ff */
[----:B------:R-:W-:-:S13]  /*13210*/  ISETP.GE.OR P6, PT, R9, R2, !P0 ;  /* 0x000000020900720c */ /* 0x000fda00047c6670 */
[----:B------:R-:W0:Y:S08]  /*13220*/  @!P6 LDC.64 R4, c[0x0][0xc80] ;  /* 0x00032000ff04eb82 */ /* 0x000e300000000a00 */
[----:B------:R-:W1:Y:S01]  /*13230*/  @!P6 LDC.64 R2, c[0x0][0xc78] ;  /* 0x00031e00ff02eb82 */ /* 0x000e620000000a00 */
[----:B0-----:R-:W-:-:S05]  /*13240*/  @!P6 IMAD.WIDE R4, R9, 0x4, R4 ;  /* 0x000000040904e825 */ /* 0x001fca00078e0204 */
[----:B------:R-:W2:Y:S01]  /*13250*/  @!P6 LDG.E R25, desc[UR52][R4.64] ;  /* 0x000000340419e981 */ /* 0x000ea2000c1e1900 */
[----:B-1----:R-:W-:-:S05]  /*13260*/  @!P6 IMAD.WIDE R2, R9, 0x4, R2 ;  /* 0x000000040902e825 */ /* 0x002fca00078e0202 */
        /* <DEDUP_REMOVED lines=22> */
.L_x_1170:
        /* <DEDUP_REMOVED lines=8> */
[----:B------:R1:W2:Y:S01]  /*13450*/  SHFL.IDX PT, R25, R25, R27, 0x1f ;  /* 0x00001f1b19197589 */ /* 0x0002a200000e0000 */
[----:B0-----:R-:W-:-:S07]  /*13460*/  ISETP.NE.AND P1, PT, R6, 0x1, PT ;  /* 0x000000010600780c */ /* 0x001fce0003f25270 */
[----:B-1----:R-:W-:Y:S06]  /*13470*/  @!P0 BRA `(.L_x_1173) ;  /* 0x0000000000088947 */ /* 0x002fec0003800000 */
[----:B------:R-:W-:-:S05]  /*13480*/  VIADD R3, R27, 0xffffffff ;  /* 0xffffffff1b037836 */ /* 0x000fca0000000000 */
[----:B------:R0:W1:Y:S02]  /*13490*/  SHFL.IDX PT, R24, R2, R3, 0x1f ;  /* 0x00001f0302187589 */ /* 0x00006400000e0000 */
.L_x_1173:
[----:B-1----:R-:W-:Y:S02]  /*134a0*/  IMAD R24, R24, UR5, R5 ;  /* 0x0000000518187c24 */ /* 0x002fe4000f8e0205 */
[----:B------:R-:W-:-:S03]  /*134b0*/  VIADD R27, R27, UR4 ;  /* 0x000000041b1b7c36 */ /* 0x000fc60008000000 */
[----:B------:R-:W-:Y:S01]  /*134c0*/  IADD3 R4, -R24, UR6, RZ ;  /* 0x0000000618047c10 */ /* 0x000fe2000fffe1ff */
[----:B------:R-:W-:Y:S06]  /*134d0*/  @!P1 BRA `(.L_x_1174) ;  /* 0x0000000000e89947 */ /* 0x000fec0003800000 */
[----:B--2---:R-:W-:Y:S02]  /*134e0*/  IABS R7, R25 ;  /* 0x0000001900077213 */ /* 0x004fe40000000000 */
[----:B------:R-:W-:Y:S02]  /*134f0*/  IABS R5, R6 ;  /* 0x0000000600057213 */ /* 0x000fe40000000000 */
[----:B------:R-:W1:Y:S08]  /*13500*/  I2F.RP R8, R7 ;  /* 0x0000000700087306 */ /* 0x000e700000209400 */
[----:B-1----:R-:W0:Y:S02]  /*13510*/  MUFU.RCP R8, R8 ;  /* 0x0000000800087308 */ /* 0x002e240000001000 */
[----:B0-----:R-:W-:Y:S01]  /*13520*/  VIADD R2, R8, 0xffffffe ;  /* 0x0ffffffe08027836 */ /* 0x001fe20000000000 */
[----:B------:R-:W-:-:S05]  /*13530*/  IABS R8, R4 ;  /* 0x0000000400087213 */ /* 0x000fca0000000000 */
[----:B------:R0:W1:Y:S02]  /*13540*/  F2I.FTZ.U32.TRUNC.NTZ R3, R2 ;  /* 0x0000000200037305 */ /* 0x000064000021f000 */
[----:B0-----:R-:W-:Y:S02]  /*13550*/  IMAD.MOV.U32 R2, RZ, RZ, RZ ;  /* 0x000000ffff027224 */ /* 0x001fe400078e00ff */
[----:B-1----:R-:W-:-:S04]  /*13560*/  IMAD.MOV R10, RZ, RZ, -R3 ;  /* 0x000000ffff0a7224 */ /* 0x002fc800078e0a03 */
[----:B------:R-:W-:Y:S01]  /*13570*/  IMAD R9, R10, R7, RZ ;  /* 0x000000070a097224 */ /* 0x000fe200078e02ff */
[----:B------:R-:W-:-:S03]  /*13580*/  IABS R10, R25 ;  /* 0x00000019000a7213 */ /* 0x000fc60000000000 */
[----:B------:R-:W-:Y:S02]  /*13590*/  IMAD.HI.U32 R3, R3, R9, R2 ;  /* 0x0000000903037227 */ /* 0x000fe400078e0002 */
[----:B------:R-:W0:Y:S02]  /*135a0*/  I2F.RP R9, R5 ;  /* 0x0000000500097306 */ /* 0x000e240000209400 */
[----:B------:R-:W-:Y:S01]  /*135b0*/  IMAD.MOV R11, RZ, RZ, -R10 ;  /* 0x000000ffff0b7224 */ /* 0x000fe200078e0a0a */
[----:B------:R-:W-:Y:S01]  /*135c0*/  IABS R10, R6 ;  /* 0x00000006000a7213 */ /* 0x000fe20000000000 */
[----:B------:R-:W-:-:S04]  /*135d0*/  IMAD.HI.U32 R2, R3, R8, RZ ;  /* 0x0000000803027227 */ /* 0x000fc800078e00ff */
[----:B------:R-:W-:Y:S02]  /*135e0*/  IMAD R8, R2, R11, R8 ;  /* 0x0000000b02087224 */ /* 0x000fe400078e0208 */
[----:B------:R-:W-:-:S03]  /*135f0*/  IMAD.MOV R10, RZ, RZ, -R10 ;  /* 0x000000ffff0a7224 */ /* 0x000fc600078e0a0a */
[----:B------:R-:W-:Y:S01]  /*13600*/  ISETP.GT.U32.AND P1, PT, R7, R8, PT ;  /* 0x000000080700720c */ /* 0x000fe20003f24070 */
[----:B0-----:R-:W0:-:S12]  /*13610*/  MUFU.RCP R9, R9 ;  /* 0x0000000900097308 */ /* 0x001e180000001000 */
[----:B------:R-:W-:Y:S02]  /*13620*/  @!P1 IMAD.IADD R8, R8, 0x1, -R7 ;  /* 0x0000000108089824 */ /* 0x000fe400078e0a07 */
[----:B------:R-:W-:Y:S01]  /*13630*/  @!P1 VIADD R2, R2, 0x1 ;  /* 0x0000000102029836 */ /* 0x000fe20000000000 */
[----:B------:R-:W-:Y:S02]  /*13640*/  ISETP.NE.AND P1, PT, R25, RZ, PT ;  /* 0x000000ff1900720c */ /* 0x000fe40003f25270 */
[----:B------:R-:W-:Y:S01]  /*13650*/  ISETP.GE.U32.AND P0, PT, R8, R7, PT ;  /* 0x000000070800720c */ /* 0x000fe20003f06070 */
[----:B0-----:R-:W-:Y:S01]  /*13660*/  VIADD R3, R9, 0xffffffe ;  /* 0x0ffffffe09037836 */ /* 0x001fe20000000000 */
[----:B------:R-:W-:-:S04]  /*13670*/  LOP3.LUT R7, R4, R25, RZ, 0x3c, !PT ;  /* 0x0000001904077212 */ /* 0x000fc800078e3cff */
[----:B------:R-:W-:Y:S01]  /*13680*/  ISETP.GE.AND P2, PT, R7, RZ, PT ;  /* 0x000000ff0700720c */ /* 0x000fe20003f46270 */
[----:B------:R-:W0:Y:S06]  /*13690*/  F2I.FTZ.U32.TRUNC.NTZ R3, R3 ;  /* 0x0000000300037305 */ /* 0x000e2c000021f000 */
[----:B------:R-:W-:-:S04]  /*136a0*/  @P0 VIADD R2, R2, 0x1 ;  /* 0x0000000102020836 */ /* 0x000fc80000000000 */
[----:B------:R-:W-:-:S04]  /*136b0*/  IMAD.MOV.U32 R9, RZ, RZ, R2 ;  /* 0x000000ffff097224 */ /* 0x000fc800078e0002 */
[----:B------:R-:W-:Y:S01]  /*136c0*/  @!P2 IMAD.MOV R9, RZ, RZ, -R9 ;  /* 0x000000ffff09a224 */ /* 0x000fe200078e0a09 */
[----:B------:R-:W-:Y:S01]  /*136d0*/  @!P1 LOP3.LUT R9, RZ, R25, RZ, 0x33, !PT ;  /* 0x00000019ff099212 */ /* 0x000fe200078e33ff */
[----:B0-----:R-:W-:-:S03]  /*136e0*/  IMAD.MOV R2, RZ, RZ, -R3 ;  /* 0x000000ffff027224 */ /* 0x001fc600078e0a03 */
[----:B------:R-:W-:Y:S01]  /*136f0*/  IABS R8, R9 ;  /* 0x0000000900087213 */ /* 0x000fe20000000000 */
[----:B------:R-:W-:Y:S02]  /*13700*/  IMAD R7, R2, R5, RZ ;  /* 0x0000000502077224 */ /* 0x000fe400078e02ff */
[----:B------:R-:W-:-:S04]  /*13710*/  IMAD.MOV.U32 R2, RZ, RZ, RZ ;  /* 0x000000ffff027224 */ /* 0x000fc800078e00ff */
[----:B------:R-:W-:-:S04]  /*13720*/  IMAD.HI.U32 R2, R3, R7, R2 ;  /* 0x0000000703027227 */ /* 0x000fc800078e0002 */
[----:B------:R-:W-:Y:S02]  /*13730*/  IMAD.MOV.U32 R3, RZ, RZ, R8 ;  /* 0x000000ffff037224 */ /* 0x000fe400078e0008 */
[----:B------:R-:W-:Y:S02]  /*13740*/  IMAD.MOV.U32 R8, RZ, RZ, R10 ;  /* 0x000000ffff087224 */ /* 0x000fe400078e000a */
[----:B------:R-:W-:-:S04]  /*13750*/  IMAD.HI.U32 R2, R2, R3, RZ ;  /* 0x0000000302027227 */ /* 0x000fc800078e00ff */
[----:B------:R-:W-:Y:S01]  /*13760*/  IMAD R8, R2, R8, R3 ;  /* 0x0000000802087224 */ /* 0x000fe200078e0203 */
[----:B------:R-:W-:-:S04]  /*13770*/  LOP3.LUT R3, R9, R6, RZ, 0x3c, !PT ;  /* 0x0000000609037212 */ /* 0x000fc800078e3cff */
[----:B------:R-:W-:Y:S02]  /*13780*/  ISETP.GT.U32.AND P1, PT, R5, R8, PT ;  /* 0x000000080500720c */ /* 0x000fe40003f24070 */
[----:B------:R-:W-:-:S11]  /*13790*/  ISETP.GE.AND P2, PT, R3, RZ, PT ;  /* 0x000000ff0300720c */ /* 0x000fd60003f46270 */
[----:B------:R-:W-:Y:S02]  /*137a0*/  @!P1 IMAD.IADD R8, R8, 0x1, -R5 ;  /* 0x0000000108089824 */ /* 0x000fe400078e0a05 */
[----:B------:R-:W-:Y:S01]  /*137b0*/  @!P1 VIADD R2, R2, 0x1 ;  /* 0x0000000102029836 */ /* 0x000fe20000000000 */
[----:B------:R-:W-:Y:S02]  /*137c0*/  ISETP.NE.AND P1, PT, R6, RZ, PT ;  /* 0x000000ff0600720c */ /* 0x000fe40003f25270 */
[----:B------:R-:W-:Y:S01]  /*137d0*/  ISETP.GE.U32.AND P0, PT, R8, R5, PT ;  /* 0x000000050800720c */ /* 0x000fe20003f06070 */
[----:B------:R-:W-:-:S12]  /*137e0*/  IMAD.MOV R5, RZ, RZ, -R9 ;  /* 0x000000ffff057224 */ /* 0x000fd800078e0a09 */
[----:B------:R-:W-:-:S04]  /*137f0*/  @P0 VIADD R2, R2, 0x1 ;  /* 0x0000000102020836 */ /* 0x000fc80000000000 */
[----:B------:R-:W-:Y:S01]  /*13800*/  @!P2 IMAD.MOV R2, RZ, RZ, -R2 ;  /* 0x000000ffff02a224 */ /* 0x000fe200078e0a02 */
[----:B------:R-:W-:-:S05]  /*13810*/  @!P1 LOP3.LUT R2, RZ, R6, RZ, 0x33, !PT ;  /* 0x00000006ff029212 */ /* 0x000fca00078e33ff */
[----:B------:R-:W-:-:S04]  /*13820*/  IMAD.MOV R3, RZ, RZ, -R2 ;  /* 0x000000ffff037224 */ /* 0x000fc800078e0a02 */
[C---:B------:R-:W-:Y:S02]  /*13830*/  IMAD R26, R6.reuse, R3, R9 ;  /* 0x00000003061a7224 */ /* 0x040fe400078e0209 */
[----:B------:R-:W-:Y:S02]  /*13840*/  IMAD R3, R6, 0x1000000, R2 ;  /* 0x0100000006037824 */ /* 0x000fe400078e0202 */
[----:B------:R-:W-:Y:S02]  /*13850*/  IMAD R2, R25, R5, R4 ;  /* 0x0000000519027224 */ /* 0x000fe400078e0204 */
[----:B------:R-:W-:Y:S01]  /*13860*/  IMAD R26, R26, 0x10000, R3 ;  /* 0x000100001a1a7824 */ /* 0x000fe200078e0203 */
[----:B------:R-:W-:Y:S06]  /*13870*/  BRA `(.L_x_1175) ;  /* 0x0000000000f87947 */ /* 0x000fec0003800000 */
.L_x_1174:
[----:B0-----:R-:W0:Y:S02]  /*13880*/  LDC.64 R2, c[0x0][0xc90] ;  /* 0x00032400ff027b82 */ /* 0x001e240000000a00 */
[----:B0-----:R-:W-:-:S05]  /*13890*/  IMAD.WIDE R2, R27, 0x4, R2 ;  /* 0x000000041b027825 */ /* 0x001fca00078e0202 */
[----:B------:R0:W2:Y:S01]  /*138a0*/  LDG.E R6, desc[UR52][R2.64] ;  /* 0x0000003402067981 */ /* 0x0000a2000c1e1900 */
[----:B------:R-:W-:Y:S01]  /*138b0*/  IABS R11, R4 ;  /* 0x00000004000b7213 */ /* 0x000fe20000000000 */
[----:B0-----:R-:W-:Y:S02]  /*138c0*/  IMAD.MOV.U32 R2, RZ, RZ, RZ ;  /* 0x000000ffff027224 */ /* 0x001fe400078e00ff */
[----:B--2---:R-:W-:-:S05]  /*138d0*/  IMAD R5, R25, R6, RZ ;  /* 0x0000000619057224 */ /* 0x004fca00078e02ff */
[-C--:B------:R-:W-:Y:S02]  /*138e0*/  IABS R10, R5.reuse ;  /* 0x00000005000a7213 */ /* 0x080fe40000000000 */
[----:B------:R-:W-:Y:S02]  /*138f0*/  IABS R12, R5 ;  /* 0x00000005000c7213 */ /* 0x000fe40000000000 */
[----:B------:R-:W0:Y:S08]  /*13900*/  I2F.RP R7, R10 ;  /* 0x0000000a00077306 */ /* 0x000e300000209400 */
[----:B0-----:R-:W0:Y:S02]  /*13910*/  MUFU.RCP R7, R7 ;  /* 0x0000000700077308 */ /* 0x001e240000001000 */
[----:B0-----:R-:W-:-:S06]  /*13920*/  VIADD R8, R7, 0xffffffe ;  /* 0x0ffffffe07087836 */ /* 0x001fcc0000000000 */
[----:B------:R-:W0:Y:S02]  /*13930*/  F2I.FTZ.U32.TRUNC.NTZ R3, R8 ;  /* 0x0000000800037305 */ /* 0x000e24000021f000 */
[----:B0-----:R-:W-:-:S04]  /*13940*/  IMAD.MOV R9, RZ, RZ, -R3 ;  /* 0x000000ffff097224 */ /* 0x001fc800078e0a03 */
[----:B------:R-:W-:-:S04]  /*13950*/  IMAD R9, R9, R10, RZ ;  /* 0x0000000a09097224 */ /* 0x000fc800078e02ff */
[----:B------:R-:W-:-:S04]  /*13960*/  IMAD.HI.U32 R2, R3, R9, R2 ;  /* 0x0000000903027227 */ /* 0x000fc800078e0002 */
[----:B------:R-:W-:Y:S02]  /*13970*/  IMAD.MOV.U32 R9, RZ, RZ, R11 ;  /* 0x000000ffff097224 */ /* 0x000fe400078e000b */
[----:B------:R-:W-:Y:S02]  /*13980*/  IMAD.MOV R3, RZ, RZ, -R12 ;  /* 0x000000ffff037224 */ /* 0x000fe400078e0a0c */
[----:B------:R-:W-:-:S04]  /*13990*/  IMAD.HI.U32 R2, R2, R9, RZ ;  /* 0x0000000902027227 */ /* 0x000fc800078e00ff */
[----:B------:R-:W-:-:S05]  /*139a0*/  IMAD R3, R2, R3, R9 ;  /* 0x0000000302037224 */ /* 0x000fca00078e0209 */
        /* <DEDUP_REMOVED lines=10> */
[----:B------:R-:W-:Y:S02]  /*13a50*/  IMAD R7, R6, R2, RZ ;  /* 0x0000000206077224 */ /* 0x000fe400078e02ff */
[----:B------:R-:W-:Y:S02]  /*13a60*/  IMAD.MOV R2, RZ, RZ, -R2 ;  /* 0x000000ffff027224 */ /* 0x000fe400078e0a02 */
[----:B------:R-:W-:Y:S02]  /*13a70*/  IMAD.MOV R3, RZ, RZ, -R7 ;  /* 0x000000ffff037224 */ /* 0x000fe400078e0a07 */
[----:B------:R-:W-:Y:S02]  /*13a80*/  IMAD R4, R5, R2, R4 ;  /* 0x0000000205047224 */ /* 0x000fe400078e0204 */
[----:B------:R-:W-:Y:S01]  /*13a90*/  IMAD.MOV.U32 R2, RZ, RZ, RZ ;  /* 0x000000ffff027224 */ /* 0x000fe200078e00ff */
[----:B------:R-:W-:Y:S02]  /*13aa0*/  VIADDMNMX R6, R3, UR5, R6, PT ;  /* 0x0000000503067c46 */ /* 0x000fe4000b800106 */
[----:B------:R-:W-:-:S02]  /*13ab0*/  IABS R10, R4 ;  /* 0x00000004000a7213 */ /* 0x000fc40000000000 */
[----:B------:R-:W-:Y:S01]  /*13ac0*/  IABS R8, R6 ;  /* 0x0000000600087213 */ /* 0x000fe20000000000 */
[----:B------:R-:W-:Y:S01]  /*13ad0*/  IMAD.MOV R26, RZ, RZ, -R6 ;  /* 0x000000ffff1a7224 */ /* 0x000fe200078e0a06 */
[----:B------:R-:W-:Y:S02]  /*13ae0*/  IADD3 R7, R7, 0x1000000, R4 ;  /* 0x0100000007077810 */ /* 0x000fe40007ffe004 */
[----:B------:R-:W0:Y:S08]  /*13af0*/  I2F.RP R9, R8 ;  /* 0x0000000800097306 */ /* 0x000e300000209400 */
[----:B0-----:R-:W0:Y:S02]  /*13b00*/  MUFU.RCP R9, R9 ;  /* 0x0000000900097308 */ /* 0x001e240000001000 */
[----:B0-----:R-:W-:-:S06]  /*13b10*/  VIADD R3, R9, 0xffffffe ;  /* 0x0ffffffe09037836 */ /* 0x001fcc0000000000 */
[----:B------:R-:W0:Y:S02]  /*13b20*/  F2I.FTZ.U32.TRUNC.NTZ R3, R3 ;  /* 0x0000000300037305 */ /* 0x000e24000021f000 */
[----:B0-----:R-:W-:-:S04]  /*13b30*/  IMAD.MOV R11, RZ, RZ, -R3 ;  /* 0x000000ffff0b7224 */ /* 0x001fc800078e0a03 */
[----:B------:R-:W-:Y:S01]  /*13b40*/  IMAD R5, R11, R8, RZ ;  /* 0x000000080b057224 */ /* 0x000fe200078e02ff */
[----:B------:R-:W-:-:S03]  /*13b50*/  IABS R11, R6 ;  /* 0x00000006000b7213 */ /* 0x000fc60000000000 */
        /* <DEDUP_REMOVED lines=15> */
[----:B------:R-:W-:-:S07]  /*13c50*/  IMAD R26, R2, R26, R7 ;  /* 0x0000001a021a7224 */ /* 0x000fce00078e0207 */
.L_x_1175:
[----:B------:R-:W-:-:S05]  /*13c60*/  LOP3.LUT R2, RZ, R2, RZ, 0x33, !PT ;  /* 0x00000002ff027212 */ /* 0x000fca00078e33ff */
[----:B------:R-:W-:Y:S01]  /*13c70*/  IMAD.IADD R25, R25, 0x1, R2 ;  /* 0x0000000119197824 */ /* 0x000fe200078e0202 */
[----:B------:R-:W-:Y:S06]  /*13c80*/  BRA `(.L_x_1176) ;  /* 0x00000000000c7947 */ /* 0x000fec0003800000 */
.L_x_1171:
[----:B------:R-:W-:Y:S02]  /*13c90*/  IMAD.MOV.U32 R25, RZ, RZ, RZ ;  /* 0x000000ffff197224 */ /* 0x000fe400078e00ff */
[----:B------:R-:W-:Y:S02]  /*13ca0*/  IMAD.U32 R24, RZ, RZ, UR6 ;  /* 0x00000006ff187e24 */ /* 0x000fe4000f8e00ff */
[----:B------:R-:W-:-:S07]  /*13cb0*/  IMAD.MOV.U32 R26, RZ, RZ, RZ ;  /* 0x000000ffff1a7224 */ /* 0x000fce00078e00ff */
.L_x_1176:
[----:B------:R-:W-:-:S13]  /*13cc0*/  ISETP.NE.AND P0, PT, R0, RZ, PT ;  /* 0x000000ff0000720c */ /* 0x000fda0003f05270 */
[----:B------:R-:W0:Y:S01]  /*13cd0*/  @!P0 S2R R3, SR_CgaCtaId ;  /* 0x0000000000038919 */ /* 0x000e220000008800 */
[----:B------:R-:W-:-:S04]  /*13ce0*/  @!P0 MOV R0, 0x400 ;  /* 0x0000040000008802 */ /* 0x000fc80000000f00 */
[----:B0-----:R-:W-:-:S05]  /*13cf0*/  @!P0 LEA R0, R3, R0, 0x18 ;  /* 0x0000000003008211 */ /* 0x001fca00078ec0ff */
[----:B------:R2:W-:Y:S01]  /*13d00*/  @!P0 STS.128 [R0+0x2d8d0], R24 ;  /* 0x02d8d01800008388 */ /* 0x0005e20000000c00 */
[----:B------:R-:W-:Y:S06]  /*13d10*/  BAR.ARV 0x5, 0x200 ;  /* 0x0148000000007b1d */ /* 0x000fec0000002000 */
.L_x_1169:
        /* <DEDUP_REMOVED lines=18> */
[----:B--2---:R-:W-:-:S04]  /*13e40*/  IMAD.SHL.U32 R0, R6, 0x8, RZ ;  /* 0x0000000806007824 */ /* 0x004fc800078e00ff */
[----:B------:R-:W-:Y:S01]  /*13e50*/  IMAD.SHL.U32 R4, R5, 0x8, RZ ;  /* 0x0000000805047824 */ /* 0x000fe200078e00ff */
[C---:B------:R-:W-:Y:S02]  /*13e60*/  LOP3.LUT R3, R0.reuse, 0x20, RZ, 0xc0, !PT ;  /* 0x0000002000037812 */ /* 0x040fe400078ec0ff */
[----:B0-----:R-:W-:Y:S02]  /*13e70*/  LOP3.LUT R2, R0, 0xd8, RZ, 0xc0, !PT ;  /* 0x000000d800027812 */ /* 0x001fe400078ec0ff */
        /* <DEDUP_REMOVED lines=11> */
.L_x_1291:
[----:B------:R-:W-:Y:S05]  /*13f30*/  YIELD ;  /* 0x0000000000007946 */ /* 0x000fea0003800000 */
[----:B------:R-:W-:Y:S01]  /*13f40*/  ULDC.64 UR4, c[0x0][0xa28] ;  /* 0x00028a0000047ab9 */ /* 0x000fe20000000a00 */
[----:B------:R-:W-:Y:S02]  /*13f50*/  CS2R R8, SRZ ;  /* 0x0000000000087805 */ /* 0x000fe4000001ff00 */
[----:B------:R-:W-:Y:S01]  /*13f60*/  ISETP.NE.U32.AND P0, PT, RZ, UR4, PT ;  /* 0x00000004ff007c0c */ /* 0x000fe2000bf05070 */
[----:B01----:R-:W0:Y:S01]  /*13f70*/  LDC.64 R4, c[0x0][0xa00] ;  /* 0x00028000ff047b82 */ /* 0x003e220000000a00 */
[----:B------:R-:W-:Y:S01]  /*13f80*/  IMAD.MOV.U32 R0, RZ, RZ, RZ ;  /* 0x000000ffff007224 */ /* 0x000fe200078e00ff */
[----:B------:R-:W-:Y:S01]  /*13f90*/  ULDC.64 UR6, c[0x0][0xa08] ;  /* 0x0002820000067ab9 */ /* 0x000fe20000000a00 */
[----:B------:R-:W-:Y:S01]  /*13fa0*/  ISETP.NE.AND.EX P0, PT, RZ, UR5, PT, P0 ;  /* 0x00000005ff007c0c */ /* 0x000fe2000bf05300 */
[----:B------:R-:W-:-:S12]  /*13fb0*/  ULDC.64 UR4, c[0x0][0xa18] ;  /* 0x0002860000047ab9 */ /* 0x000fd80000000a00 */
[----:B----4-:R-:W1:Y:S02]  /*13fc0*/  @P0 LDC.64 R2, c[0x0][0xa28] ;  /* 0x00028a00ff020b82 */ /* 0x010e640000000a00 */
[----:B-1----:R-:W-:-:S05]  /*13fd0*/  @P0 IMAD.WIDE R2, R27, 0x4, R2 ;  /* 0x000000041b020825 */ /* 0x002fca00078e0202 */
[----:B------:R1:W5:Y:S01]  /*13fe0*/  @P0 LDG.E R8, desc[UR52][R2.64] ;  /* 0x0000003402080981 */ /* 0x000362000c1e1900 */
[----:B------:R-:W-:Y:S01]  /*13ff0*/  ISETP.NE.U32.AND P0, PT, RZ, UR4, PT ;  /* 0x00000004ff007c0c */ /* 0x000fe2000bf05070 */
[----:B0-----:R-:W-:Y:S01]  /*14000*/  IMAD.WIDE R4, R27, 0x4, R4 ;  /* 0x000000041b047825 */ /* 0x001fe200078e0204 */
[----:B------:R-:W-:Y:S02]  /*14010*/  ISETP.NE.U32.AND P1, PT, RZ, UR6, PT ;  /* 0x00000006ff007c0c */ /* 0x000fe4000bf25070 */
[----:B------:R-:W-:Y:S01]  /*14020*/  ISETP.NE.AND.EX P2, PT, RZ, UR5, PT, P0 ;  /* 0x00000005ff007c0c */ /* 0x000fe2000bf45300 */
[----:B------:R-:W-:Y:S01]  /*14030*/  ULDC.64 UR4, c[0x0][0xa00] ;  /* 0x0002800000047ab9 */ /* 0x000fe20000000a00 */
[----:B------:R-:W-:Y:S02]  /*14040*/  ISETP.NE.AND.EX P1, PT, RZ, UR7, PT, P1 ;  /* 0x00000007ff007c0c */ /* 0x000fe4000bf25310 */
[----:B------:R-:W-:Y:S01]  /*14050*/  ISETP.NE.U32.AND P0, PT, RZ, UR4, PT ;  /* 0x00000004ff007c0c */ /* 0x000fe2000bf05070 */
[----:B-1----:R-:W0:Y:S03]  /*14060*/  LDC.64 R2, c[0x0][0xa08] ;  /* 0x00028200ff027b82 */ /* 0x002e260000000a00 */
[----:B------:R-:W-:-:S05]  /*14070*/  ISETP.NE.AND.EX P0, PT, RZ, UR5, PT, P0 ;  /* 0x00000005ff007c0c */ /* 0x000fca000bf05300 */
[----:B------:R-:W1:Y:S08]  /*14080*/  @P2 LDC.64 R6, c[0x0][0xa18] ;  /* 0x00028600ff062b82 */ /* 0x000e700000000a00 */
[----:B--2---:R-:W2:Y:S01]  /*14090*/  @P0 LDG.E R0, desc[UR52][R4.64] ;  /* 0x0000003404000981 */ /* 0x004ea2000c1e1900 */
[----:B------:R-:W-:Y:S01]  /*140a0*/  ULDC UR4, c[0x0][0x288] ;  /* 0x0000a20000047ab9 */ /* 0x000fe20000000800 */
[----:B0-----:R-:W-:-:S05]  /*140b0*/  IMAD.WIDE R2, R27, 0x4, R2 ;  /* 0x000000041b027825 */ /* 0x001fca00078e0202 */
[----:B------:R-:W5:Y:S01]  /*140c0*/  @P1 LDG.E R9, desc[UR52][R2.64] ;  /* 0x0000003402091981 */ /* 0x000f62000c1e1900 */
[----:B-1----:R-:W-:-:S03]  /*140d0*/  @P2 IMAD.WIDE R6, R27, 0x4, R6 ;  /* 0x000000041b062825 */ /* 0x002fc600078e0206 */
        /* <DEDUP_REMOVED lines=12> */
[----:B------:R-:W-:Y:S01]  /*141a0*/  IMAD.MOV.U32 R10, RZ, RZ, R0 ;  /* 0x000000ffff0a7224 */ /* 0x000fe200078e0000 */
[----:B---3--:R-:W-:Y:S06]  /*141b0*/  @P2 BRA `(.L_x_1178) ;  /* 0x0000000000142947 */ /* 0x008fec0003800000 */
[----:B------:R-:W-:Y:S05]  /*141c0*/  @!P0 BRA `(.L_x_1178) ;  /* 0x0000000000108947 */ /* 0x000fea0003800000 */
[----:B------:R-:W2:Y:S04]  /*141d0*/  LDG.E R7, desc[UR52][R4.64] ;  /* 0x0000003404077981 */ /* 0x000ea8000c1e1900 */
[----:B0-----:R-:W2:Y:S02]  /*141e0*/  LDG.E R0, desc[UR52][R4.64+0x4] ;  /* 0x0000043404007981 */ /* 0x001ea4000c1e1900 */
[----:B--2---:R-:W-:-:S05]  /*141f0*/  IMAD.IADD R10, R0, 0x1, -R7 ;  /* 0x00000001000a7824 */ /* 0x004fca00078e0a07 */
[----:B------:R1:W-:Y:S02]  /*14200*/  STL [R1+0xc], R10 ;  /* 0x00000c0a01007387 */ /* 0x0003e40000100800 */
.L_x_1178:
[----:B------:R-:W-:Y:S01]  /*14210*/  ULDC.64 UR4, c[0x0][0xa20] ;  /* 0x0002880000047ab9 */ /* 0x000fe20000000a00 */
[C---:B0-----:R-:W-:Y:S02]  /*14220*/  LOP3.LUT R0, R26.reuse, 0xff000000, RZ, 0xc0, !PT ;  /* 0xff0000001a007812 */ /* 0x041fe400078ec0ff */
[----:B------:R-:W-:Y:S02]  /*14230*/  ISETP.NE.U32.AND P0, PT, RZ, UR4, PT ;  /* 0x00000004ff007c0c */ /* 0x000fe4000bf05070 */
[----:B------:R-:W-:Y:S02]  /*14240*/  SHF.R.U32.HI R5, RZ, 0x8, R0 ;  /* 0x00000008ff057819 */ /* 0x000fe40000011600 */
[----:B------:R-:W-:Y:S02]  /*14250*/  ISETP.NE.AND.EX P0, PT, RZ, UR5, PT, P0 ;  /* 0x00000005ff007c0c */ /* 0x000fe4000bf05300 */
[C---:B------:R-:W-:Y:S02]  /*14260*/  LOP3.LUT R0, R26.reuse, 0xff0000, RZ, 0xc0, !PT ;  /* 0x00ff00001a007812 */ /* 0x040fe400078ec0ff */
[----:B------:R-:W-:Y:S01]  /*14270*/  LOP3.LUT R16, R26, 0xffff, RZ, 0xc0, !PT ;  /* 0x0000ffff1a107812 */ /* 0x000fe200078ec0ff */
[----:B-----5:R-:W-:Y:S01]  /*14280*/  IMAD.IADD R26, R9, 0x1, R8 ;  /* 0x00000001091a7824 */ /* 0x020fe200078e0208 */
[----:B------:R-:W-:-:S07]  /*14290*/  LEA.HI R0, R0, R5, RZ, 0x10 ;  /* 0x0000000500007211 */ /* 0x000fce00078f80ff */
[----:B------:R-:W-:Y:S05]  /*142a0*/  @!P0 BRA `(.L_x_1179) ;  /* 0x0000000000108947 */ /* 0x000fea0003800000 */
[----:B------:R-:W0:Y:S02]  /*142b0*/  LDC.64 R2, c[0x0][0xa20] ;  /* 0x00028800ff027b82 */ /* 0x000e240000000a00 */
[----:B0-----:R-:W-:-:S05]  /*142c0*/  IMAD.WIDE R2, R27, 0x4, R2 ;  /* 0x000000041b027825 */ /* 0x001fca00078e0202 */
[----:B------:R0:W5:Y:S01]  /*142d0*/  LDG.E R6, desc[UR52][R2.64] ;  /* 0x0000003402067981 */ /* 0x000162000c1e1900 */
[----:B------:R-:W-:Y:S05]  /*142e0*/  BRA `(.L_x_1180) ;  /* 0x0000000000107947 */ /* 0x000fea0003800000 */
.L_x_1179:
[----:B------:R-:W-:Y:S05]  /*142f0*/  @!P1 BRA `(.L_x_1180) ;  /* 0x00000000000c9947 */ /* 0x000fea0003800000 */
[----:B------:R-:W2:Y:S04]  /*14300*/  LDG.E R5, desc[UR52][R2.64] ;  /* 0x0000003402057981 */ /* 0x000ea8000c1e1900 */
[----:B------:R-:W2:Y:S02]  /*14310*/  LDG.E R6, desc[UR52][R2.64+0x4] ;  /* 0x0000043402067981 */ /* 0x000ea4000c1e1900 */
[----:B--2---:R-:W-:-:S07]  /*14320*/  IMAD.IADD R6, R6, 0x1, -R5 ;  /* 0x0000000106067824 */ /* 0x004fce00078e0a05 */
.L_x_1180:
[----:B0-----:R-:W0:Y:S01]  /*14330*/  LDC R2, c[0x0][0x448] ;  /* 0x00011200ff027b82 */ /* 0x001e220000000800 */
[----:B------:R-:W-:Y:S02]  /*14340*/  IMAD R11, R25, 0xc0, RZ ;  /* 0x000000c0190b7824 */ /* 0x000fe400078e02ff */
[----:B-----5:R-:W-:Y:S02]  /*14350*/  IMAD.IADD R6, R6, 0x1, -R8 ;  /* 0x0000000106067824 */ /* 0x020fe400078e0a08 */
[----:B------:R-:W-:Y:S01]  /*14360*/  VIADD R7, R11, 0xbf ;  /* 0x000000bf0b077836 */ /* 0x000fe20000000000 */
[----:B------:R2:W-:Y:S01]  /*14370*/  STL [R1+0x8], R11 ;  /* 0x0000080b01007387 */ /* 0x0005e20000100800 */
[----:B0-----:R-:W-:-:S13]  /*14380*/  ISETP.NE.AND P1, PT, R2, 0x1, PT ;  /* 0x000000010200780c */ /* 0x001fda0003f25270 */
[----:B------:R-:W0:Y:S08]  /*14390*/  @P1 LDC R4, c[0x0][0x44c] ;  /* 0x00011300ff041b82 */ /* 0x000e300000000800 */
[----:B------:R-:W3:Y:S01]  /*143a0*/  @P1 LDC R2, c[0x0][0x450] ;  /* 0x00011400ff021b82 */ /* 0x000ee20000000800 */
[----:B0-----:R-:W-:-:S05]  /*143b0*/  @P1 IMAD.HI.U32 R3, R7, R4, RZ ;  /* 0x0000000407031227 */ /* 0x001fca00078e00ff */
[----:B---3--:R-:W-:Y:S01]  /*143c0*/  @P1 SHF.R.U32.HI R7, RZ, R2, R3 ;  /* 0x00000002ff071219 */ /* 0x008fe20000011603 */
[----:B------:R-:W-:-:S05]  /*143d0*/  VIADD R2, R6, 0x7f ;  /* 0x0000007f06027836 */ /* 0x000fca0000000000 */
[----:B------:R-:W-:-:S04]  /*143e0*/  SHF.R.S32.HI R3, RZ, 0x1f, R2 ;  /* 0x0000001fff037819 */ /* 0x000fc80000011402 */
[----:B------:R-:W-:Y:S02]  /*143f0*/  LEA.HI R4, R3, R2, RZ, 0x7 ;  /* 0x0000000203047211 */ /* 0x000fe400078f38ff */
[----:B------:R-:W-:Y:S02]  /*14400*/  IADD3 R2, R6, 0x1, -R10 ;  /* 0x0000000106027810 */ /* 0x000fe40007ffe80a */
[----:B------:R-:W-:-:S03]  /*14410*/  SHF.R.S32.HI R9, RZ, 0x7, R4 ;  /* 0x00000007ff097819 */ /* 0x000fc60000011404 */
[----:B------:R-:W-:Y:S02]  /*14420*/  IMAD.IADD R7, R2, 0x1, R7 ;  /* 0x0000000102077824 */ /* 0x000fe400078e0207 */
[----:B------:R-:W0:Y:S01]  /*14430*/  LDC.64 R2, c[0x0][0x9e0] ;  /* 0x00027800ff027b82 */ /* 0x000e220000000a00 */
[----:B------:R2:W-:Y:S01]  /*14440*/  STL [R1+0x40], R9 ;  /* 0x0000400901007387 */ /* 0x0005e20000100800 */
[----:B0-----:R-:W-:Y:S01]  /*14450*/  ISETP.GE.AND P2, PT, R3, 0x1, PT ;  /* 0x000000010300780c */ /* 0x001fe20003f46270 */
[----:B------:R-:W-:-:S12]  /*14460*/  IMAD.IADD R2, R7, 0x1, R2 ;  /* 0x0000000107027824 */ /* 0x000fd800078e0202 */
[----:B--2---:R-:W-:Y:S05]  /*14470*/  @!P2 BRA `(.L_x_1181) ;  /* 0x000000000048a947 */ /* 0x004fea0003800000 */
[C---:B------:R-:W-:Y:S01]  /*14480*/  ISETP.GT.AND P0, PT, R7.reuse, RZ, PT ;  /* 0x000000ff0700720c */ /* 0x040fe20003f04270 */
[----:B------:R-:W-:Y:S01]  /*14490*/  BSSY B0, `(.L_x_1182) ;  /* 0x000000e000007945 */ /* 0x000fe20003800000 */
[----:B------:R-:W-:-:S11]  /*144a0*/  VIADD R8, R7, 0xffffffff ;  /* 0xffffffff07087836 */ /* 0x000fd60000000000 */
[----:B------:R-:W-:Y:S05]  /*144b0*/  @P0 BRA `(.L_x_1183) ;  /* 0x00000000001c0947 */ /* 0x000fea0003800000 */
[----:B------:R-:W-:Y:S01]  /*144c0*/  ISETP.NE.AND P0, PT, R3, 0x1, PT ;  /* 0x000000010300780c */ /* 0x000fe20003f05270 */
[----:B------:R-:W-:-:S12]  /*144d0*/  IMAD.MOV R7, RZ, RZ, -R7 ;  /* 0x000000ffff077224 */ /* 0x000fd800078e0a07 */
[----:B------:R-:W0:Y:S02]  /*144e0*/  @P0 LDC.64 R4, c[0x0][0x9e8] ;  /* 0x00027a00ff040b82 */ /* 0x000e240000000a00 */
[----:B0-----:R-:W-:-:S05]  /*144f0*/  @P0 IMAD.HI.U32 R4, R7, R4, RZ ;  /* 0x0000000407040227 */ /* 0x001fca00078e00ff */
[----:B------:R-:W-:-:S04]  /*14500*/  @P0 SHF.R.U32.HI R7, RZ, R5, R4 ;  /* 0x00000005ff070219 */ /* 0x000fc80000011604 */
[----:B------:R-:W-:Y:S01]  /*14510*/  LOP3.LUT R8, RZ, R7, RZ, 0x33, !PT ;  /* 0x00000007ff087212 */ /* 0x000fe200078e33ff */
[----:B------:R-:W-:Y:S06]  /*14520*/  BRA `(.L_x_1184) ;  /* 0x0000000000107947 */ /* 0x000fec0003800000 */
.L_x_1183:
[----:B------:R-:W-:-:S13]  /*14530*/  ISETP.NE.AND P0, PT, R3, 0x1, PT ;  /* 0x000000010300780c */ /* 0x000fda0003f05270 */
[----:B------:R-:W0:Y:S02]  /*14540*/  @P0 LDC.64 R4, c[0x0][0x9e8] ;  /* 0x00027a00ff040b82 */ /* 0x000e240000000a00 */
[----:B0-----:R-:W-:-:S05]  /*14550*/  @P0 IMAD.HI.U32 R4, R8, R4, RZ ;  /* 0x0000000408040227 */ /* 0x001fca00078e00ff */
[----:B------:R-:W-:-:S07]  /*14560*/  @P0 SHF.R.U32.HI R8, RZ, R5, R4 ;  /* 0x00000005ff080219 */ /* 0x000fce0000011604 */
.L_x_1184:
[----:B------:R-:W-:Y:S05]  /*14570*/  BSYNC B0 ;  /* 0x0000000000007941 */ /* 0x000fea0003800000 */
.L_x_1182:
[----:B------:R-:W-:-:S05]  /*14580*/  IMAD R5, R8, R3, R3 ;  /* 0x0000000308057224 */ /* 0x000fca00078e0203 */
[----:B------:R-:W-:-:S07]  /*14590*/  VIMNMX R2, R2, R5, PT ;  /* 0x0000000502027248 */ /* 0x000fce0003fe0100 */
.L_x_1181:
[----:B------:R-:W0:Y:S01]  /*145a0*/  @P1 LDC R7, c[0x0][0x44c] ;  /* 0x00011300ff071b82 */ /* 0x000e220000000800 */
[----:B------:R-:W-:Y:S01]  /*145b0*/  IMAD.MOV.U32 R5, RZ, RZ, R11 ;  /* 0x000000ffff057224 */ /* 0x000fe200078e000b */
[----:B------:R-:W-:Y:S01]  /*145c0*/  ULDC UR4, c[0x0][0x9dc] ;  /* 0x0002770000047ab9 */ /* 0x000fe20000000800 */
[----:B------:R-:W-:-:S05]  /*145d0*/  VIADD R2, R2, 0x7f ;  /* 0x0000007f02027836 */ /* 0x000fca0000000000 */
[----:B------:R-:W2:Y:S01]  /*145e0*/  @P1 LDC R4, c[0x0][0x450] ;  /* 0x00011400ff041b82 */ /* 0x000ea20000000800 */
[----:B0-----:R-:W-:-:S05]  /*145f0*/  @P1 IMAD.HI.U32 R7, R11, R7, RZ ;  /* 0x000000070b071227 */ /* 0x001fca00078e00ff */
[----:B--2---:R-:W-:-:S04]  /*14600*/  @P1 SHF.R.U32.HI R5, RZ, R4, R7 ;  /* 0x00000004ff051219 */ /* 0x004fc80000011607 */
[----:B------:R-:W-:Y:S02]  /*14610*/  IADD3 R7, R5, R6, -R10 ;  /* 0x0000000605077210 */ /* 0x000fe40007ffe80a */
[----:B------:R-:W-:-:S04]  /*14620*/  SHF.R.S32.HI R5, RZ, 0x1f, R2 ;  /* 0x0000001fff057819 */ /* 0x000fc80000011402 */
[----:B------:R-:W-:Y:S01]  /*14630*/  LEA.HI R5, R5, R2, RZ, 0x7 ;  /* 0x0000000205057211 */ /* 0x000fe200078f38ff */
[----:B------:R-:W-:-:S03]  /*14640*/  VIADD R2, R7, -UR4 ;  /* 0x8000000407027c36 */ /* 0x000fc60008000000 */
[----:B------:R-:W-:-:S04]  /*14650*/  SHF.R.S32.HI R4, RZ, 0x7, R5 ;  /* 0x00000007ff047819 */ /* 0x000fc80000011405 */
[----:B------:R-:W-:Y:S01]  /*14660*/  VIMNMX R6, R9, R4, PT ;  /* 0x0000000409067248 */ /* 0x000fe20003fe0100 */
[----:B------:R0:W-:Y:S01]  /*14670*/  STL [R1+0x3c], R4 ;  /* 0x00003c0401007387 */ /* 0x0001e20000100800 */
[----:B------:R-:W-:Y:S05]  /*14680*/  @!P2 BRA `(.L_x_1185) ;  /* 0x000000000044a947 */ /* 0x000fea0003800000 */
[----:B------:R-:W-:Y:S01]  /*14690*/  ISETP.GT.AND P0, PT, R7, -0x1, PT ;  /* 0xffffffff0700780c */ /* 0x000fe20003f04270 */
[----:B------:R-:W-:-:S12]  /*146a0*/  BSSY B0, `(.L_x_1186) ;  /* 0x000000d000007945 */ /* 0x000fd80003800000 */
[----:B------:R-:W-:Y:S05]  /*146b0*/  @P0 BRA `(.L_x_1187) ;  /* 0x00000000001c0947 */ /* 0x000fea0003800000 */
[----:B------:R-:W-:Y:S02]  /*146c0*/  ISETP.NE.AND P0, PT, R3, 0x1, PT ;  /* 0x000000010300780c */ /* 0x000fe40003f05270 */
[----:B------:R-:W-:-:S11]  /*146d0*/  LOP3.LUT R7, RZ, R7, RZ, 0x33, !PT ;  /* 0x00000007ff077212 */ /* 0x000fd600078e33ff */
[----:B0-----:R-:W0:Y:S02]  /*146e0*/  @P0 LDC.64 R4, c[0x0][0x9e8] ;  /* 0x00027a00ff040b82 */ /* 0x001e240000000a00 */
[----:B0-----:R-:W-:-:S05]  /*146f0*/  @P0 IMAD.HI.U32 R4, R7, R4, RZ ;  /* 0x0000000407040227 */ /* 0x001fca00078e00ff */
[----:B------:R-:W-:-:S04]  /*14700*/  @P0 SHF.R.U32.HI R7, RZ, R5, R4 ;  /* 0x00000005ff070219 */ /* 0x000fc80000011604 */
[----:B------:R-:W-:Y:S01]  /*14710*/  LOP3.LUT R7, RZ, R7, RZ, 0x33, !PT ;  /* 0x00000007ff077212 */ /* 0x000fe200078e33ff */
[----:B------:R-:W-:Y:S06]  /*14720*/  BRA `(.L_x_1188) ;  /* 0x0000000000107947 */ /* 0x000fec0003800000 */
.L_x_1187:
[----:B------:R-:W-:-:S13]  /*14730*/  ISETP.NE.AND P0, PT, R3, 0x1, PT ;  /* 0x000000010300780c */ /* 0x000fda0003f05270 */
[----:B0-----:R-:W0:Y:S02]  /*14740*/  @P0 LDC.64 R4, c[0x0][0x9e8] ;  /* 0x00027a00ff040b82 */ /* 0x001e240000000a00 */
[----:B0-----:R-:W-:-:S05]  /*14750*/  @P0 IMAD.HI.U32 R4, R7, R4, RZ ;  /* 0x0000000407040227 */ /* 0x001fca00078e00ff */
[----:B------:R-:W-:-:S07]  /*14760*/  @P0 SHF.R.U32.HI R7, RZ, R5, R4 ;  /* 0x00000005ff070219 */ /* 0x000fce0000011604 */
.L_x_1188:
[----:B------:R-:W-:Y:S05]  /*14770*/  BSYNC B0 ;  /* 0x0000000000007941 */ /* 0x000fea0003800000 */
.L_x_1186:
[----:B------:R-:W-:-:S05]  /*14780*/  IMAD R3, R7, R3, RZ ;  /* 0x0000000307037224 */ /* 0x000fca00078e02ff */
[----:B------:R-:W-:-:S07]  /*14790*/  VIMNMX R2, R2, R3, !PT ;  /* 0x0000000302027248 */ /* 0x000fce0007fe0100 */
.L_x_1185:
[----:B------:R-:W-:Y:S01]  /*147a0*/  SHF.R.S32.HI R3, RZ, 0x1f, R2 ;  /* 0x0000001fff037819 */ /* 0x000fe20000011402 */
[----:B------:R-:W-:Y:S01]  /*147b0*/  IMAD.MOV.U32 R5, RZ, RZ, RZ ;  /* 0x000000ffff057224 */ /* 0x000fe200078e00ff */
[----:B0-----:R-:W-:Y:S01]  /*147c0*/  SHF.R.U32.HI R4, RZ, 0x10, R0 ;  /* 0x00000010ff047819 */ /* 0x001fe20000011600 */
[----:B------:R-:W-:Y:S01]  /*147d0*/  BSSY B0, `(.L_x_1189) ;  /* 0x0000029000007945 */ /* 0x000fe20003800000 */
[----:B------:R-:W-:Y:S01]  /*147e0*/  LEA.HI R3, R3, R2, RZ, 0x7 ;  /* 0x0000000203037211 */ /* 0x000fe200078f38ff */
[----:B------:R-:W-:Y:S01]  /*147f0*/  IMAD.MOV.U32 R12, RZ, RZ, R5 ;  /* 0x000000ffff0c7224 */ /* 0x000fe200078e0005 */
[----:B------:R-:W-:Y:S02]  /*14800*/  ISETP.NE.AND P0, PT, R4, RZ, PT ;  /* 0x000000ff0400720c */ /* 0x000fe40003f05270 */
[----:B------:R-:W-:Y:S02]  /*14810*/  SHF.R.S32.HI R3, RZ, 0x7, R3 ;  /* 0x00000007ff037819 */ /* 0x000fe40000011403 */
[----:B-1----:R-:W-:-:S02]  /*14820*/  LOP3.LUT R10, R0, 0xff, RZ, 0xc0, !PT ;  /* 0x000000ff000a7812 */ /* 0x002fc400078ec0ff */
[----:B------:R-:W-:-:S04]  /*14830*/  VIMNMX R11, RZ, R3, !PT ;  /* 0x00000003ff0b7248 */ /* 0x000fc80007fe0100 */
[----:B------:R-:W-:Y:S01]  /*14840*/  ISETP.GT.AND P1, PT, R6, R11, PT ;  /* 0x0000000b0600720c */ /* 0x000fe20003f24270 */
[----:B------:R0:W-:Y:S02]  /*14850*/  STL [R1+0x14], R11 ;  /* 0x0000140b01007387 */ /* 0x0001e40000100800 */
[----:B------:R-:W1:Y:S02]  /*14860*/  @!P0 LDC R4, c[0x0][0x9f0] ;  /* 0x00027c00ff048b82 */ /* 0x000e640000000800 */
[----:B------:R0:W-:Y:S04]  /*14870*/  STL [R1+0x18], R5 ;  /* 0x0000180501007387 */ /* 0x0001e80000100800 */
[----:B------:R0:W-:Y:S04]  /*14880*/  STL [R1+0x30], R10 ;  /* 0x0000300a01007387 */ /* 0x0001e80000100800 */
[----:B------:R-:W-:Y:S05]  /*14890*/  @!P1 BRA `(.L_x_1190) ;  /* 0x0000000000709947 */ /* 0x000fea0003800000 */
[-C--:B-1----:R-:W-:Y:S02]  /*148a0*/  IABS R0, R4.reuse ;  /* 0x0000000400007213 */ /* 0x082fe40000000000 */
[----:B------:R-:W-:Y:S02]  /*148b0*/  IABS R7, R4 ;  /* 0x0000000400077213 */ /* 0x000fe40000000000 */
[----:B------:R-:W1:Y:S03]  /*148c0*/  I2F.RP R8, R0 ;  /* 0x0000000000087306 */ /* 0x000e660000209400 */
[----:B------:R-:W-:-:S05]  /*148d0*/  IMAD.MOV R7, RZ, RZ, -R7 ;  /* 0x000000ffff077224 */ /* 0x000fca00078e0a07 */
[----:B-1----:R-:W1:Y:S02]  /*148e0*/  MUFU.RCP R8, R8 ;  /* 0x0000000800087308 */ /* 0x002e640000001000 */
[----:B-1----:R-:W-:-:S06]  /*148f0*/  VIADD R9, R8, 0xffffffe ;  /* 0x0ffffffe08097836 */ /* 0x002fcc0000000000 */
[----:B------:R-:W1:Y:S02]  /*14900*/  F2I.FTZ.U32.TRUNC.NTZ R3, R9 ;  /* 0x0000000900037305 */ /* 0x000e64000021f000 */
[----:B-1----:R-:W-:-:S04]  /*14910*/  IMAD.MOV R2, RZ, RZ, -R3 ;  /* 0x000000ffff027224 */ /* 0x002fc800078e0a03 */
[----:B0-----:R-:W-:Y:S02]  /*14920*/  IMAD R5, R2, R0, RZ ;  /* 0x0000000002057224 */ /* 0x001fe400078e02ff */
[----:B------:R-:W-:-:S04]  /*14930*/  IMAD.MOV.U32 R2, RZ, RZ, RZ ;  /* 0x000000ffff027224 */ /* 0x000fc800078e00ff */
[----:B------:R-:W-:Y:S01]  /*14940*/  IMAD.HI.U32 R5, R3, R5, R2 ;  /* 0x0000000503057227 */ /* 0x000fe200078e0002 */
[----:B------:R-:W-:-:S05]  /*14950*/  IADD3 R3, R4, -0x1, R6 ;  /* 0xffffffff04037810 */ /* 0x000fca0007ffe006 */
[----:B------:R-:W-:-:S05]  /*14960*/  IMAD.IADD R3, R3, 0x1, -R11 ;  /* 0x0000000103037824 */ /* 0x000fca00078e0a0b */
        /* <DEDUP_REMOVED lines=15> */
.L_x_1190:
[----:B------:R-:W-:Y:S05]  /*14a60*/  BSYNC B0 ;  /* 0x0000000000007941 */ /* 0x000fea0003800000 */
.L_x_1189:
[----:B------:R-:W-:Y:S01]  /*14a70*/  IMAD.MOV.U32 R0, RZ, RZ, R12 ;  /* 0x000000ffff007224 */ /* 0x000fe200078e000c */
[----:B------:R-:W-:Y:S03]  /*14a80*/  BSSY B7, `(.L_x_1191) ;  /* 0x0000420000077945 */ /* 0x000fe60003800000 */
[----:B------:R-:W-:-:S05]  /*14a90*/  IMAD R29, R10, R0, R11 ;  /* 0x000000000a1d7224 */ /* 0x000fca00078e020b */
[----:B------:R-:W-:-:S04]  /*14aa0*/  VIADDMNMX R22, R29, R0, R6, PT ;  /* 0x000000001d167246 */ /* 0x000fc80003800106 */
[----:B------:R-:W-:Y:S01]  /*14ab0*/  ISETP.GT.AND P0, PT, R22, R29, PT ;  /* 0x0000001d1600720c */ /* 0x000fe20003f04270 */
[----:B------:R3:W-:-:S12]  /*14ac0*/  STL [R1+0x1c], R22 ;  /* 0x00001c1601007387 */ /* 0x0007d80000100800 */
[----:B---3--:R-:W-:Y:S05]  /*14ad0*/  @P0 BRA `(.L_x_1192) ;  /* 0x0000000000440947 */ /* 0x008fea0003800000 */
[----:B------:R-:W3:Y:S02]  /*14ae0*/  S2R R0, SR_TID.X ;  /* 0x0000000000007919 */ /* 0x000ee40000002100 */
[----:B---3--:R-:W-:-:S04]  /*14af0*/  LOP3.LUT R0, R0, 0x7f, RZ, 0xc0, !PT ;  /* 0x0000007f00007812 */ /* 0x008fc800078ec0ff */
[----:B------:R-:W-:-:S13]  /*14b00*/  ISETP.NE.AND P0, PT, R0, RZ, PT ;  /* 0x000000ff0000720c */ /* 0x000fda0003f05270 */
[----:B------:R-:W-:Y:S05]  /*14b10*/  @P0 BRA `(.L_x_1193) ;  /* 0x0000004000580947 */ /* 0x000fea0003800000 */
[----:B0-----:R-:W0:Y:S01]  /*14b20*/  S2R R5, SR_LANEID ;  /* 0x0000000000057919 */ /* 0x001e220000000000 */
[----:B------:R-:W-:Y:S01]  /*14b30*/  VOTEU.ANY UR4, UPT, PT ;  /* 0x0000000000047886 */ /* 0x000fe200038e0100 */
[----:B------:R-:W3:Y:S01]  /*14b40*/  LDC.64 R2, c[0x0][0xc60] ;  /* 0x00031800ff027b82 */ /* 0x000ee20000000a00 */
[----:B------:R-:W0:Y:S02]  /*14b50*/  FLO.U32 R0, UR4 ;  /* 0x0000000400007d00 */ /* 0x000e2400080e0000 */
[----:B0-----:R-:W-:-:S06]  /*14b60*/  ISETP.EQ.U32.AND P0, PT, R0, R5, PT ;  /* 0x000000050000720c */ /* 0x001fcc0003f02070 */
[----:B------:R-:W3:Y:S07]  /*14b70*/  POPC R5, UR4 ;  /* 0x0000000400057d09 */ /* 0x000eee0008000000 */
[----:B---3--:R-:W3:Y:S01]  /*14b80*/  @P0 ATOMG.E.ADD.STRONG.GPU PT, R3, desc[UR52][R2.64], R5 ;  /* 0x00000005020309a8 */ /* 0x008ee200081ee1f4 */
[----:B-1----:R-:W0:Y:S02]  /*14b90*/  S2R R4, SR_LTMASK ;  /* 0x0000000000047919 */ /* 0x002e240000003900 */
[----:B0-----:R-:W-:-:S04]  /*14ba0*/  LOP3.LUT R4, R4, UR4, RZ, 0xc0, !PT ;  /* 0x0000000404047c12 */ /* 0x001fc8000f8ec0ff */
[----:B------:R-:W0:Y:S01]  /*14bb0*/  POPC R7, R4 ;  /* 0x0000000400077309 */ /* 0x000e220000000000 */
[----:B---3--:R-:W0:Y:S02]  /*14bc0*/  SHFL.IDX PT, R0, R3, R0, 0x1f ;  /* 0x00001f0003007589 */ /* 0x008e2400000e0000 */
[----:B0-----:R-:W-:Y:S01]  /*14bd0*/  IADD3 R24, R0, UR37, R7 ;  /* 0x0000002500187c10 */ /* 0x001fe2000fffe007 */
[----:B------:R-:W-:Y:S06]  /*14be0*/  BRA `(.L_x_1193) ;  /* 0x0000004000247947 */ /* 0x000fec0003800000 */
.L_x_1192:
        /* <DEDUP_REMOVED lines=8> */
[----:B-1----:R-:W-:Y:S02]  /*14c70*/  IMAD.U32 R4, RZ, RZ, UR6 ;  /* 0x00000006ff047e24 */ /* 0x002fe4000f8e00ff */
[----:B------:R-:W1:Y:S01]  /*14c80*/  LDC.64 R2, c[0x4][R2] ;  /* 0x0100000002027b82 */ /* 0x000e620000000a00 */
[----:B0-----:R-:W-:Y:S02]  /*14c90*/  IMAD.U32 R5, RZ, RZ, UR7 ;  /* 0x00000007ff057e24 */ /* 0x001fe4000f8e00ff */
[----:B------:R-:W-:Y:S02]  /*14ca0*/  IMAD.U32 R6, RZ, RZ, UR8 ;  /* 0x00000008ff067e24 */ /* 0x000fe4000f8e00ff */
[----:B------:R-:W-:-:S02]  /*14cb0*/  IMAD.U32 R7, RZ, RZ, UR9 ;  /* 0x00000009ff077e24 */ /* 0x000fc4000f8e00ff */
[----:B------:R-:W-:Y:S02]  /*14cc0*/  IMAD.U32 R10, RZ, RZ, UR4 ;  /* 0x00000004ff0a7e24 */ /* 0x000fe4000f8e00ff */
[----:B------:R-:W-:Y:S02]  /*14cd0*/  IMAD.U32 R11, RZ, RZ, UR5 ;  /* 0x00000005ff0b7e24 */ /* 0x000fe4000f8e00ff */
[----:B------:R-:W-:Y:S02]  /*14ce0*/  IMAD.MOV.U32 R8, RZ, RZ, 0x70 ;  /* 0x00000070ff087424 */ /* 0x000fe400078e00ff */
[----:B--2---:R-:W-:Y:S02]  /*14cf0*/  IMAD.MOV.U32 R12, RZ, RZ, 0x1 ;  /* 0x00000001ff0c7424 */ /* 0x004fe400078e00ff */
[----:B------:R-:W-:-:S07]  /*14d00*/  IMAD.MOV.U32 R13, RZ, RZ, RZ ;  /* 0x000000ffff0d7224 */ /* 0x000fce00078e00ff */
[----:B------:R-:W-:-:S07]  /*14d10*/  LEPC R20, `(.L_x_1195) ;  /* 0x000000001014794e */ /* 0x000fce0000000000 */
[----:B-1----:R-:W-:Y:S05]  /*14d20*/  CALL.ABS.NOINC R2 ;  /* 0x0000000002007343 */ /* 0x002fea0003c00000 */
.L_x_1195:
[----:B------:R-:W-:Y:S05]  /*14d30*/  BSYNC B6 ;  /* 0x0000000000067941 */ /* 0x000fea0003800000 */
.L_x_1194:
        /* <DEDUP_REMOVED lines=9> */
[----:B-1----:R-:W-:Y:S02]  /*14dd0*/  IMAD.U32 R4, RZ, RZ, UR6 ;  /* 0x00000006ff047e24 */ /* 0x002fe4000f8e00ff */
[----:B0-----:R-:W-:Y:S02]  /*14de0*/  IMAD.U32 R5, RZ, RZ, UR7 ;  /* 0x00000007ff057e24 */ /* 0x001fe4000f8e00ff */
[----:B------:R-:W-:Y:S02]  /*14df0*/  IMAD.U32 R6, RZ, RZ, UR8 ;  /* 0x00000008ff067e24 */ /* 0x000fe4000f8e00ff */
[----:B------:R-:W-:-:S02]  /*14e00*/  IMAD.U32 R7, RZ, RZ, UR9 ;  /* 0x00000009ff077e24 */ /* 0x000fc4000f8e00ff */
[----:B------:R-:W-:Y:S02]  /*14e10*/  IMAD.U32 R10, RZ, RZ, UR4 ;  /* 0x00000004ff0a7e24 */ /* 0x000fe4000f8e00ff */
[----:B------:R-:W-:Y:S02]  /*14e20*/  IMAD.U32 R11, RZ, RZ, UR5 ;  /* 0x00000005ff0b7e24 */ /* 0x000fe4000f8e00ff */
[----:B------:R-:W-:Y:S02]  /*14e30*/  IMAD.MOV.U32 R8, RZ, RZ, 0x70 ;  /* 0x00000070ff087424 */ /* 0x000fe400078e00ff */
[----:B--2---:R-:W-:Y:S02]  /*14e40*/  IMAD.MOV.U32 R12, RZ, RZ, 0x1 ;  /* 0x00000001ff0c7424 */ /* 0x004fe400078e00ff */
[----:B---3--:R-:W-:-:S07]  /*14e50*/  IMAD.MOV.U32 R13, RZ, RZ, RZ ;  /* 0x000000ffff0d7224 */ /* 0x008fce00078e00ff */
[----:B------:R-:W-:-:S07]  /*14e60*/  LEPC R20, `(.L_x_1198) ;  /* 0x000000001014794e */ /* 0x000fce0000000000 */
[----:B----4-:R-:W-:Y:S05]  /*14e70*/  CALL.ABS.NOINC R2 ;  /* 0x0000000002007343 */ /* 0x010fea0003c00000 */
.L_x_1198:
        /* <DEDUP_REMOVED lines=15> */
.L_x_1197:
[----:B------:R-:W-:Y:S05]  /*14f70*/  BSYNC B6 ;  /* 0x0000000000067941 */ /* 0x000fea0003800000 */
.L_x_1196:
[----:B------:R-:W-:Y:S01]  /*14f80*/  ULDC.64 UR4, c[0x0][0x9f8] ;  /* 0x00027e0000047ab9 */ /* 0x000fe20000000a00 */
[----:B------:R-:W-:Y:S01]  /*14f90*/  IMAD.MOV.U32 R23, RZ, RZ, R27 ;  /* 0x000000ffff177224 */ /* 0x000fe200078e001b */
[----:B------:R-:W-:-:S04]  /*14fa0*/  ISETP.NE.U32.AND P0, PT, RZ, UR4, PT ;  /* 0x00000004ff007c0c */ /* 0x000fc8000bf05070 */
[----:B------:R-:W-:Y:S01]  /*14fb0*/  ISETP.NE.AND.EX P0, PT, RZ, UR5, PT, P0 ;  /* 0x00000005ff007c0c */ /* 0x000fe2000bf05300 */
[----:B------:R-:W-:-:S12]  /*14fc0*/  ULDC.64 UR4, c[0x0][0xa08] ;  /* 0x0002820000047ab9 */ /* 0x000fd80000000a00 */
[----:B------:R-:W3:Y:S02]  /*14fd0*/  @P0 LDC.64 R2, c[0x0][0x9f8] ;  /* 0x00027e00ff020b82 */ /* 0x000ee40000000a00 */
[----:B---3--:R-:W-:-:S05]  /*14fe0*/  @P0 IMAD.WIDE R2, R27, 0x4, R2 ;  /* 0x000000041b020825 */ /* 0x008fca00078e0202 */
[----:B------:R3:W4:Y:S01]  /*14ff0*/  @P0 LDG.E R23, desc[UR52][R2.64] ;  /* 0x0000003402170981 */ /* 0x000722000c1e1900 */
[----:B------:R-:W-:Y:S01]  /*15000*/  VIADD R22, R22, 0xffffffff ;  /* 0xffffffff16167836 */ /* 0x000fe20000000000 */
[----:B---3--:R-:W3:Y:S02]  /*15010*/  LDC.64 R2, c[0x0][0x418] ;  /* 0x00010600ff027b82 */ /* 0x008ee40000000a00 */
[----:B---3--:R-:W-:Y:S01]  /*15020*/  LOP3.LUT P0, RZ, R2, UR4, RZ, 0xfc, !PT ;  /* 0x0000000402ff7c12 */ /* 0x008fe2000f80fcff */
[----:B------:R-:W-:-:S03]  /*15030*/  UMOV UR4, 0xffffffff ;  /* 0xffffffff00047882 */ /* 0x000fc60000000000 */
[----:B------:R-:W-:Y:S02]  /*15040*/  LOP3.LUT P0, RZ, R3, UR5, RZ, 0xfc, P0 ;  /* 0x0000000503ff7c12 */ /* 0x000fe4000800fcff */
[----:B----4-:R-:W-:Y:S02]  /*15050*/  SHF.R.S32.HI R25, RZ, 0x1f, R23 ;  /* 0x0000001fff197819 */ /* 0x010fe40000011417 */
[----:B------:R-:W-:Y:S01]  /*15060*/  SEL R19, R23, RZ, !P0 ;  /* 0x000000ff17137207 */ /* 0x000fe20004000000 */
[----:B------:R-:W-:Y:S08]  /*15070*/  BRA.DIV UR4, `(.L_x_1199) ;  /* 0x0000005204d47947 */ /* 0x000ff0000b800000 */
[----:B------:R-:W3:Y:S02]  /*15080*/  S2R R0, SR_TID.X ;  /* 0x0000000000007919 */ /* 0x000ee40000002100 */
[----:B---3--:R-:W-:-:S04]  /*15090*/  SHF.R.U32.HI R0, RZ, 0x5, R0 ;  /* 0x00000005ff007819 */ /* 0x008fc80000011600 */
[----:B------:R-:W-:-:S05]  /*150a0*/  LOP3.LUT R0, R0, 0x3, RZ, 0xc0, !PT ;  /* 0x0000000300007812 */ /* 0x000fca00078ec0ff */
[----:B------:R3:W4:Y:S02]  /*150b0*/  SHFL.IDX PT, R14, R0, RZ, 0x1f ;  /* 0x00001fff000e7589 */ /* 0x00072400000e0000 */
.L_x_1307:
[----:B---3--:R-:W3:Y:S01]  /*150c0*/  LDL.LU R0, [R1] ;  /* 0x0000000001007983 */ /* 0x008ee20000300800 */
[----:B------:R-:W-:Y:S02]  /*150d0*/  PLOP3.LUT P1, PT, PT, PT, PT, 0x8, 0x0 ;  /* 0x000000000000781c */ /* 0x000fe40003f2e170 */
[----:B----4-:R-:W-:Y:S02]  /*150e0*/  ISETP.NE.AND P0, PT, R14, RZ, PT ;  /* 0x000000ff0e00720c */ /* 0x010fe40003f05270 */
[----:B---3--:R-:W-:-:S09]  /*150f0*/  LOP3.LUT R0, R0, 0xfffffffe, RZ, 0xc0, !PT ;  /* 0xfffffffe00007812 */ /* 0x008fd200078ec0ff */
[----:B------:R-:W-:-:S05]  /*15100*/  @P1 LOP3.LUT R0, R0, 0x1, RZ, 0xfc, !PT ;  /* 0x0000000100001812 */ /* 0x000fca00078efcff */
[----:B------:R3:W-:Y:S01]  /*15110*/  STL [R1], R0 ;  /* 0x0000000001007387 */ /* 0x0007e20000100800 */
[----:B------:R-:W-:Y:S05]  /*15120*/  @P0 BRA `(.L_x_1200) ;  /* 0x0000000400200947 */ /* 0x000fea0003800000 */
[----:B------:R-:W-:-:S03]  /*15130*/  UMOV UR4, 0xffffffff ;  /* 0xffffffff00047882 */ /* 0x000fc60000000000 */
[----:B------:R-:W-:Y:S05]  /*15140*/  BRA.DIV UR4, `(.L_x_1201) ;  /* 0x0000005204d47947 */ /* 0x000fea000b800000 */
[----:B------:R-:W-:-:S13]  /*15150*/  ELECT P6, URZ, PT ;  /* 0x00000000003f782f */ /* 0x000fda00038c0000 */
.L_x_1310:
[----:B------:R-:W-:Y:S05]  /*15160*/  @!P6 BRA `(.L_x_1200) ;  /* 0x000000040010e947 */ /* 0x000fea0003800000 */
[----:B------:R-:W-:-:S04]  /*15170*/  ISETP.NE.U32.AND P0, PT, R2, RZ, PT ;  /* 0x000000ff0200720c */ /* 0x000fc80003f05070 */
[----:B------:R-:W-:-:S13]  /*15180*/  ISETP.NE.AND.EX P0, PT, R3, RZ, PT, P0 ;  /* 0x000000ff0300720c */ /* 0x000fda0003f05300 */
[----:B------:R-:W-:Y:S05]  /*15190*/  @!P0 BRA `(.L_x_1202) ;  /* 0x0000000000448947 */ /* 0x000fea0003800000 */
[----:B------:R-:W4:Y:S01]  /*151a0*/  LDC R6, c[0x0][0x43c] ;  /* 0x00010f00ff067b82 */ /* 0x000f220000000800 */
[----:B------:R-:W-:Y:S01]  /*151b0*/  ULDC.64 UR4, c[0x0][0x428] ;  /* 0x00010a0000047ab9 */ /* 0x000fe20000000a00 */
[----:B----4-:R-:W-:-:S13]  /*151c0*/  ISETP.NE.AND P0, PT, R6, 0x1, PT ;  /* 0x000000010600780c */ /* 0x010fda0003f05270 */
[----:B01----:R-:W3:Y:S02]  /*151d0*/  @P0 LDC.64 R4, c[0x0][0x440] ;  /* 0x00011000ff040b82 */ /* 0x003ee40000000a00 */
[----:B---3--:R-:W-:-:S04]  /*151e0*/  @P0 IMAD.HI.U32 R0, R22, R4, RZ ;  /* 0x0000000416000227 */ /* 0x008fc800078e00ff */
        /* <DEDUP_REMOVED lines=12> */
.L_x_1202:
[----:B---3--:R-:W-:Y:S01]  /*152b0*/  IMAD R0, R18, 0x8, R17 ;  /* 0x0000000812007824 */ /* 0x008fe200078e0211 */
[----:B----4-:R-:W-:-:S04]  /*152c0*/  SHF.L.U32 R2, R28, 0x1f, RZ ;  /* 0x0000001f1c027819 */ /* 0x010fc800000006ff */
[----:B------:R-:W3:Y:S02]  /*152d0*/  SYNCS.PHASECHK.TRANS64.TRYWAIT P0, [R0+URZ+0x2d840], R2 ;  /* 0x02d84002000075a7 */ /* 0x000ee4000800017f */
[----:B---3--:R-:W-:Y:S05]  /*152e0*/  @!P0 BRA `(.L_x_1203) ;  /* 0x00000050008c8947 */ /* 0x008fea0003800000 */
.L_x_1311:
[----:B------:R-:W4:Y:S02]  /*152f0*/  S2R R3, SR_TID.X ;  /* 0x0000000000037919 */ /* 0x000f240000002100 */
[----:B----4-:R-:W-:-:S04]  /*15300*/  LOP3.LUT R3, R3, 0x7f, RZ, 0xc0, !PT ;  /* 0x0000007f03037812 */ /* 0x010fc800078ec0ff */
[----:B------:R-:W-:-:S13]  /*15310*/  ISETP.NE.AND P0, PT, R3, RZ, PT ;  /* 0x000000ff0300720c */ /* 0x000fda0003f05270 */
[----:B------:R-:W-:Y:S05]  /*15320*/  @P0 BRA `(.L_x_1204) ;  /* 0x00000000001c0947 */ /* 0x000fea0003800000 */
[----:B------:R-:W4:Y:S01]  /*15330*/  S2R R3, SR_TID.X ;  /* 0x0000000000037919 */ /* 0x000f220000002100 */
[----:B---3--:R-:W-:-:S04]  /*15340*/  IMAD.MOV.U32 R2, RZ, RZ, 0x6000 ;  /* 0x00006000ff027424 */ /* 0x008fc800078e00ff */
[----:B------:R3:W-:Y:S01]  /*15350*/  SYNCS.ARRIVE.TRANS64 RZ, [R0+URZ+0x2d830], R2 ;  /* 0x02d8300200ff79a7 */ /* 0x0007e2000800003f */
[----:B----4-:R-:W-:-:S04]  /*15360*/  LOP3.LUT R3, R3, 0x1f, RZ, 0xc0, !PT ;  /* 0x0000001f03037812 */ /* 0x010fc800078ec0ff */
[----:B------:R-:W-:-:S13]  /*15370*/  ISETP.NE.AND P0, PT, R3, RZ, PT ;  /* 0x000000ff0300720c */ /* 0x000fda0003f05270 */
[----:B---3--:R-:W-:Y:S05]  /*15380*/  @!P0 BRA `(.L_x_1204) ;  /* 0x0000000000048947 */ /* 0x008fea0003800000 */
[----:B------:R-:W-:Y:S01]  /*15390*/  BPT.TRAP 0x1 ;  /* 0x000000040000795c */ /* 0x000fe20000300000 */
.L_x_1204:
[----:B---3--:R-:W3:Y:S01]  /*153a0*/  LDL.LU R2, [R1] ;  /* 0x0000000001027983 */ /* 0x008ee20000300800 */
        /* <DEDUP_REMOVED lines=14> */
[----:B------:R-:W-:Y:S02]  /*15490*/  ULEA UR11, UR11, UR5, 0x7 ;  /* 0x000000050b0b7291 */ /* 0x000fe4000f8e383f */
[----:B------:R-:W-:Y:S02]  /*154a0*/  UIADD3 UR14, UR8, 0x15400, URZ ;  /* 0x00015400080e7890 */ /* 0x000fe4000fffe03f */
[----:B------:R-:W-:Y:S02]  /*154b0*/  UIADD3.X UR5, URZ, UR39, URZ, UP0, !UPT ;  /* 0x000000273f057290 */ /* 0x000fe400087fe43f */
[----:B------:R-:W-:Y:S02]  /*154c0*/  UIADD3 UR15, UR8, 0x17400, URZ ;  /* 0x00017400080f7890 */ /* 0x000fe4000fffe03f */
[----:B------:R-:W-:-:S03]  /*154d0*/  UIADD3 UR17, UR8, 0x19400, URZ ;  /* 0x0001940008117890 */ /* 0x000fc6000fffe03f */
[----:B------:R-:W-:Y:S01]  /*154e0*/  UMOV UR8, UR14 ;  /* 0x0000000e00087c82 */ /* 0x000fe20008000000 */
[----:B------:R-:W-:Y:S01]  /*154f0*/  UMOV UR14, 0x40 ;  /* 0x00000040000e7882 */ /* 0x000fe20000000000 */
[----:B------:R4:W-:Y:S02]  /*15500*/  UTMALDG.4D [UR8], [UR4], desc[UR6] ;  /* 0x00000608040075b4 */ /* 0x0009e40008019000 */
[----:B----4-:R-:W-:Y:S01]  /*15510*/  UMOV UR8, UR15 ;  /* 0x0000000f00087c82 */ /* 0x010fe20008000000 */
[----:B------:R-:W-:Y:S02]  /*15520*/  UMOV UR10, UR16 ;  /* 0x00000010000a7c82 */ /* 0x000fe40008000000 */
[----:B------:R4:W-:Y:S02]  /*15530*/  UTMALDG.4D [UR8], [UR4], desc[UR6] ;  /* 0x00000608040075b4 */ /* 0x0009e40008019000 */
[----:B----4-:R-:W-:Y:S01]  /*15540*/  UMOV UR8, UR17 ;  /* 0x0000001100087c82 */ /* 0x010fe20008000000 */
[----:B------:R-:W-:-:S02]  /*15550*/  UMOV UR10, UR14 ;  /* 0x0000000e000a7c82 */ /* 0x000fc40008000000 */
[----:B------:R4:W-:Y:S01]  /*15560*/  UTMALDG.4D [UR8], [UR4], desc[UR6] ;  /* 0x00000608040075b4 */ /* 0x0009e20008019000 */
[----:B---3--:R-:W-:-:S04]  /*15570*/  LOP3.LUT R2, R2, 0xfffffffe, RZ, 0xc0, !PT ;  /* 0xfffffffe02027812 */ /* 0x008fc800078ec0ff */
[----:B------:R-:W-:-:S05]  /*15580*/  @P0 LOP3.LUT R2, R2, 0x1, RZ, 0xfc, !PT ;  /* 0x0000000102020812 */ /* 0x000fca00078efcff */
[----:B------:R4:W-:Y:S01]  /*15590*/  STL [R1], R2 ;  /* 0x0000000201007387 */ /* 0x0009e20000100800 */
[----:B------:R-:W-:Y:S01]  /*155a0*/  NOP ;  /* 0x0000000000007918 */ /* 0x000fe20000000000 */
.L_x_1200:
[----:B------:R-:W5:Y:S01]  /*155b0*/  LDL.LU R3, [R1+0x10] ;  /* 0x0000100001037983 */ /* 0x000f620000300800 */
[----:B------:R-:W-:Y:S05]  /*155c0*/  WARPSYNC.ALL ;  /* 0x0000000000007948 */ /* 0x000fea0003800000 */
[----:B----4-:R-:W-:Y:S01]  /*155d0*/  ULDC.64 UR4, c[0x0][0x298] ;  /* 0x0000a60000047ab9 */ /* 0x010fe20000000a00 */
[----:B---3--:R-:W-:Y:S01]  /*155e0*/  VIADD R0, R17, 0xc400 ;  /* 0x0000c40011007836 */ /* 0x008fe20000000000 */
[----:B------:R-:W-:Y:S01]  /*155f0*/  ULDC.64 UR6, c[0x0][0xa00] ;  /* 0x0002800000067ab9 */ /* 0x000fe20000000a00 */
[----:B------:R-:W-:Y:S01]  /*15600*/  BSSY B6, `(.L_x_1205) ;  /* 0x0000022000067945 */ /* 0x000fe20003800000 */
[----:B------:R-:W-:Y:S01]  /*15610*/  BAR.SYNC.DEFER_BLOCKING 0x8, 0x200 ;  /* 0x0208000000007b1d */ /* 0x000fe20000010000 */
[----:B------:R-:W-:-:S02]  /*15620*/  ISETP.NE.U32.AND P0, PT, RZ, UR6, PT ;  /* 0x00000006ff007c0c */ /* 0x000fc4000bf05070 */
[----:B------:R-:W-:Y:S02]  /*15630*/  LOP3.LUT P1, RZ, R0, 0x1bf, RZ, 0xc0, !PT ;  /* 0x000001bf00ff7812 */ /* 0x000fe4000782c0ff */
[----:B------:R-:W-:Y:S02]  /*15640*/  ISETP.NE.AND.EX P0, PT, RZ, UR7, PT, P0 ;  /* 0x00000007ff007c0c */ /* 0x000fe4000bf05300 */
[----:B-----5:R-:W-:Y:S01]  /*15650*/  SHF.R.S32.HI R2, RZ, 0x1f, R3 ;  /* 0x0000001fff027819 */ /* 0x020fe20000011403 */
[----:B01----:R-:W-:-:S04]  /*15660*/  IMAD.WIDE.U32 R4, R3, UR4, RZ ;  /* 0x0000000403047c25 */ /* 0x003fc8000f8e00ff */
[----:B------:R-:W-:Y:S01]  /*15670*/  IMAD R2, R2, UR4, RZ ;  /* 0x0000000402027c24 */ /* 0x000fe2000f8e02ff */
[----:B------:R0:W-:Y:S03]  /*15680*/  STL.64 [R1+0x28], R4 ;  /* 0x0000280401007387 */ /* 0x0001e60000100a00 */
[----:B------:R-:W-:Y:S01]  /*15690*/  IMAD R0, R3, UR5, R2 ;  /* 0x0000000503007c24 */ /* 0x000fe2000f8e0202 */
[----:B------:R-:W-:-:S03]  /*156a0*/  SHF.R.S32.HI R2, RZ, 0x1f, R27 ;  /* 0x0000001fff027819 */ /* 0x000fc6000001141b */
[----:B------:R-:W-:Y:S01]  /*156b0*/  IMAD.IADD R3, R5, 0x1, R0 ;  /* 0x0000000105037824 */ /* 0x000fe200078e0200 */
[----:B------:R-:W-:Y:S02]  /*156c0*/  SEL R0, R27, RZ, !P0 ;  /* 0x000000ff1b007207 */ /* 0x000fe40004000000 */
[----:B------:R-:W-:Y:S02]  /*156d0*/  SEL R2, R2, RZ, !P0 ;  /* 0x000000ff02027207 */ /* 0x000fe40004000000 */
        /* <DEDUP_REMOVED lines=19> */
[----:B0-----:R-:W-:Y:S05]  /*15810*/  CALL.ABS.NOINC R2 ;  /* 0x0000000002007343 */ /* 0x001fea0003c00000 */
.L_x_1206:
[----:B------:R-:W-:Y:S05]  /*15820*/  BSYNC B6 ;  /* 0x0000000000067941 */ /* 0x000fea0003800000 */
.L_x_1205:
[----:B------:R-:W3:Y:S01]  /*15830*/  LDL.LU R20, [R1+0x34] ;  /* 0x0000340001147983 */ /* 0x000ee20000300800 */
[----:B------:R-:W-:Y:S01]  /*15840*/  ULDC.64 UR6, c[0x0][0x2e0] ;  /* 0x0000b80000067ab9 */ /* 0x000fe20000000a00 */
[----:B------:R-:W-:Y:S01]  /*15850*/  ULDC.64 UR4, c[0x0][0x2d8] ;  /* 0x0000b60000047ab9 */ /* 0x000fe20000000a00 */
[----:B------:R-:W1:Y:S01]  /*15860*/  LDC R9, c[0x0][0x448] ;  /* 0x00011200ff097b82 */ /* 0x000e620000000800 */
[----:B0-----:R-:W3:Y:S01]  /*15870*/  LDL.LU.64 R2, [R1+0x28] ;  /* 0x0000280001027983 */ /* 0x001ee20000300a00 */
[----:B------:R-:W-:-:S03]  /*15880*/  ULDC.64 UR8, c[0x0][0x280] ;  /* 0x0000a00000087ab9 */ /* 0x000fc60000000a00 */
[----:B------:R-:W4:Y:S04]  /*15890*/  LDL.LU R21, [R1+0x38] ;  /* 0x0000380001157983 */ /* 0x000f280000300800 */
[----:B------:R-:W2:Y:S04]  /*158a0*/  LDL.LU R4, [R1+0x10] ;  /* 0x0000100001047983 */ /* 0x000ea80000300800 */
[----:B------:R-:W2:Y:S01]  /*158b0*/  LDL R10, [R1+0x8] ;  /* 0x00000800010a7983 */ /* 0x000ea20000100800 */
[----:B------:R-:W0:Y:S01]  /*158c0*/  S2R R11, SR_TID.X ;  /* 0x00000000000b7919 */ /* 0x000e220000002100 */
[----:B-1----:R-:W-:-:S13]  /*158d0*/  ISETP.NE.AND P1, PT, R9, 0x1, PT ;  /* 0x000000010900780c */ /* 0x002fda0003f25270 */
[----:B------:R-:W1:Y:S08]  /*158e0*/  @P1 LDC R6, c[0x0][0x450] ;  /* 0x00011400ff061b82 */ /* 0x000e700000000800 */
[----:B------:R-:W1:Y:S01]  /*158f0*/  @P1 LDC R8, c[0x0][0x450] ;  /* 0x00011400ff081b82 */ /* 0x000e620000000800 */
[----:B---3--:R-:W-:Y:S02]  /*15900*/  IMAD.MOV.U32 R3, RZ, RZ, R20 ;  /* 0x000000ffff037224 */ /* 0x008fe400078e0014 */
[----:B------:R-:W3:Y:S01]  /*15910*/  S2R R20, SR_TID.X ;  /* 0x0000000000147919 */ /* 0x000ee20000002100 */
[----:B----4-:R-:W-:-:S02]  /*15920*/  IMAD R0, R21, UR6, RZ ;  /* 0x0000000615007c24 */ /* 0x010fc4000f8e02ff */
[----:B------:R-:W-:-:S04]  /*15930*/  IMAD.WIDE.U32 R2, R16, UR4, R2 ;  /* 0x0000000410027c25 */ /* 0x000fc8000f8e0002 */
[----:B------:R-:W-:Y:S01]  /*15940*/  IMAD R3, R16, UR5, R3 ;  /* 0x0000000510037c24 */ /* 0x000fe2000f8e0203 */
[----:B------:R-:W-:Y:S01]  /*15950*/  ULDC.64 UR4, c[0x0][0x2d0] ;  /* 0x0000b40000047ab9 */ /* 0x000fe20000000a00 */
[C---:B--2---:R-:W-:Y:S02]  /*15960*/  IMAD R0, R4.reuse, UR7, R0 ;  /* 0x0000000704007c24 */ /* 0x044fe4000f8e0200 */
[----:B------:R-:W-:Y:S01]  /*15970*/  IMAD.WIDE.U32 R2, R4, UR6, R2 ;  /* 0x0000000604027c25 */ /* 0x000fe2000f8e0002 */
        /* <DEDUP_REMOVED lines=8> */
[----:B------:R-:W-:Y:S01]  /*15a00*/  IMAD.IADD R0, R20, 0x1, R10 ;  /* 0x0000000114007824 */ /* 0x000fe200078e020a */
[----:B------:R-:W-:Y:S01]  /*15a10*/  LOP3.LUT R21, R21, 0x18, RZ, 0xc0, !PT ;  /* 0x0000001815157812 */ /* 0x000fe200078ec0ff */
[----:B------:R-:W-:Y:S02]  /*15a20*/  IMAD.SHL.U32 R20, R11, 0x8, RZ ;  /* 0x000000080b147824 */ /* 0x000fe400078e00ff */
[----:B--2---:R-:W-:-:S03]  /*15a30*/  @P1 IMAD.HI.U32 R5, R0, R4, RZ ;  /* 0x0000000400051227 */ /* 0x004fc600078e00ff */
[----:B------:R-:W-:Y:S01]  /*15a40*/  LOP3.LUT R20, R20, 0x18, RZ, 0xc0, !PT ;  /* 0x0000001814147812 */ /* 0x000fe200078ec0ff */
[----:B------:R-:W-:Y:S01]  /*15a50*/  IMAD.MOV.U32 R4, RZ, RZ, R0 ;  /* 0x000000ffff047224 */ /* 0x000fe200078e0000 */
[----:B-1----:R-:W-:Y:S02]  /*15a60*/  @P1 SHF.R.U32.HI R4, RZ, R6, R5 ;  /* 0x00000006ff041219 */ /* 0x002fe40000011605 */
[C---:B------:R-:W-:Y:S02]  /*15a70*/  LOP3.LUT R12, R20.reuse, 0x20, RZ, 0xfc, !PT ;  /* 0x00000020140c7812 */ /* 0x040fe400078efcff */
[----:B------:R-:W-:Y:S01]  /*15a80*/  LOP3.LUT R11, R20, 0x40, RZ, 0xfc, !PT ;  /* 0x00000040140b7812 */ /* 0x000fe200078efcff */
[--C-:B------:R-:W-:Y:S01]  /*15a90*/  IMAD.MOV R6, RZ, RZ, -R4.reuse ;  /* 0x000000ffff067224 */ /* 0x100fe200078e0a04 */
[----:B------:R0:W5:Y:S01]  /*15aa0*/  LDL R20, [R1+0x4] ;  /* 0x0000040001147983 */ /* 0x0001620000100800 */
[----:B------:R-:W-:Y:S02]  /*15ab0*/  SHF.R.S32.HI R5, RZ, 0x1f, R4 ;  /* 0x0000001fff057819 */ /* 0x000fe40000011404 */
[----:B------:R-:W-:-:S02]  /*15ac0*/  IMAD R6, R9, R6, R0 ;  /* 0x0000000609067224 */ /* 0x000fc400078e0200 */
[----:B------:R-:W-:Y:S02]  /*15ad0*/  VIADD R0, R0, 0x80 ;  /* 0x0000008000007836 */ /* 0x000fe40000000000 */
[----:B------:R-:W-:-:S04]  /*15ae0*/  IMAD R5, R5, UR4, RZ ;  /* 0x0000000405057c24 */ /* 0x000fc8000f8e02ff */
[C---:B------:R-:W-:Y:S02]  /*15af0*/  IMAD R7, R4.reuse, UR5, R5 ;  /* 0x0000000504077c24 */ /* 0x040fe4000f8e0205 */
[----:B------:R-:W-:-:S04]  /*15b00*/  IMAD.WIDE.U32 R4, R4, UR4, R2 ;  /* 0x0000000404047c25 */ /* 0x000fc8000f8e0002 */
[----:B------:R-:W-:Y:S01]  /*15b10*/  IMAD.IADD R5, R5, 0x1, R7 ;  /* 0x0000000105057824 */ /* 0x000fe200078e0207 */
[----:B------:R-:W-:Y:S01]  /*15b20*/  SHF.R.S32.HI R7, RZ, 0x1f, R6 ;  /* 0x0000001fff077819 */ /* 0x000fe20000011406 */
[----:B------:R-:W-:-:S04]  /*15b30*/  IMAD.WIDE.U32 R4, R6, UR6, R4 ;  /* 0x0000000606047c25 */ /* 0x000fc8000f8e0004 */
[----:B------:R-:W-:-:S04]  /*15b40*/  IMAD R7, R7, UR6, RZ ;  /* 0x0000000607077c24 */ /* 0x000fc8000f8e02ff */
[----:B------:R-:W-:Y:S01]  /*15b50*/  IMAD R7, R6, UR7, R7 ;  /* 0x0000000706077c24 */ /* 0x000fe2000f8e0207 */
[----:B------:R-:W-:-:S03]  /*15b60*/  LEA R6, P0, R4, UR8, 0x1 ;  /* 0x0000000804067c11 */ /* 0x000fc6000f8008ff */
[----:B------:R-:W-:Y:S02]  /*15b70*/  IMAD.IADD R5, R5, 0x1, R7 ;  /* 0x0000000105057824 */ /* 0x000fe400078e0207 */
[----:B------:R-:W1:Y:S03]  /*15b80*/  @P1 LDC R7, c[0x0][0x44c] ;  /* 0x00011300ff071b82 */ /* 0x000e660000000800 */
[----:B------:R-:W-:Y:S01]  /*15b90*/  LEA.HI.X R4, R4, UR9, R5, 0x1, P0 ;  /* 0x0000000904047c11 */ /* 0x000fe200080f0c05 */
[----:B------:R-:W-:Y:S02]  /*15ba0*/  IMAD.MOV.U32 R5, RZ, RZ, R0 ;  /* 0x000000ffff057224 */ /* 0x000fe400078e0000 */
[----:B-1----:R-:W-:-:S05]  /*15bb0*/  @P1 IMAD.HI.U32 R7, R0, R7, RZ ;  /* 0x0000000700071227 */ /* 0x002fca00078e00ff */
        /* <DEDUP_REMOVED lines=18> */
[----:B------:R-:W-:-:S04]  /*15ce0*/  UMOV UR4, 0xffffffff ;  /* 0xffffffff00047882 */ /* 0x000fc80000000000 */
[----:B------:R-:W-:Y:S01]  /*15cf0*/  LEA.HI.X R7, R2, UR9, R5, 0x1, P3 ;  /* 0x0000000902077c11 */ /* 0x000fe200098f0c05 */
[----:B0-----:R-:W-:Y:S06]  /*15d00*/  BRA.DIV UR4, `(.L_x_1207) ;  /* 0x0000004a04187947 */ /* 0x001fec000b800000 */
[----:B------:R-:W0:Y:S02]  /*15d10*/  S2R R3, SR_TID.X ;  /* 0x0000000000037919 */ /* 0x000e240000002100 */
[----:B0-----:R-:W-:Y:S02]  /*15d20*/  LOP3.LUT R10, R3, 0x7f, RZ, 0xc0, !PT ;  /* 0x0000007f030a7812 */ /* 0x001fe400078ec0ff */
[----:B------:R-:W2:Y:S04]  /*15d30*/  LDL.LU R3, [R1+0xc] ;  /* 0x00000c0001037983 */ /* 0x000ea80000300800 */
[----:B------:R-:W3:Y:S01]  /*15d40*/  LDL.LU R11, [R1+0x8] ;  /* 0x00000800010b7983 */ /* 0x000ee20000300800 */
[----:B------:R-:W-:-:S03]  /*15d50*/  SHF.R.U32.HI R10, RZ, 0x2, R10 ;  /* 0x00000002ff0a7819 */ /* 0x000fc6000001160a */
[----:B------:R-:W-:Y:S01]  /*15d60*/  SHFL.IDX PT, R2, R4, RZ, 0x1c1f ;  /* 0x001c1fff04027589 */ /* 0x000fe200000e0000 */
[----:B--2---:R-:W-:-:S03]  /*15d70*/  IMAD R5, R3, R9, RZ ;  /* 0x0000000903057224 */ /* 0x004fc600078e02ff */
[----:B------:R-:W0:Y:S01]  /*15d80*/  SHFL.IDX PT, R3, R6, RZ, 0x1c1f ;  /* 0x001c1fff06037589 */ /* 0x000e2200000e0000 */
[----:B---3--:R-:W-:-:S05]  /*15d90*/  IMAD.IADD R0, R10, 0x1, R11 ;  /* 0x000000010a007824 */ /* 0x008fca00078e020b */
        /* <DEDUP_REMOVED lines=36> */
[----:B------:R-:W-:-:S05]  /*15fe0*/  VIADD R2, R0, 0x80 ;  /* 0x0000008000027836 */ /* 0x000fca0000000000 */
[----:B------:R-:W-:Y:S01]  /*15ff0*/  ISETP.GE.AND P3, PT, R2, R5, PT ;  /* 0x000000050200720c */ /* 0x000fe20003f66270 */
[----:B------:R-:W-:-:S05]  /*16000*/  VIADD R2, R0, 0x60 ;  /* 0x0000006000027836 */ /* 0x000fca0000000000 */
[----:B------:R-:W-:Y:S02]  /*16010*/  ISETP.GE.AND P4, PT, R2, R5, PT ;  /* 0x000000050200720c */ /* 0x000fe40003f86270 */
[----:B------:R-:W-:Y:S04]  /*16020*/  SHFL.IDX PT, R2, R7, RZ, 0x1c1f ;  /* 0x001c1fff07027589 */ /* 0x000fe800000e0000 */
[----:B------:R-:W-:Y:S07]  /*16030*/  SHFL.IDX PT, R7, R7, 0x1, 0x1c1f ;  /* 0x003c1f0007077f89 */ /* 0x000fee00000e0000 */
[----:B0-----:R-:W-:-:S05]  /*16040*/  @!P4 LEA R3, P5, R21, R3, 0x1 ;  /* 0x000000031503c211 */ /* 0x001fca00078a08ff */
[----:B------:R-:W-:Y:S02]  /*16050*/  @!P4 IMAD.X R9, RZ, RZ, R4, P5 ;  /* 0x000000ffff09c224 */ /* 0x000fe400028e0604 */
[----:B------:R-:W0:Y:S02]  /*16060*/  SHFL.IDX PT, R4, R8, RZ, 0x1c1f ;  /* 0x001c1fff08047589 */ /* 0x000e2400000e0000 */
[----:B0-----:R-:W-:-:S05]  /*16070*/  @!P3 LEA R4, P5, R21, R4, 0x1 ;  /* 0x000000041504b211 */ /* 0x001fca00078a08ff */
[----:B------:R-:W-:Y:S02]  /*16080*/  @!P3 IMAD.X R6, RZ, RZ, R2, P5 ;  /* 0x000000ffff06b224 */ /* 0x000fe400028e0602 */
[----:B------:R-:W-:Y:S02]  /*16090*/  @!P4 IMAD.MOV.U32 R2, RZ, RZ, R3 ;  /* 0x000000ffff02c224 */ /* 0x000fe400078e0003 */
[----:B------:R-:W-:-:S05]  /*160a0*/  @!P4 IMAD.MOV.U32 R3, RZ, RZ, R9 ;  /* 0x000000ffff03c224 */ /* 0x000fca00078e0009 */
[----:B------:R-:W-:Y:S04]  /*160b0*/  @!P4 LDGSTS.E.BYPASS.LTC128B.128 [R20+0xdc00], desc[UR52][R2.64], !P2 ;  /* 0x0dc000000214cfae */ /* 0x000fe8000d101d74 */
[----:B------:R-:W-:Y:S04]  /*160c0*/  @!P4 LDGSTS.E.BYPASS.LTC128B.128 [R20+0x10c00], desc[UR52][R2.64+0x40], !P1 ;  /* 0x10c000400214cfae */ /* 0x000fe8000c901d74 */
[----:B------:R0:W-:Y:S02]  /*160d0*/  @!P4 LDGSTS.E.BYPASS.LTC128B.128 [R20+0x13c00], desc[UR52][R2.64+0x80], !P0 ;  /* 0x13c000800214cfae */ /* 0x0001e4000c101d74 */
[----:B0-----:R-:W-:-:S02]  /*160e0*/  @!P3 IMAD.MOV.U32 R2, RZ, RZ, R4 ;  /* 0x000000ffff02b224 */ /* 0x001fc400078e0004 */
[----:B------:R-:W-:-:S05]  /*160f0*/  @!P3 IMAD.MOV.U32 R3, RZ, RZ, R6 ;  /* 0x000000ffff03b224 */ /* 0x000fca00078e0006 */
[----:B------:R-:W-:Y:S04]  /*16100*/  @!P3 LDGSTS.E.BYPASS.LTC128B.128 [R20+0xe400], desc[UR52][R2.64], !P2 ;  /* 0x0e4000000214bfae */ /* 0x000fe8000d101d74 */
[----:B------:R-:W-:Y:S04]  /*16110*/  @!P3 LDGSTS.E.BYPASS.LTC128B.128 [R20+0x11400], desc[UR52][R2.64+0x40], !P1 ;  /* 0x114000400214bfae */ /* 0x000fe8000c901d74 */
[----:B------:R0:W-:Y:S04]  /*16120*/  @!P3 LDGSTS.E.BYPASS.LTC128B.128 [R20+0x14400], desc[UR52][R2.64+0x80], !P0 ;  /* 0x144000800214bfae */ /* 0x0001e8000c101d74 */
[----:B0-----:R0:W1:Y:S02]  /*16130*/  SHFL.IDX PT, R2, R8, 0x1, 0x1c1f ;  /* 0x003c1f0008027f89 */ /* 0x00106400000e0000 */
.L_x_1324:
[----:B------:R-:W-:Y:S02]  /*16140*/  VIADD R0, R0, 0xa0 ;  /* 0x000000a000007836 */ /* 0x000fe40000000000 */
[----:B0-----:R-:W-:-:S03]  /*16150*/  VIADD R8, R17, 0x2d800 ;  /* 0x0002d80011087836 */ /* 0x001fc60000000000 */
        /* <DEDUP_REMOVED lines=11> */
.L_x_1208:
[----:B------:R-:W-:Y:S02]  /*16210*/  PLOP3.LUT P1, PT, P1, P0, PT, 0xa2, 0x0 ;  /* 0x000000000000781c */ /* 0x000fe40000f21472 */
[----:B------:R-:W-:-:S08]  /*16220*/  @P0 R2UR P1, UR4, R17 ;  /* 0x00000000110402ca */ /* 0x000fd00000020000 */
[----:B------:R-:W-:-:S05]  /*16230*/  @P0 PLOP3.LUT P0, PT, P1, PT, PT, 0x80, 0x0 ;  /* 0x000000000000081c */ /* 0x000fca0000f0f070 */
[----:B------:R-:W-:Y:S01]  /*16240*/  @!P1 SYNCS.ARRIVE.TRANS64.RED.A0T1 RZ, [UR4+0x2d800], RZ ;  /* 0x02d800ffffff99a7 */ /* 0x000fe20008200404 */
[----:B------:R-:W-:Y:S07]  /*16250*/  @!P1 ARRIVES.LDGSTSBAR.64.TRANSCNT [UR4+0x2d800] ;  /* 0x02d80000ff0099b0 */ /* 0x000fee0008000a84 */
[----:B------:R-:W-:Y:S05]  /*16260*/  @P0 BRA.U.ANY `(.L_x_1208) ;  /* 0xfffffffd00e80947 */ /* 0x000fea000393ffff */
[----:B0-----:R-:W2:Y:S02]  /*16270*/  LDL.LU R2, [R1+0x24] ;  /* 0x0000240001027983 */ /* 0x001ea40000300800 */
        /* <DEDUP_REMOVED lines=9> */
[----:B------:R-:W1:Y:S03]  /*16310*/  SYNCS.PHASECHK.TRANS64.TRYWAIT P0, [R17+URZ+0x2d820], R0 ;  /* 0x02d82000110075a7 */ /* 0x000e66000800017f */
[----:B01----:R-:W-:Y:S05]  /*16320*/  @!P0 BRA `(.L_x_1210) ;  /* 0x0000004800b48947 */ /* 0x003fea0003800000 */
.L_x_1325:
[----:B------:R-:W-:Y:S05]  /*16330*/  BSYNC B0 ;  /* 0x0000000000007941 */ /* 0x000fea0003800000 */
.L_x_1209:
[----:B------:R-:W0:Y:S01]  /*16340*/  LDL R2, [R1+0x1c] ;  /* 0x00001c0001027983 */ /* 0x000e220000100800 */
[----:B------:R-:W-:Y:S01]  /*16350*/  BSSY B0, `(.L_x_1211) ;  /* 0x0000233000007945 */ /* 0x000fe20003800000 */
[----:B0-----:R-:W-:-:S05]  /*16360*/  VIADD R0, R2, 0xfffffffe ;  /* 0xfffffffe02007836 */ /* 0x001fca0000000000 */
[----:B------:R-:W-:-:S13]  /*16370*/  ISETP.GE.AND P0, PT, R0, R29, PT ;  /* 0x0000001d0000720c */ /* 0x000fda0003f06270 */
[----:B------:R-:W-:Y:S05]  /*16380*/  @!P0 BRA `(.L_x_1212) ;  /* 0x0000002000bc8947 */ /* 0x000fea0003800000 */
[----:B------:R-:W2:Y:S04]  /*16390*/  LDL.LU R2, [R1+0x30] ;  /* 0x0000300001027983 */ /* 0x000ea80000300800 */
[----:B------:R-:W3:Y:S04]  /*163a0*/  LDL.LU R6, [R1+0x18] ;  /* 0x0000180001067983 */ /* 0x000ee80000300800 */
[----:B------:R-:W4:Y:S04]  /*163b0*/  LDL.LU R3, [R1+0x3c] ;  /* 0x00003c0001037983 */ /* 0x000f280000300800 */
[----:B------:R-:W5:Y:S04]  /*163c0*/  LDL.LU R5, [R1+0x14] ;  /* 0x0000140001057983 */ /* 0x000f680000300800 */
[----:B------:R-:W5:Y:S01]  /*163d0*/  LDL.LU R4, [R1+0x40] ;  /* 0x0000400001047983 */ /* 0x000f620000300800 */
[----:B------:R-:W-:Y:S01]  /*163e0*/  BSSY B2, `(.L_x_1213) ;  /* 0x00000c3000027945 */ /* 0x000fe20003800000 */
[----:B--2---:R-:W-:-:S04]  /*163f0*/  VIADD R2, R2, 0x1 ;  /* 0x0000000102027836 */ /* 0x004fc80000000000 */
[----:B---3--:R-:W-:Y:S01]  /*16400*/  IMAD R2, R2, R6, RZ ;  /* 0x0000000602027224 */ /* 0x008fe200078e02ff */
[----:B----4-:R-:W-:-:S04]  /*16410*/  LOP3.LUT R3, RZ, R3, RZ, 0x33, !PT ;  /* 0x00000003ff037212 */ /* 0x010fc800078e33ff */
[----:B------:R-:W-:-:S04]  /*16420*/  LOP3.LUT R2, RZ, R2, RZ, 0x33, !PT ;  /* 0x00000002ff027212 */ /* 0x000fc800078e33ff */
[----:B-----5:R-:W-:Y:S02]  /*16430*/  VIADDMNMX R2, R2, -R5, R3, !PT ;  /* 0x8000000502027246 */ /* 0x020fe40007800103 */
[----:B------:R-:W-:-:S04]  /*16440*/  LOP3.LUT R3, RZ, R4, RZ, 0x33, !PT ;  /* 0x00000004ff037212 */ /* 0x000fc800078e33ff */
[----:B------:R-:W-:Y:S02]  /*16450*/  VIMNMX R6, R2, R3, !PT ;  /* 0x0000000302067248 */ /* 0x000fe40007fe0100 */
[----:B------:R-:W-:-:S04]  /*16460*/  LOP3.LUT R3, RZ, R29, RZ, 0x33, !PT ;  /* 0x0000001dff037212 */ /* 0x000fc800078e33ff */
[----:B------:R-:W-:Y:S02]  /*16470*/  VIADDMNMX R10, R6, 0x2, R3, !PT ;  /* 0x00000002060a7846 */ /* 0x000fe40007800103 */
[----:B------:R-:W-:-:S05]  /*16480*/  LOP3.LUT R3, RZ, R6, RZ, 0x33, !PT ;  /* 0x00000006ff037212 */ /* 0x000fca00078e33ff */
        /* <DEDUP_REMOVED lines=35> */
.L_x_1217:
[----:B------:R-:W-:Y:S01]  /*166c0*/  IMAD R3, R7, 0x8, R17 ;  /* 0x0000000807037824 */ /* 0x000fe200078e0211 */
[----:B------:R-:W-:Y:S01]  /*166d0*/  SHF.L.U32 R2, R9, 0x1f, RZ ;  /* 0x0000001f09027819 */ /* 0x000fe200000006ff */
[----:B------:R-:W-:Y:S03]  /*166e0*/  BSSY B3, `(.L_x_1218) ;  /* 0x0000003000037945 */ /* 0x000fe60003800000 */
[----:B------:R-:W1:Y:S02]  /*166f0*/  SYNCS.PHASECHK.TRANS64.TRYWAIT P0, [R3+URZ+0x2d840], R2 ;  /* 0x02d84002030075a7 */ /* 0x000e64000800017f */
[----:B-1----:R-:W-:Y:S05]  /*16700*/  @!P0 BRA `(.L_x_1219) ;  /* 0x0000004400d08947 */ /* 0x002fea0003800000 */
.L_x_1326:
[----:B------:R-:W-:Y:S05]  /*16710*/  BSYNC B3 ;  /* 0x0000000000037941 */ /* 0x000fea0003800000 */
.L_x_1218:
        /* <DEDUP_REMOVED lines=12> */
.L_x_1221:
[----:B------:R-:W-:Y:S05]  /*167e0*/  BSYNC B3 ;  /* 0x0000000000037941 */ /* 0x000fea0003800000 */
.L_x_1220:
        /* <DEDUP_REMOVED lines=11> */
.L_x_1222:
        /* <DEDUP_REMOVED lines=16> */
.L_x_1223:
        /* <DEDUP_REMOVED lines=16> */
.L_x_1224:
        /* <DEDUP_REMOVED lines=15> */
.L_x_1327:
[----:B------:R-:W-:Y:S05]  /*16b90*/  BSYNC B3 ;  /* 0x0000000000037941 */ /* 0x000fea0003800000 */
.L_x_1225:
        /* <DEDUP_REMOVED lines=12> */
.L_x_1228:
[----:B------:R-:W-:Y:S05]  /*16c60*/  BSYNC B3 ;  /* 0x0000000000037941 */ /* 0x000fea0003800000 */
.L_x_1227:
        /* <DEDUP_REMOVED lines=11> */
.L_x_1229:
        /* <DEDUP_REMOVED lines=15> */
.L_x_1230:
        /* <DEDUP_REMOVED lines=15> */
.L_x_1231:
        /* <DEDUP_REMOVED lines=12> */
.L_x_1216:
[----:B------:R-:W-:Y:S05]  /*16fc0*/  BSYNC B1 ;  /* 0x0000000000017941 */ /* 0x000fea0003800000 */
.L_x_1215:
[----:B------:R-:W2:Y:S01]  /*16fd0*/  LDL.LU R0, [R1+0x1c] ;  /* 0x00001c0001007983 */ /* 0x000ea20000300800 */
[----:B------:R-:W-:Y:S02]  /*16fe0*/  IMAD.MOV.U32 R18, RZ, RZ, R7 ;  /* 0x000000ffff127224 */ /* 0x000fe400078e0007 */
[----:B------:R-:W-:Y:S02]  /*16ff0*/  IMAD.MOV.U32 R28, RZ, RZ, R9 ;  /* 0x000000ffff1c7224 */ /* 0x000fe400078e0009 */
[----:B--2---:R-:W-:-:S07]  /*17000*/  VIADD R0, R0, 0xfffffffd ;  /* 0xfffffffd00007836 */ /* 0x004fce0000000000 */
.L_x_1214:
[----:B------:R-:W-:Y:S05]  /*17010*/  BSYNC B2 ;  /* 0x0000000000027941 */ /* 0x000fea0003800000 */
.L_x_1213:
[----:B------:R-:W-:-:S05]  /*17020*/  VIADD R3, R10, 0xfffffffe ;  /* 0xfffffffe0a037836 */ /* 0x000fca0000000000 */
[----:B------:R-:W-:-:S13]  /*17030*/  ISETP.NE.AND P0, PT, R3, R6, PT ;  /* 0x000000060300720c */ /* 0x000fda0003f05270 */
[----:B------:R-:W-:Y:S05]  /*17040*/  @!P0 BRA `(.L_x_1212) ;  /* 0x00000014008c8947 */ /* 0x000fea0003800000 */
[----:B------:R-:W-:-:S07]  /*17050*/  IMAD.MOV.U32 R4, RZ, RZ, R19 ;  /* 0x000000ffff047224 */ /* 0x000fce00078e0013 */
.L_x_1266:
        /* <DEDUP_REMOVED lines=32> */
.L_x_1234:
[----:B------:R-:W-:Y:S01]  /*17260*/  IMAD R3, R6, 0x8, R17 ;  /* 0x0000000806037824 */ /* 0x000fe200078e0211 */
[----:B------:R-:W-:Y:S01]  /*17270*/  SHF.L.U32 R2, R7, 0x1f, RZ ;  /* 0x0000001f07027819 */ /* 0x000fe200000006ff */
[----:B------:R-:W-:Y:S03]  /*17280*/  BSSY B2, `(.L_x_1235) ;  /* 0x0000003000027945 */ /* 0x000fe60003800000 */
[----:B------:R-:W1:Y:S02]  /*17290*/  SYNCS.PHASECHK.TRANS64.TRYWAIT P0, [R3+URZ+0x2d840], R2 ;  /* 0x02d84002030075a7 */ /* 0x000e64000800017f */
[----:B-1----:R-:W-:Y:S05]  /*172a0*/  @!P0 BRA `(.L_x_1236) ;  /* 0x0000003c00108947 */ /* 0x002fea0003800000 */
.L_x_1328:
[----:B------:R-:W-:Y:S05]  /*172b0*/  BSYNC B2 ;  /* 0x0000000000027941 */ /* 0x000fea0003800000 */
.L_x_1235:
        /* <DEDUP_REMOVED lines=12> */
.L_x_1238:
[----:B------:R-:W-:Y:S05]  /*17380*/  BSYNC B2 ;  /* 0x0000000000027941 */ /* 0x000fea0003800000 */
.L_x_1237:
        /* <DEDUP_REMOVED lines=11> */
.L_x_1239:
        /* <DEDUP_REMOVED lines=16> */
.L_x_1240:
        /* <DEDUP_REMOVED lines=16> */
.L_x_1241:
        /* <DEDUP_REMOVED lines=15> */
.L_x_1329:
[----:B------:R-:W-:Y:S05]  /*17730*/  BSYNC B2 ;  /* 0x0000000000027941 */ /* 0x000fea0003800000 */
.L_x_1242:
        /* <DEDUP_REMOVED lines=11> */
.L_x_1245:
[----:B------:R-:W-:Y:S05]  /*177f0*/  BSYNC B2 ;  /* 0x0000000000027941 */ /* 0x000fea0003800000 */
.L_x_1244:
        /* <DEDUP_REMOVED lines=10> */
.L_x_1246:
        /* <DEDUP_REMOVED lines=15> */
.L_x_1247:
        /* <DEDUP_REMOVED lines=15> */
.L_x_1248:
        /* <DEDUP_REMOVED lines=12> */
.L_x_1233:
[----:B------:R-:W-:Y:S05]  /*17b40*/  BSYNC B1 ;  /* 0x0000000000017941 */ /* 0x000fea0003800000 */
.L_x_1232:
        /* <DEDUP_REMOVED lines=32> */
.L_x_1251:
[----:B------:R-:W-:Y:S01]  /*17d50*/  IMAD R2, R18, 0x8, R17 ;  /* 0x0000000812027824 */ /* 0x000fe200078e0211 */
[----:B------:R-:W-:Y:S01]  /*17d60*/  SHF.L.U32 R3, R28, 0x1f, RZ ;  /* 0x0000001f1c037819 */ /* 0x000fe200000006ff */
[----:B------:R-:W-:Y:S03]  /*17d70*/  BSSY B2, `(.L_x_1252) ;  /* 0x0000003000027945 */ /* 0x000fe60003800000 */
[----:B------:R-:W1:Y:S02]  /*17d80*/  SYNCS.PHASECHK.TRANS64.TRYWAIT P0, [R2+URZ+0x2d840], R3 ;  /* 0x02d84003020075a7 */ /* 0x000e64000800017f */
[----:B-1----:R-:W-:Y:S05]  /*17d90*/  @!P0 BRA `(.L_x_1253) ;  /* 0x00000030007c8947 */ /* 0x002fea0003800000 */
.L_x_1330:
[----:B------:R-:W-:Y:S05]  /*17da0*/  BSYNC B2 ;  /* 0x0000000000027941 */ /* 0x000fea0003800000 */
.L_x_1252:
        /* <DEDUP_REMOVED lines=12> */
.L_x_1255:
[----:B------:R-:W-:Y:S05]  /*17e70*/  BSYNC B2 ;  /* 0x0000000000027941 */ /* 0x000fea0003800000 */
.L_x_1254:
        /* <DEDUP_REMOVED lines=12> */
.L_x_1256:
        /* <DEDUP_REMOVED lines=16> */
.L_x_1257:
        /* <DEDUP_REMOVED lines=16> */
.L_x_1258:
        /* <DEDUP_REMOVED lines=15> */
.L_x_1331:
[----:B------:R-:W-:Y:S05]  /*18230*/  BSYNC B2 ;  /* 0x0000000000027941 */ /* 0x000fea0003800000 */
.L_x_1259:
        /* <DEDUP_REMOVED lines=11> */
.L_x_1262:
[----:B------:R-:W-:Y:S05]  /*182f0*/  BSYNC B2 ;  /* 0x0000000000027941 */ /* 0x000fea0003800000 */
.L_x_1261:
        /* <DEDUP_REMOVED lines=10> */
.L_x_1263:
        /* <DEDUP_REMOVED lines=15> */
.L_x_1264:
        /* <DEDUP_REMOVED lines=15> */
.L_x_1265:
        /* <DEDUP_REMOVED lines=12> */
.L_x_1250:
[----:B------:R-:W-:Y:S05]  /*18640*/  BSYNC B1 ;  /* 0x0000000000017941 */ /* 0x000fea0003800000 */
.L_x_1249:
[----:B------:R-:W-:Y:S01]  /*18650*/  ISETP.GT.AND P0, PT, R9, R29, PT ;  /* 0x0000001d0900720c */ /* 0x000fe20003f04270 */
[----:B------:R-:W-:-:S12]  /*18660*/  VIADD R0, R0, 0xfffffffe ;  /* 0xfffffffe00007836 */ /* 0x000fd80000000000 */
[----:B------:R-:W-:Y:S05]  /*18670*/  @P0 BRA `(.L_x_1266) ;  /* 0xffffffe800780947 */ /* 0x000fea000383ffff */
.L_x_1212:
[----:B------:R-:W-:Y:S05]  /*18680*/  BSYNC B0 ;  /* 0x0000000000007941 */ /* 0x000fea0003800000 */
.L_x_1211:
[----:B------:R-:W0:Y:S01]  /*18690*/  S2R R2, SR_TID.X ;  /* 0x0000000000027919 */ /* 0x000e220000002100 */
[----:B------:R-:W-:Y:S01]  /*186a0*/  BSSY B0, `(.L_x_1267) ;  /* 0x0000010000007945 */ /* 0x000fe20003800000 */
[----:B0-----:R-:W-:-:S04]  /*186b0*/  LOP3.LUT R6, R2, 0x7f, RZ, 0xc0, !PT ;  /* 0x0000007f02067812 */ /* 0x001fc800078ec0ff */
[----:B------:R-:W-:-:S13]  /*186c0*/  ISETP.NE.AND P0, PT, R6, RZ, PT ;  /* 0x000000ff0600720c */ /* 0x000fda0003f05270 */
[----:B------:R-:W-:Y:S05]  /*186d0*/  @P0 BRA `(.L_x_1268) ;  /* 0x0000000000300947 */ /* 0x000fea0003800000 */
[----:B------:R-:W0:Y:S01]  /*186e0*/  S2R R5, SR_LANEID ;  /* 0x0000000000057919 */ /* 0x000e220000000000 */
[----:B------:R-:W-:Y:S01]  /*186f0*/  VOTEU.ANY UR4, UPT, PT ;  /* 0x0000000000047886 */ /* 0x000fe200038e0100 */
[----:B------:R-:W1:Y:S01]  /*18700*/  LDC.64 R2, c[0x0][0xc60] ;  /* 0x00031800ff027b82 */ /* 0x000e620000000a00 */
[----:B------:R-:W0:Y:S02]  /*18710*/  FLO.U32 R0, UR4 ;  /* 0x0000000400007d00 */ /* 0x000e2400080e0000 */
[----:B0-----:R-:W-:-:S06]  /*18720*/  ISETP.EQ.U32.AND P0, PT, R0, R5, PT ;  /* 0x000000050000720c */ /* 0x001fcc0003f02070 */
[----:B------:R-:W1:Y:S07]  /*18730*/  POPC R5, UR4 ;  /* 0x0000000400057d09 */ /* 0x000e6e0008000000 */
[----:B-1----:R-:W2:Y:S01]  /*18740*/  @P0 ATOMG.E.ADD.STRONG.GPU PT, R3, desc[UR52][R2.64], R5 ;  /* 0x00000005020309a8 */ /* 0x002ea200081ee1f4 */
[----:B------:R-:W0:Y:S02]  /*18750*/  S2R R4, SR_LTMASK ;  /* 0x0000000000047919 */ /* 0x000e240000003900 */
[----:B0-----:R-:W-:-:S04]  /*18760*/  LOP3.LUT R4, R4, UR4, RZ, 0xc0, !PT ;  /* 0x0000000404047c12 */ /* 0x001fc8000f8ec0ff */
[----:B------:R-:W0:Y:S01]  /*18770*/  POPC R7, R4 ;  /* 0x0000000400077309 */ /* 0x000e220000000000 */
[----:B--2---:R-:W0:Y:S02]  /*18780*/  SHFL.IDX PT, R0, R3, R0, 0x1f ;  /* 0x00001f0003007589 */ /* 0x004e2400000e0000 */
[----:B0-----:R-:W-:-:S07]  /*18790*/  IADD3 R24, R0, UR37, R7 ;  /* 0x0000002500187c10 */ /* 0x001fce000fffe007 */
.L_x_1268:
[----:B------:R-:W-:Y:S05]  /*187a0*/  BSYNC B0 ;  /* 0x0000000000007941 */ /* 0x000fea0003800000 */
.L_x_1267:
[----:B------:R-:W2:Y:S01]  /*187b0*/  LDL R0, [R1] ;  /* 0x0000000001007983 */ /* 0x000ea20000100800 */
[----:B------:R-:W-:Y:S01]  /*187c0*/  BSSY B0, `(.L_x_1269) ;  /* 0x0000046000007945 */ /* 0x000fe20003800000 */
[----:B--2---:R-:W-:-:S13]  /*187d0*/  LOP3.LUT P0, RZ, R0, 0x1, RZ, 0xc0, !PT ;  /* 0x0000000100ff7812 */ /* 0x004fda000780c0ff */
[----:B------:R-:W-:Y:S05]  /*187e0*/  @!P0 BRA `(.L_x_1270) ;  /* 0x00000004000c8947 */ /* 0x000fea0003800000 */
[----:B------:R-:W-:Y:S01]  /*187f0*/  IMAD R3, R18, 0x8, R17 ;  /* 0x0000000812037824 */ /* 0x000fe200078e0211 */
[----:B------:R-:W-:Y:S01]  /*18800*/  SHF.L.U32 R0, R28, 0x1f, RZ ;  /* 0x0000001f1c007819 */ /* 0x000fe200000006ff */
[----:B------:R-:W-:Y:S01]  /*18810*/  BSSY B1, `(.L_x_1271) ;  /* 0x0000004000017945 */ /* 0x000fe20003800000 */
[----:B------:R-:W-:Y:S02]  /*18820*/  ISETP.NE.AND P1, PT, R6, RZ, PT ;  /* 0x000000ff0600720c */ /* 0x000fe40003f25270 */
[----:B------:R-:W0:Y:S02]  /*18830*/  SYNCS.PHASECHK.TRANS64.TRYWAIT P0, [R3+URZ+0x2d860], R0 ;  /* 0x02d86000030075a7 */ /* 0x000e24000800017f */
[----:B0-----:R-:W-:Y:S09]  /*18840*/  @!P0 BRA `(.L_x_1272) ;  /* 0x0000002400f88947 */ /* 0x001ff20003800000 */
.L_x_1332:
[----:B------:R-:W-:Y:S05]  /*18850*/  BSYNC B1 ;  /* 0x0000000000017941 */ /* 0x000fea0003800000 */
.L_x_1271:
[----:B------:R-:W-:Y:S04]  /*18860*/  BSSY B1, `(.L_x_1273) ;  /* 0x0000009000017945 */ /* 0x000fe80003800000 */
[----:B------:R-:W-:Y:S05]  /*18870*/  @P1 BRA `(.L_x_1274) ;  /* 0x00000000001c1947 */ /* 0x000fea0003800000 */
[----:B------:R-:W1:Y:S01]  /*18880*/  S2R R2, SR_TID.X ;  /* 0x0000000000027919 */ /* 0x000e620000002100 */
[----:B0-----:R-:W-:-:S04]  /*18890*/  IMAD.MOV.U32 R0, RZ, RZ, 0x6000 ;  /* 0x00006000ff007424 */ /* 0x001fc800078e00ff */
[----:B------:R2:W-:Y:S01]  /*188a0*/  SYNCS.ARRIVE.TRANS64 RZ, [R3+URZ+0x2d850], R0 ;  /* 0x02d8500003ff79a7 */ /* 0x0005e2000800003f */
[----:B-1----:R-:W-:-:S04]  /*188b0*/  LOP3.LUT R2, R2, 0x1f, RZ, 0xc0, !PT ;  /* 0x0000001f02027812 */ /* 0x002fc800078ec0ff */
[----:B------:R-:W-:-:S13]  /*188c0*/  ISETP.NE.AND P0, PT, R2, RZ, PT ;  /* 0x000000ff0200720c */ /* 0x000fda0003f05270 */
[----:B--2---:R-:W-:Y:S05]  /*188d0*/  @!P0 BRA `(.L_x_1274) ;  /* 0x0000000000048947 */ /* 0x004fea0003800000 */
[----:B------:R-:W-:Y:S01]  /*188e0*/  BPT.TRAP 0x1 ;  /* 0x000000040000795c */ /* 0x000fe20000300000 */
.L_x_1274:
[----:B------:R-:W-:Y:S05]  /*188f0*/  BSYNC B1 ;  /* 0x0000000000017941 */ /* 0x000fea0003800000 */
.L_x_1273:
[----:B0-----:R-:W-:Y:S01]  /*18900*/  IMAD R0, R18, 0x6000, R17 ;  /* 0x0000600012007824 */ /* 0x001fe200078e0211 */
        /* <DEDUP_REMOVED lines=9> */
.L_x_1275:
        /* <DEDUP_REMOVED lines=10> */
[----:B------:R-:W-:Y:S01]  /*18a40*/  PLOP3.LUT P0, PT, PT, PT, PT, 0x80, 0x0 ;  /* 0x000000000000781c */ /* 0x000fe20003f0f070 */
[----:B------:R-:W-:Y:S01]  /*18a50*/  VIADD R3, R0, 0x2400 ;  /* 0x0000240000037836 */ /* 0x000fe20000000000 */
[----:B------:R-:W-:Y:S01]  /*18a60*/  UMOV UR6, 0x0 ;  /* 0x0000000000067882 */ /* 0x000fe20000000000 */
[----:B------:R-:W-:Y:S01]  /*18a70*/  UMOV UR7, 0x14f00000 ;  /* 0x14f0000000077882 */ /* 0x000fe20000000000 */
[----:B------:R-:W-:-:S09]  /*18a80*/  UMOV UR10, 0x20 ;  /* 0x00000020000a7882 */ /* 0x000fd20000000000 */
.L_x_1276:
        /* <DEDUP_REMOVED lines=15> */
.L_x_1277:
        /* <DEDUP_REMOVED lines=10> */
.L_x_1270:
[----:B------:R-:W-:Y:S05]  /*18c20*/  BSYNC B0 ;  /* 0x0000000000007941 */ /* 0x000fea0003800000 */
.L_x_1269:
[----:B------:R-:W-:-:S05]  /*18c30*/  VIADD R18, R18, 0x1 ;  /* 0x0000000112127836 */ /* 0x000fca0000000000 */
[----:B------:R-:W-:-:S04]  /*18c40*/  ISETP.NE.AND P0, PT, R18, 0x2, PT ;  /* 0x000000021200780c */ /* 0x000fc80003f05270 */
[----:B------:R-:W-:Y:S02]  /*18c50*/  SEL R3, RZ, 0x1, P0 ;  /* 0x00000001ff037807 */ /* 0x000fe40000000000 */
[----:B------:R-:W-:Y:S02]  /*18c60*/  SEL R18, R18, RZ, P0 ;  /* 0x000000ff12127207 */ /* 0x000fe40000000000 */
[----:B------:R-:W-:-:S07]  /*18c70*/  LOP3.LUT R28, R28, R3, RZ, 0x3c, !PT ;  /* 0x000000031c1c7212 */ /* 0x000fce00078e3cff */
.L_x_1193:
[----:B------:R-:W-:Y:S05]  /*18c80*/  BSYNC B7 ;  /* 0x0000000000077941 */ /* 0x000fea0003800000 */
.L_x_1191:
[----:B------:R-:W3:Y:S02]  /*18c90*/  LDL R0, [R1] ;  /* 0x0000000001007983 */ /* 0x000ee40000100800 */
[----:B---3--:R-:W-:-:S13]  /*18ca0*/  LOP3.LUT P0, RZ, R0, 0x2, RZ, 0xc0, !PT ;  /* 0x0000000200ff7812 */ /* 0x008fda000780c0ff */
        /* <DEDUP_REMOVED lines=10> */
.L_x_1278:
[----:B------:R-:W3:Y:S01]  /*18d50*/  S2R R0, SR_TID.X ;  /* 0x0000000000007919 */ /* 0x000ee20000002100 */
[----:B------:R-:W-:Y:S01]  /*18d60*/  UMOV UR4, 0xffffffff ;  /* 0xffffffff00047882 */ /* 0x000fe20000000000 */
[----:B---3--:R-:W-:-:S04]  /*18d70*/  LOP3.LUT R8, R0, 0x1f, RZ, 0xc0, !PT ;  /* 0x0000001f00087812 */ /* 0x008fc800078ec0ff */
[----:B------:R-:W-:Y:S01]  /*18d80*/  ISETP.NE.AND P0, PT, R8, 0x1f, PT ;  /* 0x0000001f0800780c */ /* 0x000fe20003f05270 */
[----:B------:R-:W-:-:S12]  /*18d90*/  BRA.DIV UR4, `(.L_x_1280) ;  /* 0x0000002204b87947 */ /* 0x000fd8000b800000 */
[----:B------:R-:W-:Y:S01]  /*18da0*/  IMAD.IADD R9, R27, 0x1, R8 ;  /* 0x000000011b097824 */ /* 0x000fe200078e0208 */
[----:B------:R-:W-:-:S04]  /*18db0*/  ULDC UR4, c[0x0][0xc3c] ;  /* 0x00030f0000047ab9 */ /* 0x000fc80000000800 */
[----:B------:R-:W-:-:S13]  /*18dc0*/  ISETP.GE.OR P1, PT, R9, UR4, !P0 ;  /* 0x0000000409007c0c */ /* 0x000fda000c726670 */
[----:B------:R-:W3:Y:S08]  /*18dd0*/  @!P1 LDC.64 R2, c[0x0][0xc80] ;  /* 0x00032000ff029b82 */ /* 0x000ef00000000a00 */
[----:B01----:R-:W0:Y:S01]  /*18de0*/  @!P1 LDC.64 R4, c[0x0][0xc78] ;  /* 0x00031e00ff049b82 */ /* 0x003e220000000a00 */
[----:B---3--:R-:W-:-:S05]  /*18df0*/  @!P1 IMAD.WIDE R2, R9, 0x4, R2 ;  /* 0x0000000409029825 */ /* 0x008fca00078e0202 */
[----:B------:R0:W3:Y:S02]  /*18e00*/  @!P1 LDG.E R7, desc[UR52][R2.64] ;  /* 0x0000003402079981 */ /* 0x0000e4000c1e1900 */
[----:B0-----:R-:W-:-:S05]  /*18e10*/  @!P1 IMAD.WIDE R2, R9, 0x4, R4 ;  /* 0x0000000409029825 */ /* 0x001fca00078e0204 */
[----:B------:R-:W4:Y:S01]  /*18e20*/  @!P1 LDG.E R4, desc[UR52][R2.64] ;  /* 0x0000003402049981 */ /* 0x000f22000c1e1900 */
        /* <DEDUP_REMOVED lines=9> */
[----:B---3--:R-:W-:Y:S02]  /*18ec0*/  @!P1 IMAD.MOV.U32 R25, RZ, RZ, R7 ;  /* 0x000000ffff199224 */ /* 0x008fe400078e0007 */
[----:B----4-:R-:W-:Y:S01]  /*18ed0*/  @!P1 IMAD.MOV.U32 R5, RZ, RZ, R4 ;  /* 0x000000ffff059224 */ /* 0x010fe200078e0004 */
        /* <DEDUP_REMOVED lines=18> */
.L_x_1342:
[----:B------:R-:W-:Y:S02]  /*19000*/  ULDC UR4, c[0x0][0xc38] ;  /* 0x00030e0000047ab9 */ /* 0x000fe40000000800 */
[----:B------:R-:W-:-:S04]  /*19010*/  IMAD.U32 R4, RZ, RZ, UR4 ;  /* 0x00000004ff047e24 */ /* 0x000fc8000f8e00ff */
[----:B-1----:R-:W-:-:S04]  /*19020*/  IMAD R3, R14, R4, RZ ;  /* 0x000000040e037224 */ /* 0x002fc800078e02ff */
[----:B------:R-:W-:-:S05]  /*19030*/  IMAD.IADD R6, R6, 0x1, R3 ;  /* 0x0000000106067824 */ /* 0x000fca00078e0203 */
[----:B------:R-:W-:-:S13]  /*19040*/  ISETP.GT.AND P6, PT, R6, R0, PT ;  /* 0x000000000600720c */ /* 0x000fda0003fc4270 */
[----:B------:R-:W-:Y:S05]  /*19050*/  @P6 BRA `(.L_x_1281) ;  /* 0x0000000000a46947 */ /* 0x000fea0003800000 */
.L_x_1284:
[----:B0-----:R-:W0:Y:S01]  /*19060*/  LDC R2, c[0x0][0xc3c] ;  /* 0x00030f00ff027b82 */ /* 0x001e220000000800 */
[----:B------:R-:W-:-:S05]  /*19070*/  VIADD R27, R27, 0x1f ;  /* 0x0000001f1b1b7836 */ /* 0x000fca0000000000 */
[----:B0-----:R-:W-:-:S13]  /*19080*/  ISETP.GE.AND P6, PT, R27, R2, PT ;  /* 0x000000021b00720c */ /* 0x001fda0003fc6270 */
[----:B------:R-:W-:Y:S05]  /*19090*/  @P6 BRA `(.L_x_1282) ;  /* 0x0000000800bc6947 */ /* 0x000fea0003800000 */
[----:B------:R-:W0:Y:S01]  /*190a0*/  S2R R3, SR_TID.X ;  /* 0x0000000000037919 */ /* 0x000e220000002100 */
[----:B------:R-:W-:Y:S01]  /*190b0*/  IMAD.MOV.U32 R25, RZ, RZ, RZ ;  /* 0x000000ffff197224 */ /* 0x000fe200078e00ff */
[----:B0-----:R-:W-:-:S05]  /*190c0*/  LOP3.LUT R3, R3, 0x1f, RZ, 0xc0, !PT ;  /* 0x0000001f03037812 */ /* 0x001fca00078ec0ff */
[----:B------:R-:W-:-:S05]  /*190d0*/  IMAD.IADD R7, R27, 0x1, R3 ;  /* 0x000000011b077824 */ /* 0x000fca00078e0203 */
[----:B------:R-:W-:-:S13]  /*190e0*/  ISETP.GE.OR P6, PT, R7, R2, !P0 ;  /* 0x000000020700720c */ /* 0x000fda00047c6670 */
[----:B------:R-:W0:Y:S08]  /*190f0*/  @!P6 LDC.64 R2, c[0x0][0xc80] ;  /* 0x00032000ff02eb82 */ /* 0x000e300000000a00 */
[----:B------:R-:W1:Y:S01]  /*19100*/  @!P6 LDC.64 R4, c[0x0][0xc78] ;  /* 0x00031e00ff04eb82 */ /* 0x000e620000000a00 */
[----:B0-----:R-:W-:-:S05]  /*19110*/  @!P6 IMAD.WIDE R2, R7, 0x4, R2 ;  /* 0x000000040702e825 */ /* 0x001fca00078e0202 */
[----:B------:R1:W3:Y:S02]  /*19120*/  @!P6 LDG.E R25, desc[UR52][R2.64] ;  /* 0x000000340219e981 */ /* 0x0002e4000c1e1900 */
[----:B-1----:R-:W-:-:S04]  /*19130*/  @!P6 IMAD.WIDE R2, R7, 0x4, R4 ;  /* 0x000000040702e825 */ /* 0x002fc800078e0204 */
[----:B------:R-:W-:-:S06]  /*19140*/  IMAD.MOV.U32 R5, RZ, RZ, RZ ;  /* 0x000000ffff057224 */ /* 0x000fcc00078e00ff */
[----:B------:R-:W3:Y:S01]  /*19150*/  @!P6 LDG.E R5, desc[UR52][R2.64] ;  /* 0x000000340205e981 */ /* 0x000ee2000c1e1900 */
[----:B------:R-:W-:Y:S01]  /*19160*/  UMOV UR4, 0xffffffff ;  /* 0xffffffff00047882 */ /* 0x000fe20000000000 */
[----:B---3--:R-:W-:Y:S02]  /*19170*/  IMAD R13, R5, R25, RZ ;  /* 0x00000019050d7224 */ /* 0x008fe400078e02ff */
        /* <DEDUP_REMOVED lines=17> */
.L_x_1350:
[----:B------:R-:W-:Y:S02]  /*19290*/  ULDC UR4, c[0x0][0xc38] ;  /* 0x00030e0000047ab9 */ /* 0x000fe40000000800 */
[----:B------:R-:W-:-:S04]  /*192a0*/  IMAD.U32 R4, RZ, RZ, UR4 ;  /* 0x00000004ff047e24 */ /* 0x000fc8000f8e00ff */
[----:B-1----:R-:W-:-:S04]  /*192b0*/  IMAD R3, R14, R4, RZ ;  /* 0x000000040e037224 */ /* 0x002fc800078e02ff */
[----:B------:R-:W-:-:S05]  /*192c0*/  IMAD.IADD R6, R3, 0x1, R6 ;  /* 0x0000000103067824 */ /* 0x000fca00078e0206 */
[----:B------:R-:W-:-:S13]  /*192d0*/  ISETP.GT.AND P6, PT, R6, R0, PT ;  /* 0x000000000600720c */ /* 0x000fda0003fc4270 */
[----:B------:R-:W-:Y:S05]  /*192e0*/  @!P6 BRA `(.L_x_1284) ;  /* 0xfffffffc005ce947 */ /* 0x000fea000383ffff */
.L_x_1281:
[----:B------:R-:W-:Y:S01]  /*192f0*/  IMAD.IADD R6, R6, 0x1, -R3 ;  /* 0x0000000106067824 */ /* 0x000fe200078e0a03 */
[----:B------:R-:W-:-:S03]  /*19300*/  UMOV UR4, 0xffffffff ;  /* 0xffffffff00047882 */ /* 0x000fc60000000000 */
[----:B------:R-:W-:-:S05]  /*19310*/  IMAD R3, R2, R4, R6 ;  /* 0x0000000402037224 */ /* 0x000fca00078e0206 */
[----:B------:R-:W-:Y:S01]  /*19320*/  ISETP.GT.AND P6, PT, R3, R0, PT ;  /* 0x000000000300720c */ /* 0x000fe20003fc4270 */
[----:B------:R-:W-:-:S12]  /*19330*/  BRA.DIV UR4, `(.L_x_1285) ;  /* 0x0000002604407947 */ /* 0x000fd8000b800000 */
[----:B------:R-:W-:-:S04]  /*19340*/  VOTE.ANY R3, PT, !P6 ;  /* 0x0000000000037806 */ /* 0x000fc800070e0100 */
[----:B------:R-:W1:Y:S02]  /*19350*/  POPC R7, R3 ;  /* 0x0000000300077309 */ /* 0x000e640000000000 */
[----:B-1----:R1:W3:Y:S01]  /*19360*/  SHFL.IDX PT, R25, R25, R7, 0x1f ;  /* 0x00001f0719197589 */ /* 0x0022e200000e0000 */
[----:B------:R-:W-:-:S03]  /*19370*/  IMAD.IADD R27, R7, 0x1, R27 ;  /* 0x00000001071b7824 */ /* 0x000fc600078e021b */
[----:B------:R1:W4:Y:S04]  /*19380*/  SHFL.IDX PT, R5, R5, R7, 0x1f ;  /* 0x00001f0705057589 */ /* 0x00032800000e0000 */
.L_x_1355:
[----:B------:R-:W-:-:S13]  /*19390*/  ISETP.NE.AND P0, PT, R3, RZ, PT ;  /* 0x000000ff0300720c */ /* 0x000fda0003f05270 */
[----:B------:R-:W-:Y:S05]  /*193a0*/  @!P0 BRA `(.L_x_1286) ;  /* 0x0000000000108947 */ /* 0x000fea0003800000 */
[----:B------:R-:W-:Y:S01]  /*193b0*/  UMOV UR4, 0xffffffff ;  /* 0xffffffff00047882 */ /* 0x000fe20000000000 */
[----:B--2---:R-:W-:Y:S02]  /*193c0*/  VIADD R12, R7, 0xffffffff ;  /* 0xffffffff070c7836 */ /* 0x004fe40000000000 */
[----:B------:R-:W-:Y:S05]  /*193d0*/  BRA.DIV UR4, `(.L_x_1287) ;  /* 0x0000002604787947 */ /* 0x000fea000b800000 */
[----:B------:R2:W0:Y:S02]  /*193e0*/  SHFL.IDX PT, R24, R2, R12, 0x1f ;  /* 0x00001f0c02187589 */ /* 0x00042400000e0000 */
.L_x_1286:
[----:B----4-:R-:W-:Y:S01]  /*193f0*/  ISETP.NE.AND P0, PT, R5, 0x1, PT ;  /* 0x000000010500780c */ /* 0x010fe20003f05270 */
[----:B0-----:R-:W-:-:S04]  /*19400*/  IMAD R24, R24, R4, R6 ;  /* 0x0000000418187224 */ /* 0x001fc800078e0206 */
[----:B------:R-:W-:-:S08]  /*19410*/  IMAD.IADD R0, R0, 0x1, -R24 ;  /* 0x0000000100007824 */ /* 0x000fd000078e0a18 */
[----:B------:R-:W-:Y:S05]  /*19420*/  @!P0 BRA `(.L_x_1288) ;  /* 0x0000000000dc8947 */ /* 0x000fea0003800000 */
[----:B---3--:R-:W-:Y:S01]  /*19430*/  IABS R4, R25 ;  /* 0x0000001900047213 */ /* 0x008fe20000000000 */
[----:B--2---:R-:W-:Y:S01]  /*19440*/  IMAD.MOV.U32 R2, RZ, RZ, RZ ;  /* 0x000000ffff027224 */ /* 0x004fe200078e00ff */
[----:B------:R-:W-:Y:S02]  /*19450*/  IABS R6, R5 ;  /* 0x0000000500067213 */ /* 0x000fe40000000000 */
[----:B-1----:R-:W0:Y:S08]  /*19460*/  I2F.RP R7, R4 ;  /* 0x0000000400077306 */ /* 0x002e300000209400 */
[----:B------:R-:W-:Y:S08]  /*19470*/  I2F.RP R10, R6 ;  /* 0x00000006000a7306 */ /* 0x000ff00000209400 */
[----:B0-----:R-:W0:Y:S02]  /*19480*/  MUFU.RCP R7, R7 ;  /* 0x0000000700077308 */ /* 0x001e240000001000 */
[----:B0-----:R-:W-:-:S06]  /*19490*/  VIADD R3, R7, 0xffffffe ;  /* 0x0ffffffe07037836 */ /* 0x001fcc0000000000 */
[----:B------:R-:W0:Y:S02]  /*194a0*/  F2I.FTZ.U32.TRUNC.NTZ R3, R3 ;  /* 0x0000000300037305 */ /* 0x000e24000021f000 */
[----:B0-----:R-:W-:-:S04]  /*194b0*/  IMAD.MOV R9, RZ, RZ, -R3 ;  /* 0x000000ffff097224 */ /* 0x001fc800078e0a03 */
[----:B------:R-:W-:-:S04]  /*194c0*/  IMAD R9, R9, R4, RZ ;  /* 0x0000000409097224 */ /* 0x000fc800078e02ff */
[----:B------:R-:W-:Y:S01]  /*194d0*/  IMAD.HI.U32 R8, R3, R9, R2 ;  /* 0x0000000903087227 */ /* 0x000fe200078e0002 */
[----:B------:R-:W-:Y:S01]  /*194e0*/  IABS R9, R0 ;  /* 0x0000000000097213 */ /* 0x000fe20000000000 */
[----:B------:R-:W0:Y:S01]  /*194f0*/  MUFU.RCP R2, R10 ;  /* 0x0000000a00027308 */ /* 0x000e220000001000 */
[----:B------:R-:W-:-:S03]  /*19500*/  IABS R3, R25 ;  /* 0x0000001900037213 */ /* 0x000fc60000000000 */
[----:B------:R-:W-:-:S04]  /*19510*/  IMAD.HI.U32 R7, R8, R9, RZ ;  /* 0x0000000908077227 */ /* 0x000fc800078e00ff */
[----:B------:R-:W-:-:S04]  /*19520*/  IMAD.MOV R12, RZ, RZ, -R3 ;  /* 0x000000ffff0c7224 */ /* 0x000fc800078e0a03 */
[----:B------:R-:W-:Y:S02]  /*19530*/  IMAD R9, R7, R12, R9 ;  /* 0x0000000c07097224 */ /* 0x000fe400078e0209 */
[----:B0-----:R-:W-:-:S03]  /*19540*/  VIADD R3, R2, 0xffffffe ;  /* 0x0ffffffe02037836 */ /* 0x001fc60000000000 */
[----:B------:R-:W-:Y:S01]  /*19550*/  ISETP.GT.U32.AND P1, PT, R4, R9, PT ;  /* 0x000000090400720c */ /* 0x000fe20003f24070 */
[----:B------:R-:W-:Y:S02]  /*19560*/  IMAD.MOV.U32 R2, RZ, RZ, RZ ;  /* 0x000000ffff027224 */ /* 0x000fe400078e00ff */
[----:B------:R-:W0:Y:S10]  /*19570*/  F2I.FTZ.U32.TRUNC.NTZ R3, R3 ;  /* 0x0000000300037305 */ /* 0x000e34000021f000 */
[----:B------:R-:W-:-:S02]  /*19580*/  @!P1 IMAD.IADD R9, R9, 0x1, -R4 ;  /* 0x0000000109099824 */ /* 0x000fc400078e0a04 */
[----:B------:R-:W-:Y:S01]  /*19590*/  @!P1 VIADD R7, R7, 0x1 ;  /* 0x0000000107079836 */ /* 0x000fe20000000000 */
[----:B------:R-:W-:Y:S02]  /*195a0*/  ISETP.NE.AND P1, PT, R25, RZ, PT ;  /* 0x000000ff1900720c */ /* 0x000fe40003f25270 */
[----:B------:R-:W-:Y:S01]  /*195b0*/  ISETP.GE.U32.AND P0, PT, R9, R4, PT ;  /* 0x000000040900720c */ /* 0x000fe20003f06070 */
[----:B0-----:R-:W-:-:S04]  /*195c0*/  IMAD.MOV R9, RZ, RZ, -R3 ;  /* 0x000000ffff097224 */ /* 0x001fc800078e0a03 */
[----:B------:R-:W-:-:S04]  /*195d0*/  IMAD R9, R9, R6, RZ ;  /* 0x0000000609097224 */ /* 0x000fc800078e02ff */
[----:B------:R-:W-:Y:S01]  /*195e0*/  IMAD.HI.U32 R4, R3, R9, R2 ;  /* 0x0000000903047227 */ /* 0x000fe200078e0002 */
[----:B------:R-:W-:-:S03]  /*195f0*/  LOP3.LUT R2, R0, R25, RZ, 0x3c, !PT ;  /* 0x0000001900027212 */ /* 0x000fc600078e3cff */
[----:B------:R-:W-:Y:S01]  /*19600*/  @P0 VIADD R7, R7, 0x1 ;  /* 0x0000000107070836 */ /* 0x000fe20000000000 */
[----:B------:R-:W-:Y:S02]  /*19610*/  ISETP.GE.AND P2, PT, R2, RZ, PT ;  /* 0x000000ff0200720c */ /* 0x000fe40003f46270 */
[----:B------:R-:W-:-:S05]  /*19620*/  IABS R2, R5 ;  /* 0x0000000500027213 */ /* 0x000fca0000000000 */
[----:B------:R-:W-:-:S06]  /*19630*/  IMAD.MOV R2, RZ, RZ, -R2 ;  /* 0x000000ffff027224 */ /* 0x000fcc00078e0a02 */
[----:B------:R-:W-:Y:S01]  /*19640*/  @!P2 IMAD.MOV R7, RZ, RZ, -R7 ;  /* 0x000000ffff07a224 */ /* 0x000fe200078e0a07 */
[----:B------:R-:W-:-:S04]  /*19650*/  @!P1 LOP3.LUT R7, RZ, R25, RZ, 0x33, !PT ;  /* 0x00000019ff079212 */ /* 0x000fc800078e33ff */
[----:B------:R-:W-:-:S05]  /*19660*/  IABS R3, R7 ;  /* 0x0000000700037213 */ /* 0x000fca0000000000 */
        /* <DEDUP_REMOVED lines=9> */
[----:B------:R-:W-:-:S04]  /*19700*/  IMAD.MOV R3, RZ, RZ, -R7 ;  /* 0x000000ffff037224 */ /* 0x000fc800078e0a07 */
[----:B------:R-:W-:-:S08]  /*19710*/  IMAD R3, R25, R3, R0 ;  /* 0x0000000319037224 */ /* 0x000fd000078e0200 */
[----:B------:R-:W-:-:S04]  /*19720*/  @P0 VIADD R4, R4, 0x1 ;  /* 0x0000000104040836 */ /* 0x000fc80000000000 */
[----:B------:R-:W-:Y:S01]  /*19730*/  @!P2 IMAD.MOV R4, RZ, RZ, -R4 ;  /* 0x000000ffff04a224 */ /* 0x000fe200078e0a04 */
[----:B------:R-:W-:-:S05]  /*19740*/  @!P1 LOP3.LUT R4, RZ, R5, RZ, 0x33, !PT ;  /* 0x00000005ff049212 */ /* 0x000fca00078e33ff */
[--C-:B------:R-:W-:Y:S02]  /*19750*/  IMAD.MOV R2, RZ, RZ, -R4.reuse ;  /* 0x000000ffff027224 */ /* 0x100fe400078e0a04 */
[C---:B------:R-:W-:Y:S02]  /*19760*/  IMAD R4, R5.reuse, 0x1000000, R4 ;  /* 0x0100000005047824 */ /* 0x040fe400078e0204 */
[----:B------:R-:W-:-:S04]  /*19770*/  IMAD R5, R5, R2, R7 ;  /* 0x0000000205057224 */ /* 0x000fc800078e0207 */
[----:B------:R-:W-:Y:S01]  /*19780*/  IMAD R26, R5, 0x10000, R4 ;  /* 0x00010000051a7824 */ /* 0x000fe200078e0204 */
[----:B------:R-:W-:Y:S06]  /*19790*/  BRA `(.L_x_1289) ;  /* 0x0000000000f07947 */ /* 0x000fec0003800000 */
.L_x_1288:
[----:B--2---:R-:W0:Y:S02]  /*197a0*/  LDC.64 R2, c[0x0][0xc90] ;  /* 0x00032400ff027b82 */ /* 0x004e240000000a00 */
[----:B0-----:R-:W-:-:S05]  /*197b0*/  IMAD.WIDE R2, R27, 0x4, R2 ;  /* 0x000000041b027825 */ /* 0x001fca00078e0202 */
[----:B------:R0:W3:Y:S02]  /*197c0*/  LDG.E R6, desc[UR52][R2.64] ;  /* 0x0000003402067981 */ /* 0x0000e4000c1e1900 */
[----:B0-----:R-:W-:Y:S02]  /*197d0*/  IMAD.MOV.U32 R2, RZ, RZ, RZ ;  /* 0x000000ffff027224 */ /* 0x001fe400078e00ff */
[----:B---3--:R-:W-:-:S05]  /*197e0*/  IMAD R5, R25, R6, RZ ;  /* 0x0000000619057224 */ /* 0x008fca00078e02ff */
[----:B-1----:R-:W-:-:S04]  /*197f0*/  IABS R7, R5 ;  /* 0x0000000500077213 */ /* 0x002fc80000000000 */
[----:B------:R-:W0:Y:S08]  /*19800*/  I2F.RP R8, R7 ;  /* 0x0000000700087306 */ /* 0x000e300000209400 */
[----:B0-----:R-:W0:Y:S02]  /*19810*/  MUFU.RCP R8, R8 ;  /* 0x0000000800087308 */ /* 0x001e240000001000 */
[----:B0-----:R-:W-:-:S06]  /*19820*/  VIADD R9, R8, 0xffffffe ;  /* 0x0ffffffe08097836 */ /* 0x001fcc0000000000 */
[----:B------:R-:W0:Y:S02]  /*19830*/  F2I.FTZ.U32.TRUNC.NTZ R3, R9 ;  /* 0x0000000900037305 */ /* 0x000e24000021f000 */
[----:B0-----:R-:W-:-:S04]  /*19840*/  IMAD.MOV R10, RZ, RZ, -R3 ;  /* 0x000000ffff0a7224 */ /* 0x001fc800078e0a03 */
[----:B------:R-:W-:Y:S01]  /*19850*/  IMAD R11, R10, R7, RZ ;  /* 0x000000070a0b7224 */ /* 0x000fe200078e02ff */
[----:B------:R-:W-:-:S03]  /*19860*/  IABS R10, R5 ;  /* 0x00000005000a7213 */ /* 0x000fc60000000000 */
[----:B------:R-:W-:Y:S01]  /*19870*/  IMAD.HI.U32 R2, R3, R11, R2 ;  /* 0x0000000b03027227 */ /* 0x000fe200078e0002 */
[----:B------:R-:W-:-:S03]  /*19880*/  IABS R3, R0 ;  /* 0x0000000000037213 */ /* 0x000fc60000000000 */
        /* <DEDUP_REMOVED lines=16> */
[----:B------:R-:W-:-:S03]  /*19990*/  IMAD R0, R5, R9, R0 ;  /* 0x0000000905007224 */ /* 0x000fc600078e0200 */
[----:B------:R-:W-:-:S04]  /*199a0*/  VIADDMNMX R4, R3, R4, R6, PT ;  /* 0x0000000403047246 */ /* 0x000fc80003800106 */
[----:B------:R-:W-:-:S04]  /*199b0*/  IABS R6, R4 ;  /* 0x0000000400067213 */ /* 0x000fc80000000000 */
[----:B------:R-:W0:Y:S08]  /*199c0*/  I2F.RP R8, R6 ;  /* 0x0000000600087306 */ /* 0x000e300000209400 */
[----:B0-----:R-:W0:Y:S02]  /*199d0*/  MUFU.RCP R8, R8 ;  /* 0x0000000800087308 */ /* 0x001e240000001000 */
[----:B0-----:R-:W-:Y:S01]  /*199e0*/  VIADD R2, R8, 0xffffffe ;  /* 0x0ffffffe08027836 */ /* 0x001fe20000000000 */
[----:B------:R-:W-:-:S05]  /*199f0*/  IABS R8, R0 ;  /* 0x0000000000087213 */ /* 0x000fca0000000000 */
[----:B------:R0:W1:Y:S02]  /*19a00*/  F2I.FTZ.U32.TRUNC.NTZ R3, R2 ;  /* 0x0000000200037305 */ /* 0x000064000021f000 */
[----:B0-----:R-:W-:Y:S02]  /*19a10*/  IMAD.MOV.U32 R2, RZ, RZ, RZ ;  /* 0x000000ffff027224 */ /* 0x001fe400078e00ff */
[----:B-1----:R-:W-:-:S04]  /*19a20*/  IMAD.MOV R5, RZ, RZ, -R3 ;  /* 0x000000ffff057224 */ /* 0x002fc800078e0a03 */
[----:B------:R-:W-:-:S04]  /*19a30*/  IMAD R5, R5, R6, RZ ;  /* 0x0000000605057224 */ /* 0x000fc800078e02ff */
[----:B------:R-:W-:Y:S01]  /*19a40*/  IMAD.HI.U32 R3, R3, R5, R2 ;  /* 0x0000000503037227 */ /* 0x000fe200078e0002 */
[-C--:B------:R-:W-:Y:S02]  /*19a50*/  IABS R5, R4.reuse ;  /* 0x0000000400057213 */ /* 0x080fe40000000000 */
[----:B------:R-:W-:Y:S02]  /*19a60*/  LOP3.LUT R2, R0, R4, RZ, 0x3c, !PT ;  /* 0x0000000400027212 */ /* 0x000fe400078e3cff */
[----:B------:R-:W-:Y:S01]  /*19a70*/  IADD3 R0, R7, 0x1000000, R0 ;  /* 0x0100000007007810 */ /* 0x000fe20007ffe000 */
[----:B------:R-:W-:Y:S01]  /*19a80*/  IMAD.MOV R5, RZ, RZ, -R5 ;  /* 0x000000ffff057224 */ /* 0x000fe200078e0a05 */
[----:B------:R-:W-:Y:S01]  /*19a90*/  ISETP.GE.AND P2, PT, R2, RZ, PT ;  /* 0x000000ff0200720c */ /* 0x000fe20003f46270 */
        /* <DEDUP_REMOVED lines=9> */
[----:B------:R-:W-:Y:S01]  /*19b30*/  @!P1 LOP3.LUT R3, RZ, R4, RZ, 0x33, !PT ;  /* 0x00000004ff039212 */ /* 0x000fe200078e33ff */
[----:B------:R-:W-:-:S04]  /*19b40*/  IMAD.MOV R4, RZ, RZ, -R4 ;  /* 0x000000ffff047224 */ /* 0x000fc800078e0a04 */
[----:B------:R-:W-:-:S07]  /*19b50*/  IMAD R26, R3, R4, R0 ;  /* 0x00000004031a7224 */ /* 0x000fce00078e0200 */
.L_x_1289:
[----:B------:R-:W-:-:S05]  /*19b60*/  LOP3.LUT R0, RZ, R3, RZ, 0x33, !PT ;  /* 0x00000003ff007212 */ /* 0x000fca00078e33ff */
[----:B------:R-:W-:Y:S01]  /*19b70*/  IMAD.IADD R25, R25, 0x1, R0 ;  /* 0x0000000119197824 */ /* 0x000fe200078e0200 */
[----:B------:R-:W-:Y:S06]  /*19b80*/  BRA `(.L_x_1290) ;  /* 0x00000000001c7947 */ /* 0x000fec0003800000 */
.L_x_1282:
[----:B------:R-:W-:Y:S01]  /*19b90*/  UMOV UR4, URZ ;  /* 0x0000003f00047c82 */ /* 0x000fe20008000000 */
[----:B------:R-:W-:Y:S01]  /*19ba0*/  UMOV UR5, URZ ;  /* 0x0000003f00057c82 */ /* 0x000fe20008000000 */
[----:B------:R-:W-:Y:S01]  /*19bb0*/  ULDC UR6, c[0x0][0xc3c] ;  /* 0x00030f0000067ab9 */ /* 0x000fe20000000800 */
[----:B------:R-:W-:Y:S02]  /*19bc0*/  IMAD.MOV.U32 R24, RZ, RZ, R0 ;  /* 0x000000ffff187224 */ /* 0x000fe400078e0000 */
[----:B------:R-:W-:Y:S02]  /*19bd0*/  IMAD.U32 R25, RZ, RZ, UR4 ;  /* 0x00000004ff197e24 */ /* 0x000fe4000f8e00ff */
[----:B------:R-:W-:Y:S02]  /*19be0*/  IMAD.U32 R26, RZ, RZ, UR5 ;  /* 0x00000005ff1a7e24 */ /* 0x000fe4000f8e00ff */
[----:B------:R-:W-:-:S07]  /*19bf0*/  IMAD.U32 R27, RZ, RZ, UR6 ;  /* 0x00000006ff1b7e24 */ /* 0x000fce000f8e00ff */
.L_x_1290:
[----:B------:R-:W0:Y:S01]  /*19c00*/  S2R R0, SR_TID.X ;  /* 0x0000000000007919 */ /* 0x000e220000002100 */
[----:B------:R-:W-:Y:S05]  /*19c10*/  WARPSYNC.ALL ;  /* 0x0000000000007948 */ /* 0x000fea0003800000 */
[----:B------:R-:W-:Y:S01]  /*19c20*/  BAR.SYNC.DEFER_BLOCKING 0x4, 0x200 ;  /* 0x0108000000007b1d */ /* 0x000fe20000010000 */
[----:B0-----:R-:W-:-:S04]  /*19c30*/  LOP3.LUT R0, R0, 0x1f, RZ, 0xc0, !PT ;  /* 0x0000001f00007812 */ /* 0x001fc800078ec0ff */
[----:B------:R-:W-:-:S13]  /*19c40*/  ISETP.NE.AND P0, PT, R0, RZ, PT ;  /* 0x000000ff0000720c */ /* 0x000fda0003f05270 */
[----:B------:R-:W0:Y:S01]  /*19c50*/  @!P0 S2R R3, SR_CgaCtaId ;  /* 0x0000000000038919 */ /* 0x000e220000008800 */
[----:B------:R-:W-:-:S04]  /*19c60*/  @!P0 MOV R0, 0x400 ;  /* 0x0000040000008802 */ /* 0x000fc80000000f00 */
[----:B0-----:R-:W-:-:S05]  /*19c70*/  @!P0 LEA R17, R3, R0, 0x18 ;  /* 0x0000000003118211 */ /* 0x001fca00078ec0ff */
[----:B------:R0:W-:Y:S01]  /*19c80*/  @!P0 STS.128 [R17+0x2d8d0], R24 ;  /* 0x02d8d01811008388 */ /* 0x0001e20000000c00 */
[----:B------:R-:W-:Y:S06]  /*19c90*/  BAR.ARV 0x5, 0x200 ;  /* 0x0148000000007b1d */ /* 0x000fec0000002000 */
.L_x_1279:
[----:B------:R-:W-:Y:S02]  /*19ca0*/  ULDC UR4, c[0x0][0xc3c] ;  /* 0x00030f0000047ab9 */ /* 0x000fe40000000800 */
[----:B----4-:R-:W-:-:S13]  /*19cb0*/  ISETP.GE.AND P0, PT, R27, UR4, PT ;  /* 0x000000041b007c0c */ /* 0x010fda000bf06270 */
[----:B------:R-:W-:Y:S05]  /*19cc0*/  @!P0 BRA `(.L_x_1291) ;  /* 0xffffffa000988947 */ /* 0x000fea000383ffff */
[----:B------:R-:W-:Y:S05]  /*19cd0*/  BSYNC B8 ;  /* 0x0000000000087941 */ /* 0x000fea0003800000 */
.L_x_1177:
[----:B--2---:R-:W2:Y:S01]  /*19ce0*/  LDL.LU R0, [R1+0x24] ;  /* 0x0000240001007983 */ /* 0x004ea20000300800 */
[----:B------:R-:W-:Y:S01]  /*19cf0*/  BSSY B0, `(.L_x_1292) ;  /* 0x000000b000007945 */ /* 0x000fe20003800000 */
[----:B0-----:R-:W0:Y:S01]  /*19d00*/  S2R R5, SR_CgaCtaId ;  /* 0x0000000000057919 */ /* 0x001e220000008800 */
        /* <DEDUP_REMOVED lines=9> */
.L_x_1358:
[----:B------:R-:W-:Y:S05]  /*19da0*/  BSYNC B0 ;  /* 0x0000000000007941 */ /* 0x000fea0003800000 */
.L_x_1292:
[----:B------:R-:W-:-:S03]  /*19db0*/  UMOV UR4, 0xffffffff ;  /* 0xffffffff00047882 */ /* 0x000fc60000000000 */
[----:B------:R-:W-:Y:S05]  /*19dc0*/  BRA.DIV UR4, `(.L_x_1294) ;  /* 0x0000001e04387947 */ /* 0x000fea000b800000 */
[----:B0-----:R-:W0:Y:S02]  /*19dd0*/  S2R R0, SR_TID.X ;  /* 0x0000000000007919 */ /* 0x001e240000002100 */
[----:B0-----:R-:W-:-:S04]  /*19de0*/  SHF.R.U32.HI R0, RZ, 0x5, R0 ;  /* 0x00000005ff007819 */ /* 0x001fc80000011600 */
[----:B------:R-:W-:-:S05]  /*19df0*/  LOP3.LUT R0, R0, 0x3, RZ, 0xc0, !PT ;  /* 0x0000000300007812 */ /* 0x000fca00078ec0ff */
[----:B------:R0:W2:Y:S02]  /*19e00*/  SHFL.IDX PT, R14, R0, RZ, 0x1f ;  /* 0x00001fff000e7589 */ /* 0x0000a400000e0000 */
.L_x_1361:
[----:B--2---:R-:W-:Y:S01]  /*19e10*/  ISETP.NE.AND P0, PT, R14, RZ, PT ;  /* 0x000000ff0e00720c */ /* 0x004fe20003f05270 */
[----:B------:R-:W-:-:S12]  /*19e20*/  BSSY B0, `(.L_x_1295) ;  /* 0x0000024000007945 */ /* 0x000fd80003800000 */
[----:B------:R-:W-:Y:S05]  /*19e30*/  @P0 BRA `(.L_x_1296) ;  /* 0x0000000000880947 */ /* 0x000fea0003800000 */
[----:B------:R-:W-:-:S03]  /*19e40*/  UMOV UR4, 0xffffffff ;  /* 0xffffffff00047882 */ /* 0x000fc60000000000 */
[----:B------:R-:W-:Y:S05]  /*19e50*/  BRA.DIV UR4, `(.L_x_1297) ;  /* 0x0000001e04487947 */ /* 0x000fea000b800000 */
[----:B------:R-:W-:-:S13]  /*19e60*/  ELECT P6, URZ, PT ;  /* 0x00000000003f782f */ /* 0x000fda00038c0000 */
.L_x_1364:
[----:B------:R-:W-:Y:S05]  /*19e70*/  @!P6 BRA `(.L_x_1296) ;  /* 0x000000000078e947 */ /* 0x000fea0003800000 */
[----:B------:R-:W-:-:S06]  /*19e80*/  ULOP3.LUT UR4, UR36, 0x2, URZ, 0xfc, !UPT ;  /* 0x0000000224047892 */ /* 0x000fcc000f8efc3f */
[----:B0-----:R-:W-:-:S05]  /*19e90*/  IMAD.U32 R0, RZ, RZ, UR4 ;  /* 0x00000004ff007e24 */ /* 0x001fca000f8e00ff */
[----:B------:R-:W-:-:S13]  /*19ea0*/  ISETP.NE.AND P2, PT, R0, 0x3, PT ;  /* 0x000000030000780c */ /* 0x000fda0003f45270 */
[----:B------:R-:W-:Y:S05]  /*19eb0*/  @!P2 BRA `(.L_x_1298) ;  /* 0x000000000004a947 */ /* 0x000fea0003800000 */
[----:B------:R-:W-:Y:S01]  /*19ec0*/  BPT.TRAP 0x1 ;  /* 0x000000040000795c */ /* 0x000fe20000300000 */
.L_x_1298:
[----:B------:R-:W-:Y:S01]  /*19ed0*/  VIADD R3, R9, 0x2d840 ;  /* 0x0002d84009037836 */ /* 0x000fe20000000000 */
[----:B------:R-:W-:Y:S01]  /*19ee0*/  SHF.L.U32 R2, R28, 0x1f, RZ ;  /* 0x0000001f1c027819 */ /* 0x000fe200000006ff */
[C---:B------:R-:W-:Y:S02]  /*19ef0*/  VIADD R0, R18.reuse, 0x1 ;  /* 0x0000000112007836 */ /* 0x040fe40000000000 */
[----:B------:R-:W-:-:S03]  /*19f00*/  IMAD R7, R18, 0x8, R3 ;  /* 0x0000000812077824 */ /* 0x000fc600078e0203 */
[C---:B------:R-:W-:Y:S01]  /*19f10*/  ISETP.NE.AND P1, PT, R0.reuse, 0x2, PT ;  /* 0x000000020000780c */ /* 0x040fe20003f25270 */
[----:B------:R-:W0:Y:S03]  /*19f20*/  SYNCS.PHASECHK.TRANS64.TRYWAIT P0, [R7+URZ], R2 ;  /* 0x00000002070075a7 */ /* 0x000e26000800017f */
[----:B------:R-:W-:Y:S02]  /*19f30*/  SEL R5, RZ, 0x1, P1 ;  /* 0x00000001ff057807 */ /* 0x000fe40000800000 */
[----:B-1----:R-:W-:Y:S02]  /*19f40*/  SEL R4, R0, RZ, P1 ;  /* 0x000000ff00047207 */ /* 0x002fe40000800000 */
[----:B------:R-:W-:-:S03]  /*19f50*/  LOP3.LUT R0, R28, R5, RZ, 0x3c, !PT ;  /* 0x000000051c007212 */ /* 0x000fc600078e3cff */
[----:B------:R-:W-:Y:S01]  /*19f60*/  IMAD R3, R4, 0x8, R3 ;  /* 0x0000000804037824 */ /* 0x000fe200078e0203 */
[----:B------:R-:W-:Y:S01]  /*19f70*/  SHF.L.U32 R0, R0, 0x1f, RZ ;  /* 0x0000001f00007819 */ /* 0x000fe200000006ff */
[----:B0-----:R-:W-:Y:S06]  /*19f80*/  @!P0 BRA `(.L_x_1299) ;  /* 0x0000001c001c8947 */ /* 0x001fec0003800000 */
.L_x_1365:
[----:B------:R-:W1:Y:S02]  /*19f90*/  SYNCS.PHASECHK.TRANS64.TRYWAIT P0, [R3+URZ], R0 ;  /* 0x00000000030075a7 */ /* 0x000e64000800017f */
[----:B-1----:R-:W-:Y:S05]  /*19fa0*/  @!P0 BRA `(.L_x_1300) ;  /* 0x0000001c00288947 */ /* 0x002fea0003800000 */
.L_x_1366:
[----:B------:R-:W-:Y:S05]  /*19fb0*/  @!P2 BRA `(.L_x_1301) ;  /* 0x000000000004a947 */ /* 0x000fea0003800000 */
[----:B------:R-:W-:Y:S01]  /*19fc0*/  BPT.TRAP 0x1 ;  /* 0x000000040000795c */ /* 0x000fe20000300000 */
.L_x_1301:
[----:B-1----:R-:W-:-:S04]  /*19fd0*/  VIADD R3, R9, 0x2d860 ;  /* 0x0002d86009037836 */ /* 0x002fc80000000000 */
[----:B------:R-:W-:-:S04]  /*19fe0*/  IMAD R5, R18, 0x8, R3 ;  /* 0x0000000812057824 */ /* 0x000fc800078e0203 */
[----:B------:R-:W1:Y:S02]  /*19ff0*/  SYNCS.PHASECHK.TRANS64.TRYWAIT P0, [R5+URZ], R2 ;  /* 0x00000002050075a7 */ /* 0x000e64000800017f */
[----:B-1----:R-:W-:Y:S05]  /*1a000*/  @!P0 BRA `(.L_x_1302) ;  /* 0x0000001c00248947 */ /* 0x002fea0003800000 */
.L_x_1367:
[----:B------:R-:W-:-:S07]  /*1a010*/  IMAD R3, R4, 0x8, R3 ;  /* 0x0000000804037824 */ /* 0x000fce00078e0203 */
.L_x_1303:
[----:B--2---:R2:W4:Y:S02]  /*1a020*/  SYNCS.PHASECHK.TRANS64.TRYWAIT P0, [R3+URZ], R0 ;  /* 0x00000000030075a7 */ /* 0x004524000800017f */
[----:B----4-:R-:W-:Y:S05]  /*1a030*/  @!P0 NANOSLEEP.SYNCS 0x989680 ;  /* 0x009896800000895d */ /* 0x010fea0003900000 */
[----:B------:R-:W4:Y:S02]  /*1a040*/  @!P0 SYNCS.PHASECHK.TRANS64 P0, [R3+URZ], R0 ;  /* 0x00000000030085a7 */ /* 0x000f24000800007f */
[----:B----4-:R-:W-:Y:S05]  /*1a050*/  @!P0 BRA `(.L_x_1303) ;  /* 0xfffffffc00f08947 */ /* 0x010fea000383ffff */
.L_x_1296:
[----:B------:R-:W-:Y:S05]  /*1a060*/  BSYNC B0 ;  /* 0x0000000000007941 */ /* 0x000fea0003800000 */
.L_x_1295:
[----:B------:R-:W-:Y:S05]  /*1a070*/  EXIT ;  /* 0x000000000000794d */ /* 0x000fea0003800000 */
.L_x_1084:
[----:B0-----:R-:W-:-:S04]  /*1a080*/  IMAD.U32 R3, RZ, RZ, UR42 ;  /* 0x0000002aff037e24 */ /* 0x001fc8000f8e00ff */
[----:B------:R0:W1:Y:S03]  /*1a090*/  SYNCS.PHASECHK.TRANS64.TRYWAIT P1, [R3+URZ+0x2d800], R0 ;  /* 0x02d80000030075a7 */ /* 0x000066000802017f */
[----:B-1----:R-:W-:Y:S05]  /*1a0a0*/  @!P1 NANOSLEEP.SYNCS 0x989680 ;  /* 0x009896800000995d */ /* 0x002fea0003900000 */
[----:B------:R-:W1:Y:S02]  /*1a0b0*/  @!P1 SYNCS.PHASECHK.TRANS64 P1, [R3+URZ+0x2d800], R0 ;  /* 0x02d80000030095a7 */ /* 0x000e64000802007f */
[----:B-1----:R-:W-:Y:S05]  /*1a0c0*/  @!P1 BRA `(.L_x_1084) ;  /* 0xfffffffc00ec9947 */ /* 0x002fea000383ffff */
[----:B------:R-:W-:Y:S05]  /*1a0d0*/  BRA `(.L_x_1304) ;  /* 0xfffffe8000287947 */ /* 0x000fea000383ffff */
.L_x_1088:
[----:B-1----:R1:W2:Y:S02]  /*1a0e0*/  SYNCS.PHASECHK.TRANS64.TRYWAIT P2, [R90+URZ+0x2d830], R3 ;  /* 0x02d830035a0075a7 */ /* 0x0022a4000804017f */
[----:B--2---:R-:W-:Y:S05]  /*1a0f0*/  @!P2 NANOSLEEP.SYNCS 0x989680 ;  /* 0x009896800000a95d */ /* 0x004fea0003900000 */
[----:B------:R-:W2:Y:S02]  /*1a100*/  @!P2 SYNCS.PHASECHK.TRANS64 P2, [R90+URZ+0x2d830], R3 ;  /* 0x02d830035a00a5a7 */ /* 0x000ea4000804007f */
[----:B--2---:R-:W-:Y:S05]  /*1a110*/  @!P2 BRA `(.L_x_1088) ;  /* 0xfffffffc00f0a947 */ /* 0x004fea000383ffff */
[----:B------:R-:W-:Y:S05]  /*1a120*/  BRA `(.L_x_1087) ;  /* 0xfffffe80004c7947 */ /* 0x000fea000383ffff */
.L_x_1104:
[----:B-1----:R-:W-:-:S04]  /*1a130*/  IMAD.U32 R5, RZ, RZ, UR6 ;  /* 0x00000006ff057e24 */ /* 0x002fc8000f8e00ff */
[----:B------:R1:W2:Y:S03]  /*1a140*/  SYNCS.PHASECHK.TRANS64.TRYWAIT P2, [R5+URZ+0x2d830], R4 ;  /* 0x02d83004050075a7 */ /* 0x0002a6000804017f */
[----:B--2---:R-:W-:Y:S05]  /*1a150*/  @!P2 NANOSLEEP.SYNCS 0x989680 ;  /* 0x009896800000a95d */ /* 0x004fea0003900000 */
[----:B------:R-:W2:Y:S02]  /*1a160*/  @!P2 SYNCS.PHASECHK.TRANS64 P2, [R5+URZ+0x2d830], R4 ;  /* 0x02d830040500a5a7 */ /* 0x000ea4000804007f */
[----:B--2---:R-:W-:Y:S05]  /*1a170*/  @!P2 BRA `(.L_x_1104) ;  /* 0xfffffffc00eca947 */ /* 0x004fea000383ffff */
[----:B------:R-:W-:Y:S05]  /*1a180*/  BRA `(.L_x_1101) ;  /* 0xfffffebc00347947 */ /* 0x000fea000383ffff */
.L_x_1108:
[----:B-1----:R-:W-:-:S04]  /*1a190*/  IMAD.U32 R5, RZ, RZ, UR6 ;  /* 0x00000006ff057e24 */ /* 0x002fc8000f8e00ff */
[----:B------:R1:W2:Y:S03]  /*1a1a0*/  SYNCS.PHASECHK.TRANS64.TRYWAIT P2, [R5+URZ+0x2d850], R4 ;  /* 0x02d85004050075a7 */ /* 0x0002a6000804017f */
[----:B--2---:R-:W-:Y:S05]  /*1a1b0*/  @!P2 NANOSLEEP.SYNCS 0x989680 ;  /* 0x009896800000a95d */ /* 0x004fea0003900000 */
[----:B------:R-:W2:Y:S02]  /*1a1c0*/  @!P2 SYNCS.PHASECHK.TRANS64 P2, [R5+URZ+0x2d850], R4 ;  /* 0x02d850040500a5a7 */ /* 0x000ea4000804007f */
[----:B--2---:R-:W-:Y:S05]  /*1a1d0*/  @!P2 BRA `(.L_x_1108) ;  /* 0xfffffffc00eca947 */ /* 0x004fea000383ffff */
[----:B------:R-:W-:Y:S05]  /*1a1e0*/  BRA `(.L_x_1105) ;  /* 0xfffffebc00d47947 */ /* 0x000fea000383ffff */
.L_x_1125:
[----:B-1----:R-:W-:-:S04]  /*1a1f0*/  IMAD.U32 R7, RZ, RZ, UR6 ;  /* 0x00000006ff077e24 */ /* 0x002fc8000f8e00ff */
[----:B------:R1:W2:Y:S03]  /*1a200*/  SYNCS.PHASECHK.TRANS64.TRYWAIT P2, [R7+URZ+0x2d830], R6 ;  /* 0x02d83006070075a7 */ /* 0x0002a6000804017f */
[----:B--2---:R-:W-:Y:S05]  /*1a210*/  @!P2 NANOSLEEP.SYNCS 0x989680 ;  /* 0x009896800000a95d */ /* 0x004fea0003900000 */
[----:B------:R-:W2:Y:S02]  /*1a220*/  @!P2 SYNCS.PHASECHK.TRANS64 P2, [R7+URZ+0x2d830], R6 ;  /* 0x02d830060700a5a7 */ /* 0x000ea4000804007f */
[----:B--2---:R-:W-:Y:S05]  /*1a230*/  @!P2 BRA `(.L_x_1125) ;  /* 0xfffffffc00eca947 */ /* 0x004fea000383ffff */
[----:B------:R-:W-:Y:S05]  /*1a240*/  BRA `(.L_x_1122) ;  /* 0xfffffef800107947 */ /* 0x000fea000383ffff */
.L_x_1129:
[----:B-1----:R-:W-:-:S04]  /*1a250*/  IMAD.U32 R7, RZ, RZ, UR6 ;  /* 0x00000006ff077e24 */ /* 0x002fc8000f8e00ff */
[----:B------:R1:W2:Y:S03]  /*1a260*/  SYNCS.PHASECHK.TRANS64.TRYWAIT P2, [R7+URZ+0x2d850], R6 ;  /* 0x02d85006070075a7 */ /* 0x0002a6000804017f */
[----:B--2---:R-:W-:Y:S05]  /*1a270*/  @!P2 NANOSLEEP.SYNCS 0x989680 ;  /* 0x009896800000a95d */ /* 0x004fea0003900000 */
[----:B------:R-:W2:Y:S02]  /*1a280*/  @!P2 SYNCS.PHASECHK.TRANS64 P2, [R7+URZ+0x2d850], R6 ;  /* 0x02d850060700a5a7 */ /* 0x000ea4000804007f */
[----:B--2---:R-:W-:Y:S05]  /*1a290*/  @!P2 BRA `(.L_x_1129) ;  /* 0xfffffffc00eca947 */ /* 0x004fea000383ffff */
[----:B------:R-:W-:Y:S05]  /*1a2a0*/  BRA `(.L_x_1126) ;  /* 0xfffffef800b07947 */ /* 0x000fea000383ffff */
.L_x_1135:
[----:B-1----:R-:W-:-:S04]  /*1a2b0*/  IMAD.U32 R7, RZ, RZ, UR6 ;  /* 0x00000006ff077e24 */ /* 0x002fc8000f8e00ff */
[----:B------:R1:W2:Y:S03]  /*1a2c0*/  SYNCS.PHASECHK.TRANS64.TRYWAIT P2, [R7+URZ+0x2d830], R6 ;  /* 0x02d83006070075a7 */ /* 0x0002a6000804017f */
[----:B--2---:R-:W-:Y:S05]  /*1a2d0*/  @!P2 NANOSLEEP.SYNCS 0x989680 ;  /* 0x009896800000a95d */ /* 0x004fea0003900000 */
[----:B------:R-:W2:Y:S02]  /*1a2e0*/  @!P2 SYNCS.PHASECHK.TRANS64 P2, [R7+URZ+0x2d830], R6 ;  /* 0x02d830060700a5a7 */ /* 0x000ea4000804007f */
[----:B--2---:R-:W-:Y:S05]  /*1a2f0*/  @!P2 BRA `(.L_x_1135) ;  /* 0xfffffffc00eca947 */ /* 0x004fea000383ffff */
[----:B------:R-:W-:Y:S05]  /*1a300*/  BRA `(.L_x_1132) ;  /* 0xffffff2000187947 */ /* 0x000fea000383ffff */
.L_x_1139:
[----:B-1----:R-:W-:-:S04]  /*1a310*/  IMAD.U32 R7, RZ, RZ, UR6 ;  /* 0x00000006ff077e24 */ /* 0x002fc8000f8e00ff */
[----:B------:R1:W2:Y:S03]  /*1a320*/  SYNCS.PHASECHK.TRANS64.TRYWAIT P2, [R7+URZ+0x2d850], R6 ;  /* 0x02d85006070075a7 */ /* 0x0002a6000804017f */
[----:B--2---:R-:W-:Y:S05]  /*1a330*/  @!P2 NANOSLEEP.SYNCS 0x989680 ;  /* 0x009896800000a95d */ /* 0x004fea0003900000 */
[----:B------:R-:W2:Y:S02]  /*1a340*/  @!P2 SYNCS.PHASECHK.TRANS64 P2, [R7+URZ+0x2d850], R6 ;  /* 0x02d850060700a5a7 */ /* 0x000ea4000804007f */
[----:B--2---:R-:W-:Y:S05]  /*1a350*/  @!P2 BRA `(.L_x_1139) ;  /* 0xfffffffc00eca947 */ /* 0x004fea000383ffff */
[----:B------:R-:W-:Y:S05]  /*1a360*/  BRA `(.L_x_1136) ;  /* 0xffffff2000b87947 */ /* 0x000fea000383ffff */
.L_x_1152:
[----:B-123--:R-:W-:-:S04]  /*1a370*/  IMAD.U32 R5, RZ, RZ, UR9 ;  /* 0x00000009ff057e24 */ /* 0x00efc8000f8e00ff */
[----:B------:R1:W2:Y:S03]  /*1a380*/  SYNCS.PHASECHK.TRANS64.TRYWAIT P0, [R5+URZ+0x2d850], R0 ;  /* 0x02d85000050075a7 */ /* 0x0002a6000800017f */
[----:B--2---:R-:W-:Y:S05]  /*1a390*/  @!P0 NANOSLEEP.SYNCS 0x989680 ;  /* 0x009896800000895d */ /* 0x004fea0003900000 */
[----:B------:R-:W2:Y:S02]  /*1a3a0*/  @!P0 SYNCS.PHASECHK.TRANS64 P0, [R5+URZ+0x2d850], R0 ;  /* 0x02d85000050085a7 */ /* 0x000ea4000800007f */
[----:B--2---:R-:W-:Y:S05]  /*1a3b0*/  @!P0 BRA `(.L_x_1152) ;  /* 0xfffffffc00ec8947 */ /* 0x004fea000383ffff */
[----:B------:R-:W-:Y:S05]  /*1a3c0*/  BRA `(.L_x_1151) ;  /* 0xffffff5400f47947 */ /* 0x000fea000383ffff */
.L_x_1199:
[----:B------:R-:W3:Y:S01]  /*1a3d0*/  S2R R20, SR_TID.X ;  /* 0x0000000000147919 */ /* 0x000ee20000002100 */
[----:B------:R-:W-:Y:S01]  /*1a3e0*/  BSSY B0, `(.L_x_1305) ;  /* 0x000000a000007945 */ /* 0x000fe20003800000 */
[----:B--2---:R-:W-:Y:S02]  /*1a3f0*/  IMAD.MOV.U32 R12, RZ, RZ, RZ ;  /* 0x000000ffff0c7224 */ /* 0x004fe400078e00ff */
[----:B0-----:R-:W-:Y:S02]  /*1a400*/  IMAD.MOV.U32 R11, RZ, RZ, 0x1f ;  /* 0x0000001fff0b7424 */ /* 0x001fe400078e00ff */
[----:B------:R-:W-:Y:S01]  /*1a410*/  IMAD.MOV.U32 R15, RZ, RZ, -0x1 ;  /* 0xffffffffff0f7424 */ /* 0x000fe200078e00ff */
[----:B---3--:R-:W-:-:S04]  /*1a420*/  SHF.R.U32.HI R20, RZ, 0x5, R20 ;  /* 0x00000005ff147819 */ /* 0x008fc80000011614 */
[----:B------:R-:W-:-:S05]  /*1a430*/  LOP3.LUT R20, R20, 0x3, RZ, 0xc0, !PT ;  /* 0x0000000314147812 */ /* 0x000fca00078ec0ff */
[----:B------:R-:W-:-:S07]  /*1a440*/  IMAD.MOV.U32 R13, RZ, RZ, R20 ;  /* 0x000000ffff0d7224 */ /* 0x000fce00078e0014 */
[----:B-1----:R-:W-:Y:S05]  /*1a450*/  WARPSYNC.COLLECTIVE R15, `(.L_x_1306) ;  /* 0x000000000f087348 */ /* 0x002fea0003c00000 */
[----:B------:R0:W2:Y:S02]  /*1a460*/  SHFL.IDX P6, R14, R13, R12, R11 ;  /* 0x0000000c0d0e7389 */ /* 0x0000a400000c000b */
[----:B012---:R-:W-:Y:S01]  /*1a470*/  ENDCOLLECTIVE ;  /* 0x000000000000791b */ /* 0x007fe20003800000 */
.L_x_1306:
[----:B------:R-:W-:Y:S05]  /*1a480*/  BSYNC B0 ;  /* 0x0000000000007941 */ /* 0x000fea0003800000 */
.L_x_1305:
[----:B------:R-:W-:Y:S05]  /*1a490*/  BRA `(.L_x_1307) ;  /* 0xffffffac00087947 */ /* 0x000fea000383ffff */
.L_x_1201:
[----:B------:R-:W-:Y:S01]  /*1a4a0*/  BSSY B0, `(.L_x_1308) ;  /* 0x0000006000007945 */ /* 0x000fe20003800000 */
[----:B------:R-:W-:-:S07]  /*1a4b0*/  IMAD.MOV.U32 R15, RZ, RZ, -0x1 ;  /* 0xffffffffff0f7424 */ /* 0x000fce00078e00ff */
[----:B0123--:R-:W-:Y:S05]  /*1a4c0*/  WARPSYNC.COLLECTIVE R15, `(.L_x_1309) ;  /* 0x000000000f0c7348 */ /* 0x00ffea0003c00000 */
[----:B------:R-:W-:Y:S02]  /*1a4d0*/  ELECT P6, UR62, PT ;  /* 0x00000000003e782f */ /* 0x000fe400038c0000 */
[----:B------:R-:W-:Y:S01]  /*1a4e0*/  MOV R14, UR62 ;  /* 0x0000003e000e7c02 */ /* 0x000fe20008000f00 */
[----:B0123--:R-:W-:Y:S10]  /*1a4f0*/  ENDCOLLECTIVE ;  /* 0x000000000000791b */ /* 0x00fff40003800000 */
.L_x_1309:
[----:B------:R-:W-:Y:S05]  /*1a500*/  BSYNC B0 ;  /* 0x0000000000007941 */ /* 0x000fea0003800000 */
.L_x_1308:
[----:B------:R-:W-:Y:S05]  /*1a510*/  BRA `(.L_x_1310) ;  /* 0xffffffac00107947 */ /* 0x000fea000383ffff */
.L_x_1203:
[----:B---3--:R3:W4:Y:S02]  /*1a520*/  SYNCS.PHASECHK.TRANS64.TRYWAIT P0, [R0+URZ+0x2d840], R2 ;  /* 0x02d84002000075a7 */ /* 0x008724000800017f */
[----:B----4-:R-:W-:Y:S05]  /*1a530*/  @!P0 NANOSLEEP.SYNCS 0x989680 ;  /* 0x009896800000895d */ /* 0x010fea0003900000 */
[----:B------:R-:W4:Y:S02]  /*1a540*/  @!P0 SYNCS.PHASECHK.TRANS64 P0, [R0+URZ+0x2d840], R2 ;  /* 0x02d84002000085a7 */ /* 0x000f24000800007f */
[----:B----4-:R-:W-:Y:S05]  /*1a550*/  @!P0 BRA `(.L_x_1203) ;  /* 0xfffffffc00f08947 */ /* 0x010fea000383ffff */
[----:B------:R-:W-:Y:S05]  /*1a560*/  BRA `(.L_x_1311) ;  /* 0xffffffac00607947 */ /* 0x000fea000383ffff */
.L_x_1207:
[----:B------:R-:W2:Y:S01]  /*1a570*/  LDL.LU R11, [R1+0xc] ;  /* 0x00000c00010b7983 */ /* 0x000ea20000300800 */
[----:B------:R-:W-:Y:S02]  /*1a580*/  IMAD.MOV.U32 R13, RZ, RZ, R4 ;  /* 0x000000ffff0d7224 */ /* 0x000fe400078e0004 */
[----:B------:R-:W-:Y:S01]  /*1a590*/  IMAD.MOV.U32 R12, RZ, RZ, RZ ;  /* 0x000000ffff0c7224 */ /* 0x000fe200078e00ff */
[----:B------:R-:W0:Y:S01]  /*1a5a0*/  S2R R0, SR_TID.X ;  /* 0x0000000000007919 */ /* 0x000e220000002100 */
[----:B------:R-:W-:Y:S01]  /*1a5b0*/  IMAD.MOV.U32 R15, RZ, RZ, -0x1 ;  /* 0xffffffffff0f7424 */ /* 0x000fe200078e00ff */
[----:B0-----:R-:W-:-:S04]  /*1a5c0*/  LOP3.LUT R0, R0, 0x7f, RZ, 0xc0, !PT ;  /* 0x0000007f00007812 */ /* 0x001fc800078ec0ff */
[----:B------:R-:W-:-:S05]  /*1a5d0*/  SHF.R.U32.HI R0, RZ, 0x2, R0 ;  /* 0x00000002ff007819 */ /* 0x000fca0000011600 */
[----:B------:R-:W-:-:S04]  /*1a5e0*/  IMAD.IADD R0, R0, 0x1, R10 ;  /* 0x0000000100007824 */ /* 0x000fc800078e020a */
[----:B------:R-:W-:Y:S02]  /*1a5f0*/  VIADD R10, R0, 0x20 ;  /* 0x00000020000a7836 */ /* 0x000fe40000000000 */
[----:B--2---:R-:W-:Y:S02]  /*1a600*/  IMAD R5, R11, R9, RZ ;  /* 0x000000090b057224 */ /* 0x004fe400078e02ff */
[----:B------:R-:W-:-:S03]  /*1a610*/  IMAD.MOV.U32 R11, RZ, RZ, 0x1c1f ;  /* 0x00001c1fff0b7424 */ /* 0x000fc600078e00ff */
[----:B------:R-:W-:-:S13]  /*1a620*/  ISETP.GE.AND P4, PT, R0, R5, PT ;  /* 0x000000050000720c */ /* 0x000fda0003f86270 */
[----:B-----5:R-:W-:Y:S05]  /*1a630*/  WARPSYNC.COLLECTIVE R15, `(.L_x_1312) ;  /* 0x000000000f087348 */ /* 0x020fea0003c00000 */
[----:B------:R0:W1:Y:S02]  /*1a640*/  SHFL.IDX P6, R14, R13, R12, R11 ;  /* 0x0000000c0d0e7389 */ /* 0x00006400000c000b */
[----:B01---5:R-:W-:Y:S01]  /*1a650*/  ENDCOLLECTIVE ;  /* 0x000000000000791b */ /* 0x023fe20003800000 */
.L_x_1312:
[----:B------:R-:W-:Y:S02]  /*1a660*/  IMAD.MOV.U32 R13, RZ, RZ, R6 ;  /* 0x000000ffff0d7224 */ /* 0x000fe400078e0006 */
[----:B------:R-:W-:-:S07]  /*1a670*/  IMAD.MOV.U32 R2, RZ, RZ, R14 ;  /* 0x000000ffff027224 */ /* 0x000fce00078e000e */
[----:B------:R-:W-:Y:S05]  /*1a680*/  WARPSYNC.COLLECTIVE R15, `(.L_x_1313) ;  /* 0x000000000f087348 */ /* 0x000fea0003c00000 */
[----:B------:R0:W1:Y:S02]  /*1a690*/  SHFL.IDX P6, R14, R13, R12, R11 ;  /* 0x0000000c0d0e7389 */ /* 0x00006400000c000b */
[----:B01----:R-:W-:Y:S01]  /*1a6a0*/  ENDCOLLECTIVE ;  /* 0x000000000000791b */ /* 0x003fe20003800000 */
.L_x_1313:
[----:B------:R-:W-:Y:S02]  /*1a6b0*/  IMAD.MOV.U32 R13, RZ, RZ, R4 ;  /* 0x000000ffff0d7224 */ /* 0x000fe400078e0004 */
[----:B------:R-:W-:Y:S02]  /*1a6c0*/  IMAD.MOV.U32 R12, RZ, RZ, 0x1 ;  /* 0x00000001ff0c7424 */ /* 0x000fe400078e00ff */
[----:B------:R-:W-:-:S07]  /*1a6d0*/  IMAD.MOV.U32 R3, RZ, RZ, R14 ;  /* 0x000000ffff037224 */ /* 0x000fce00078e000e */
[----:B------:R-:W-:Y:S05]  /*1a6e0*/  WARPSYNC.COLLECTIVE R15, `(.L_x_1314) ;  /* 0x000000000f087348 */ /* 0x000fea0003c00000 */
[----:B------:R0:W1:Y:S02]  /*1a6f0*/  SHFL.IDX P6, R14, R13, R12, R11 ;  /* 0x0000000c0d0e7389 */ /* 0x00006400000c000b */
[----:B01----:R-:W-:Y:S01]  /*1a700*/  ENDCOLLECTIVE ;  /* 0x000000000000791b */ /* 0x003fe20003800000 */
.L_x_1314:
[----:B------:R-:W-:-:S05]  /*1a710*/  @!P4 LEA R3, P3, R21, R3, 0x1 ;  /* 0x000000031503c211 */ /* 0x000fca00078608ff */
[----:B------:R-:W-:Y:S01]  /*1a720*/  @!P4 IMAD.X R2, RZ, RZ, R2, P3 ;  /* 0x000000ffff02c224 */ /* 0x000fe200018e0602 */
[----:B------:R-:W-:-:S04]  /*1a730*/  ISETP.GE.AND P3, PT, R10, R5, PT ;  /* 0x000000050a00720c */ /* 0x000fc80003f66270 */
        /* <DEDUP_REMOVED lines=10> */
[----:B0-----:R-:W-:-:S07]  /*1a7e0*/  IMAD.MOV.U32 R2, RZ, RZ, R14 ;  /* 0x000000ffff027224 */ /* 0x001fce00078e000e */
[----:B------:R-:W-:Y:S05]  /*1a7f0*/  WARPSYNC.COLLECTIVE R15, `(.L_x_1315) ;  /* 0x000000000f087348 */ /* 0x000fea0003c00000 */
[----:B------:R0:W1:Y:S02]  /*1a800*/  SHFL.IDX P6, R14, R13, R12, R11 ;  /* 0x0000000c0d0e7389 */ /* 0x00006400000c000b */
[----:B01----:R-:W-:Y:S01]  /*1a810*/  ENDCOLLECTIVE ;  /* 0x000000000000791b */ /* 0x003fe20003800000 */
.L_x_1315:
[----:B------:R-:W-:Y:S02]  /*1a820*/  IMAD.MOV.U32 R13, RZ, RZ, R4 ;  /* 0x000000ffff0d7224 */ /* 0x000fe400078e0004 */
[----:B------:R-:W-:Y:S02]  /*1a830*/  IMAD.MOV.U32 R12, RZ, RZ, 0x2 ;  /* 0x00000002ff0c7424 */ /* 0x000fe400078e00ff */
[----:B------:R-:W-:-:S07]  /*1a840*/  IMAD.MOV.U32 R3, RZ, RZ, R14 ;  /* 0x000000ffff037224 */ /* 0x000fce00078e000e */
[----:B------:R-:W-:Y:S05]  /*1a850*/  WARPSYNC.COLLECTIVE R15, `(.L_x_1316) ;  /* 0x000000000f087348 */ /* 0x000fea0003c00000 */
[----:B------:R0:W1:Y:S02]  /*1a860*/  SHFL.IDX P6, R14, R13, R12, R11 ;  /* 0x0000000c0d0e7389 */ /* 0x00006400000c000b */
[----:B01----:R-:W-:Y:S01]  /*1a870*/  ENDCOLLECTIVE ;  /* 0x000000000000791b */ /* 0x003fe20003800000 */
.L_x_1316:
        /* <DEDUP_REMOVED lines=18> */
.L_x_1317:
[----:B------:R-:W-:Y:S02]  /*1a9a0*/  IMAD.MOV.U32 R13, RZ, RZ, R4 ;  /* 0x000000ffff0d7224 */ /* 0x000fe400078e0004 */
[----:B------:R-:W-:Y:S02]  /*1a9b0*/  IMAD.MOV.U32 R12, RZ, RZ, 0x3 ;  /* 0x00000003ff0c7424 */ /* 0x000fe400078e00ff */
[----:B------:R-:W-:-:S07]  /*1a9c0*/  IMAD.MOV.U32 R3, RZ, RZ, R14 ;  /* 0x000000ffff037224 */ /* 0x000fce00078e000e */
[----:B------:R-:W-:Y:S05]  /*1a9d0*/  WARPSYNC.COLLECTIVE R15, `(.L_x_1318) ;  /* 0x000000000f087348 */ /* 0x000fea0003c00000 */
[----:B------:R0:W1:Y:S02]  /*1a9e0*/  SHFL.IDX P6, R14, R13, R12, R11 ;  /* 0x0000000c0d0e7389 */ /* 0x00006400000c000b */
[----:B01----:R-:W-:Y:S01]  /*1a9f0*/  ENDCOLLECTIVE ;  /* 0x000000000000791b */ /* 0x003fe20003800000 */
.L_x_1318:
        /* <DEDUP_REMOVED lines=10> */
.L_x_1319:
        /* <DEDUP_REMOVED lines=8> */
[----:B0-----:R-:W-:Y:S02]  /*1ab20*/  VIADD R2, R0, 0x60 ;  /* 0x0000006000027836 */ /* 0x001fe40000000000 */
[----:B------:R-:W-:-:S07]  /*1ab30*/  IMAD.MOV.U32 R3, RZ, RZ, R14 ;  /* 0x000000ffff037224 */ /* 0x000fce00078e000e */
[----:B------:R-:W-:Y:S05]  /*1ab40*/  WARPSYNC.COLLECTIVE R15, `(.L_x_1320) ;  /* 0x000000000f087348 */ /* 0x000fea0003c00000 */
[----:B------:R0:W1:Y:S02]  /*1ab50*/  SHFL.IDX P6, R14, R13, R12, R11 ;  /* 0x0000000c0d0e7389 */ /* 0x00006400000c000b */
[----:B01----:R-:W-:Y:S01]  /*1ab60*/  ENDCOLLECTIVE ;  /* 0x000000000000791b */ /* 0x003fe20003800000 */
.L_x_1320:
[----:B------:R-:W-:-:S13]  /*1ab70*/  ISETP.GE.AND P3, PT, R2, R5, PT ;  /* 0x000000050200720c */ /* 0x000fda0003f66270 */
[----:B------:R-:W-:Y:S01]  /*1ab80*/  @!P3 LEA R3, P5, R21, R3, 0x1 ;  /* 0x000000031503b211 */ /* 0x000fe200078a08ff */
[----:B------:R-:W-:-:S04]  /*1ab90*/  IMAD.MOV.U32 R13, RZ, RZ, R8 ;  /* 0x000000ffff0d7224 */ /* 0x000fc800078e0008 */
        /* <DEDUP_REMOVED lines=13> */
.L_x_1321:
[----:B------:R-:W-:-:S05]  /*1ac70*/  VIADD R3, R0, 0x80 ;  /* 0x0000008000037836 */ /* 0x000fca0000000000 */
[----:B------:R-:W-:Y:S01]  /*1ac80*/  ISETP.GE.AND P3, PT, R3, R5, PT ;  /* 0x000000050300720c */ /* 0x000fe20003f66270 */
[----:B------:R-:W-:Y:S02]  /*1ac90*/  IMAD.MOV.U32 R13, RZ, RZ, R7 ;  /* 0x000000ffff0d7224 */ /* 0x000fe400078e0007 */
[----:B------:R-:W-:Y:S02]  /*1aca0*/  IMAD.MOV.U32 R12, RZ, RZ, 0x1 ;  /* 0x00000001ff0c7424 */ /* 0x000fe400078e00ff */
[----:B------:R-:W-:-:S08]  /*1acb0*/  IMAD.MOV.U32 R4, RZ, RZ, R14 ;  /* 0x000000ffff047224 */ /* 0x000fd000078e000e */
[----:B------:R-:W-:Y:S05]  /*1acc0*/  WARPSYNC.COLLECTIVE R15, `(.L_x_1322) ;  /* 0x000000000f087348 */ /* 0x000fea0003c00000 */
[----:B------:R0:W1:Y:S02]  /*1acd0*/  SHFL.IDX P6, R14, R13, R12, R11 ;  /* 0x0000000c0d0e7389 */ /* 0x00006400000c000b */
[----:B01----:R-:W-:Y:S01]  /*1ace0*/  ENDCOLLECTIVE ;  /* 0x000000000000791b */ /* 0x003fe20003800000 */
.L_x_1322:
[----:B------:R-:W-:-:S05]  /*1acf0*/  @!P3 LEA R4, P5, R21, R4, 0x1 ;  /* 0x000000041504b211 */ /* 0x000fca00078a08ff */
[----:B------:R-:W-:Y:S02]  /*1ad00*/  @!P3 IMAD.X R6, RZ, RZ, R2, P5 ;  /* 0x000000ffff06b224 */ /* 0x000fe400028e0602 */
[----:B------:R-:W-:Y:S02]  /*1ad10*/  @!P3 IMAD.MOV.U32 R2, RZ, RZ, R4 ;  /* 0x000000ffff02b224 */ /* 0x000fe400078e0004 */
[----:B------:R-:W-:Y:S02]  /*1ad20*/  @!P3 IMAD.MOV.U32 R3, RZ, RZ, R6 ;  /* 0x000000ffff03b224 */ /* 0x000fe400078e0006 */
[----:B------:R-:W-:-:S03]  /*1ad30*/  IMAD.MOV.U32 R13, RZ, RZ, R8 ;  /* 0x000000ffff0d7224 */ /* 0x000fc600078e0008 */
[----:B------:R-:W-:Y:S01]  /*1ad40*/  @!PT LDS RZ, [RZ] ;  /* 0x00000000fffff984 */ /* 0x000fe20000000800 */
[----:B------:R-:W-:Y:S01]  /*1ad50*/  @!PT LDS RZ, [RZ] ;  /* 0x00000000fffff984 */ /* 0x000fe20000000800 */
[----:B------:R-:W-:Y:S01]  /*1ad60*/  @!PT LDS RZ, [RZ] ;  /* 0x00000000fffff984 */ /* 0x000fe20000000800 */
[----:B------:R0:W-:Y:S04]  /*1ad70*/  @!P3 LDGSTS.E.BYPASS.LTC128B.128 [R20+0xe400], desc[UR52][R2.64], !P2 ;  /* 0x0e4000000214bfae */ /* 0x0001e8000d101d74 */
[----:B------:R0:W-:Y:S01]  /*1ad80*/  @!P3 LDGSTS.E.BYPASS.LTC128B.128 [R20+0x11400], desc[UR52][R2.64+0x40], !P1 ;  /* 0x114000400214bfae */ /* 0x0001e2000c901d74 */
[----:B------:R-:W-:-:S03]  /*1ad90*/  IMAD.MOV.U32 R7, RZ, RZ, R14 ;  /* 0x000000ffff077224 */ /* 0x000fc600078e000e */
[----:B------:R0:W-:Y:S04]  /*1ada0*/  @!P3 LDGSTS.E.BYPASS.LTC128B.128 [R20+0x14400], desc[UR52][R2.64+0x80], !P0 ;  /* 0x144000800214bfae */ /* 0x0001e8000c101d74 */
[----:B0-----:R-:W-:Y:S05]  /*1adb0*/  WARPSYNC.COLLECTIVE R15, `(.L_x_1323) ;  /* 0x000000000f087348 */ /* 0x001fea0003c00000 */
[----:B------:R1:W2:Y:S02]  /*1adc0*/  SHFL.IDX P6, R14, R13, R12, R11 ;  /* 0x0000000c0d0e7389 */ /* 0x0002a400000c000b */
[----:B012---:R-:W-:Y:S01]  /*1add0*/  ENDCOLLECTIVE ;  /* 0x000000000000791b */ /* 0x007fe20003800000 */
.L_x_1323:
[----:B------:R-:W-:Y:S01]  /*1ade0*/  IMAD.MOV.U32 R2, RZ, RZ, R14 ;  /* 0x000000ffff027224 */ /* 0x000fe200078e000e */
[----:B------:R-:W-:Y:S06]  /*1adf0*/  BRA `(.L_x_1324) ;  /* 0xffffffb000d07947 */ /* 0x000fec000383ffff */
.L_x_1210:
[----:B0-----:R0:W1:Y:S02]  /*1ae00*/  SYNCS.PHASECHK.TRANS64.TRYWAIT P0, [R17+URZ+0x2d820], R0 ;  /* 0x02d82000110075a7 */ /* 0x001064000800017f */
[----:B-1----:R-:W-:Y:S05]  /*1ae10*/  @!P0 NANOSLEEP.SYNCS 0x989680 ;  /* 0x009896800000895d */ /* 0x002fea0003900000 */
[----:B------:R-:W1:Y:S02]  /*1ae20*/  @!P0 SYNCS.PHASECHK.TRANS64 P0, [R17+URZ+0x2d820], R0 ;  /* 0x02d82000110085a7 */ /* 0x000e64000800007f */
[----:B-1----:R-:W-:Y:S05]  /*1ae30*/  @!P0 BRA `(.L_x_1210) ;  /* 0xfffffffc00f08947 */ /* 0x002fea000383ffff */
[----:B------:R-:W-:Y:S05]  /*1ae40*/  BRA `(.L_x_1325) ;  /* 0xffffffb400387947 */ /* 0x000fea000383ffff */
.L_x_1219:
[----:B-1----:R1:W2:Y:S02]  /*1ae50*/  SYNCS.PHASECHK.TRANS64.TRYWAIT P0, [R3+URZ+0x2d840], R2 ;  /* 0x02d84002030075a7 */ /* 0x0022a4000800017f */
[----:B--2---:R-:W-:Y:S05]  /*1ae60*/  @!P0 NANOSLEEP.SYNCS 0x989680 ;  /* 0x009896800000895d */ /* 0x004fea0003900000 */
[----:B------:R-:W2:Y:S02]  /*1ae70*/  @!P0 SYNCS.PHASECHK.TRANS64 P0, [R3+URZ+0x2d840], R2 ;  /* 0x02d84002030085a7 */ /* 0x000ea4000800007f */
[----:B--2---:R-:W-:Y:S05]  /*1ae80*/  @!P0 BRA `(.L_x_1219) ;  /* 0xfffffffc00f08947 */ /* 0x004fea000383ffff */
[----:B------:R-:W-:Y:S05]  /*1ae90*/  BRA `(.L_x_1326) ;  /* 0xffffffb8001c7947 */ /* 0x000fea000383ffff */
.L_x_1226:
[----:B0-----:R0:W1:Y:S02]  /*1aea0*/  SYNCS.PHASECHK.TRANS64.TRYWAIT P0, [R3+URZ+0x60], R2 ;  /* 0x00006002030075a7 */ /* 0x001064000800017f */
[----:B-1----:R-:W-:Y:S05]  /*1aeb0*/  @!P0 NANOSLEEP.SYNCS 0x989680 ;  /* 0x009896800000895d */ /* 0x002fea0003900000 */
[----:B------:R-:W1:Y:S02]  /*1aec0*/  @!P0 SYNCS.PHASECHK.TRANS64 P0, [R3+URZ+0x60], R2 ;  /* 0x00006002030085a7 */ /* 0x000e64000800007f */
[----:B-1----:R-:W-:Y:S05]  /*1aed0*/  @!P0 BRA `(.L_x_1226) ;  /* 0xfffffffc00f08947 */ /* 0x002fea000383ffff */
[----:B------:R-:W-:Y:S05]  /*1aee0*/  BRA `(.L_x_1327) ;  /* 0xffffffbc00287947 */ /* 0x000fea000383ffff */
.L_x_1236:
[----:B-1----:R1:W2:Y:S02]  /*1aef0*/  SYNCS.PHASECHK.TRANS64.TRYWAIT P0, [R3+URZ+0x2d840], R2 ;  /* 0x02d84002030075a7 */ /* 0x0022a4000800017f */
[----:B--2---:R-:W-:Y:S05]  /*1af00*/  @!P0 NANOSLEEP.SYNCS 0x989680 ;  /* 0x009896800000895d */ /* 0x004fea0003900000 */
[----:B------:R-:W2:Y:S02]  /*1af10*/  @!P0 SYNCS.PHASECHK.TRANS64 P0, [R3+URZ+0x2d840], R2 ;  /* 0x02d84002030085a7 */ /* 0x000ea4000800007f */
[----:B--2---:R-:W-:Y:S05]  /*1af20*/  @!P0 BRA `(.L_x_1236) ;  /* 0xfffffffc00f08947 */ /* 0x004fea000383ffff */
[----:B------:R-:W-:Y:S05]  /*1af30*/  BRA `(.L_x_1328) ;  /* 0xffffffc000dc7947 */ /* 0x000fea000383ffff */
.L_x_1243:
[----:B0-----:R0:W1:Y:S02]  /*1af40*/  SYNCS.PHASECHK.TRANS64.TRYWAIT P0, [R12+URZ+0x60], R28 ;  /* 0x0000601c0c0075a7 */ /* 0x001064000800017f */
[----:B-1----:R-:W-:Y:S05]  /*1af50*/  @!P0 NANOSLEEP.SYNCS 0x989680 ;  /* 0x009896800000895d */ /* 0x002fea0003900000 */
[----:B------:R-:W1:Y:S02]  /*1af60*/  @!P0 SYNCS.PHASECHK.TRANS64 P0, [R12+URZ+0x60], R28 ;  /* 0x0000601c0c0085a7 */ /* 0x000e64000800007f */
[----:B-1----:R-:W-:Y:S05]  /*1af70*/  @!P0 BRA `(.L_x_1243) ;  /* 0xfffffffc00f08947 */ /* 0x002fea000383ffff */
[----:B------:R-:W-:Y:S05]  /*1af80*/  BRA `(.L_x_1329) ;  /* 0xffffffc400e87947 */ /* 0x000fea000383ffff */
.L_x_1253:
[----:B-1----:R1:W2:Y:S02]  /*1af90*/  SYNCS.PHASECHK.TRANS64.TRYWAIT P0, [R2+URZ+0x2d840], R3 ;  /* 0x02d84003020075a7 */ /* 0x0022a4000800017f */
[----:B--2---:R-:W-:Y:S05]  /*1afa0*/  @!P0 NANOSLEEP.SYNCS 0x989680 ;  /* 0x009896800000895d */ /* 0x004fea0003900000 */
[----:B------:R-:W2:Y:S02]  /*1afb0*/  @!P0 SYNCS.PHASECHK.TRANS64 P0, [R2+URZ+0x2d840], R3 ;  /* 0x02d84003020085a7 */ /* 0x000ea4000800007f */
[----:B--2---:R-:W-:Y:S05]  /*1afc0*/  @!P0 BRA `(.L_x_1253) ;  /* 0xfffffffc00f08947 */ /* 0x004fea000383ffff */
[----:B------:R-:W-:Y:S05]  /*1afd0*/  BRA `(.L_x_1330) ;  /* 0xffffffcc00707947 */ /* 0x000fea000383ffff */
.L_x_1260:
[----:B0-----:R0:W1:Y:S02]  /*1afe0*/  SYNCS.PHASECHK.TRANS64.TRYWAIT P0, [R7+URZ+0x60], R2 ;  /* 0x00006002070075a7 */ /* 0x001064000800017f */
[----:B-1----:R-:W-:Y:S05]  /*1aff0*/  @!P0 NANOSLEEP.SYNCS 0x989680 ;  /* 0x009896800000895d */ /* 0x002fea0003900000 */
[----:B------:R-:W1:Y:S02]  /*1b000*/  @!P0 SYNCS.PHASECHK.TRANS64 P0, [R7+URZ+0x60], R2 ;  /* 0x00006002070085a7 */ /* 0x000e64000800007f */
[----:B-1----:R-:W-:Y:S05]  /*1b010*/  @!P0 BRA `(.L_x_1260) ;  /* 0xfffffffc00f08947 */ /* 0x002fea000383ffff */
[----:B------:R-:W-:Y:S05]  /*1b020*/  BRA `(.L_x_1331) ;  /* 0xffffffd000807947 */ /* 0x000fea000383ffff */
.L_x_1272:
[----:B0-----:R0:W1:Y:S02]  /*1b030*/  SYNCS.PHASECHK.TRANS64.TRYWAIT P0, [R3+URZ+0x2d860], R0 ;  /* 0x02d86000030075a7 */ /* 0x001064000800017f */
[----:B-1----:R-:W-:Y:S05]  /*1b040*/  @!P0 NANOSLEEP.SYNCS 0x989680 ;  /* 0x009896800000895d */ /* 0x002fea0003900000 */
[----:B------:R-:W1:Y:S02]  /*1b050*/  @!P0 SYNCS.PHASECHK.TRANS64 P0, [R3+URZ+0x2d860], R0 ;  /* 0x02d86000030085a7 */ /* 0x000e64000800007f */
[----:B-1----:R-:W-:Y:S05]  /*1b060*/  @!P0 BRA `(.L_x_1272) ;  /* 0xfffffffc00f08947 */ /* 0x002fea000383ffff */
[----:B------:R-:W-:Y:S05]  /*1b070*/  BRA `(.L_x_1332) ;  /* 0xffffffd400f47947 */ /* 0x000fea000383ffff */
.L_x_1280:
[----:B------:R-:W-:Y:S01]  /*1b080*/  BSSY B0, `(.L_x_1333) ;  /* 0x0000008000007945 */ /* 0x000fe20003800000 */
[----:B------:R-:W-:Y:S02]  /*1b090*/  IMAD.MOV.U32 R13, RZ, RZ, R24 ;  /* 0x000000ffff0d7224 */ /* 0x000fe400078e0018 */
[----:B--2---:R-:W-:Y:S02]  /*1b0a0*/  IMAD.MOV.U32 R12, RZ, RZ, RZ ;  /* 0x000000ffff0c7224 */ /* 0x004fe400078e00ff */
[----:B0-----:R-:W-:Y:S02]  /*1b0b0*/  IMAD.MOV.U32 R11, RZ, RZ, 0x1f ;  /* 0x0000001fff0b7424 */ /* 0x001fe400078e00ff */
[----:B------:R-:W-:-:S07]  /*1b0c0*/  IMAD.MOV.U32 R15, RZ, RZ, -0x1 ;  /* 0xffffffffff0f7424 */ /* 0x000fce00078e00ff */
[----:B-1----:R-:W-:Y:S05]  /*1b0d0*/  WARPSYNC.COLLECTIVE R15, `(.L_x_1334) ;  /* 0x000000000f087348 */ /* 0x002fea0003c00000 */
[----:B------:R0:W2:Y:S02]  /*1b0e0*/  SHFL.IDX P6, R14, R13, R12, R11 ;  /* 0x0000000c0d0e7389 */ /* 0x0000a400000c000b */
[----:B012---:R-:W-:Y:S01]  /*1b0f0*/  ENDCOLLECTIVE ;  /* 0x000000000000791b */ /* 0x007fe20003800000 */
.L_x_1334:
[----:B------:R-:W-:Y:S05]  /*1b100*/  BSYNC B0 ;  /* 0x0000000000007941 */ /* 0x000fea0003800000 */
.L_x_1333:
        /* <DEDUP_REMOVED lines=9> */
.L_x_1335:
[----:B------:R-:W-:Y:S02]  /*1b1a0*/  ULDC UR4, c[0x0][0xc3c] ;  /* 0x00030f0000047ab9 */ /* 0x000fe40000000800 */
[----:B------:R-:W-:-:S13]  /*1b1b0*/  ISETP.GE.OR P1, PT, R9, UR4, !P0 ;  /* 0x0000000409007c0c */ /* 0x000fda000c726670 */
[----:B------:R-:W0:Y:S08]  /*1b1c0*/  @!P1 LDC.64 R2, c[0x0][0xc80] ;  /* 0x00032000ff029b82 */ /* 0x000e300000000a00 */
[----:B------:R-:W1:Y:S01]  /*1b1d0*/  @!P1 LDC.64 R4, c[0x0][0xc78] ;  /* 0x00031e00ff049b82 */ /* 0x000e620000000a00 */
[----:B------:R-:W-:Y:S01]  /*1b1e0*/  CS2R R24, SRZ ;  /* 0x0000000000187805 */ /* 0x000fe2000001ff00 */
[----:B------:R-:W-:-:S02]  /*1b1f0*/  IMAD.MOV.U32 R11, RZ, RZ, RZ ;  /* 0x000000ffff0b7224 */ /* 0x000fc400078e00ff */
[----:B------:R-:W-:Y:S02]  /*1b200*/  IMAD.MOV.U32 R6, RZ, RZ, R14 ;  /* 0x000000ffff067224 */ /* 0x000fe400078e000e */
[----:B0-----:R-:W-:-:S05]  /*1b210*/  @!P1 IMAD.WIDE R2, R9, 0x4, R2 ;  /* 0x0000000409029825 */ /* 0x001fca00078e0202 */
[----:B------:R1:W2:Y:S02]  /*1b220*/  @!P1 LDG.E R7, desc[UR52][R2.64] ;  /* 0x0000003402079981 */ /* 0x0002a4000c1e1900 */
[----:B-1----:R-:W-:-:S05]  /*1b230*/  @!P1 IMAD.WIDE R2, R9, 0x4, R4 ;  /* 0x0000000409029825 */ /* 0x002fca00078e0204 */
[----:B------:R-:W3:Y:S01]  /*1b240*/  @!P1 LDG.E R4, desc[UR52][R2.64] ;  /* 0x0000003402049981 */ /* 0x000ee2000c1e1900 */
[----:B------:R-:W-:Y:S01]  /*1b250*/  IMAD.MOV.U32 R5, RZ, RZ, RZ ;  /* 0x000000ffff057224 */ /* 0x000fe200078e00ff */
[C---:B------:R-:W-:Y:S02]  /*1b260*/  ISETP.GE.U32.AND P2, PT, R8.reuse, 0x2, PT ;  /* 0x000000020800780c */ /* 0x040fe40003f46070 */
[C---:B------:R-:W-:Y:S02]  /*1b270*/  ISETP.GE.U32.AND P3, PT, R8.reuse, 0x4, PT ;  /* 0x000000040800780c */ /* 0x040fe40003f66070 */
        /* <DEDUP_REMOVED lines=9> */
.L_x_1336:
[----:B------:R-:W-:Y:S01]  /*1b310*/  IMAD.MOV.U32 R12, RZ, RZ, 0x2 ;  /* 0x00000002ff0c7424 */ /* 0x000fe200078e00ff */
[----:B------:R-:W-:-:S05]  /*1b320*/  SEL R4, R14, RZ, P1 ;  /* 0x000000ff0e047207 */ /* 0x000fca0000800000 */
[----:B------:R-:W-:-:S04]  /*1b330*/  IMAD.IADD R4, R13, 0x1, R4 ;  /* 0x000000010d047824 */ /* 0x000fc800078e0204 */
[----:B------:R-:W-:-:S07]  /*1b340*/  IMAD.MOV.U32 R13, RZ, RZ, R4 ;  /* 0x000000ffff0d7224 */ /* 0x000fce00078e0004 */
[----:B------:R-:W-:Y:S05]  /*1b350*/  WARPSYNC.COLLECTIVE R15, `(.L_x_1337) ;  /* 0x000000000f087348 */ /* 0x000fea0003c00000 */
[----:B------:R0:W1:Y:S02]  /*1b360*/  SHFL.UP P6, R14, R13, R12, R11 ;  /* 0x0400000c0d0e7389 */ /* 0x00006400000c000b */
[----:B01----:R-:W-:Y:S01]  /*1b370*/  ENDCOLLECTIVE ;  /* 0x000000000000791b */ /* 0x003fe20003800000 */
.L_x_1337:
[----:B------:R-:W-:Y:S01]  /*1b380*/  IMAD.MOV.U32 R12, RZ, RZ, 0x4 ;  /* 0x00000004ff0c7424 */ /* 0x000fe200078e00ff */
[----:B------:R-:W-:-:S05]  /*1b390*/  SEL R3, R14, RZ, P2 ;  /* 0x000000ff0e037207 */ /* 0x000fca0001000000 */
[----:B------:R-:W-:-:S04]  /*1b3a0*/  IMAD.IADD R2, R4, 0x1, R3 ;  /* 0x0000000104027824 */ /* 0x000fc800078e0203 */
[----:B------:R-:W-:-:S07]  /*1b3b0*/  IMAD.MOV.U32 R13, RZ, RZ, R2 ;  /* 0x000000ffff0d7224 */ /* 0x000fce00078e0002 */
[----:B------:R-:W-:Y:S05]  /*1b3c0*/  WARPSYNC.COLLECTIVE R15, `(.L_x_1338) ;  /* 0x000000000f087348 */ /* 0x000fea0003c00000 */
[----:B------:R0:W1:Y:S02]  /*1b3d0*/  SHFL.UP P6, R14, R13, R12, R11 ;  /* 0x0400000c0d0e7389 */ /* 0x00006400000c000b */
[----:B01----:R-:W-:Y:S01]  /*1b3e0*/  ENDCOLLECTIVE ;  /* 0x000000000000791b */ /* 0x003fe20003800000 */
.L_x_1338:
[----:B------:R-:W-:Y:S01]  /*1b3f0*/  IMAD.MOV.U32 R12, RZ, RZ, 0x8 ;  /* 0x00000008ff0c7424 */ /* 0x000fe200078e00ff */
[----:B------:R-:W-:-:S05]  /*1b400*/  SEL R3, R14, RZ, P3 ;  /* 0x000000ff0e037207 */ /* 0x000fca0001800000 */
[----:B------:R-:W-:-:S04]  /*1b410*/  IMAD.IADD R3, R2, 0x1, R3 ;  /* 0x0000000102037824 */ /* 0x000fc800078e0203 */
[----:B------:R-:W-:-:S07]  /*1b420*/  IMAD.MOV.U32 R13, RZ, RZ, R3 ;  /* 0x000000ffff0d7224 */ /* 0x000fce00078e0003 */
[----:B------:R-:W-:Y:S05]  /*1b430*/  WARPSYNC.COLLECTIVE R15, `(.L_x_1339) ;  /* 0x000000000f087348 */ /* 0x000fea0003c00000 */
[----:B------:R0:W1:Y:S02]  /*1b440*/  SHFL.UP P6, R14, R13, R12, R11 ;  /* 0x0400000c0d0e7389 */ /* 0x00006400000c000b */
[----:B01----:R-:W-:Y:S01]  /*1b450*/  ENDCOLLECTIVE ;  /* 0x000000000000791b */ /* 0x003fe20003800000 */
.L_x_1339:
[----:B------:R-:W-:Y:S01]  /*1b460*/  IMAD.MOV.U32 R12, RZ, RZ, 0x10 ;  /* 0x00000010ff0c7424 */ /* 0x000fe200078e00ff */
[----:B------:R-:W-:-:S05]  /*1b470*/  SEL R4, R14, RZ, P4 ;  /* 0x000000ff0e047207 */ /* 0x000fca0002000000 */
[----:B------:R-:W-:-:S04]  /*1b480*/  IMAD.IADD R4, R3, 0x1, R4 ;  /* 0x0000000103047824 */ /* 0x000fc800078e0204 */
[----:B------:R-:W-:-:S07]  /*1b490*/  IMAD.MOV.U32 R13, RZ, RZ, R4 ;  /* 0x000000ffff0d7224 */ /* 0x000fce00078e0004 */
[----:B------:R-:W-:Y:S05]  /*1b4a0*/  WARPSYNC.COLLECTIVE R15, `(.L_x_1340) ;  /* 0x000000000f087348 */ /* 0x000fea0003c00000 */
[----:B------:R0:W1:Y:S02]  /*1b4b0*/  SHFL.UP P6, R14, R13, R12, R11 ;  /* 0x0400000c0d0e7389 */ /* 0x00006400000c000b */
[----:B01----:R-:W-:Y:S01]  /*1b4c0*/  ENDCOLLECTIVE ;  /* 0x000000000000791b */ /* 0x003fe20003800000 */
.L_x_1340:
        /* <DEDUP_REMOVED lines=8> */
.L_x_1341:
[----:B------:R-:W-:Y:S05]  /*1b550*/  BRA `(.L_x_1342) ;  /* 0xffffffd800a87947 */ /* 0x000fea000383ffff */
.L_x_1283:
[----:B------:R-:W-:Y:S01]  /*1b560*/  BSSY B0, `(.L_x_1343) ;  /* 0x0000007000007945 */ /* 0x000fe20003800000 */
[----:B--2---:R-:W-:Y:S02]  /*1b570*/  IMAD.MOV.U32 R12, RZ, RZ, 0x1 ;  /* 0x00000001ff0c7424 */ /* 0x004fe400078e00ff */
[----:B------:R-:W-:Y:S02]  /*1b580*/  IMAD.MOV.U32 R11, RZ, RZ, RZ ;  /* 0x000000ffff0b7224 */ /* 0x000fe400078e00ff */
[----:B------:R-:W-:-:S07]  /*1b590*/  IMAD.MOV.U32 R15, RZ, RZ, -0x1 ;  /* 0xffffffffff0f7424 */ /* 0x000fce00078e00ff */
[----:B------:R-:W-:Y:S05]  /*1b5a0*/  WARPSYNC.COLLECTIVE R15, `(.L_x_1344) ;  /* 0x000000000f087348 */ /* 0x000fea0003c00000 */
[----:B------:R0:W1:Y:S02]  /*1b5b0*/  SHFL.UP P6, R14, R13, R12, R11 ;  /* 0x0400000c0d0e7389 */ /* 0x00006400000c000b */
[----:B01----:R-:W-:Y:S01]  /*1b5c0*/  ENDCOLLECTIVE ;  /* 0x000000000000791b */ /* 0x003fe20003800000 */
.L_x_1344:
[----:B------:R-:W-:Y:S05]  /*1b5d0*/  BSYNC B0 ;  /* 0x0000000000007941 */ /* 0x000fea0003800000 */
.L_x_1343:
        /* <DEDUP_REMOVED lines=8> */
.L_x_1345:
[----:B------:R-:W-:Y:S01]  /*1b660*/  IMAD.MOV.U32 R12, RZ, RZ, 0x4 ;  /* 0x00000004ff0c7424 */ /* 0x000fe200078e00ff */
[----:B------:R-:W-:-:S05]  /*1b670*/  SEL R2, R14, RZ, P2 ;  /* 0x000000ff0e027207 */ /* 0x000fca0001000000 */
[----:B------:R-:W-:-:S04]  /*1b680*/  IMAD.IADD R2, R13, 0x1, R2 ;  /* 0x000000010d027824 */ /* 0x000fc800078e0202 */
[----:B------:R-:W-:-:S07]  /*1b690*/  IMAD.MOV.U32 R13, RZ, RZ, R2 ;  /* 0x000000ffff0d7224 */ /* 0x000fce00078e0002 */
[----:B------:R-:W-:Y:S05]  /*1b6a0*/  WARPSYNC.COLLECTIVE R15, `(.L_x_1346) ;  /* 0x000000000f087348 */ /* 0x000fea0003c00000 */
[----:B------:R0:W1:Y:S02]  /*1b6b0*/  SHFL.UP P6, R14, R13, R12, R11 ;  /* 0x0400000c0d0e7389 */ /* 0x00006400000c000b */
[----:B01----:R-:W-:Y:S01]  /*1b6c0*/  ENDCOLLECTIVE ;  /* 0x000000000000791b */ /* 0x003fe20003800000 */
.L_x_1346:
[----:B------:R-:W-:Y:S01]  /*1b6d0*/  IMAD.MOV.U32 R12, RZ, RZ, 0x8 ;  /* 0x00000008ff0c7424 */ /* 0x000fe200078e00ff */
[----:B------:R-:W-:-:S05]  /*1b6e0*/  SEL R3, R14, RZ, P3 ;  /* 0x000000ff0e037207 */ /* 0x000fca0001800000 */
[----:B------:R-:W-:-:S04]  /*1b6f0*/  IMAD.IADD R3, R2, 0x1, R3 ;  /* 0x0000000102037824 */ /* 0x000fc800078e0203 */
[----:B------:R-:W-:-:S07]  /*1b700*/  IMAD.MOV.U32 R13, RZ, RZ, R3 ;  /* 0x000000ffff0d7224 */ /* 0x000fce00078e0003 */
[----:B------:R-:W-:Y:S05]  /*1b710*/  WARPSYNC.COLLECTIVE R15, `(.L_x_1347) ;  /* 0x000000000f087348 */ /* 0x000fea0003c00000 */
[----:B------:R0:W1:Y:S02]  /*1b720*/  SHFL.UP P6, R14, R13, R12, R11 ;  /* 0x0400000c0d0e7389 */ /* 0x00006400000c000b */
[----:B01----:R-:W-:Y:S01]  /*1b730*/  ENDCOLLECTIVE ;  /* 0x000000000000791b */ /* 0x003fe20003800000 */
.L_x_1347:
[----:B------:R-:W-:Y:S01]  /*1b740*/  IMAD.MOV.U32 R12, RZ, RZ, 0x10 ;  /* 0x00000010ff0c7424 */ /* 0x000fe200078e00ff */
[----:B------:R-:W-:-:S05]  /*1b750*/  SEL R4, R14, RZ, P4 ;  /* 0x000000ff0e047207 */ /* 0x000fca0002000000 */
[----:B------:R-:W-:-:S04]  /*1b760*/  IMAD.IADD R4, R3, 0x1, R4 ;  /* 0x0000000103047824 */ /* 0x000fc800078e0204 */
[----:B------:R-:W-:-:S07]  /*1b770*/  IMAD.MOV.U32 R13, RZ, RZ, R4 ;  /* 0x000000ffff0d7224 */ /* 0x000fce00078e0004 */
[----:B------:R-:W-:Y:S05]  /*1b780*/  WARPSYNC.COLLECTIVE R15, `(.L_x_1348) ;  /* 0x000000000f087348 */ /* 0x000fea0003c00000 */
[----:B------:R0:W1:Y:S02]  /*1b790*/  SHFL.UP P6, R14, R13, R12, R11 ;  /* 0x0400000c0d0e7389 */ /* 0x00006400000c000b */
[----:B01----:R-:W-:Y:S01]  /*1b7a0*/  ENDCOLLECTIVE ;  /* 0x000000000000791b */ /* 0x003fe20003800000 */
.L_x_1348:
        /* <DEDUP_REMOVED lines=8> */
.L_x_1349:
[----:B------:R-:W-:Y:S05]  /*1b830*/  BRA `(.L_x_1350) ;  /* 0xffffffd800947947 */ /* 0x000fea000383ffff */
.L_x_1285:
[----:B------:R-:W-:Y:S01]  /*1b840*/  BSSY B0, `(.L_x_1351) ;  /* 0x0000006000007945 */ /* 0x000fe20003800000 */
[----:B------:R-:W-:Y:S01]  /*1b850*/  PLOP3.LUT P6, PT, P6, PT, PT, 0x8, 0x0 ;  /* 0x000000000000781c */ /* 0x000fe200037ce170 */
[----:B------:R-:W-:-:S12]  /*1b860*/  IMAD.MOV.U32 R15, RZ, RZ, -0x1 ;  /* 0xffffffffff0f7424 */ /* 0x000fd800078e00ff */
[----:B0-2---:R-:W-:Y:S05]  /*1b870*/  WARPSYNC.COLLECTIVE R15, `(.L_x_1352) ;  /* 0x000000000f087348 */ /* 0x005fea0003c00000 */
[----:B------:R-:W-:Y:S01]  /*1b880*/  VOTE.ANY R14, PT, P6 ;  /* 0x00000000000e7806 */ /* 0x000fe200030e0100 */
[----:B0-2---:R-:W-:Y:S06]  /*1b890*/  ENDCOLLECTIVE ;  /* 0x000000000000791b */ /* 0x005fec0003800000 */
.L_x_1352:
[----:B------:R-:W-:Y:S05]  /*1b8a0*/  BSYNC B0 ;  /* 0x0000000000007941 */ /* 0x000fea0003800000 */
.L_x_1351:
[----:B------:R-:W-:Y:S02]  /*1b8b0*/  IMAD.MOV.U32 R3, RZ, RZ, R14 ;  /* 0x000000ffff037224 */ /* 0x000fe400078e000e */
[----:B------:R-:W-:Y:S02]  /*1b8c0*/  IMAD.MOV.U32 R13, RZ, RZ, R25 ;  /* 0x000000ffff0d7224 */ /* 0x000fe400078e0019 */
[----:B------:R-:W0:Y:S01]  /*1b8d0*/  POPC R7, R3 ;  /* 0x0000000300077309 */ /* 0x000e220000000000 */
[----:B------:R-:W-:Y:S02]  /*1b8e0*/  IMAD.MOV.U32 R11, RZ, RZ, 0x1f ;  /* 0x0000001fff0b7424 */ /* 0x000fe400078e00ff */
[----:B------:R-:W-:Y:S02]  /*1b8f0*/  IMAD.MOV.U32 R15, RZ, RZ, -0x1 ;  /* 0xffffffffff0f7424 */ /* 0x000fe400078e00ff */
[----:B0-----:R-:W-:Y:S02]  /*1b900*/  IMAD.MOV.U32 R12, RZ, RZ, R7 ;  /* 0x000000ffff0c7224 */ /* 0x001fe400078e0007 */
[----:B------:R-:W-:-:S07]  /*1b910*/  IMAD.IADD R27, R7, 0x1, R27 ;  /* 0x00000001071b7824 */ /* 0x000fce00078e021b */
[----:B------:R-:W-:Y:S05]  /*1b920*/  WARPSYNC.COLLECTIVE R15, `(.L_x_1353) ;  /* 0x000000000f087348 */ /* 0x000fea0003c00000 */
[----:B------:R0:W1:Y:S02]  /*1b930*/  SHFL.IDX P6, R14, R13, R12, R11 ;  /* 0x0000000c0d0e7389 */ /* 0x00006400000c000b */
[----:B01----:R-:W-:Y:S01]  /*1b940*/  ENDCOLLECTIVE ;  /* 0x000000000000791b */ /* 0x003fe20003800000 */
.L_x_1353:
[----:B------:R-:W-:Y:S02]  /*1b950*/  IMAD.MOV.U32 R13, RZ, RZ, R5 ;  /* 0x000000ffff0d7224 */ /* 0x000fe400078e0005 */
[----:B------:R-:W-:-:S07]  /*1b960*/  IMAD.MOV.U32 R25, RZ, RZ, R14 ;  /* 0x000000ffff197224 */ /* 0x000fce00078e000e */
[----:B------:R-:W-:Y:S05]  /*1b970*/  WARPSYNC.COLLECTIVE R15, `(.L_x_1354) ;  /* 0x000000000f087348 */ /* 0x000fea0003c00000 */
[----:B------:R0:W1:Y:S02]  /*1b980*/  SHFL.IDX P6, R14, R13, R12, R11 ;  /* 0x0000000c0d0e7389 */ /* 0x00006400000c000b */
[----:B01----:R-:W-:Y:S01]  /*1b990*/  ENDCOLLECTIVE ;  /* 0x000000000000791b */ /* 0x003fe20003800000 */
.L_x_1354:
[----:B------:R-:W-:Y:S01]  /*1b9a0*/  IMAD.MOV.U32 R5, RZ, RZ, R14 ;  /* 0x000000ffff057224 */ /* 0x000fe200078e000e */
[----:B------:R-:W-:Y:S06]  /*1b9b0*/  BRA `(.L_x_1355) ;  /* 0xffffffd800747947 */ /* 0x000fec000383ffff */
.L_x_1287:
[----:B------:R-:W-:Y:S01]  /*1b9c0*/  BSSY B0, `(.L_x_1356) ;  /* 0x0000007000007945 */ /* 0x000fe20003800000 */
[----:B------:R-:W-:Y:S02]  /*1b9d0*/  IMAD.MOV.U32 R13, RZ, RZ, R2 ;  /* 0x000000ffff0d7224 */ /* 0x000fe400078e0002 */
[----:B------:R-:W-:Y:S02]  /*1b9e0*/  IMAD.MOV.U32 R11, RZ, RZ, 0x1f ;  /* 0x0000001fff0b7424 */ /* 0x000fe400078e00ff */
[----:B------:R-:W-:-:S07]  /*1b9f0*/  IMAD.MOV.U32 R15, RZ, RZ, -0x1 ;  /* 0xffffffffff0f7424 */ /* 0x000fce00078e00ff */
[----:B01-34-:R-:W-:Y:S05]  /*1ba00*/  WARPSYNC.COLLECTIVE R15, `(.L_x_1357) ;  /* 0x000000000f087348 */ /* 0x01bfea0003c00000 */
[----:B------:R2:W0:Y:S02]  /*1ba10*/  SHFL.IDX P6, R14, R13, R12, R11 ;  /* 0x0000000c0d0e7389 */ /* 0x00042400000c000b */
[----:B01234-:R-:W-:Y:S01]  /*1ba20*/  ENDCOLLECTIVE ;  /* 0x000000000000791b */ /* 0x01ffe20003800000 */
.L_x_1357:
[----:B------:R-:W-:Y:S05]  /*1ba30*/  BSYNC B0 ;  /* 0x0000000000007941 */ /* 0x000fea0003800000 */
.L_x_1356:
[----:B------:R-:W-:Y:S01]  /*1ba40*/  IMAD.MOV.U32 R24, RZ, RZ, R14 ;  /* 0x000000ffff187224 */ /* 0x000fe200078e000e */
[----:B------:R-:W-:Y:S06]  /*1ba50*/  BRA `(.L_x_1286) ;  /* 0xffffffd800647947 */ /* 0x000fec000383ffff */
.L_x_1293:
[----:B0-----:R0:W2:Y:S02]  /*1ba60*/  SYNCS.PHASECHK.TRANS64.TRYWAIT P0, [R9+URZ+0x2d820], R0 ;  /* 0x02d82000090075a7 */ /* 0x0010a4000800017f */
[----:B--2---:R-:W-:Y:S05]  /*1ba70*/  @!P0 NANOSLEEP.SYNCS 0x989680 ;  /* 0x009896800000895d */ /* 0x004fea0003900000 */
[----:B------:R-:W2:Y:S02]  /*1ba80*/  @!P0 SYNCS.PHASECHK.TRANS64 P0, [R9+URZ+0x2d820], R0 ;  /* 0x02d82000090085a7 */ /* 0x000ea4000800007f */
[----:B--2---:R-:W-:Y:S05]  /*1ba90*/  @!P0 BRA `(.L_x_1293) ;  /* 0xfffffffc00f08947 */ /* 0x004fea000383ffff */
[----:B------:R-:W-:Y:S05]  /*1baa0*/  BRA `(.L_x_1358) ;  /* 0xffffffe000bc7947 */ /* 0x000fea000383ffff */
.L_x_1294:
[----:B------:R-:W2:Y:S01]  /*1bab0*/  S2R R2, SR_TID.X ;  /* 0x0000000000027919 */ /* 0x000ea20000002100 */
[----:B------:R-:W-:Y:S01]  /*1bac0*/  BSSY B0, `(.L_x_1359) ;  /* 0x000000a000007945 */ /* 0x000fe20003800000 */
[----:B------:R-:W-:Y:S02]  /*1bad0*/  IMAD.MOV.U32 R12, RZ, RZ, RZ ;  /* 0x000000ffff0c7224 */ /* 0x000fe400078e00ff */
[----:B------:R-:W-:Y:S02]  /*1bae0*/  IMAD.MOV.U32 R11, RZ, RZ, 0x1f ;  /* 0x0000001fff0b7424 */ /* 0x000fe400078e00ff */
[----:B------:R-:W-:Y:S01]  /*1baf0*/  IMAD.MOV.U32 R15, RZ, RZ, -0x1 ;  /* 0xffffffffff0f7424 */ /* 0x000fe200078e00ff */
[----:B--2---:R-:W-:-:S04]  /*1bb00*/  SHF.R.U32.HI R2, RZ, 0x5, R2 ;  /* 0x00000005ff027819 */ /* 0x004fc80000011602 */
[----:B------:R-:W-:-:S05]  /*1bb10*/  LOP3.LUT R2, R2, 0x3, RZ, 0xc0, !PT ;  /* 0x0000000302027812 */ /* 0x000fca00078ec0ff */
[----:B------:R-:W-:-:S07]  /*1bb20*/  IMAD.MOV.U32 R13, RZ, RZ, R2 ;  /* 0x000000ffff0d7224 */ /* 0x000fce00078e0002 */
[----:B01-3--:R-:W-:Y:S05]  /*1bb30*/  WARPSYNC.COLLECTIVE R15, `(.L_x_1360) ;  /* 0x000000000f087348 */ /* 0x00bfea0003c00000 */
[----:B------:R2:W4:Y:S02]  /*1bb40*/  SHFL.IDX P6, R14, R13, R12, R11 ;  /* 0x0000000c0d0e7389 */ /* 0x00052400000c000b */
[----:B01234-:R-:W-:Y:S01]  /*1bb50*/  ENDCOLLECTIVE ;  /* 0x000000000000791b */ /* 0x01ffe20003800000 */
.L_x_1360:
[----:B------:R-:W-:Y:S05]  /*1bb60*/  BSYNC B0 ;  /* 0x0000000000007941 */ /* 0x000fea0003800000 */
.L_x_1359:
[----:B------:R-:W-:Y:S05]  /*1bb70*/  BRA `(.L_x_1361) ;  /* 0xffffffe000a47947 */ /* 0x000fea000383ffff */
.L_x_1297:
[----:B------:R-:W-:Y:S01]  /*1bb80*/  BSSY B1, `(.L_x_1362) ;  /* 0x0000006000017945 */ /* 0x000fe20003800000 */
[----:B------:R-:W-:-:S07]  /*1bb90*/  IMAD.MOV.U32 R15, RZ, RZ, -0x1 ;  /* 0xffffffffff0f7424 */ /* 0x000fce00078e00ff */
[----:B01-3--:R-:W-:Y:S05]  /*1bba0*/  WARPSYNC.COLLECTIVE R15, `(.L_x_1363) ;  /* 0x000000000f0c7348 */ /* 0x00bfea0003c00000 */
[----:B------:R-:W-:Y:S02]  /*1bbb0*/  ELECT P6, UR62, PT ;  /* 0x00000000003e782f */ /* 0x000fe400038c0000 */
[----:B------:R-:W-:Y:S01]  /*1bbc0*/  MOV R14, UR62 ;  /* 0x0000003e000e7c02 */ /* 0x000fe20008000f00 */
[----:B01-3--:R-:W-:Y:S10]  /*1bbd0*/  ENDCOLLECTIVE ;  /* 0x000000000000791b */ /* 0x00bff40003800000 */
.L_x_1363:
[----:B------:R-:W-:Y:S05]  /*1bbe0*/  BSYNC B1 ;  /* 0x0000000000017941 */ /* 0x000fea0003800000 */
.L_x_1362:
[----:B------:R-:W-:Y:S05]  /*1bbf0*/  BRA `(.L_x_1364) ;  /* 0xffffffe0009c7947 */ /* 0x000fea000383ffff */
.L_x_1299:
[----:B0-----:R0:W1:Y:S02]  /*1bc00*/  SYNCS.PHASECHK.TRANS64.TRYWAIT P0, [R7+URZ], R2 ;  /* 0x00000002070075a7 */ /* 0x001064000800017f */
[----:B-1----:R-:W-:Y:S05]  /*1bc10*/  @!P0 NANOSLEEP.SYNCS 0x989680 ;  /* 0x009896800000895d */ /* 0x002fea0003900000 */
[----:B------:R-:W1:Y:S02]  /*1bc20*/  @!P0 SYNCS.PHASECHK.TRANS64 P0, [R7+URZ], R2 ;  /* 0x00000002070085a7 */ /* 0x000e64000800007f */
[----:B-1----:R-:W-:Y:S05]  /*1bc30*/  @!P0 BRA `(.L_x_1299) ;  /* 0xfffffffc00f08947 */ /* 0x002fea000383ffff */
[----:B------:R-:W-:Y:S05]  /*1bc40*/  BRA `(.L_x_1365) ;  /* 0xffffffe000d07947 */ /* 0x000fea000383ffff */
.L_x_1300:
[----:B-1----:R1:W2:Y:S02]  /*1bc50*/  SYNCS.PHASECHK.TRANS64.TRYWAIT P0, [R3+URZ], R0 ;  /* 0x00000000030075a7 */ /* 0x0022a4000800017f */
[----:B--2---:R-:W-:Y:S05]  /*1bc60*/  @!P0 NANOSLEEP.SYNCS 0x989680 ;  /* 0x009896800000895d */ /* 0x004fea0003900000 */
[----:B------:R-:W2:Y:S02]  /*1bc70*/  @!P0 SYNCS.PHASECHK.TRANS64 P0, [R3+URZ], R0 ;  /* 0x00000000030085a7 */ /* 0x000ea4000800007f */
[----:B--2---:R-:W-:Y:S05]  /*1bc80*/  @!P0 BRA `(.L_x_1300) ;  /* 0xfffffffc00f08947 */ /* 0x004fea000383ffff */
[----:B------:R-:W-:Y:S05]  /*1bc90*/  BRA `(.L_x_1366) ;  /* 0xffffffe000c47947 */ /* 0x000fea000383ffff */
.L_x_1302:
[----:B-1----:R1:W2:Y:S02]  /*1bca0*/  SYNCS.PHASECHK.TRANS64.TRYWAIT P0, [R5+URZ], R2 ;  /* 0x00000002050075a7 */ /* 0x0022a4000800017f */
[----:B--2---:R-:W-:Y:S05]  /*1bcb0*/  @!P0 NANOSLEEP.SYNCS 0x989680 ;  /* 0x009896800000895d */ /* 0x004fea0003900000 */
[----:B------:R-:W2:Y:S02]  /*1bcc0*/  @!P0 SYNCS.PHASECHK.TRANS64 P0, [R5+URZ], R2 ;  /* 0x00000002050085a7 */ /* 0x000ea4000800007f */
[----:B--2---:R-:W-:Y:S05]  /*1bcd0*/  @!P0 BRA `(.L_x_1302) ;  /* 0xfffffffc00f08947 */ /* 0x004fea000383ffff */
[----:B------:R-:W-:Y:S05]  /*1bce0*/  BRA `(.L_x_1367) ;  /* 0xffffffe000c87947 */ /* 0x000fea000383ffff */
.L_x_1368:
        /* <DEDUP_REMOVED lines=9> */
.L_x_2780:


//--------------------- .text._ZN7cutlass13device_kernelIN5flash11enable_sm90INS1_16FlashAttnFwdSm90INS1_25CollectiveMainloopFwdSm90ILi2EN4cute5tupleIJNS5_1CILi1EEES8_S8_EEENS6_IJNS7_ILi192EEENS7_ILi128EEENS7_ILi96EEEEEELi96ENS_10bfloat16_tEfNS_4arch4Sm90ELb0ELb1ELb1ELb1ELb0ELb1ELb0ELb0ELb1ELb1ELb1ELb0EEENS1_21CollectiveEpilogueFwdINS6_IJSA_SC_SB_EEES9_SE_SG_Li384ELb1ELb1ELb1ELb0EEENS1_36VarlenDynamicPersistentTileSchedulerILi192ELi128ELi384ELi128ELb1ELb1ELb1ELb1ELb0ELb1EEEEEEEEEvNT_6ParamsE --------------------------
	.section	.text._ZN7cutlass13device_kernelIN5flash11enable_sm90INS1_16FlashAttnFwdSm90INS1_25CollectiveMainloopFwdSm90ILi2EN4cute5tupleIJNS5_1CILi1EEES8_S8_EEENS6_IJNS7_ILi192EEENS7_ILi128EEENS7_ILi96EEEEEELi96ENS_10bfloat16_tEfNS_4arch4Sm90ELb0ELb1ELb1ELb1ELb0ELb1ELb0ELb0ELb1ELb1ELb1ELb0EEENS1_21CollectiveEpilogueFwdINS6_IJSA_SC_SB_EEES9_SE_SG_Li384ELb1ELb1ELb1ELb0EEENS1_36VarlenDynamicPersistentTileSchedulerILi192ELi128ELi384ELi128ELb1ELb1ELb1ELb1ELb0ELb1EEEEEEEEEvNT_6ParamsE,"ax",@progbits
	.align	128
.text._ZN7cutlass13device_kernelIN5flash11enable_sm90INS1_16FlashAttnFwdSm90INS1_25CollectiveMainloopFwdSm90ILi2EN4cute5tupleIJNS5_1CILi1EEES8_S8_EEENS6_IJNS7_ILi192EEENS7_ILi128EEENS7_ILi96EEEEEELi96ENS_10bfloat16_tEfNS_4arch4Sm90ELb0ELb1ELb1ELb1ELb0ELb1ELb0ELb0ELb1ELb1ELb1ELb0EEENS1_21CollectiveEpilogueFwdINS6_IJSA_SC_SB_EEES9_SE_SG_Li384ELb1ELb1ELb1ELb0EEENS1_36VarlenDynamicPersistentTileSchedulerILi192ELi128ELi384ELi128ELb1ELb1ELb1ELb1ELb0ELb1EEEEEEEEEvNT_6ParamsE:
        .type           _ZN7cutlass13device_kernelIN5flash11enable_sm90INS1_16FlashAttnFwdSm90INS1_25CollectiveMainloopFwdSm90ILi2EN4cute5tupleIJNS5_1CILi1EEES8_S8_EEENS6_IJNS7_ILi192EEENS7_ILi128EEENS7_ILi96EEEEEELi96ENS_10bfloat16_tEfNS_4arch4Sm90ELb0ELb1ELb1ELb1ELb0ELb1ELb0ELb0ELb1ELb1ELb1ELb0EEENS1_21CollectiveEpilogueFwdINS6_IJSA_SC_SB_EEES9_SE_SG_Li384ELb1ELb1ELb1ELb0EEENS1_36VarlenDynamicPersistentTileSchedulerILi192ELi128ELi384ELi128ELb1ELb1ELb1ELb1ELb0ELb1EEEEEEEEEvNT_6ParamsE,@function
        .size           _ZN7cutlass13device_kernelIN5flash11enable_sm90INS1_16FlashAttnFwdSm90INS1_25CollectiveMainloopFwdSm90ILi2EN4cute5tupleIJNS5_1CILi1EEES8_S8_EEENS6_IJNS7_ILi192EEENS7_ILi128EEENS7_ILi96EEEEEELi96ENS_10bfloat16_tEfNS_4arch4Sm90ELb0ELb1ELb1ELb1ELb0ELb1ELb0ELb0ELb1ELb1ELb1ELb0EEENS1_21CollectiveEpilogueFwdINS6_IJSA_SC_SB_EEES9_SE_SG_Li384ELb1ELb1ELb1ELb0EEENS1_36VarlenDynamicPersistentTileSchedulerILi192ELi128ELi384ELi128ELb1ELb1ELb1ELb1ELb0ELb1EEEEEEEEEvNT_6ParamsE,(.L_x_2781 - _ZN7cutlass13device_kernelIN5flash11enable_sm90INS1_16FlashAttnFwdSm90INS1_25CollectiveMainloopFwdSm90ILi2EN4cute5tupleIJNS5_1CILi1EEES8_S8_EEENS6_IJNS7_ILi192EEENS7_ILi128EEENS7_ILi96EEEEEELi96ENS_10bfloat16_tEfNS_4arch4Sm90ELb0ELb1ELb1ELb1ELb0ELb1ELb0ELb0ELb1ELb1ELb1ELb0EEENS1_21CollectiveEpilogueFwdINS6_IJSA_SC_SB_EEES9_SE_SG_Li384ELb1ELb1ELb1ELb0EEENS1_36VarlenDynamicPersistentTileSchedulerILi192ELi128ELi384ELi128ELb1ELb1ELb1ELb1ELb0ELb1EEEEEEEEEvNT_6ParamsE)
        .other          _ZN7cutlass13device_kernelIN5flash11enable_sm90INS1_16FlashAttnFwdSm90INS1_25CollectiveMainloopFwdSm90ILi2EN4cute5tupleIJNS5_1CILi1EEES8_S8_EEENS6_IJNS7_ILi192EEENS7_ILi128EEENS7_ILi96EEEEEELi96ENS_10bfloat16_tEfNS_4arch4Sm90ELb0ELb1ELb1ELb1ELb0ELb1ELb0ELb0ELb1ELb1ELb1ELb0EEENS1_21CollectiveEpilogueFwdINS6_IJSA_SC_SB_EEES9_SE_SG_Li384ELb1ELb1ELb1ELb0EEENS1_36VarlenDynamicPersistentTileSchedulerILi192ELi128ELi384ELi128ELb1ELb1ELb1ELb1ELb0ELb1EEEEEEEEEvNT_6ParamsE,@"STO_CUDA_ENTRY STV_DEFAULT"
_ZN7cutlass13device_kernelIN5flash11enable_sm90INS1_16FlashAttnFwdSm90INS1_25CollectiveMainloopFwdSm90ILi2EN4cute5tupleIJNS5_1CILi1EEES8_S8_EEENS6_IJNS7_ILi192EEENS7_ILi128EEENS7_ILi96EEEEEELi96ENS_10bfloat16_tEfNS_4arch4Sm90ELb0ELb1ELb1ELb1ELb0ELb1ELb0ELb0ELb1ELb1ELb1ELb0EEENS1_21CollectiveEpilogueFwdINS6_IJSA_SC_SB_EEES9_SE_SG_Li384ELb1ELb1ELb1ELb0EEENS1_36VarlenDynamicPersistentTileSchedulerILi192ELi128ELi384ELi128ELb1ELb1ELb1ELb1ELb0ELb1EEEEEEEEEvNT_6ParamsE:
        /* <DEDUP_REMOVED lines=24> */
.L_x_1370:
[----:B------:R-:W-:Y:S05]  /*0180*/  BSYNC B0 ;  /* 0x0000000000007941 */ /* 0x000fea0003800000 */
.L_x_1369:
        /* <DEDUP_REMOVED lines=41> */
.L_x_1371:
        /* <DEDUP_REMOVED lines=22> */
.L_x_1372:
        /* <DEDUP_REMOVED lines=18> */
.L_x_1373:
        /* <DEDUP_REMOVED lines=22> */
.L_x_1374:
        /* <DEDUP_REMOVED lines=22> */
.L_x_1375:
[----:B------:R-:W-:Y:S01]  /*0960*/  PLOP3.LUT P0, PT, PT, PT, UP0, 0x80, 0x0 ;  /* 0x000000000000781c */ /* 0x000fe20003f0f008 */
[----:B------:R-:W-:Y:S01]  /*0970*/  UMOV UR36, 0x1 ;  /* 0x0000000100247882 */ /* 0x000fe20000000000 */
[----:B------:R-:W-:Y:S01]  /*0980*/  NOP ;  /* 0x0000000000007918 */ /* 0x000fe20000000000 */
[----:B------:R-:W-:Y:S01]  /*0990*/  USEL UR36, UR36, 0x2, !UP0 ;  /* 0x0000000224247887 */ /* 0x000fe2000c000000 */
[----:B------:R-:W-:Y:S01]  /*09a0*/  BSSY B9, `(.L_x_1376) ;  /* 0x0002649000097945 */ /* 0x000fe20003800000 */
[----:B------:R-:W-:Y:S01]  /*09b0*/  ULDC.64 UR38, c[0x0][0x208] ;  /* 0x0000820000267ab9 */ /* 0x000fe20000000a00 */
[----:B012-4-:R-:W-:Y:S07]  /*09c0*/  BAR.SYNC.DEFER_BLOCKING 0x0 ;  /* 0x0000000000007b1d */ /* 0x017fee0000010000 */
[----:B------:R-:W-:Y:S05]  /*09d0*/  @!P0 BRA `(.L_x_1377) ;  /* 0x000001d4004c8947 */ /* 0x000fea0003800000 */
.L_x_1378:
[----:B------:R-:W-:-:S08]  /*09e0*/  NOP ;  /* 0x0000000000007918 */ /* 0x000fd00000000000 */
[----:B------:R-:W0:Y:S02]  /*09f0*/  USETMAXREG.TRY_ALLOC.CTAPOOL UP0, 0xa0 ;  /* 0x000000a0000079c8 */ /* 0x000e240008000600 */
[----:B0-----:R-:W-:-:S13]  /*0a00*/  PLOP3.LUT P0, PT, PT, PT, UP0, 0x80, 0x0 ;  /* 0x000000000000781c */ /* 0x001fda0003f0f008 */
[----:B------:R-:W-:Y:S05]  /*0a10*/  @!P0 BRA `(.L_x_1378) ;  /* 0xfffffffc00f08947 */ /* 0x000fea000383ffff */
[----:B------:R-:W0:Y:S01]  /*0a20*/  S2R R0, SR_TID.X ;  /* 0x0000000000007919 */ /* 0x000e220000002100 */
[----:B------:R-:W1:Y:S01]  /*0a30*/  S2UR UR5, SR_CgaCtaId ;  /* 0x00000000000579c3 */ /* 0x000e620000008800 */
[----:B------:R-:W-:Y:S01]  /*0a40*/  UMOV UR4, 0x400 ;  /* 0x0000040000047882 */ /* 0x000fe20000000000 */
[----:B------:R-:W-:-:S06]  /*0a50*/  LOP3.LUT R23, R23, 0xdfffffff, RZ, 0xc0, !PT ;  /* 0xdfffffff17177812 */ /* 0x000fcc00078ec0ff */
[----:B------:R-:W-:Y:S06]  /*0a60*/  BAR.ARV 0x8, 0x200 ;  /* 0x0208000000007b1d */ /* 0x000fec0000002000 */
[----:B-1----:R-:W-:-:S06]  /*0a70*/  ULEA UR4, UR5, UR4, 0x18 ;  /* 0x0000000405047291 */ /* 0x002fcc000f8ec03f */
[----:B------:R-:W-:Y:S01]  /*0a80*/  IMAD.U32 R2, RZ, RZ, UR4 ;  /* 0x00000004ff027e24 */ /* 0x000fe2000f8e00ff */
[----:B0-----:R-:W-:Y:S01]  /*0a90*/  SHF.R.U32.HI R0, RZ, 0x7, R0 ;  /* 0x00000007ff007819 */ /* 0x001fe20000011600 */
[----:B------:R-:W-:-:S03]  /*0aa0*/  ULDC UR4, c[0x0][0xc3c] ;  /* 0x00030f0000047ab9 */ /* 0x000fc60000000800 */
[----:B------:R-:W-:-:S13]  /*0ab0*/  ISETP.NE.AND P0, PT, R0, 0x1, PT ;  /* 0x000000010000780c */ /* 0x000fda0003f05270 */
[----:B------:R-:W-:Y:S01]  /*0ac0*/  @P0 LOP3.LUT R23, R23, 0x20000000, RZ, 0xfc, !PT ;  /* 0x2000000017170812 */ /* 0x000fe200078efcff */
[----:B------:R-:W-:Y:S08]  /*0ad0*/  @!P0 BAR.ARV 0x9, 0x100 ;  /* 0x0244000000008b1d */ /* 0x000ff00000002000 */
[----:B------:R-:W-:Y:S06]  /*0ae0*/  BAR.SYNC.DEFER_BLOCKING 0x5, 0x200 ;  /* 0x0148000000007b1d */ /* 0x000fec0000010000 */
[----:B------:R-:W0:Y:S02]  /*0af0*/  LDS.128 R72, [R2+0x2d8d0] ;  /* 0x02d8d00002487984 */ /* 0x000e240000000c00 */
[----:B------:R-:W-:Y:S06]  /*0b00*/  BAR.ARV 0x4, 0x200 ;  /* 0x0108000000007b1d */ /* 0x000fec0000002000 */
[----:B0-----:R-:W-:-:S13]  /*0b10*/  ISETP.GE.AND P0, PT, R75, UR4, PT ;  /* 0x000000044b007c0c */ /* 0x001fda000bf06270 */
[----:B------:R-:W-:Y:S05]  /*0b20*/  @P0 BRA `(.L_x_1379) ;  /* 0x0000026000c00947 */ /* 0x000fea0003800000 */
[----:B------:R-:W0:Y:S01]  /*0b30*/  S2R R0, SR_TID.X ;  /* 0x0000000000007919 */ /* 0x000e220000002100 */
[----:B------:R-:W-:Y:S01]  /*0b40*/  IMAD.MOV.U32 R141, RZ, RZ, 0x40 ;  /* 0x00000040ff8d7424 */ /* 0x000fe200078e00ff */
[----:B------:R-:W-:Y:S01]  /*0b50*/  R2UR UR40, R2 ;  /* 0x00000000022872ca */ /* 0x000fe200000e0000 */
[----:B------:R-:W-:Y:S01]  /*0b60*/  IMAD.MOV.U32 R154, RZ, RZ, RZ ;  /* 0x000000ffff9a7224 */ /* 0x000fe200078e00ff */
[----:B------:R-:W-:Y:S01]  /*0b70*/  ULOP3.LUT UR37, UR36, 0x1, URZ, 0xfc, !UPT ;  /* 0x0000000124257892 */ /* 0x000fe2000f8efc3f */
[----:B------:R-:W-:-:S10]  /*0b80*/  IMAD.MOV.U32 R18, RZ, RZ, RZ ;  /* 0x000000ffff127224 */ /* 0x000fd400078e00ff */
[----:B------:R-:W-:Y:S01]  /*0b90*/  UIADD3 UR40, UR40, 0xc400, URZ ;  /* 0x0000c40028287890 */ /* 0x000fe2000fffe03f */
[----:B0-----:R-:W-:-:S05]  /*0ba0*/  VIADD R0, R0, 0xffffff80 ;  /* 0xffffff8000007836 */ /* 0x001fca0000000000 */
[----:B------:R-:W-:Y:S02]  /*0bb0*/  SHF.R.S32.HI R3, RZ, 0x1f, R0 ;  /* 0x0000001fff037819 */ /* 0x000fe40000011400 */
[-C--:B------:R-:W-:Y:S02]  /*0bc0*/  LEA.HI R10, R0, R0.reuse, RZ, 0x1 ;  /* 0x00000000000a7211 */ /* 0x080fe400078f08ff */
[CC--:B------:R-:W-:Y:S02]  /*0bd0*/  LEA.HI R5, R3.reuse, R0.reuse, RZ, 0x4 ;  /* 0x0000000003057211 */ /* 0x0c0fe400078f20ff */
[CC--:B------:R-:W-:Y:S02]  /*0be0*/  LEA.HI R4, R3.reuse, R0.reuse, RZ, 0x2 ;  /* 0x0000000003047211 */ /* 0x0c0fe400078f10ff */
[CC--:B------:R-:W-:Y:S02]  /*0bf0*/  LEA.HI R8, R3.reuse, R0.reuse, RZ, 0x5 ;  /* 0x0000000003087211 */ /* 0x0c0fe400078f28ff */
[----:B------:R-:W-:-:S02]  /*0c00*/  LEA.HI R3, R3, R0, RZ, 0x7 ;  /* 0x0000000003037211 */ /* 0x000fc400078f38ff */
[--C-:B------:R-:W-:Y:S02]  /*0c10*/  SHF.R.S32.HI R11, RZ, 0x2, R4.reuse ;  /* 0x00000002ff0b7819 */ /* 0x100fe40000011404 */
[----:B------:R-:W-:Y:S02]  /*0c20*/  SHF.R.S32.HI R6, RZ, 0x1f, R4 ;  /* 0x0000001fff067819 */ /* 0x000fe40000011404 */
[----:B------:R-:W-:Y:S02]  /*0c30*/  LOP3.LUT R13, R4, 0xfffffffc, RZ, 0xc0, !PT ;  /* 0xfffffffc040d7812 */ /* 0x000fe400078ec0ff */
[----:B------:R-:W-:Y:S02]  /*0c40*/  SHF.R.S32.HI R4, RZ, 0x7, R3 ;  /* 0x00000007ff047819 */ /* 0x000fe40000011403 */
[----:B------:R-:W-:Y:S01]  /*0c50*/  LOP3.LUT R9, R10, 0xfffffffe, RZ, 0xc0, !PT ;  /* 0xfffffffe0a097812 */ /* 0x000fe200078ec0ff */
[----:B------:R-:W-:Y:S01]  /*0c60*/  IMAD.IADD R13, R0, 0x1, -R13 ;  /* 0x00000001000d7824 */ /* 0x000fe200078e0a0d */
[----:B------:R-:W-:Y:S01]  /*0c70*/  LOP3.LUT R7, R5, 0xfffffff0, RZ, 0xc0, !PT ;  /* 0xfffffff005077812 */ /* 0x000fe200078ec0ff */
[----:B------:R-:W-:Y:S01]  /*0c80*/  IMAD.HI R12, R4, 0x55555556, RZ ;  /* 0x55555556040c7827 */ /* 0x000fe200078e02ff */
[----:B------:R-:W-:-:S02]  /*0c90*/  LOP3.LUT R3, R3, 0xffffff80, RZ, 0xc0, !PT ;  /* 0xffffff8003037812 */ /* 0x000fc400078ec0ff */
[----:B------:R-:W-:Y:S01]  /*0ca0*/  LEA.HI R6, R6, R11, RZ, 0x2 ;  /* 0x0000000b06067211 */ /* 0x000fe200078f10ff */
[C---:B------:R-:W-:Y:S01]  /*0cb0*/  IMAD.IADD R9, R0.reuse, 0x1, -R9 ;  /* 0x0000000100097824 */ /* 0x040fe200078e0a09 */
[----:B------:R-:W-:Y:S01]  /*0cc0*/  SHF.R.S32.HI R19, RZ, 0x1, R10 ;  /* 0x00000001ff137819 */ /* 0x000fe2000001140a */
[C---:B------:R-:W-:Y:S01]  /*0cd0*/  IMAD.IADD R7, R0.reuse, 0x1, -R7 ;  /* 0x0000000100077824 */ /* 0x040fe200078e0a07 */
[----:B------:R-:W-:Y:S01]  /*0ce0*/  SHF.R.S32.HI R8, RZ, 0x5, R8 ;  /* 0x00000005ff087819 */ /* 0x000fe20000011408 */
[----:B------:R-:W-:Y:S01]  /*0cf0*/  IMAD.IADD R21, R0, 0x1, -R3 ;  /* 0x0000000100157824 */ /* 0x000fe200078e0a03 */
[----:B------:R-:W-:Y:S01]  /*0d00*/  LOP3.LUT R0, R6, 0xfffffffc, RZ, 0xc0, !PT ;  /* 0xfffffffc06007812 */ /* 0x000fe200078ec0ff */
[C---:B------:R-:W-:Y:S01]  /*0d10*/  IMAD.SHL.U32 R156, R9.reuse, 0x4, RZ ;  /* 0x00000004099c7824 */ /* 0x040fe200078e00ff */
[----:B------:R-:W-:Y:S01]  /*0d20*/  LEA.HI R3, R12, R12, RZ, 0x1 ;  /* 0x0000000c0c037211 */ /* 0x000fe200078f08ff */
[----:B------:R-:W-:Y:S01]  /*0d30*/  IMAD.SHL.U32 R136, R9, 0x8, RZ ;  /* 0x0000000809887824 */ /* 0x000fe200078e00ff */
[----:B------:R-:W-:Y:S01]  /*0d40*/  SHF.R.S32.HI R14, RZ, 0x1f, R21 ;  /* 0x0000001fff0e7819 */ /* 0x000fe20000011415 */
[----:B------:R-:W-:Y:S01]  /*0d50*/  IMAD.IADD R11, R11, 0x1, -R0 ;  /* 0x000000010b0b7824 */ /* 0x000fe200078e0a00 */
[----:B------:R-:W-:Y:S01]  /*0d60*/  SHF.R.S32.HI R0, RZ, 0x1f, R7 ;  /* 0x0000001fff007819 */ /* 0x000fe20000011407 */
[----:B------:R-:W-:Y:S01]  /*0d70*/  IMAD R12, R3, -0x3, R4 ;  /* 0xfffffffd030c7824 */ /* 0x000fe200078e0204 */
[----:B------:R-:W-:Y:S01]  /*0d80*/  LEA.HI R10, R10, R19, RZ, 0x1 ;  /* 0x000000130a0a7211 */ /* 0x000fe200078f08ff */
[----:B------:R-:W-:Y:S01]  /*0d90*/  STL [R1+0x60], R21 ;  /* 0x0000601501007387 */ /* 0x000fe20000100800 */
[----:B------:R-:W-:Y:S01]  /*0da0*/  SHF.R.S32.HI R6, RZ, 0x4, R5 ;  /* 0x00000004ff067819 */ /* 0x000fe20000011405 */
[----:B------:R-:W-:Y:S01]  /*0db0*/  IMAD.SHL.U32 R11, R11, 0x40, RZ ;  /* 0x000000400b0b7824 */ /* 0x000fe200078e00ff */
[----:B------:R-:W-:-:S02]  /*0dc0*/  LEA.HI R0, R0, R7, RZ, 0x3 ;  /* 0x0000000700007211 */ /* 0x000fc400078f18ff */
[----:B------:R-:W-:Y:S02]  /*0dd0*/  LEA.HI R15, R14, R21, RZ, 0x2 ;  /* 0x000000150e0f7211 */ /* 0x000fe400078f10ff */
[----:B------:R-:W-:Y:S02]  /*0de0*/  LOP3.LUT R10, R10, 0x7fffffe, RZ, 0xc0, !PT ;  /* 0x07fffffe0a0a7812 */ /* 0x000fe400078ec0ff */
[----:B------:R-:W-:Y:S02]  /*0df0*/  LEA.HI R5, R5, R6, RZ, 0x1 ;  /* 0x0000000605057211 */ /* 0x000fe400078f08ff */
[----:B------:R-:W-:Y:S01]  /*0e00*/  LOP3.LUT R4, R0, 0xfffffff8, RZ, 0xc0, !PT ;  /* 0xfffffff800047812 */ /* 0x000fe200078ec0ff */
[----:B------:R-:W-:Y:S01]  /*0e10*/  IMAD.IADD R3, R19, 0x1, -R10 ;  /* 0x0000000113037824 */ /* 0x000fe200078e0a0a */
[--C-:B------:R-:W-:Y:S02]  /*0e20*/  SHF.R.S32.HI R16, RZ, 0x2, R15.reuse ;  /* 0x00000002ff107819 */ /* 0x100fe4000001140f */
[----:B------:R-:W-:Y:S01]  /*0e30*/  SHF.R.S32.HI R17, RZ, 0x1f, R15 ;  /* 0x0000001fff117819 */ /* 0x000fe2000001140f */
[----:B------:R-:W-:Y:S01]  /*0e40*/  IMAD.IADD R4, R7, 0x1, -R4 ;  /* 0x0000000107047824 */ /* 0x000fe200078e0a04 */
[----:B------:R-:W-:Y:S01]  /*0e50*/  LOP3.LUT R5, R5, 0x1ffffffe, RZ, 0xc0, !PT ;  /* 0x1ffffffe05057812 */ /* 0x000fe200078ec0ff */
[----:B------:R-:W-:Y:S01]  /*0e60*/  IMAD R20, R6, 0x8, R3 ;  /* 0x0000000806147824 */ /* 0x000fe200078e0203 */
[----:B------:R-:W-:Y:S01]  /*0e70*/  LEA.HI R17, R17, R16, RZ, 0x3 ;  /* 0x0000001011117211 */ /* 0x000fe200078f18ff */
[----:B------:R-:W-:Y:S01]  /*0e80*/  IMAD.SHL.U32 R3, R4, 0x40, RZ ;  /* 0x0000004004037824 */ /* 0x000fe200078e00ff */
[----:B------:R-:W-:Y:S01]  /*0e90*/  LEA.HI R10, R13, R13, RZ, 0x1 ;  /* 0x0000000d0d0a7211 */ /* 0x000fe200078f08ff */
[----:B------:R-:W-:Y:S01]  /*0ea0*/  IMAD.IADD R5, R6, 0x1, -R5 ;  /* 0x0000000106057824 */ /* 0x000fe200078e0a05 */
[----:B------:R-:W-:Y:S01]  /*0eb0*/  LOP3.LUT R17, R17, 0xfffffff8, RZ, 0xc0, !PT ;  /* 0xfffffff811117812 */ /* 0x000fe200078ec0ff */
[----:B------:R-:W-:Y:S01]  /*0ec0*/  IMAD.SHL.U32 R6, R0, 0x40, RZ ;  /* 0x0000004000067824 */ /* 0x000fe200078e00ff */
[----:B------:R-:W-:Y:S01]  /*0ed0*/  LEA.HI R14, R14, R21, RZ, 0x5 ;  /* 0x000000150e0e7211 */ /* 0x000fe200078f28ff */
[----:B------:R-:W-:Y:S01]  /*0ee0*/  IMAD.SHL.U32 R0, R5, 0x8, RZ ;  /* 0x0000000805007824 */ /* 0x000fe200078e00ff */
[----:B------:R-:W-:Y:S01]  /*0ef0*/  LOP3.LUT R10, R10, 0x1ffffffe, RZ, 0xc0, !PT ;  /* 0x1ffffffe0a0a7812 */ /* 0x000fe200078ec0ff */
[----:B------:R-:W-:Y:S01]  /*0f00*/  IMAD.IADD R17, R16, 0x1, -R17 ;  /* 0x0000000110117824 */ /* 0x000fe200078e0a11 */
[----:B------:R-:W-:Y:S01]  /*0f10*/  LOP3.LUT R3, R3, 0x1c0, RZ, 0xc0, !PT ;  /* 0x000001c003037812 */ /* 0x000fe200078ec0ff */
[----:B------:R-:W-:Y:S01]  /*0f20*/  IMAD R7, R8, 0x10, R7 ;  /* 0x0000001008077824 */ /* 0x000fe200078e0207 */
[----:B------:R-:W-:Y:S01]  /*0f30*/  SHF.R.S32.HI R14, RZ, 0x5, R14 ;  /* 0x00000005ff0e7819 */ /* 0x000fe2000001140e */
[----:B------:R-:W-:Y:S01]  /*0f40*/  IMAD.IADD R13, R13, 0x1, -R10 ;  /* 0x000000010d0d7824 */ /* 0x000fe200078e0a0a */
[--C-:B------:R-:W-:Y:S01]  /*0f50*/  LOP3.LUT R5, R3, 0x8, R0.reuse, 0xf8, !PT ;  /* 0x0000000803057812 */ /* 0x100fe200078ef800 */
[----:B------:R-:W-:Y:S01]  /*0f60*/  IMAD.U32 R0, R7, 0x20, R0 ;  /* 0x0000002007007824 */ /* 0x000fe200078e0000 */
[----:B------:R-:W-:Y:S01]  /*0f70*/  LOP3.LUT R6, R6, 0x7ffffe00, RZ, 0xc0, !PT ;  /* 0x7ffffe0006067812 */ /* 0x000fe200078ec0ff */
[----:B------:R-:W-:Y:S01]  /*0f80*/  IMAD R17, R14, 0x10, R17 ;  /* 0x000000100e117824 */ /* 0x000fe200078e0211 */
[----:B------:R-:W-:-:S02]  /*0f90*/  SHF.R.U32.HI R10, RZ, 0x3, R3 ;  /* 0x00000003ff0a7819 */ /* 0x000fc40000011603 */
[----:B------:R0:W-:Y:S01]  /*0fa0*/  STL [R1+0x68], R0 ;  /* 0x0000680001007387 */ /* 0x0001e20000100800 */
[----:B------:R-:W-:Y:S01]  /*0fb0*/  IMAD R3, R12, 0x40, R17 ;  /* 0x000000400c037824 */ /* 0x000fe200078e0211 */
[----:B------:R-:W-:Y:S01]  /*0fc0*/  LOP3.LUT R5, R5, R10, RZ, 0x3c, !PT ;  /* 0x0000000a05057212 */ /* 0x000fe200078e3cff */
[----:B------:R-:W-:Y:S01]  /*0fd0*/  IMAD R6, R8, 0x400, R6 ;  /* 0x0000040008067824 */ /* 0x000fe200078e0206 */
[----:B------:R-:W-:Y:S01]  /*0fe0*/  R2P PR, R4, 0x6 ;  /* 0x0000000604007804 */ /* 0x000fe20000000000 */
[----:B------:R-:W-:Y:S01]  /*0ff0*/  VIADD R4, R156, 0x10 ;  /* 0x000000109c047836 */ /* 0x000fe20000000000 */
[----:B------:R1:W-:Y:S01]  /*1000*/  STL [R1+0x64], R3 ;  /* 0x0000640301007387 */ /* 0x0003e20000100800 */
[----:B------:R-:W-:Y:S01]  /*1010*/  IMAD.IADD R5, R6, 0x1, R5 ;  /* 0x0000000106057824 */ /* 0x000fe200078e0205 */
[----:B------:R-:W-:Y:S01]  /*1020*/  LOP3.LUT R15, R15, 0x7ffffffc, RZ, 0xc0, !PT ;  /* 0x7ffffffc0f0f7812 */ /* 0x000fe200078ec0ff */
[C---:B------:R-:W-:Y:S01]  /*1030*/  VIADD R6, R156.reuse, 0x8 ;  /* 0x000000089c067836 */ /* 0x040fe20000000000 */
[----:B0-----:R-:W-:Y:S01]  /*1040*/  SHF.R.S32.HI R0, RZ, 0x1f, R19 ;  /* 0x0000001fff007819 */ /* 0x001fe20000011413 */
[----:B------:R-:W-:Y:S01]  /*1050*/  VIADD R0, R156, 0x20 ;  /* 0x000000209c007836 */ /* 0x000fe20000000000 */
[----:B------:R-:W-:Y:S01]  /*1060*/  STL [R1+0x58], RZ ;  /* 0x000058ff01007387 */ /* 0x000fe20000100800 */
[----:B------:R-:W-:Y:S01]  /*1070*/  IMAD.IADD R15, R21, 0x1, -R15 ;  /* 0x00000001150f7824 */ /* 0x000fe200078e0a0f */
[----:B------:R-:W-:Y:S01]  /*1080*/  SEL R141, R141, 0xffffffc0, !P2 ;  /* 0xffffffc08d8d7807 */ /* 0x000fe20005000000 */
[----:B------:R-:W-:Y:S01]  /*1090*/  IMAD.SHL.U32 R12, R20, 0x20, RZ ;  /* 0x00000020140c7824 */ /* 0x000fe200078e00ff */
[----:B------:R0:W-:Y:S01]  /*10a0*/  STL [R1+0x2c], R4 ;  /* 0x00002c0401007387 */ /* 0x0001e20000100800 */
[----:B------:R-:W-:Y:S01]  /*10b0*/  IMAD.SHL.U32 R22, R15, 0x2, RZ ;  /* 0x000000020f167824 */ /* 0x000fe200078e00ff */
[----:B------:R-:W-:Y:S01]  /*10c0*/  CS2R R16, SRZ ;  /* 0x0000000000107805 */ /* 0x000fe2000001ff00 */
[----:B------:R-:W-:Y:S01]  /*10d0*/  IMAD R140, R5, 0x2, R2 ;  /* 0x00000002058c7824 */ /* 0x000fe200078e0202 */
[----:B------:R2:W-:Y:S01]  /*10e0*/  STL [R1+0x28], R0 ;  /* 0x0000280001007387 */ /* 0x0005e20000100800 */
[----:B------:R-:W-:-:S02]  /*10f0*/  VIADD R10, R22, 0x10 ;  /* 0x00000010160a7836 */ /* 0x000fc40000000000 */
[----:B------:R-:W-:Y:S01]  /*1100*/  VIADD R142, R140, 0x21800 ;  /* 0x000218008c8e7836 */ /* 0x000fe20000000000 */
[----:B------:R3:W-:Y:S01]  /*1110*/  STL [R1+0x30], R6 ;  /* 0x0000300601007387 */ /* 0x0007e20000100800 */
[----:B-1----:R-:W-:Y:S01]  /*1120*/  IMAD R3, R13, 0x8, R3 ;  /* 0x000000080d037824 */ /* 0x002fe200078e0203 */
[----:B0-----:R-:W-:Y:S01]  /*1130*/  LOP3.LUT R4, R11, 0xc0, RZ, 0xc0, !PT ;  /* 0x000000c00b047812 */ /* 0x001fe200078ec0ff */
[C---:B------:R-:W-:Y:S02]  /*1140*/  VIADD R9, R22.reuse, 0x18 ;  /* 0x0000001816097836 */ /* 0x040fe40000000000 */
[----:B------:R-:W-:Y:S02]  /*1150*/  VIADD R11, R22, 0x8 ;  /* 0x00000008160b7836 */ /* 0x000fe40000000000 */
[----:B--2---:R-:W-:Y:S01]  /*1160*/  VIADD R0, R156, 0x18 ;  /* 0x000000189c007836 */ /* 0x004fe20000000000 */
[----:B------:R-:W-:Y:S01]  /*1170*/  STL [R1+0x8], R4 ;  /* 0x0000080401007387 */ /* 0x000fe20000100800 */
[----:B------:R-:W-:Y:S01]  /*1180*/  VIADD R8, R22, 0x20 ;  /* 0x0000002016087836 */ /* 0x000fe20000000000 */
[----:B------:R-:W-:Y:S01]  /*1190*/  SHF.R.S32.HI R5, RZ, 0x1f, R9 ;  /* 0x0000001fff057819 */ /* 0x000fe20000011409 */
[----:B---3--:R-:W-:Y:S01]  /*11a0*/  VIADD R6, R156, 0x28 ;  /* 0x000000289c067836 */ /* 0x008fe20000000000 */
[----:B------:R0:W-:Y:S01]  /*11b0*/  STL [R1+0x34], R0 ;  /* 0x0000340001007387 */ /* 0x0001e20000100800 */
[C---:B------:R-:W-:Y:S01]  /*11c0*/  VIADD R7, R22.reuse, 0x28 ;  /* 0x0000002816077836 */ /* 0x040fe20000000000 */
[----:B------:R-:W-:Y:S01]  /*11d0*/  SHF.R.S32.HI R11, RZ, 0x1f, R11 ;  /* 0x0000001fff0b7819 */ /* 0x000fe2000001140b */
[----:B------:R-:W-:Y:S01]  /*11e0*/  VIADD R14, R22, 0x40 ;  /* 0x00000040160e7836 */ /* 0x000fe20000000000 */
[----:B------:R1:W-:Y:S01]  /*11f0*/  STL [R1+0x38], R6 ;  /* 0x0000380601007387 */ /* 0x0003e20000100800 */
[----:B------:R-:W-:-:S02]  /*1200*/  SHF.R.S32.HI R8, RZ, 0x1f, R8 ;  /* 0x0000001fff087819 */ /* 0x000fc40000011408 */
[----:B------:R-:W-:Y:S02]  /*1210*/  SHF.R.S32.HI R7, RZ, 0x1f, R7 ;  /* 0x0000001fff077819 */ /* 0x000fe40000011407 */
[----:B0-----:R-:W-:Y:S02]  /*1220*/  LOP3.LUT R0, R4, 0x8, R136, 0xf8, !PT ;  /* 0x0000000804007812 */ /* 0x001fe400078ef888 */
[----:B------:R-:W-:Y:S01]  /*1230*/  SHF.R.U32.HI R4, RZ, 0x3, R4 ;  /* 0x00000003ff047819 */ /* 0x000fe20000011604 */
[----:B-1----:R-:W-:-:S03]  /*1240*/  VIADD R6, R22, 0x30 ;  /* 0x0000003016067836 */ /* 0x002fc60000000000 */
[----:B------:R-:W-:Y:S01]  /*1250*/  LOP3.LUT R0, R0, R4, RZ, 0x3c, !PT ;  /* 0x0000000400007212 */ /* 0x000fe200078e3cff */
[----:B------:R0:W-:Y:S01]  /*1260*/  STL [R1+0x10], R4 ;  /* 0x0000100401007387 */ /* 0x0001e20000100800 */
[----:B------:R-:W-:-:S03]  /*1270*/  SHF.R.S32.HI R5, RZ, 0x1f, R6 ;  /* 0x0000001fff057819 */ /* 0x000fc60000011406 */
[----:B------:R-:W-:Y:S01]  /*1280*/  IMAD.IADD R0, R12, 0x1, R0 ;  /* 0x000000010c007824 */ /* 0x000fe200078e0200 */
[----:B------:R-:W-:Y:S04]  /*1290*/  STL [R1+0x14], R12 ;  /* 0x0000140c01007387 */ /* 0x000fe80000100800 */
[----:B------:R1:W-:Y:S01]  /*12a0*/  STL [R1+0x48], R0 ;  /* 0x0000480001007387 */ /* 0x0003e20000100800 */
[----:B0-----:R-:W-:Y:S01]  /*12b0*/  SHF.R.S32.HI R4, RZ, 0x1f, R22 ;  /* 0x0000001fff047819 */ /* 0x001fe20000011416 */
[----:B------:R-:W-:-:S05]  /*12c0*/  VIADD R4, R22, 0x38 ;  /* 0x0000003816047836 */ /* 0x000fca0000000000 */
[----:B------:R-:W-:Y:S02]  /*12d0*/  SHF.R.S32.HI R4, RZ, 0x1f, R4 ;  /* 0x0000001fff047819 */ /* 0x000fe40000011404 */
[----:B-1----:R-:W-:Y:S01]  /*12e0*/  SHF.R.S32.HI R0, RZ, 0x1f, R10 ;  /* 0x0000001fff007819 */ /* 0x002fe2000001140a */
[----:B------:R-:W-:Y:S02]  /*12f0*/  VIADD R0, R140, 0x21820 ;  /* 0x000218208c007836 */ /* 0x000fe40000000000 */
[C---:B------:R-:W-:Y:S02]  /*1300*/  @P1 VIADD R0, R142.reuse, 0xffffffe0 ;  /* 0xffffffe08e001836 */ /* 0x040fe40000000000 */
[----:B------:R-:W-:Y:S02]  /*1310*/  IMAD.IADD R142, R142, 0x1, R141 ;  /* 0x000000018e8e7824 */ /* 0x000fe400078e028d */
[----:B------:R-:W-:Y:S01]  /*1320*/  IMAD.IADD R141, R141, 0x1, R0 ;  /* 0x000000018d8d7824 */ /* 0x000fe200078e0200 */
[----:B------:R0:W-:Y:S04]  /*1330*/  STL [R1+0x20], R0 ;  /* 0x0000200001007387 */ /* 0x0001e80000100800 */
[----:B------:R1:W-:Y:S01]  /*1340*/  STL [R1+0x40], R3 ;  /* 0x0000400301007387 */ /* 0x0003e20000100800 */
[----:B0-----:R-:W-:-:S05]  /*1350*/  VIADD R0, R0, 0x6000 ;  /* 0x0000600000007836 */ /* 0x001fca0000000000 */
[----:B------:R1:W-:Y:S02]  /*1360*/  STL [R1+0x24], R0 ;  /* 0x0000240001007387 */ /* 0x0003e40000100800 */
.L_x_1595:
[----:B------:R-:W-:Y:S05]  /*1370*/  YIELD ;  /* 0x0000000000007946 */ /* 0x000fea0003800000 */
[----:B------:R-:W-:Y:S01]  /*1380*/  ULDC.64 UR4, c[0x0][0xa28] ;  /* 0x00028a0000047ab9 */ /* 0x000fe20000000a00 */
[----:B0-23-5:R-:W0:Y:S01]  /*1390*/  LDC.64 R6, c[0x0][0xa08] ;  /* 0x00028200ff067b82 */ /* 0x02de220000000a00 */
[----:B------:R-:W-:Y:S01]  /*13a0*/  ISETP.NE.U32.AND P1, PT, RZ, UR4, PT ;  /* 0x00000004ff007c0c */ /* 0x000fe2000bf25070 */
[----:B----4-:R-:W-:Y:S02]  /*13b0*/  IMAD.MOV.U32 R13, RZ, RZ, RZ ;  /* 0x000000ffff0d7224 */ /* 0x010fe400078e00ff */
[----:B------:R-:W-:Y:S01]  /*13c0*/  IMAD.MOV.U32 R27, RZ, RZ, RZ ;  /* 0x000000ffff1b7224 */ /* 0x000fe200078e00ff */
[----:B------:R-:W-:Y:S01]  /*13d0*/  ISETP.NE.AND.EX P1, PT, RZ, UR5, PT, P1 ;  /* 0x00000005ff007c0c */ /* 0x000fe2000bf25310 */
[----:B------:R-:W-:-:S02]  /*13e0*/  ULDC.64 UR4, c[0x0][0xa18] ;  /* 0x0002860000047ab9 */ /* 0x000fc40000000a00 */
[----:B------:R-:W-:-:S04]  /*13f0*/  ISETP.NE.U32.AND P2, PT, RZ, UR4, PT ;  /* 0x00000004ff007c0c */ /* 0x000fc8000bf45070 */
[----:B------:R-:W-:Y:S01]  /*1400*/  ISETP.NE.AND.EX P2, PT, RZ, UR5, PT, P2 ;  /* 0x00000005ff007c0c */ /* 0x000fe2000bf45320 */
[----:B------:R-:W-:Y:S02]  /*1410*/  ULDC.64 UR4, c[0x0][0xa08] ;  /* 0x0002820000047ab9 */ /* 0x000fe40000000a00 */
[----:B------:R-:W-:-:S03]  /*1420*/  ISETP.NE.U32.AND P0, PT, RZ, UR4, PT ;  /* 0x00000004ff007c0c */ /* 0x000fc6000bf05070 */
[----:B------:R-:W2:Y:S01]  /*1430*/  @P1 LDC.64 R4, c[0x0][0xa28] ;  /* 0x00028a00ff041b82 */ /* 0x000ea20000000a00 */
[----:B------:R-:W-:Y:S01]  /*1440*/  ISETP.NE.AND.EX P0, PT, RZ, UR5, PT, P0 ;  /* 0x00000005ff007c0c */ /* 0x000fe2000bf05300 */
[----:B0-----:R-:W-:-:S06]  /*1450*/  IMAD.WIDE R10, R75, 0x4, R6 ;  /* 0x000000044b0a7825 */ /* 0x001fcc00078e0206 */
[----:B------:R-:W0:Y:S01]  /*1460*/  @P2 LDC.64 R8, c[0x0][0xa18] ;  /* 0x00028600ff082b82 */ /* 0x000e220000000a00 */
[----:B------:R-:W-:Y:S02]  /*1470*/  ULDC UR4, c[0x0][0x288] ;  /* 0x0000a20000047ab9 */ /* 0x000fe40000000800 */
[----:B------:R-:W-:Y:S01]  /*1480*/  IMAD.U32 R138, RZ, RZ, UR4 ;  /* 0x00000004ff8a7e24 */ /* 0x000fe2000f8e00ff */
[----:B------:R-:W-:Y:S02]  /*1490*/  ULDC.64 UR4, c[0x0][0x418] ;  /* 0x0001060000047ab9 */ /* 0x000fe40000000a00 */
[----:B------:R3:W5:Y:S01]  /*14a0*/  @P0 LDG.E R27, desc[UR38][R10.64] ;  /* 0x000000260a1b0981 */ /* 0x000762000c1e1900 */
[----:B--2---:R-:W-:-:S05]  /*14b0*/  @P1 IMAD.WIDE R4, R75, 0x4, R4 ;  /* 0x000000044b041825 */ /* 0x004fca00078e0204 */
[----:B------:R3:W5:Y:S01]  /*14c0*/  @P1 LDG.E R13, desc[UR38][R4.64] ;  /* 0x00000026040d1981 */ /* 0x000762000c1e1900 */
[----:B0-----:R-:W-:-:S05]  /*14d0*/  @P2 IMAD.WIDE R6, R75, 0x4, R8 ;  /* 0x000000044b062825 */ /* 0x001fca00078e0208 */
[----:B------:R3:W5:Y:S01]  /*14e0*/  @P2 LDG.E R138, desc[UR38][R6.64] ;  /* 0x00000026068a2981 */ /* 0x000762000c1e1900 */
[----:B------:R-:W-:-:S03]  /*14f0*/  UISETP.NE.U32.AND UP0, UPT, UR4, URZ, UPT ;  /* 0x0000003f0400728c */ /* 0x000fc6000bf05070 */
[----:B------:R-:W-:Y:S01]  /*1500*/  ULDC UR4, c[0x0][0x424] ;  /* 0x0001090000047ab9 */ /* 0x000fe20000000800 */
[----:B------:R-:W-:-:S03]  /*1510*/  UISETP.NE.AND.EX UP0, UPT, UR5, URZ, UPT, UP0 ;  /* 0x0000003f0500728c */ /* 0x000fc6000bf05300 */
[----:B------:R-:W-:Y:S01]  /*1520*/  ULDC UR5, c[0x0][0x2f0] ;  /* 0x0000bc0000057ab9 */ /* 0x000fe20000000800 */
[----:B------:R-:W-:-:S04]  /*1530*/  USEL UR4, UR4, 0x1, UP0 ;  /* 0x0000000104047887 */ /* 0x000fc80008000000 */
[----:B------:R-:W-:-:S03]  /*1540*/  UIMAD UR4, UR4, UR5, URZ ;  /* 0x00000005040472a4 */ /* 0x000fc6000f8e023f */
[----:B------:R-:W-:Y:S02]  /*1550*/  ULDC UR5, c[0x0][0x348] ;  /* 0x0000d20000057ab9 */ /* 0x000fe40000000800 */
[----:B------:R-:W-:Y:S02]  /*1560*/  IMAD.U32 R24, RZ, RZ, UR5 ;  /* 0x00000005ff187e24 */ /* 0x000fe4000f8e00ff */
[----:B------:R-:W-:Y:S01]  /*1570*/  IMAD.U32 R28, RZ, RZ, UR4 ;  /* 0x00000004ff1c7e24 */ /* 0x000fe2000f8e00ff */
[----:B---3--:R-:W-:Y:S06]  /*1580*/  @P2 BRA `(.L_x_1380) ;  /* 0x0000000000242947 */ /* 0x008fec0003800000 */
[----:B------:R-:W-:Y:S02]  /*1590*/  ULDC.64 UR4, c[0x0][0xa00] ;  /* 0x0002800000047ab9 */ /* 0x000fe40000000a00 */
[----:B------:R-:W-:-:S04]  /*15a0*/  ISETP.NE.U32.AND P1, PT, RZ, UR4, PT ;  /* 0x00000004ff007c0c */ /* 0x000fc8000bf25070 */
[----:B------:R-:W-:-:S13]  /*15b0*/  ISETP.NE.AND.EX P1, PT, RZ, UR5, PT, P1 ;  /* 0x00000005ff007c0c */ /* 0x000fda000bf25310 */
[----:B------:R-:W-:Y:S05]  /*15c0*/  @!P1 BRA `(.L_x_1380) ;  /* 0x0000000000149947 */ /* 0x000fea0003800000 */
[----:B------:R-:W0:Y:S02]  /*15d0*/  LDC.64 R4, c[0x0][0xa00] ;  /* 0x00028000ff047b82 */ /* 0x000e240000000a00 */
[----:B0-----:R-:W-:-:S05]  /*15e0*/  IMAD.WIDE R4, R75, 0x4, R4 ;  /* 0x000000044b047825 */ /* 0x001fca00078e0204 */
[----:B-----5:R-:W2:Y:S04]  /*15f0*/  LDG.E R138, desc[UR38][R4.64] ;  /* 0x00000026048a7981 */ /* 0x020ea8000c1e1900 */
[----:B-1----:R-:W2:Y:S02]  /*1600*/  LDG.E R3, desc[UR38][R4.64+0x4] ;  /* 0x0000042604037981 */ /* 0x002ea4000c1e1900 */
[----:B--2---:R-:W-:-:S07]  /*1610*/  IMAD.IADD R138, R3, 0x1, -R138 ;  /* 0x00000001038a7824 */ /* 0x004fce00078e0a8a */
.L_x_1380:
[C---:B------:R-:W-:Y:S01]  /*1620*/  LOP3.LUT R30, R74.reuse, 0xffff, RZ, 0xc0, !PT ;  /* 0x0000ffff4a1e7812 */ /* 0x040fe200078ec0ff */
[----:B------:R-:W-:Y:S01]  /*1630*/  ULDC.64 UR4, c[0x0][0xa20] ;  /* 0x0002880000047ab9 */ /* 0x000fe20000000a00 */
[----:B------:R0:W-:Y:S01]  /*1640*/  STL [R1+0x54], R75 ;  /* 0x0000544b01007387 */ /* 0x0001e20000100800 */
[----:B------:R-:W-:Y:S02]  /*1650*/  ISETP.NE.U32.AND P1, PT, RZ, UR4, PT ;  /* 0x00000004ff007c0c */ /* 0x000fe4000bf25070 */
[C---:B-1----:R-:W-:Y:S01]  /*1660*/  LOP3.LUT R3, R74.reuse, 0xff000000, RZ, 0xc0, !PT ;  /* 0xff0000004a037812 */ /* 0x042fe200078ec0ff */
[----:B------:R0:W-:Y:S01]  /*1670*/  STL [R1+0x4c], R30 ;  /* 0x00004c1e01007387 */ /* 0x0001e20000100800 */
[----:B------:R-:W-:Y:S02]  /*1680*/  ISETP.NE.AND.EX P1, PT, RZ, UR5, PT, P1 ;  /* 0x00000005ff007c0c */ /* 0x000fe4000bf25310 */
[----:B------:R-:W-:Y:S02]  /*1690*/  LOP3.LUT R0, R74, 0xff0000, RZ, 0xc0, !PT ;  /* 0x00ff00004a007812 */ /* 0x000fe400078ec0ff */
[----:B------:R-:W-:-:S04]  /*16a0*/  SHF.R.U32.HI R3, RZ, 0x8, R3 ;  /* 0x00000008ff037819 */ /* 0x000fc80000011603 */
[----:B------:R-:W-:-:S05]  /*16b0*/  LEA.HI R12, R0, R3, RZ, 0x10 ;  /* 0x00000003000c7211 */ /* 0x000fca00078f80ff */
[----:B0-----:R-:W-:Y:S05]  /*16c0*/  @!P1 BRA `(.L_x_1381) ;  /* 0x0000000000109947 */ /* 0x001fea0003800000 */
[----:B------:R-:W0:Y:S02]  /*16d0*/  LDC.64 R28, c[0x0][0xa20] ;  /* 0x00028800ff1c7b82 */ /* 0x000e240000000a00 */
[----:B0-----:R-:W-:-:S06]  /*16e0*/  IMAD.WIDE R28, R75, 0x4, R28 ;  /* 0x000000044b1c7825 */ /* 0x001fcc00078e021c */
[----:B------:R0:W5:Y:S01]  /*16f0*/  LDG.E R28, desc[UR38][R28.64] ;  /* 0x000000261c1c7981 */ /* 0x000162000c1e1900 */
[----:B------:R-:W-:Y:S05]  /*1700*/  BRA `(.L_x_1382) ;  /* 0x0000000000107947 */ /* 0x000fea0003800000 */
.L_x_1381:
[----:B------:R-:W-:Y:S05]  /*1710*/  @!P0 BRA `(.L_x_1382) ;  /* 0x00000000000c8947 */ /* 0x000fea0003800000 */
[----:B------:R-:W2:Y:S04]  /*1720*/  LDG.E R3, desc[UR38][R10.64] ;  /* 0x000000260a037981 */ /* 0x000ea8000c1e1900 */
[----:B------:R-:W2:Y:S02]  /*1730*/  LDG.E R28, desc[UR38][R10.64+0x4] ;  /* 0x000004260a1c7981 */ /* 0x000ea4000c1e1900 */
[----:B--2---:R-:W-:-:S07]  /*1740*/  IMAD.IADD R28, R28, 0x1, -R3 ;  /* 0x000000011c1c7824 */ /* 0x004fce00078e0a03 */
.L_x_1382:
[----:B------:R-:W-:Y:S01]  /*1750*/  ULDC.64 UR4, c[0x0][0xa10] ;  /* 0x0002840000047ab9 */ /* 0x000fe20000000a00 */
[----:B------:R-:W1:Y:S01]  /*1760*/  LDC R4, c[0x0][0x448] ;  /* 0x00011200ff047b82 */ /* 0x000e620000000800 */
[----:B------:R-:W-:-:S04]  /*1770*/  ISETP.NE.U32.AND P0, PT, RZ, UR4, PT ;  /* 0x00000004ff007c0c */ /* 0x000fc8000bf05070 */
[----:B------:R-:W-:Y:S01]  /*1780*/  ISETP.NE.AND.EX P0, PT, RZ, UR5, PT, P0 ;  /* 0x00000005ff007c0c */ /* 0x000fe2000bf05300 */
[----:B------:R-:W-:Y:S02]  /*1790*/  ULDC.64 UR4, c[0x0][0xa30] ;  /* 0x00028c0000047ab9 */ /* 0x000fe40000000a00 */
[----:B------:R-:W-:-:S04]  /*17a0*/  ISETP.NE.U32.AND P1, PT, RZ, UR4, PT ;  /* 0x00000004ff007c0c */ /* 0x000fc8000bf25070 */
[----:B------:R-:W-:-:S06]  /*17b0*/  ISETP.NE.AND.EX P1, PT, RZ, UR5, PT, P1 ;  /* 0x00000005ff007c0c */ /* 0x000fcc000bf25310 */
[----:B------:R-:W2:Y:S08]  /*17c0*/  @P0 LDC.64 R6, c[0x0][0xa10] ;  /* 0x00028400ff060b82 */ /* 0x000eb00000000a00 */
[----:B------:R-:W3:Y:S01]  /*17d0*/  @P1 LDC.64 R8, c[0x0][0xa30] ;  /* 0x00028c00ff081b82 */ /* 0x000ee20000000a00 */
[----:B--2---:R-:W-:-:S05]  /*17e0*/  @P0 IMAD.WIDE R6, R75, 0x4, R6 ;  /* 0x000000044b060825 */ /* 0x004fca00078e0206 */
[----:B------:R-:W2:Y:S04]  /*17f0*/  @P0 LDG.E R0, desc[UR38][R6.64] ;  /* 0x0000002606000981 */ /* 0x000ea8000c1e1900 */
[----:B------:R-:W2:Y:S01]  /*1800*/  @P0 LDG.E R3, desc[UR38][R6.64+0x4] ;  /* 0x0000042606030981 */ /* 0x000ea2000c1e1900 */
[----:B-----5:R-:W-:Y:S02]  /*1810*/  IMAD.MOV.U32 R106, RZ, RZ, R28 ;  /* 0x000000ffff6a7224 */ /* 0x020fe400078e001c */
[----:B---3--:R-:W-:-:S05]  /*1820*/  @P1 IMAD.WIDE R8, R75, 0x4, R8 ;  /* 0x000000044b081825 */ /* 0x008fca00078e0208 */
[----:B------:R3:W5:Y:S01]  /*1830*/  @P1 LDG.E R106, desc[UR38][R8.64] ;  /* 0x00000026086a1981 */ /* 0x000762000c1e1900 */
[----:B-1----:R-:W-:Y:S01]  /*1840*/  ISETP.NE.AND P1, PT, R4, 0x1, PT ;  /* 0x000000010400780c */ /* 0x002fe20003f25270 */
[----:B------:R-:W-:Y:S01]  /*1850*/  IMAD R14, R73, 0xc0, RZ ;  /* 0x000000c0490e7824 */ /* 0x000fe200078e02ff */
[----:B------:R-:W1:Y:S01]  /*1860*/  LDC.64 R4, c[0x0][0x9e0] ;  /* 0x00027800ff047b82 */ /* 0x000e620000000a00 */
[----:B------:R-:W-:-:S03]  /*1870*/  IMAD.IADD R13, R28, 0x1, -R13 ;  /* 0x000000011c0d7824 */ /* 0x000fc600078e0a0d */
[----:B------:R4:W-:Y:S07]  /*1880*/  STL [R1+0x18], R14 ;  /* 0x0000180e01007387 */ /* 0x0009ee0000100800 */
[----:B------:R-:W0:Y:S08]  /*1890*/  @P1 LDC R11, c[0x0][0x44c] ;  /* 0x00011300ff0b1b82 */ /* 0x000e300000000800 */
[----:B------:R-:W3:Y:S01]  /*18a0*/  @P1 LDC R10, c[0x0][0x450] ;  /* 0x00011400ff0a1b82 */ /* 0x000ee20000000800 */
[----:B-1----:R-:W-:Y:S01]  /*18b0*/  ISETP.GE.AND P2, PT, R5, 0x1, PT ;  /* 0x000000010500780c */ /* 0x002fe20003f46270 */
[----:B--2---:R-:W-:-:S02]  /*18c0*/  @P0 IMAD.IADD R24, R3, 0x1, -R0 ;  /* 0x0000000103180824 */ /* 0x004fc400078e0a00 */
[----:B------:R-:W-:Y:S02]  /*18d0*/  VIADD R0, R14, 0xbf ;  /* 0x000000bf0e007836 */ /* 0x000fe40000000000 */
[----:B------:R-:W-:Y:S02]  /*18e0*/  IMAD.IADD R139, R13, 0x1, R24 ;  /* 0x000000010d8b7824 */ /* 0x000fe400078e0218 */
[----:B0-----:R-:W-:-:S03]  /*18f0*/  @P1 IMAD.HI.U32 R3, R0, R11, RZ ;  /* 0x0000000b00031227 */ /* 0x001fc600078e00ff */
[C---:B------:R-:W-:Y:S01]  /*1900*/  IADD3 R7, R139.reuse, 0x1, -R138 ;  /* 0x000000018b077810 */ /* 0x040fe20007ffe88a */
[----:B------:R-:W-:Y:S01]  /*1910*/  IMAD.MOV.U32 R6, RZ, RZ, R0 ;  /* 0x000000ffff067224 */ /* 0x000fe200078e0000 */
[----:B---3--:R-:W-:Y:S01]  /*1920*/  @P1 SHF.R.U32.HI R6, RZ, R10, R3 ;  /* 0x0000000aff061219 */ /* 0x008fe20000011603 */
[----:B------:R-:W-:-:S04]  /*1930*/  VIADD R0, R139, 0x7f ;  /* 0x0000007f8b007836 */ /* 0x000fc80000000000 */
[----:B------:R-:W-:Y:S01]  /*1940*/  IMAD.IADD R9, R7, 0x1, R6 ;  /* 0x0000000107097824 */ /* 0x000fe200078e0206 */
[----:B------:R-:W-:-:S03]  /*1950*/  SHF.R.S32.HI R3, RZ, 0x1f, R0 ;  /* 0x0000001fff037819 */ /* 0x000fc60000011400 */
[----:B------:R-:W-:Y:S01]  /*1960*/  IMAD.IADD R4, R9, 0x1, R4 ;  /* 0x0000000109047824 */ /* 0x000fe200078e0204 */
[----:B------:R-:W-:-:S04]  /*1970*/  LEA.HI R3, R3, R0, RZ, 0x7 ;  /* 0x0000000003037211 */ /* 0x000fc800078f38ff */
[----:B------:R-:W-:Y:S01]  /*1980*/  SHF.R.S32.HI R112, RZ, 0x7, R3 ;  /* 0x00000007ff707819 */ /* 0x000fe20000011403 */
[----:B----4-:R-:W-:Y:S06]  /*1990*/  @!P2 BRA `(.L_x_1383) ;  /* 0x000000000048a947 */ /* 0x010fec0003800000 */
        /* <DEDUP_REMOVED lines=11> */
.L_x_1385:
[----:B------:R-:W-:-:S13]  /*1a50*/  ISETP.NE.AND P0, PT, R5, 0x1, PT ;  /* 0x000000010500780c */ /* 0x000fda0003f05270 */
[----:B------:R-:W0:Y:S02]  /*1a60*/  @P0 LDC.64 R6, c[0x0][0x9e8] ;  /* 0x00027a00ff060b82 */ /* 0x000e240000000a00 */
[----:B0-----:R-:W-:-:S05]  /*1a70*/  @P0 IMAD.HI.U32 R6, R0, R6, RZ ;  /* 0x0000000600060227 */ /* 0x001fca00078e00ff */
[----:B------:R-:W-:-:S07]  /*1a80*/  @P0 SHF.R.U32.HI R0, RZ, R7, R6 ;  /* 0x00000007ff000219 */ /* 0x000fce0000011606 */
.L_x_1386:
[----:B------:R-:W-:Y:S05]  /*1a90*/  BSYNC B0 ;  /* 0x0000000000007941 */ /* 0x000fea0003800000 */
.L_x_1384:
[----:B------:R-:W-:-:S05]  /*1aa0*/  IMAD R3, R0, R5, R5 ;  /* 0x0000000500037224 */ /* 0x000fca00078e0205 */
[----:B------:R-:W-:-:S07]  /*1ab0*/  VIMNMX R4, R4, R3, PT ;  /* 0x0000000304047248 */ /* 0x000fce0003fe0100 */
.L_x_1383:
[----:B------:R-:W0:Y:S01]  /*1ac0*/  @P1 LDC R6, c[0x0][0x44c] ;  /* 0x00011300ff061b82 */ /* 0x000e220000000800 */
[----:B------:R-:W-:Y:S01]  /*1ad0*/  VIADD R4, R4, 0x7f ;  /* 0x0000007f04047836 */ /* 0x000fe20000000000 */
[----:B------:R-:W-:Y:S01]  /*1ae0*/  ULDC UR4, c[0x0][0x9dc] ;  /* 0x0002770000047ab9 */ /* 0x000fe20000000800 */
[----:B------:R-:W-:Y:S02]  /*1af0*/  IMAD.MOV.U32 R0, RZ, RZ, R14 ;  /* 0x000000ffff007224 */ /* 0x000fe400078e000e */
[----:B------:R-:W-:Y:S01]  /*1b00*/  IMAD.IADD R113, R139, 0x1, -R138 ;  /* 0x000000018b717824 */ /* 0x000fe200078e0a8a */
[----:B------:R-:W-:Y:S02]  /*1b10*/  SHF.R.S32.HI R3, RZ, 0x1f, R4 ;  /* 0x0000001fff037819 */ /* 0x000fe40000011404 */
[----:B------:R-:W1:Y:S02]  /*1b20*/  @P1 LDC R7, c[0x0][0x450] ;  /* 0x00011400ff071b82 */ /* 0x000e640000000800 */
[----:B------:R-:W-:-:S04]  /*1b30*/  LEA.HI R3, R3, R4, RZ, 0x7 ;  /* 0x0000000403037211 */ /* 0x000fc800078f38ff */
[----:B------:R-:W-:-:S04]  /*1b40*/  SHF.R.S32.HI R3, RZ, 0x7, R3 ;  /* 0x00000007ff037819 */ /* 0x000fc80000011403 */
[----:B------:R-:W-:Y:S01]  /*1b50*/  VIMNMX R8, R112, R3, PT ;  /* 0x0000000370087248 */ /* 0x000fe20003fe0100 */
[----:B0-----:R-:W-:-:S05]  /*1b60*/  @P1 IMAD.HI.U32 R6, R14, R6, RZ ;  /* 0x000000060e061227 */ /* 0x001fca00078e00ff */
[----:B-1----:R-:W-:-:S05]  /*1b70*/  @P1 SHF.R.U32.HI R0, RZ, R7, R6 ;  /* 0x00000007ff001219 */ /* 0x002fca0000011606 */
[----:B------:R-:W-:-:S04]  /*1b80*/  IMAD.IADD R0, R113, 0x1, R0 ;  /* 0x0000000171007824 */ /* 0x000fc800078e0200 */
[----:B------:R-:W-:Y:S01]  /*1b90*/  VIADD R3, R0, -UR4 ;  /* 0x8000000400037c36 */ /* 0x000fe20008000000 */
[----:B------:R-:W-:Y:S06]  /*1ba0*/  @!P2 BRA `(.L_x_1387) ;  /* 0x000000000044a947 */ /* 0x000fec0003800000 */
[----:B------:R-:W-:Y:S01]  /*1bb0*/  ISETP.GT.AND P0, PT, R0, -0x1, PT ;  /* 0xffffffff0000780c */ /* 0x000fe20003f04270 */
[----:B------:R-:W-:-:S12]  /*1bc0*/  BSSY B0, `(.L_x_1388) ;  /* 0x000000d000007945 */ /* 0x000fd80003800000 */
[----:B------:R-:W-:Y:S05]  /*1bd0*/  @P0 BRA `(.L_x_1389) ;  /* 0x00000000001c0947 */ /* 0x000fea0003800000 */
[----:B------:R-:W-:Y:S02]  /*1be0*/  ISETP.NE.AND P0, PT, R5, 0x1, PT ;  /* 0x000000010500780c */ /* 0x000fe40003f05270 */
[----:B------:R-:W-:-:S11]  /*1bf0*/  LOP3.LUT R7, RZ, R0, RZ, 0x33, !PT ;  /* 0x00000000ff077212 */ /* 0x000fd600078e33ff */
[----:B------:R-:W0:Y:S02]  /*1c00*/  @P0 LDC.64 R10, c[0x0][0x9e8] ;  /* 0x00027a00ff0a0b82 */ /* 0x000e240000000a00 */
[----:B0-----:R-:W-:-:S05]  /*1c10*/  @P0 IMAD.HI.U32 R0, R7, R10, RZ ;  /* 0x0000000a07000227 */ /* 0x001fca00078e00ff */
[----:B------:R-:W-:-:S04]  /*1c20*/  @P0 SHF.R.U32.HI R7, RZ, R11, R0 ;  /* 0x0000000bff070219 */ /* 0x000fc80000011600 */
[----:B------:R-:W-:Y:S01]  /*1c30*/  LOP3.LUT R0, RZ, R7, RZ, 0x33, !PT ;  /* 0x00000007ff007212 */ /* 0x000fe200078e33ff */
[----:B------:R-:W-:Y:S06]  /*1c40*/  BRA `(.L_x_1390) ;  /* 0x0000000000107947 */ /* 0x000fec0003800000 */
.L_x_1389:
[----:B------:R-:W-:-:S13]  /*1c50*/  ISETP.NE.AND P0, PT, R5, 0x1, PT ;  /* 0x000000010500780c */ /* 0x000fda0003f05270 */
[----:B------:R-:W0:Y:S02]  /*1c60*/  @P0 LDC.64 R6, c[0x0][0x9e8] ;  /* 0x00027a00ff060b82 */ /* 0x000e240000000a00 */
[----:B0-----:R-:W-:-:S05]  /*1c70*/  @P0 IMAD.HI.U32 R4, R0, R6, RZ ;  /* 0x0000000600040227 */ /* 0x001fca00078e00ff */
[----:B------:R-:W-:-:S07]  /*1c80*/  @P0 SHF.R.U32.HI R0, RZ, R7, R4 ;  /* 0x00000007ff000219 */ /* 0x000fce0000011604 */
.L_x_1390:
[----:B------:R-:W-:Y:S05]  /*1c90*/  BSYNC B0 ;  /* 0x0000000000007941 */ /* 0x000fea0003800000 */
.L_x_1388:
[----:B------:R-:W-:-:S05]  /*1ca0*/  IMAD R0, R0, R5, RZ ;  /* 0x0000000500007224 */ /* 0x000fca00078e02ff */
[----:B------:R-:W-:-:S07]  /*1cb0*/  VIMNMX R3, R3, R0, !PT ;  /* 0x0000000003037248 */ /* 0x000fce0007fe0100 */
.L_x_1387:
[----:B------:R-:W-:Y:S01]  /*1cc0*/  SHF.R.S32.HI R0, RZ, 0x1f, R3 ;  /* 0x0000001fff007819 */ /* 0x000fe20000011403 */
[----:B------:R-:W-:Y:S01]  /*1cd0*/  BSSY B0, `(.L_x_1391) ;  /* 0x000002a000007945 */ /* 0x000fe20003800000 */
[----:B------:R-:W-:Y:S02]  /*1ce0*/  LOP3.LUT R14, R12, 0xff, RZ, 0xc0, !PT ;  /* 0x000000ff0c0e7812 */ /* 0x000fe400078ec0ff */
[----:B------:R-:W-:Y:S02]  /*1cf0*/  LEA.HI R0, R0, R3, RZ, 0x7 ;  /* 0x0000000300007211 */ /* 0x000fe400078f38ff */
[----:B------:R-:W-:Y:S01]  /*1d00*/  SHF.R.U32.HI R4, RZ, 0x10, R12 ;  /* 0x00000010ff047819 */ /* 0x000fe2000001160c */
[----:B------:R0:W-:Y:S01]  /*1d10*/  STL [R1+0x5c], R14 ;  /* 0x00005c0e01007387 */ /* 0x0001e20000100800 */
[----:B------:R-:W-:-:S03]  /*1d20*/  SHF.R.S32.HI R0, RZ, 0x7, R0 ;  /* 0x00000007ff007819 */ /* 0x000fc60000011400 */
[----:B------:R0:W-:Y:S01]  /*1d30*/  STL [R1+0x50], R4 ;  /* 0x0000500401007387 */ /* 0x0001e20000100800 */
[----:B------:R-:W-:Y:S01]  /*1d40*/  VIMNMX R9, RZ, R0, !PT ;  /* 0x00000000ff097248 */ /* 0x000fe20007fe0100 */
[----:B------:R-:W-:-:S03]  /*1d50*/  IMAD.MOV.U32 R0, RZ, RZ, RZ ;  /* 0x000000ffff007224 */ /* 0x000fc600078e00ff */
[----:B------:R-:W-:-:S13]  /*1d60*/  ISETP.GT.AND P0, PT, R8, R9, PT ;  /* 0x000000090800720c */ /* 0x000fda0003f04270 */
[----:B0-----:R-:W-:Y:S05]  /*1d70*/  @!P0 BRA `(.L_x_1392) ;  /* 0x00000000007c8947 */ /* 0x001fea0003800000 */
[----:B------:R-:W-:Y:S01]  /*1d80*/  ISETP.NE.AND P0, PT, R4, RZ, PT ;  /* 0x000000ff0400720c */ /* 0x000fe20003f05270 */
[----:B------:R-:W-:-:S03]  /*1d90*/  ULDC UR4, c[0x0][0x9f0] ;  /* 0x00027c0000047ab9 */ /* 0x000fc60000000800 */
[----:B------:R-:W-:-:S04]  /*1da0*/  SEL R11, R4, UR4, P0 ;  /* 0x00000004040b7c07 */ /* 0x000fc80008000000 */
[-C--:B------:R-:W-:Y:S02]  /*1db0*/  IABS R6, R11.reuse ;  /* 0x0000000b00067213 */ /* 0x080fe40000000000 */
[----:B------:R-:W-:Y:S02]  /*1dc0*/  IADD3 R0, R11, -0x1, R8 ;  /* 0xffffffff0b007810 */ /* 0x000fe40007ffe008 */
[----:B------:R-:W0:Y:S01]  /*1dd0*/  I2F.RP R3, R6 ;  /* 0x0000000600037306 */ /* 0x000e220000209400 */
[----:B------:R-:W-:Y:S02]  /*1de0*/  IABS R12, R11 ;  /* 0x0000000b000c7213 */ /* 0x000fe40000000000 */
[----:B------:R-:W-:-:S05]  /*1df0*/  IMAD.IADD R0, R0, 0x1, -R9 ;  /* 0x0000000100007824 */ /* 0x000fca00078e0a09 */
        /* <DEDUP_REMOVED lines=10> */
[----:B------:R-:W-:-:S04]  /*1ea0*/  IMAD.HI.U32 R5, R5, R7, R4 ;  /* 0x0000000705057227 */ /* 0x000fc800078e0004 */
[----:B------:R-:W-:-:S04]  /*1eb0*/  IMAD.MOV.U32 R4, RZ, RZ, R10 ;  /* 0x000000ffff047224 */ /* 0x000fc800078e000a */
        /* <DEDUP_REMOVED lines=11> */
.L_x_1392:
[----:B------:R-:W-:Y:S05]  /*1f70*/  BSYNC B0 ;  /* 0x0000000000007941 */ /* 0x000fea0003800000 */
.L_x_1391:
[----:B------:R-:W-:-:S05]  /*1f80*/  IMAD R3, R14, R0, R9 ;  /* 0x000000000e037224 */ /* 0x000fca00078e0209 */
[C---:B------:R-:W-:Y:S01]  /*1f90*/  VIADDMNMX R0, R3.reuse, R0, R8, PT ;  /* 0x0000000003007246 */ /* 0x040fe20003800108 */
[----:B------:R-:W-:-:S04]  /*1fa0*/  IMAD R3, R3, 0x80, -R13 ;  /* 0x0000008003037824 */ /* 0x000fc800078e0a0d */
[----:B------:R-:W-:Y:S01]  /*1fb0*/  IMAD R5, R0, 0x80, -R13 ;  /* 0x0000008000057824 */ /* 0x000fe200078e0a0d */
[----:B------:R-:W-:-:S04]  /*1fc0*/  VIMNMX R3, RZ, R3, !PT ;  /* 0x00000003ff037248 */ /* 0x000fc80007fe0100 */
[----:B------:R-:W-:Y:S02]  /*1fd0*/  VIMNMX R0, R5, R24, PT ;  /* 0x0000001805007248 */ /* 0x000fe40003fe0100 */
[----:B------:R-:W-:Y:S02]  /*1fe0*/  SHF.R.U32.HI R83, RZ, 0x7, R3 ;  /* 0x00000007ff537819 */ /* 0x000fe40000011603 */
[----:B------:R-:W-:-:S03]  /*1ff0*/  ISETP.GT.AND P0, PT, R0, R3, PT ;  /* 0x000000030000720c */ /* 0x000fc60003f04270 */
[----:B------:R-:W-:-:S10]  /*2000*/  IMAD.MOV.U32 R25, RZ, RZ, R83 ;  /* 0x000000ffff197224 */ /* 0x000fd400078e0053 */
[----:B------:R-:W-:-:S05]  /*2010*/  @P0 VIADD R0, R0, 0x7f ;  /* 0x0000007f00000836 */ /* 0x000fca0000000000 */
[----:B------:R-:W-:-:S04]  /*2020*/  @P0 SHF.R.S32.HI R3, RZ, 0x1f, R0 ;  /* 0x0000001fff030819 */ /* 0x000fc80000011400 */
[----:B------:R-:W-:-:S04]  /*2030*/  @P0 LEA.HI R3, R3, R0, RZ, 0x7 ;  /* 0x0000000003030211 */ /* 0x000fc800078f38ff */
[----:B------:R-:W-:Y:S02]  /*2040*/  @P0 SHF.R.S32.HI R25, RZ, 0x7, R3 ;  /* 0x00000007ff190819 */ /* 0x000fe40000011403 */
        /* <DEDUP_REMOVED lines=22> */
[----:B0----5:R-:W-:Y:S05]  /*21b0*/  CALL.ABS.NOINC R14 ;  /* 0x000000000e007343 */ /* 0x021fea0003c00000 */
.L_x_1395:
[----:B------:R-:W-:Y:S05]  /*21c0*/  BSYNC B6 ;  /* 0x0000000000067941 */ /* 0x000fea0003800000 */
.L_x_1394:
        /* <DEDUP_REMOVED lines=20> */
.L_x_1397:
[----:B------:R-:W-:Y:S05]  /*2310*/  BSYNC B6 ;  /* 0x0000000000067941 */ /* 0x000fea0003800000 */
.L_x_1396:
[----:B------:R-:W-:Y:S01]  /*2320*/  ULDC.64 UR4, c[0x0][0x9f8] ;  /* 0x00027e0000047ab9 */ /* 0x000fe20000000a00 */
[----:B------:R-:W2:Y:S01]  /*2330*/  LDL R32, [R1+0x8] ;  /* 0x0000080001207983 */ /* 0x000ea20000100800 */
[----:B------:R-:W-:Y:S01]  /*2340*/  ISETP.NE.U32.AND P0, PT, RZ, UR4, PT ;  /* 0x00000004ff007c0c */ /* 0x000fe2000bf05070 */
[----:B------:R-:W0:Y:S02]  /*2350*/  LDC.64 R10, c[0x0][0x300] ;  /* 0x0000c000ff0a7b82 */ /* 0x000e240000000a00 */
[----:B------:R-:W3:Y:S01]  /*2360*/  LDL R38, [R1+0x10] ;  /* 0x0000100001267983 */ /* 0x000ee20000100800 */
[----:B------:R-:W-:Y:S01]  /*2370*/  ISETP.NE.AND.EX P0, PT, RZ, UR5, PT, P0 ;  /* 0x00000005ff007c0c */ /* 0x000fe2000bf05300 */
[----:B------:R-:W1:Y:S01]  /*2380*/  S2R R20, SR_TID.X ;  /* 0x0000000000147919 */ /* 0x000e620000002100 */
[----:B------:R-:W-:Y:S01]  /*2390*/  IMAD.IADD R70, R27, 0x1, R28 ;  /* 0x000000011b467824 */ /* 0x000fe200078e021c */
[----:B------:R-:W-:Y:S01]  /*23a0*/  ULDC.64 UR4, c[0x0][0xa08] ;  /* 0x0002820000047ab9 */ /* 0x000fe20000000a00 */
[----:B------:R-:W-:Y:S01]  /*23b0*/  SHF.R.S32.HI R137, RZ, 0x1f, R136 ;  /* 0x0000001fff897819 */ /* 0x000fe20000011488 */
[----:B------:R-:W4:Y:S01]  /*23c0*/  LDL R37, [R1+0x14] ;  /* 0x0000140001257983 */ /* 0x000f220000100800 */
[----:B------:R-:W-:Y:S01]  /*23d0*/  SHF.R.S32.HI R34, RZ, 0x1f, R19 ;  /* 0x0000001fff227819 */ /* 0x000fe20000011413 */
[----:B------:R-:W0:Y:S08]  /*23e0*/  LDC R29, c[0x0][0x3f4] ;  /* 0x0000fd00ff1d7b82 */ /* 0x000e300000000800 */
[----:B------:R-:W1:Y:S02]  /*23f0*/  @P0 LDC.64 R4, c[0x0][0x9f8] ;  /* 0x00027e00ff040b82 */ /* 0x000e640000000a00 */
[----:B-1----:R-:W-:-:S05]  /*2400*/  @P0 IMAD.WIDE R4, R75, 0x4, R4 ;  /* 0x000000044b040825 */ /* 0x002fca00078e0204 */
[----:B------:R1:W2:Y:S01]  /*2410*/  @P0 LDG.E R75, desc[UR38][R4.64] ;  /* 0x00000026044b0981 */ /* 0x0002a2000c1e1900 */
[----:B------:R-:W-:Y:S01]  /*2420*/  SHF.R.S32.HI R13, RZ, 0x1f, R70 ;  /* 0x0000001fff0d7819 */ /* 0x000fe20000011446 */
[----:B------:R-:W-:Y:S01]  /*2430*/  VIADD R8, R20, 0xffffff80 ;  /* 0xffffff8014087836 */ /* 0x000fe20000000000 */
[----:B------:R-:W-:Y:S01]  /*2440*/  ISETP.NE.U32.AND P0, PT, RZ, UR4, PT ;  /* 0x00000004ff007c0c */ /* 0x000fe2000bf05070 */
[CC--:B0-----:R-:W-:Y:S01]  /*2450*/  IMAD.WIDE.U32 R6, R70.reuse, R10.reuse, RZ ;  /* 0x0000000a46067225 */ /* 0x0c1fe200078e00ff */
[----:B------:R-:W-:Y:S02]  /*2460*/  SHF.R.U32.HI R36, RZ, 0x7, R20 ;  /* 0x00000007ff247819 */ /* 0x000fe40000011614 */
[----:B------:R-:W-:Y:S01]  /*2470*/  SHF.R.S32.HI R9, RZ, 0x1f, R8 ;  /* 0x0000001fff097819 */ /* 0x000fe20000011408 */
[----:B------:R-:W-:Y:S01]  /*2480*/  IMAD R0, R13, R10, RZ ;  /* 0x0000000a0d007224 */ /* 0x000fe200078e02ff */
[----:B------:R-:W-:Y:S01]  /*2490*/  ISETP.NE.AND.EX P0, PT, RZ, UR5, PT, P0 ;  /* 0x00000005ff007c0c */ /* 0x000fe2000bf05300 */
[----:B------:R-:W-:Y:S01]  /*24a0*/  ULDC.64 UR4, c[0x0][0x308] ;  /* 0x0000c20000047ab9 */ /* 0x000fe20000000a00 */
[----:B------:R-:W-:Y:S01]  /*24b0*/  LEA.HI R9, R9, R8, RZ, 0x2 ;  /* 0x0000000809097211 */ /* 0x000fe200078f10ff */
[----:B------:R-:W-:Y:S01]  /*24c0*/  IMAD R3, R70, R11, R0 ;  /* 0x0000000b46037224 */ /* 0x000fe200078e0200 */
[----:B------:R-:W-:-:S02]  /*24d0*/  ISETP.NE.AND P6, PT, R36, 0x1, PT ;  /* 0x000000012400780c */ /* 0x000fc40003fc5270 */
[----:B------:R-:W-:Y:S01]  /*24e0*/  SHF.R.S32.HI R77, RZ, 0x2, R9 ;  /* 0x00000002ff4d7819 */ /* 0x000fe20000011409 */
[----:B------:R-:W-:Y:S01]  /*24f0*/  IMAD.IADD R7, R7, 0x1, R3 ;  /* 0x0000000107077824 */ /* 0x000fe200078e0203 */
[----:B------:R-:W-:Y:S01]  /*2500*/  SHF.R.S32.HI R8, RZ, 0x1f, R9 ;  /* 0x0000001fff087819 */ /* 0x000fe20000011409 */
[----:B-1----:R-:W-:-:S03]  /*2510*/  IMAD.WIDE.U32 R4, R30, UR4, R6 ;  /* 0x000000041e047c25 */ /* 0x002fc6000f8e0006 */
[----:B------:R-:W-:Y:S01]  /*2520*/  LEA.HI R8, R8, R77, RZ, 0x2 ;  /* 0x0000004d08087211 */ /* 0x000fe200078f10ff */
[----:B------:R-:W0:Y:S01]  /*2530*/  LDC.64 R6, c[0x0][0x408] ;  /* 0x00010200ff067b82 */ /* 0x000e220000000a00 */
[----:B------:R-:W-:Y:S01]  /*2540*/  IMAD R5, R30, UR5, R5 ;  /* 0x000000051e057c24 */ /* 0x000fe2000f8e0205 */
[----:B------:R-:W-:Y:S01]  /*2550*/  ULDC.64 UR4, c[0x0][0x310] ;  /* 0x0000c40000047ab9 */ /* 0x000fe20000000a00 */
[----:B------:R-:W-:-:S05]  /*2560*/  LOP3.LUT R8, R8, 0xfffffffc, RZ, 0xc0, !PT ;  /* 0xfffffffc08087812 */ /* 0x000fca00078ec0ff */
[----:B------:R-:W-:Y:S02]  /*2570*/  IMAD.IADD R77, R77, 0x1, -R8 ;  /* 0x000000014d4d7824 */ /* 0x000fe400078e0a08 */
[----:B------:R-:W-:-:S04]  /*2580*/  IMAD R8, R34, R10, RZ ;  /* 0x0000000a22087224 */ /* 0x000fc800078e02ff */
[----:B------:R-:W-:Y:S01]  /*2590*/  IMAD R95, R19, R11, R8 ;  /* 0x0000000b135f7224 */ /* 0x000fe200078e0208 */
[----:B------:R-:W-:Y:S01]  /*25a0*/  LOP3.LUT R23, R23, 0xfffffffd, RZ, 0xc0, !PT ;  /* 0xfffffffd17177812 */ /* 0x000fe200078ec0ff */
[C---:B------:R-:W-:Y:S02]  /*25b0*/  VIADD R72, R136.reuse, 0x30 ;  /* 0x0000003088487836 */ /* 0x040fe40000000000 */
[----:B------:R-:W-:Y:S02]  /*25c0*/  VIADD R27, R136, 0x40 ;  /* 0x00000040881b7836 */ /* 0x000fe40000000000 */
[----:B0-----:R-:W-:-:S04]  /*25d0*/  IMAD R12, R34, R6, RZ ;  /* 0x00000006220c7224 */ /* 0x001fc800078e02ff */
[C---:B------:R-:W-:Y:S01]  /*25e0*/  IMAD R31, R19.reuse, R7, R12 ;  /* 0x00000007131f7224 */ /* 0x040fe200078e020c */
[----:B------:R-:W-:Y:S01]  /*25f0*/  SHF.R.S32.HI R157, RZ, 0x1f, R156 ;  /* 0x0000001fff9d7819 */ /* 0x000fe2000001149c */
[----:B------:R-:W-:-:S04]  /*2600*/  IMAD.WIDE.U32 R62, R19, R6, R136 ;  /* 0x00000006133e7225 */ /* 0x000fc800078e0088 */
[----:B------:R-:W-:-:S04]  /*2610*/  IMAD.WIDE.U32 R64, R19, R6, R156 ;  /* 0x0000000613407225 */ /* 0x000fc800078e009c */
[----:B------:R-:W-:Y:S02]  /*2620*/  IMAD.IADD R63, R63, 0x1, R31 ;  /* 0x000000013f3f7824 */ /* 0x000fe400078e021f */
[----:B------:R-:W-:Y:S02]  /*2630*/  IMAD.IADD R65, R31, 0x1, R65 ;  /* 0x000000011f417824 */ /* 0x000fe400078e0241 */
[----:B------:R-:W-:Y:S01]  /*2640*/  VIADD R82, R136, 0x50 ;  /* 0x0000005088527836 */ /* 0x000fe20000000000 */
[----:B------:R-:W-:Y:S01]  /*2650*/  SHF.L.U64.HI R98, R6, 0x7, R7 ;  /* 0x0000000706627819 */ /* 0x000fe20000010207 */
[----:B-----5:R-:W-:Y:S01]  /*2660*/  IMAD.WIDE.U32 R62, R106, R6, R62 ;  /* 0x000000066a3e7225 */ /* 0x020fe200078e003e */
[----:B------:R-:W-:-:S03]  /*2670*/  SHF.L.U64.HI R97, R10, 0x7, R11 ;  /* 0x000000070a617819 */ /* 0x000fc6000001020b */
[----:B------:R-:W-:-:S04]  /*2680*/  IMAD.WIDE.U32 R64, R106, R6, R64 ;  /* 0x000000066a407225 */ /* 0x000fc800078e0040 */
[----:B------:R-:W-:Y:S02]  /*2690*/  VIADD R111, R36, 0x8 ;  /* 0x00000008246f7836 */ /* 0x000fe40000000000 */
[----:B------:R-:W-:Y:S01]  /*26a0*/  IMAD.SHL.U32 R108, R29, 0x2, RZ ;  /* 0x000000021d6c7824 */ /* 0x000fe200078e00ff */
[----:B--2---:R-:W-:Y:S02]  /*26b0*/  SHF.R.S32.HI R0, RZ, 0x1f, R75 ;  /* 0x0000001fff007819 */ /* 0x004fe4000001144b */
[----:B------:R-:W-:Y:S02]  /*26c0*/  SEL R75, R75, RZ, !P0 ;  /* 0x000000ff4b4b7207 */ /* 0x000fe40004000000 */
[----:B------:R-:W-:-:S03]  /*26d0*/  SEL R15, R0, RZ, !P0 ;  /* 0x000000ff000f7207 */ /* 0x000fc60004000000 */
[----:B------:R-:W-:-:S04]  /*26e0*/  IMAD.WIDE.U32 R20, R75, UR4, R4 ;  /* 0x000000044b147c25 */ /* 0x000fc8000f8e0004 */
[----:B------:R-:W-:-:S04]  /*26f0*/  IMAD R0, R15, UR4, RZ ;  /* 0x000000040f007c24 */ /* 0x000fc8000f8e02ff */
[----:B------:R-:W-:Y:S01]  /*2700*/  IMAD R3, R75, UR5, R0 ;  /* 0x000000054b037c24 */ /* 0x000fe2000f8e0200 */
[----:B------:R-:W-:Y:S05]  /*2710*/  @!P6 WARPSYNC.ALL ;  /* 0x000000000000e948 */ /* 0x000fea0003800000 */
[----:B------:R-:W-:Y:S01]  /*2720*/  ULDC.64 UR4, c[0x0][0x330] ;  /* 0x0000cc0000047ab9 */ /* 0x000fe20000000a00 */
[----:B------:R-:W-:Y:S01]  /*2730*/  VIADD R0, R136, 0x10 ;  /* 0x0000001088007836 */ /* 0x000fe20000000000 */
[----:B------:R-:W-:Y:S01]  /*2740*/  ULDC.64 UR6, c[0x0][0x338] ;  /* 0x0000ce0000067ab9 */ /* 0x000fe20000000a00 */
[--C-:B------:R-:W-:Y:S01]  /*2750*/  IMAD.WIDE.U32 R60, R30, UR4, R136.reuse ;  /* 0x000000041e3c7c25 */ /* 0x100fe2000f8e0088 */
[----:B------:R-:W-:Y:S01]  /*2760*/  ULDC UR4, c[0x0][0x2f4] ;  /* 0x0000bd0000047ab9 */ /* 0x000fe20000000800 */
[----:B------:R-:W-:Y:S01]  /*2770*/  @!P6 BAR.SYNC.DEFER_BLOCKING 0x9, 0x100 ;  /* 0x024400000000eb1d */ /* 0x000fe20000010000 */
[----:B------:R-:W-:Y:S01]  /*2780*/  ISETP.GE.AND P1, PT, R0, UR4, PT ;  /* 0x0000000400007c0c */ /* 0x000fe2000bf26270 */
[----:B------:R-:W-:Y:S01]  /*2790*/  IMAD.WIDE.U32 R4, R19, R10, R136 ;  /* 0x0000000a13047225 */ /* 0x000fe200078e0088 */
[----:B------:R-:W-:-:S02]  /*27a0*/  ISETP.GE.AND P0, PT, R136, UR4, PT ;  /* 0x0000000488007c0c */ /* 0x000fc4000bf06270 */
[----:B------:R-:W-:Y:S01]  /*27b0*/  SEL R8, RZ, 0xffffffff, P1 ;  /* 0xffffffffff087807 */ /* 0x000fe20000800000 */
[----:B------:R-:W-:Y:S01]  /*27c0*/  IMAD.IADD R3, R21, 0x1, R3 ;  /* 0x0000000115037824 */ /* 0x000fe200078e0203 */
[----:B------:R-:W-:Y:S01]  /*27d0*/  IADD3 R96, P1, R20, R4, RZ ;  /* 0x0000000414607210 */ /* 0x000fe20007f3e0ff */
[----:B------:R-:W-:Y:S01]  /*27e0*/  IMAD R61, R30, UR5, R61 ;  /* 0x000000051e3d7c24 */ /* 0x000fe2000f8e023d */
[----:B------:R-:W-:Y:S02]  /*27f0*/  SEL R4, RZ, 0x1, P0 ;  /* 0x00000001ff047807 */ /* 0x000fe40000000000 */
[----:B------:R-:W-:Y:S01]  /*2800*/  LOP3.LUT P0, RZ, R77, 0x2, RZ, 0xc0, !PT ;  /* 0x000000024dff7812 */ /* 0x000fe2000780c0ff */
[----:B------:R-:W-:Y:S01]  /*2810*/  IMAD.SHL.U32 R9, R8, 0x2, RZ ;  /* 0x0000000208097824 */ /* 0x000fe200078e00ff */
[----:B------:R-:W-:-:S04]  /*2820*/  IADD3.X R95, R3, R5, R95, P1, !PT ;  /* 0x00000005035f7210 */ /* 0x000fc80000ffe45f */
[----:B------:R-:W-:Y:S01]  /*2830*/  LOP3.LUT R5, R9, 0x2, R4, 0xe2, !PT ;  /* 0x0000000209057812 */ /* 0x000fe200078ee204 */
[----:B------:R-:W-:Y:S01]  /*2840*/  VIADD R4, R136, 0x20 ;  /* 0x0000002088047836 */ /* 0x000fe20000000000 */
[----:B------:R-:W0:Y:S01]  /*2850*/  LDC.64 R8, c[0x0][0x3f8] ;  /* 0x0000fe00ff087b82 */ /* 0x000e220000000a00 */
[----:B------:R-:W-:-:S04]  /*2860*/  ISETP.GE.AND P1, PT, R72, UR4, PT ;  /* 0x0000000448007c0c */ /* 0x000fc8000bf26270 */
[----:B------:R-:W-:Y:S02]  /*2870*/  @P0 LOP3.LUT R23, R23, 0x2, RZ, 0xfc, !PT ;  /* 0x0000000217170812 */ /* 0x000fe400078efcff */
[----:B------:R-:W-:Y:S02]  /*2880*/  ISETP.GE.AND P0, PT, R4, UR4, PT ;  /* 0x0000000404007c0c */ /* 0x000fe4000bf06270 */
[----:B------:R-:W-:Y:S02]  /*2890*/  SEL R14, RZ, 0x8, P1 ;  /* 0x00000008ff0e7807 */ /* 0x000fe40000800000 */
[----:B------:R-:W-:Y:S02]  /*28a0*/  SEL R12, RZ, 0x4, P0 ;  /* 0x00000004ff0c7807 */ /* 0x000fe40000000000 */
[----:B------:R-:W-:Y:S02]  /*28b0*/  ISETP.GE.AND P0, PT, R27, UR4, PT ;  /* 0x000000041b007c0c */ /* 0x000fe4000bf06270 */
[----:B------:R-:W-:-:S02]  /*28c0*/  LOP3.LUT R12, R14, R5, R12, 0xfe, !PT ;  /* 0x000000050e0c7212 */ /* 0x000fc400078efe0c */
[----:B------:R-:W-:Y:S02]  /*28d0*/  SEL R5, RZ, 0x10, P0 ;  /* 0x00000010ff057807 */ /* 0x000fe40000000000 */
[----:B------:R-:W-:Y:S02]  /*28e0*/  ISETP.GE.AND P0, PT, R136, R29, PT ;  /* 0x0000001d8800720c */ /* 0x000fe40003f06270 */
[----:B------:R-:W-:Y:S02]  /*28f0*/  LOP3.LUT R12, R12, R5, RZ, 0xfc, !PT ;  /* 0x000000050c0c7212 */ /* 0x000fe400078efcff */
[----:B------:R-:W-:Y:S01]  /*2900*/  SEL R5, R29, RZ, P0 ;  /* 0x000000ff1d057207 */ /* 0x000fe20000000000 */
[----:B0-----:R-:W-:-:S04]  /*2910*/  IMAD R14, R34, R8, RZ ;  /* 0x00000008220e7224 */ /* 0x001fc800078e02ff */
[----:B------:R-:W-:Y:S02]  /*2920*/  IMAD.IADD R5, R136, 0x1, R5 ;  /* 0x0000000188057824 */ /* 0x000fe400078e0205 */
[----:B------:R-:W-:Y:S01]  /*2930*/  IMAD R35, R19, R9, R14 ;  /* 0x0000000913237224 */ /* 0x000fe200078e020e */
[-C--:B------:R-:W-:Y:S02]  /*2940*/  ISETP.GE.AND P1, PT, R0, R29.reuse, PT ;  /* 0x0000001d0000720c */ /* 0x080fe40003f26270 */
[----:B------:R-:W-:Y:S02]  /*2950*/  SHF.R.S32.HI R14, RZ, 0x1f, R5 ;  /* 0x0000001fff0e7819 */ /* 0x000fe40000011405 */
[----:B------:R-:W-:Y:S02]  /*2960*/  ISETP.GE.AND P2, PT, R4, R29, PT ;  /* 0x0000001d0400720c */ /* 0x000fe40003f46270 */
[----:B------:R-:W-:Y:S02]  /*2970*/  LEA.HI R76, R14, R5, RZ, 0x3 ;  /* 0x000000050e4c7211 */ /* 0x000fe400078f18ff */
[----:B------:R-:W-:-:S02]  /*2980*/  SEL R31, R29, RZ, P1 ;  /* 0x000000ff1d1f7207 */ /* 0x000fc40000800000 */
[----:B------:R-:W-:Y:S02]  /*2990*/  LEA.HI R5, R14, R5, RZ, 0x5 ;  /* 0x000000050e057211 */ /* 0x000fe400078f28ff */
[----:B------:R-:W-:Y:S01]  /*29a0*/  SEL R33, R29, RZ, P2 ;  /* 0x000000ff1d217207 */ /* 0x000fe20001000000 */
[----:B------:R-:W-:Y:S01]  /*29b0*/  IMAD.WIDE.U32 R66, R19, R8, R136 ;  /* 0x0000000813427225 */ /* 0x000fe200078e0088 */
[----:B------:R-:W-:-:S03]  /*29c0*/  LOP3.LUT R23, R23, 0xfffffffe, RZ, 0xc0, !PT ;  /* 0xfffffffe17177812 */ /* 0x000fc600078ec0ff */
[----:B------:R-:W-:-:S04]  /*29d0*/  IMAD.WIDE.U32 R68, R19, R8, R156 ;  /* 0x0000000813447225 */ /* 0x000fc800078e009c */
[----:B------:R-:W-:Y:S02]  /*29e0*/  IMAD.IADD R31, R0, 0x1, R31 ;  /* 0x00000001001f7824 */ /* 0x000fe400078e021f */
[----:B------:R-:W-:Y:S01]  /*29f0*/  IMAD.SHL.U32 R14, R5, 0x80, RZ ;  /* 0x00000080050e7824 */ /* 0x000fe200078e00ff */
[----:B------:R-:W-:Y:S01]  /*2a00*/  LOP3.LUT R5, R32, 0x18, R76, 0xf8, !PT ;  /* 0x0000001820057812 */ /* 0x000fe200078ef84c */
[----:B------:R-:W-:Y:S01]  /*2a10*/  IMAD.IADD R33, R4, 0x1, R33 ;  /* 0x0000000104217824 */ /* 0x000fe200078e0221 */
[----:B------:R-:W-:Y:S01]  /*2a20*/  @P2 LOP3.LUT R23, R23, 0x1, RZ, 0xfc, !PT ;  /* 0x0000000117172812 */ /* 0x000fe200078efcff */
[----:B------:R-:W-:Y:S01]  /*2a30*/  IMAD R15, R15, UR6, RZ ;  /* 0x000000060f0f7c24 */ /* 0x000fe2000f8e02ff */
[----:B------:R-:W-:Y:S01]  /*2a40*/  SHF.R.S32.HI R28, RZ, 0x1f, R31 ;  /* 0x0000001fff1c7819 */ /* 0x000fe2000001141f */
[----:B------:R-:W-:Y:S01]  /*2a50*/  IMAD.IADD R67, R67, 0x1, R35 ;  /* 0x0000000143437824 */ /* 0x000fe200078e0223 */
[----:B------:R-:W-:Y:S01]  /*2a60*/  LOP3.LUT R14, R14, 0xfffff000, RZ, 0xc0, !PT ;  /* 0xfffff0000e0e7812 */ /* 0x000fe200078ec0ff */
[----:B------:R-:W-:Y:S01]  /*2a70*/  IMAD.IADD R69, R35, 0x1, R69 ;  /* 0x0000000123457824 */ /* 0x000fe200078e0245 */
[----:B------:R-:W-:-:S02]  /*2a80*/  SHF.R.S32.HI R35, RZ, 0x1f, R106 ;  /* 0x0000001fff237819 */ /* 0x000fc4000001146a */
[----:B---3--:R-:W-:Y:S02]  /*2a90*/  LOP3.LUT R5, R5, R38, RZ, 0x3c, !PT ;  /* 0x0000002605057212 */ /* 0x008fe400078e3cff */
[----:B------:R-:W-:Y:S02]  /*2aa0*/  SHF.R.S32.HI R30, RZ, 0x1f, R33 ;  /* 0x0000001fff1e7819 */ /* 0x000fe40000011421 */
[----:B------:R-:W-:Y:S01]  /*2ab0*/  IADD3 R70, P2, R19, R70, RZ ;  /* 0x0000004613467210 */ /* 0x000fe20007f5e0ff */
[----:B------:R-:W-:Y:S01]  /*2ac0*/  IMAD R15, R75, UR7, R15 ;  /* 0x000000074b0f7c24 */ /* 0x000fe2000f8e020f */
[----:B----4-:R-:W-:Y:S01]  /*2ad0*/  IADD3 R105, R5, R14, R37 ;  /* 0x0000000e05697210 */ /* 0x010fe20007ffe025 */
[----:B------:R-:W-:Y:S01]  /*2ae0*/  IMAD.WIDE.U32 R60, R75, UR6, R60 ;  /* 0x000000064b3c7c25 */ /* 0x000fe2000f8e003c */
[CC--:B------:R-:W-:Y:S02]  /*2af0*/  LEA.HI R75, R28.reuse, R31.reuse, RZ, 0x3 ;  /* 0x0000001f1c4b7211 */ /* 0x0c0fe400078f18ff */
[----:B------:R-:W-:Y:S01]  /*2b00*/  LEA.HI R28, R28, R31, RZ, 0x5 ;  /* 0x0000001f1c1c7211 */ /* 0x000fe200078f28ff */
[C---:B------:R-:W-:Y:S01]  /*2b10*/  IMAD R14, R35.reuse, R6, RZ ;  /* 0x00000006230e7224 */ /* 0x040fe200078e02ff */
[CC--:B------:R-:W-:Y:S01]  /*2b20*/  LEA.HI R74, R30.reuse, R33.reuse, RZ, 0x3 ;  /* 0x000000211e4a7211 */ /* 0x0c0fe200078f18ff */
[----:B------:R-:W-:Y:S01]  /*2b30*/  IMAD R35, R35, R8, RZ ;  /* 0x0000000823237224 */ /* 0x000fe200078e02ff */
[----:B------:R-:W-:Y:S01]  /*2b40*/  LEA.HI R33, R30, R33, RZ, 0x5 ;  /* 0x000000211e217211 */ /* 0x000fe200078f28ff */
[----:B------:R-:W-:Y:S01]  /*2b50*/  IMAD.X R71, R34, 0x1, R13, P2 ;  /* 0x0000000122477824 */ /* 0x000fe200010e060d */
[----:B------:R-:W-:Y:S01]  /*2b60*/  ISETP.GE.AND P2, PT, R82, UR4, PT ;  /* 0x0000000452007c0c */ /* 0x000fe2000bf46270 */
[----:B------:R-:W-:Y:S01]  /*2b70*/  IMAD.SHL.U32 R30, R28, 0x80, RZ ;  /* 0x000000801c1e7824 */ /* 0x000fe200078e00ff */
[----:B------:R-:W-:Y:S01]  /*2b80*/  SHF.L.U64.HI R99, R8, 0x7, R9 ;  /* 0x0000000708637819 */ /* 0x000fe20000010209 */
[----:B------:R-:W-:Y:S01]  /*2b90*/  IMAD R35, R106, R9, R35 ;  /* 0x000000096a237224 */ /* 0x000fe200078e0223 */
[----:B------:R-:W-:Y:S01]  /*2ba0*/  LOP3.LUT R28, R32, 0x18, R75, 0xf8, !PT ;  /* 0x00000018201c7812 */ /* 0x000fe200078ef84b */
[----:B------:R-:W-:Y:S01]  /*2bb0*/  IMAD.SHL.U32 R33, R33, 0x80, RZ ;  /* 0x0000008021217824 */ /* 0x000fe200078e00ff */
[----:B------:R-:W-:-:S02]  /*2bc0*/  SEL R9, RZ, 0x20, P2 ;  /* 0x00000020ff097807 */ /* 0x000fc40001000000 */
[----:B------:R-:W-:Y:S01]  /*2bd0*/  LOP3.LUT R32, R32, 0x18, R74, 0xf8, !PT ;  /* 0x0000001820207812 */ /* 0x000fe200078ef84a */
[----:B------:R-:W-:Y:S01]  /*2be0*/  IMAD R91, R106, R7, R14 ;  /* 0x000000076a5b7224 */ /* 0x000fe200078e020e */
[----:B------:R-:W-:Y:S01]  /*2bf0*/  LOP3.LUT R13, R12, R9, RZ, 0xfc, !PT ;  /* 0x000000090c0d7212 */ /* 0x000fe200078efcff */
[----:B------:R-:W-:Y:S01]  /*2c00*/  IMAD.WIDE.U32 R66, R106, R8, R66 ;  /* 0x000000086a427225 */ /* 0x000fe200078e0042 */
[----:B------:R-:W-:Y:S02]  /*2c10*/  LOP3.LUT R30, R30, 0xfffff000, RZ, 0xc0, !PT ;  /* 0xfffff0001e1e7812 */ /* 0x000fe400078ec0ff */
[----:B------:R-:W-:Y:S01]  /*2c20*/  LOP3.LUT R31, R28, R38, RZ, 0x3c, !PT ;  /* 0x000000261c1f7212 */ /* 0x000fe200078e3cff */
[----:B------:R-:W-:Y:S01]  /*2c30*/  IMAD.WIDE.U32 R68, R106, R8, R68 ;  /* 0x000000086a447225 */ /* 0x000fe200078e0044 */
[----:B------:R-:W-:Y:S02]  /*2c40*/  LOP3.LUT R33, R33, 0xfffff000, RZ, 0xc0, !PT ;  /* 0xfffff00021217812 */ /* 0x000fe400078ec0ff */
[----:B------:R-:W-:Y:S01]  /*2c50*/  LOP3.LUT R32, R32, R38, RZ, 0x3c, !PT ;  /* 0x0000002620207212 */ /* 0x000fe200078e3cff */
[----:B------:R-:W-:Y:S01]  /*2c60*/  IMAD.SHL.U32 R7, R8, 0x80, RZ ;  /* 0x0000008008077824 */ /* 0x000fe200078e00ff */
[----:B------:R-:W-:-:S02]  /*2c70*/  LOP3.LUT R81, R76, 0xfffffff8, RZ, 0xc0, !PT ;  /* 0xfffffff84c517812 */ /* 0x000fc400078ec0ff */
[----:B------:R-:W-:Y:S02]  /*2c80*/  LOP3.LUT R80, R75, 0xfffffff8, RZ, 0xc0, !PT ;  /* 0xfffffff84b507812 */ /* 0x000fe400078ec0ff */
[----:B------:R-:W-:Y:S01]  /*2c90*/  LOP3.LUT R79, R74, 0xfffffff8, RZ, 0xc0, !PT ;  /* 0xfffffff84a4f7812 */ /* 0x000fe200078ec0ff */
[----:B------:R-:W-:Y:S01]  /*2ca0*/  IMAD.SHL.U32 R5, R10, 0x80, RZ ;  /* 0x000000800a057824 */ /* 0x000fe200078e00ff */
[----:B------:R-:W-:Y:S01]  /*2cb0*/  LOP3.LUT R8, R12, 0x1, RZ, 0xc0, !PT ;  /* 0x000000010c087812 */ /* 0x000fe200078ec0ff */
[----:B------:R-:W-:Y:S01]  /*2cc0*/  IMAD.IADD R93, R63, 0x1, R91 ;  /* 0x000000013f5d7824 */ /* 0x000fe200078e025b */
[C---:B------:R-:W-:Y:S01]  /*2cd0*/  LOP3.LUT R9, R13.reuse, 0x2, RZ, 0xc0, !PT ;  /* 0x000000020d097812 */ /* 0x040fe200078ec0ff */
[----:B------:R-:W-:Y:S01]  /*2ce0*/  IMAD.SHL.U32 R6, R6, 0x80, RZ ;  /* 0x0000008006067824 */ /* 0x000fe200078e00ff */
[----:B------:R-:W-:Y:S01]  /*2cf0*/  LOP3.LUT R10, R13, 0x4, RZ, 0xc0, !PT ;  /* 0x000000040d0a7812 */ /* 0x000fe200078ec0ff */
[----:B------:R-:W-:Y:S01]  /*2d00*/  IMAD.IADD R91, R91, 0x1, R65 ;  /* 0x000000015b5b7824 */ /* 0x000fe200078e0241 */
[----:B------:R-:W-:Y:S01]  /*2d10*/  LOP3.LUT R11, R13, 0x8, RZ, 0xc0, !PT ;  /* 0x000000080d0b7812 */ /* 0x000fe200078ec0ff */
[----:B------:R-:W-:Y:S01]  /*2d20*/  IMAD.IADD R92, R67, 0x1, R35 ;  /* 0x00000001435c7824 */ /* 0x000fe200078e0223 */
[----:B------:R-:W-:Y:S01]  /*2d30*/  LOP3.LUT R12, R13, 0x10, RZ, 0xc0, !PT ;  /* 0x000000100d0c7812 */ /* 0x000fe200078ec0ff */
[----:B------:R-:W-:Y:S01]  /*2d40*/  IMAD.IADD R90, R35, 0x1, R69 ;  /* 0x00000001235a7824 */ /* 0x000fe200078e0245 */
[----:B------:R-:W-:Y:S01]  /*2d50*/  IADD3 R104, R31, R30, R37 ;  /* 0x0000001e1f687210 */ /* 0x000fe20007ffe025 */
[----:B------:R-:W-:Y:S01]  /*2d60*/  IMAD.IADD R94, R61, 0x1, R15 ;  /* 0x000000013d5e7824 */ /* 0x000fe200078e020f */
[----:B------:R-:W-:-:S02]  /*2d70*/  IADD3 R103, R32, R33, R37 ;  /* 0x0000002120677210 */ /* 0x000fc40007ffe025 */
[----:B------:R-:W-:Y:S02]  /*2d80*/  SHF.R.S32.HI R102, RZ, 0x1f, R81 ;  /* 0x0000001fff667819 */ /* 0x000fe40000011451 */
[----:B------:R-:W-:Y:S02]  /*2d90*/  SHF.R.S32.HI R101, RZ, 0x1f, R80 ;  /* 0x0000001fff657819 */ /* 0x000fe40000011450 */
[----:B------:R-:W-:Y:S02]  /*2da0*/  SHF.R.S32.HI R100, RZ, 0x1f, R79 ;  /* 0x0000001fff647819 */ /* 0x000fe4000001144f */
[----:B------:R-:W-:-:S07]  /*2db0*/  LOP3.LUT R13, R13, 0x20, RZ, 0xc0, !PT ;  /* 0x000000200d0d7812 */ /* 0x000fce00078ec0ff */
.L_x_1453:
[----:B---3--:R-:W2:Y:S01]  /*2dc0*/  LDL R29, [R1+0x48] ;  /* 0x00004800011d7983 */ /* 0x008ea20000100800 */
[----:B0-----:R-:W0:Y:S01]  /*2dd0*/  LDC.64 R86, c[0x0][0x2e8] ;  /* 0x0000ba00ff567b82 */ /* 0x001e220000000a00 */
[----:B-1----:R-:W-:Y:S01]  /*2de0*/  VIADD R28, R25, 0xffffffff ;  /* 0xffffffff191c7836 */ /* 0x002fe20000000000 */
[----:B------:R-:W-:Y:S01]  /*2df0*/  LOP3.LUT P4, RZ, R77, 0x2, RZ, 0xc0, !PT ;  /* 0x000000024dff7812 */ /* 0x000fe2000788c0ff */
[----:B------:R-:W-:Y:S05]  /*2e00*/  YIELD ;  /* 0x0000000000007946 */ /* 0x000fea0003800000 */
[----:B------:R-:W1:Y:S01]  /*2e10*/  LDC R107, c[0x0][0x3f4] ;  /* 0x0000fd00ff6b7b82 */ /* 0x000e620000000800 */
        /* <DEDUP_REMOVED lines=8> */
[----:B0-----:R-:W-:Y:S02]  /*2ea0*/  LEA R32, P3, R14, R86, 0x1 ;  /* 0x000000560e207211 */ /* 0x001fe400078608ff */
[----:B------:R-:W-:Y:S02]  /*2eb0*/  ISETP.GT.AND P2, PT, R28, R83, PT ;  /* 0x000000531c00720c */ /* 0x000fe40003f44270 */
[----:B------:R-:W-:Y:S01]  /*2ec0*/  LEA.HI.X R33, R14, R87, R25, 0x1, P3 ;  /* 0x000000570e217211 */ /* 0x000fe200018f0c19 */
[----:B------:R-:W-:Y:S01]  /*2ed0*/  IMAD.MOV.U32 R25, RZ, RZ, R28 ;  /* 0x000000ffff197224 */ /* 0x000fe200078e001c */
[----:B-1----:R-:W-:Y:S01]  /*2ee0*/  ISETP.GE.AND P3, PT, R107, 0x1, PT ;  /* 0x000000016b00780c */ /* 0x002fe20003f66270 */
[----:B--2---:R-:W-:-:S04]  /*2ef0*/  IMAD R15, R17, 0x3000, R29 ;  /* 0x00003000110f7824 */ /* 0x004fc800078e021d */
[C---:B------:R-:W-:Y:S02]  /*2f00*/  VIADD R29, R15.reuse, 0x10 ;  /* 0x000000100f1d7836 */ /* 0x040fe40000000000 */
[C---:B------:R-:W-:Y:S02]  /*2f10*/  @P4 VIADD R29, R15.reuse, 0xfffffff0 ;  /* 0xfffffff00f1d4836 */ /* 0x040fe40000000000 */
[--C-:B------:R-:W-:Y:S02]  /*2f20*/  IMAD R78, R15, 0x2, R26.reuse ;  /* 0x000000020f4e7824 */ /* 0x100fe400078e021a */
[----:B------:R-:W-:Y:S02]  /*2f30*/  IMAD R15, R29, 0x2, R26 ;  /* 0x000000021d0f7824 */ /* 0x000fe400078e021a */
[----:B------:R-:W-:Y:S05]  /*2f40*/  @!P3 BRA `(.L_x_1399) ;  /* 0x0000003c004cb947 */ /* 0x000fea0003800000 */
[----:B------:R-:W-:Y:S01]  /*2f50*/  ULDC.U8 UR4, c[0x0][0x410] ;  /* 0x0001040000047ab9 */ /* 0x000fe20000000000 */
[-C--:B------:R-:W-:Y:S01]  /*2f60*/  IMAD R14, R99, R28.reuse, RZ ;  /* 0x0000001c630e7224 */ /* 0x080fe200078e02ff */
[----:B------:R-:W-:Y:S01]  /*2f70*/  ISETP.NE.AND P3, PT, RZ, UR4, PT ;  /* 0x00000004ff007c0c */ /* 0x000fe2000bf65270 */
[----:B------:R-:W-:Y:S02]  /*2f80*/  IMAD R31, R98, R28, RZ ;  /* 0x0000001c621f7224 */ /* 0x000fe400078e02ff */
        /* <DEDUP_REMOVED lines=24> */
[----:B------:R-:W2:Y:S04]  /*3110*/  LDL R115, [R1+0x30] ;  /* 0x0000300001737983 */ /* 0x000ea80000100800 */
[----:B------:R-:W3:Y:S04]  /*3120*/  LDL R114, [R1+0x2c] ;  /* 0x00002c0001727983 */ /* 0x000ee80000100800 */
        /* <DEDUP_REMOVED lines=17> */
[----:B------:R-:W-:-:S09]  /*3240*/  CS2R R56, SRZ ;  /* 0x0000000000387805 */ /* 0x000fd2000001ff00 */
[----:B------:R0:W5:Y:S04]  /*3250*/  @!P3 LDG.E.64 R58, desc[UR38][R30.64] ;  /* 0x000000261e3ab981 */ /* 0x000168000c1e1b00 */
[----:B------:R0:W5:Y:S01]  /*3260*/  @!P3 LDG.E.64 R86, desc[UR38][R28.64] ;  /* 0x000000261c56b981 */ /* 0x000162000c1e1b00 */
        /* <DEDUP_REMOVED lines=23> */
.L_x_1402:
[----:B------:R-:W-:Y:S05]  /*33e0*/  BSYNC B1 ;  /* 0x0000000000017941 */ /* 0x000fea0003800000 */
.L_x_1401:
[----:B-----5:R-:W-:Y:S01]  /*33f0*/  IMAD.MOV.U32 R14, RZ, RZ, R34 ;  /* 0x000000ffff0e7224 */ /* 0x020fe200078e0022 */
[----:B------:R-:W-:Y:S01]  /*3400*/  UISETP.NE.AND UP0, UPT, UR37, 0x3, UPT ;  /* 0x000000032500788c */ /* 0x000fe2000bf05270 */
[----:B0-----:R-:W-:-:S05]  /*3410*/  IMAD.MOV.U32 R28, RZ, RZ, R35 ;  /* 0x000000ffff1c7224 */ /* 0x001fca00078e0023 */
[----:B------:R-:W-:Y:S01]  /*3420*/  PRMT R89, R14, 0x5410, R28 ;  /* 0x000054100e597816 */ /* 0x000fe2000000001c */
[----:B------:R-:W-:Y:S01]  /*3430*/  IMAD.MOV.U32 R14, RZ, RZ, R38 ;  /* 0x000000ffff0e7224 */ /* 0x000fe200078e0026 */
[----:B------:R-:W-:Y:S01]  /*3440*/  PLOP3.LUT P3, PT, PT, PT, UP0, 0x80, 0x0 ;  /* 0x000000000000781c */ /* 0x000fe20003f6f008 */
[----:B------:R-:W-:-:S05]  /*3450*/  IMAD.MOV.U32 R28, RZ, RZ, R39 ;  /* 0x000000ffff1c7224 */ /* 0x000fca00078e0027 */
[----:B------:R-:W-:Y:S01]  /*3460*/  PRMT R110, R14, 0x5410, R28 ;  /* 0x000054100e6e7816 */ /* 0x000fe2000000001c */
[----:B------:R-:W-:Y:S02]  /*3470*/  IMAD.MOV.U32 R14, RZ, RZ, R42 ;  /* 0x000000ffff0e7224 */ /* 0x000fe400078e002a */
[----:B------:R-:W-:-:S05]  /*3480*/  IMAD.MOV.U32 R28, RZ, RZ, R43 ;  /* 0x000000ffff1c7224 */ /* 0x000fca00078e002b */
[----:B------:R-:W-:Y:S01]  /*3490*/  PRMT R115, R28, 0x5410, R14 ;  /* 0x000054101c737816 */ /* 0x000fe2000000000e */
[----:B------:R-:W-:Y:S02]  /*34a0*/  IMAD.MOV.U32 R14, RZ, RZ, R46 ;  /* 0x000000ffff0e7224 */ /* 0x000fe400078e002e */
        /* <DEDUP_REMOVED lines=32> */
[----:B------:R-:W-:Y:S06]  /*36b0*/  @!P3 BRA `(.L_x_1403) ;  /* 0x000000000004b947 */ /* 0x000fec0003800000 */
[----:B------:R-:W-:Y:S01]  /*36c0*/  BPT.TRAP 0x1 ;  /* 0x000000040000795c */ /* 0x000fe20000300000 */
.L_x_1403:
[----:B------:R-:W-:Y:S01]  /*36d0*/  IMAD R14, R17, 0x8, R2 ;  /* 0x00000008110e7824 */ /* 0x000fe200078e0202 */
[----:B------:R-:W-:Y:S01]  /*36e0*/  SHF.L.U32 R85, R154, 0x1f, RZ ;  /* 0x0000001f9a557819 */ /* 0x000fe200000006ff */
[----:B------:R-:W-:Y:S03]  /*36f0*/  BSSY B1, `(.L_x_1404) ;  /* 0x0000003000017945 */ /* 0x000fe60003800000 */
[----:B------:R-:W0:Y:S02]  /*3700*/  SYNCS.PHASECHK.TRANS64.TRYWAIT P5, [R14+URZ+0x2d890], R85 ;  /* 0x02d890550e0075a7 */ /* 0x000e2400080a017f */
[----:B0-----:R-:W-:Y:S05]  /*3710*/  @!P5 BRA `(.L_x_1405) ;  /* 0x0000023400ccd947 */ /* 0x001fea0003800000 */
.L_x_1780:
[----:B------:R-:W-:Y:S05]  /*3720*/  BSYNC B1 ;  /* 0x0000000000017941 */ /* 0x000fea0003800000 */
.L_x_1404:
[----:B------:R-:W-:Y:S05]  /*3730*/  @P4 BRA `(.L_x_1406) ;  /* 0x0000003400d04947 */ /* 0x000fea0003800000 */
[----:B------:R-:W-:Y:S01]  /*3740*/  ISETP.NE.AND P4, PT, R8, RZ, PT ;  /* 0x000000ff0800720c */ /* 0x000fe20003f85270 */
[----:B------:R-:W-:-:S12]  /*3750*/  BSSY B1, `(.L_x_1407) ;  /* 0x0000037000017945 */ /* 0x000fd80003800000 */
[----:B------:R-:W-:Y:S05]  /*3760*/  @!P4 BRA `(.L_x_1408) ;  /* 0x0000000000d4c947 */ /* 0x000fea0003800000 */
[----:B------:R1:W2:Y:S01]  /*3770*/  LDS.128 R28, [R78+0x15000] ;  /* 0x015000004e1c7984 */ /* 0x0002a20000000c00 */
[----:B------:R-:W-:Y:S01]  /*3780*/  ISETP.GE.AND P4, PT, R156, R107, PT ;  /* 0x0000006b9c00720c */ /* 0x000fe20003f86270 */
[----:B------:R-:W-:-:S12]  /*3790*/  BSSY B2, `(.L_x_1409) ;  /* 0x0000031000027945 */ /* 0x000fd80003800000 */
[----:B-1----:R-:W-:Y:S05]  /*37a0*/  @P4 BRA `(.L_x_1410) ;  /* 0x0000000000bc4947 */ /* 0x002fea0003800000 */
[----:B------:R-:W-:Y:S02]  /*37b0*/  SHF.R.U64 R55, R86, 0x10, R87 ;  /* 0x0000001056377819 */ /* 0x000fe40000001257 */
[----:B------:R-:W-:Y:S02]  /*37c0*/  SHF.R.U64 R52, R58, 0x10, R59 ;  /* 0x000000103a347819 */ /* 0x000fe4000000123b */
[C---:B------:R-:W-:Y:S02]  /*37d0*/  PRMT R55, R54.reuse, 0x5410, R55 ;  /* 0x0000541036377816 */ /* 0x040fe40000000037 */
[----:B------:R-:W-:Y:S02]  /*37e0*/  SHF.R.U32.HI R53, RZ, 0x10, R87 ;  /* 0x00000010ff357819 */ /* 0x000fe40000011657 */
[----:B------:R-:W-:Y:S02]  /*37f0*/  PRMT R52, R54, 0x5432, R52 ;  /* 0x0000543236347816 */ /* 0x000fe40000000034 */
[----:B--2---:R-:W-:-:S02]  /*3800*/  LOP3.LUT R87, R29, 0xffff0000, RZ, 0xc0, !PT ;  /* 0xffff00001d577812 */ /* 0x004fc400078ec0ff */
[C---:B------:R-:W-:Y:S01]  /*3810*/  LOP3.LUT R86, R55.reuse, 0xffff0000, RZ, 0xc0, !PT ;  /* 0xffff000037567812 */ /* 0x040fe200078ec0ff */
[----:B------:R-:W-:Y:S01]  /*3820*/  IMAD.U32 R55, R55, 0x10000, RZ ;  /* 0x0001000037377824 */ /* 0x000fe200078e00ff */
[----:B------:R-:W-:Y:S01]  /*3830*/  SHF.R.U32.HI R58, RZ, 0x10, R59 ;  /* 0x00000010ff3a7819 */ /* 0x000fe2000001163b */
[----:B------:R-:W-:Y:S01]  /*3840*/  IMAD.U32 R59, R29, 0x10000, RZ ;  /* 0x000100001d3b7824 */ /* 0x000fe200078e00ff */
[----:B------:R-:W-:Y:S01]  /*3850*/  LOP3.LUT R29, R52, 0xffff0000, RZ, 0xc0, !PT ;  /* 0xffff0000341d7812 */ /* 0x000fe200078ec0ff */
[----:B------:R-:W-:Y:S01]  /*3860*/  FMUL.FTZ R54, R87, R86 ;  /* 0x0000005657367220 */ /* 0x000fe20000410000 */
[----:B------:R-:W-:Y:S01]  /*3870*/  PRMT R53, R88, 0x5410, R53 ;  /* 0x0000541058357816 */ /* 0x000fe20000000035 */
[----:B------:R-:W-:Y:S01]  /*3880*/  IMAD.U32 R52, R52, 0x10000, RZ ;  /* 0x0001000034347824 */ /* 0x000fe200078e00ff */
[----:B------:R-:W-:Y:S01]  /*3890*/  PRMT R58, R88, 0x5432, R58 ;  /* 0x00005432583a7816 */ /* 0x000fe2000000003a */
[-C--:B------:R-:W-:Y:S01]  /*38a0*/  FFMA.FTZ R54, R59, R29.reuse, -R54 ;  /* 0x0000001d3b367223 */ /* 0x080fe20000010836 */
[----:B------:R-:W-:-:S03]  /*38b0*/  FMUL.FTZ R29, R87, R29 ;  /* 0x0000001d571d7220 */ /* 0x000fc60000410000 */
[----:B------:R-:W-:Y:S02]  /*38c0*/  IMAD.U32 R87, R58, 0x10000, RZ ;  /* 0x000100003a577824 */ /* 0x000fe400078e00ff */
[----:B------:R-:W-:Y:S01]  /*38d0*/  FFMA.FTZ R29, R59, R86, R29 ;  /* 0x000000563b1d7223 */ /* 0x000fe2000001001d */
[C---:B------:R-:W-:Y:S01]  /*38e0*/  LOP3.LUT R86, R30.reuse, 0xffff0000, RZ, 0xc0, !PT ;  /* 0xffff00001e567812 */ /* 0x040fe200078ec0ff */
[C---:B------:R-:W-:Y:S01]  /*38f0*/  IMAD.U32 R59, R53.reuse, 0x10000, RZ ;  /* 0x00010000353b7824 */ /* 0x040fe200078e00ff */
[----:B------:R-:W-:Y:S01]  /*3900*/  LOP3.LUT R53, R53, 0xffff0000, RZ, 0xc0, !PT ;  /* 0xffff000035357812 */ /* 0x000fe200078ec0ff */
[----:B------:R-:W-:Y:S01]  /*3910*/  IMAD.U32 R30, R30, 0x10000, RZ ;  /* 0x000100001e1e7824 */ /* 0x000fe200078e00ff */
[----:B------:R-:W-:Y:S01]  /*3920*/  LOP3.LUT R58, R58, 0xffff0000, RZ, 0xc0, !PT ;  /* 0xffff00003a3a7812 */ /* 0x000fe200078ec0ff */
[C---:B------:R-:W-:Y:S01]  /*3930*/  FMUL.FTZ R88, R86.reuse, R59 ;  /* 0x0000003b56587220 */ /* 0x040fe20000410000 */
[----:B------:R-:W-:Y:S01]  /*3940*/  FMUL.FTZ R86, R86, R87 ;  /* 0x0000005756567220 */ /* 0x000fe20000410000 */
[----:B------:R-:W-:-:S02]  /*3950*/  F2FP.BF16.F32.PACK_AB R29, R29, R54 ;  /* 0x000000361d1d723e */ /* 0x000fc400000010ff */
[C---:B------:R-:W-:Y:S01]  /*3960*/  FFMA.FTZ R88, R30.reuse, R87, -R88 ;  /* 0x000000571e587223 */ /* 0x040fe20000010858 */
[----:B------:R-:W-:Y:S01]  /*3970*/  FFMA.FTZ R86, R30, R59, R86 ;  /* 0x0000003b1e567223 */ /* 0x000fe20000010056 */
[C---:B------:R-:W-:Y:S01]  /*3980*/  LOP3.LUT R30, R31.reuse, 0xffff0000, RZ, 0xc0, !PT ;  /* 0xffff00001f1e7812 */ /* 0x040fe200078ec0ff */
[----:B------:R-:W-:-:S03]  /*3990*/  IMAD.U32 R31, R31, 0x10000, RZ ;  /* 0x000100001f1f7824 */ /* 0x000fc600078e00ff */
[----:B------:R-:W-:Y:S01]  /*39a0*/  F2FP.BF16.F32.PACK_AB R86, R86, R88 ;  /* 0x000000585656723e */ /* 0x000fe200000010ff */
[C---:B------:R-:W-:Y:S01]  /*39b0*/  FMUL.FTZ R59, R30.reuse, R53 ;  /* 0x000000351e3b7220 */ /* 0x040fe20000410000 */
[----:B------:R-:W-:-:S03]  /*39c0*/  FMUL.FTZ R30, R30, R58 ;  /* 0x0000003a1e1e7220 */ /* 0x000fc60000410000 */
        /* <DEDUP_REMOVED lines=8> */
[----:B------:R-:W-:-:S05]  /*3a50*/  FFMA.FTZ R31, R28, R55, R31 ;  /* 0x000000371c1f7223 */ /* 0x000fca000001001f */
[----:B------:R-:W-:Y:S01]  /*3a60*/  F2FP.BF16.F32.PACK_AB R53, R31, R53 ;  /* 0x000000351f35723e */ /* 0x000fe200000010ff */
[----:B------:R-:W-:Y:S02]  /*3a70*/  IMAD.MOV.U32 R31, RZ, RZ, R30 ;  /* 0x000000ffff1f7224 */ /* 0x000fe400078e001e */
[----:B------:R-:W-:Y:S02]  /*3a80*/  IMAD.MOV.U32 R30, RZ, RZ, R86 ;  /* 0x000000ffff1e7224 */ /* 0x000fe400078e0056 */
[----:B------:R-:W-:-:S07]  /*3a90*/  IMAD.MOV.U32 R28, RZ, RZ, R53 ;  /* 0x000000ffff1c7224 */ /* 0x000fce00078e0035 */
.L_x_1410:
[----:B------:R-:W-:Y:S05]  /*3aa0*/  BSYNC B2 ;  /* 0x0000000000027941 */ /* 0x000fea0003800000 */
.L_x_1409:
[----:B--2---:R1:W-:Y:S02]  /*3ab0*/  STG.E.128 desc[UR38][R32.64], R28 ;  /* 0x0000001c20007986 */ /* 0x0043e4000c101d26 */
.L_x_1408:
[----:B------:R-:W-:Y:S05]  /*3ac0*/  BSYNC B1 ;  /* 0x0000000000017941 */ /* 0x000fea0003800000 */
.L_x_1407:
        /* <DEDUP_REMOVED lines=9> */
[----:B------:R-:W-:Y:S01]  /*3b60*/  IMAD.U32 R55, R29, 0x10000, RZ ;  /* 0x000100001d377824 */ /* 0x000fe200078e00ff */
[----:B------:R-:W-:Y:S02]  /*3b70*/  SHF.R.U64 R50, R50, 0x10, R51 ;  /* 0x0000001032327819 */ /* 0x000fe40000001233 */
[----:B------:R-:W-:Y:S02]  /*3b80*/  PRMT R53, R118, 0x5410, R53 ;  /* 0x0000541076357816 */ /* 0x000fe40000000035 */
[----:B------:R-:W-:Y:S02]  /*3b90*/  SHF.R.U32.HI R54, RZ, 0x10, R51 ;  /* 0x00000010ff367819 */ /* 0x000fe40000011633 */
[----:B------:R-:W-:Y:S02]  /*3ba0*/  SHF.R.U32.HI R51, RZ, 0x10, R57 ;  /* 0x00000010ff337819 */ /* 0x000fe40000011639 */
[----:B------:R-:W-:-:S02]  /*3bb0*/  PRMT R50, R119, 0x5432, R50 ;  /* 0x0000543277327816 */ /* 0x000fc40000000032 */
[----:B------:R-:W-:Y:S02]  /*3bc0*/  LOP3.LUT R57, R29, 0xffff0000, RZ, 0xc0, !PT ;  /* 0xffff00001d397812 */ /* 0x000fe400078ec0ff */
[C---:B------:R-:W-:Y:S01]  /*3bd0*/  LOP3.LUT R56, R53.reuse, 0xffff0000, RZ, 0xc0, !PT ;  /* 0xffff000035387812 */ /* 0x040fe200078ec0ff */
[----:B------:R-:W-:Y:S01]  /*3be0*/  IMAD.U32 R53, R53, 0x10000, RZ ;  /* 0x0001000035357824 */ /* 0x000fe200078e00ff */
[C---:B------:R-:W-:Y:S01]  /*3bf0*/  LOP3.LUT R29, R50.reuse, 0xffff0000, RZ, 0xc0, !PT ;  /* 0xffff0000321d7812 */ /* 0x040fe200078ec0ff */
[----:B------:R-:W-:Y:S01]  /*3c00*/  IMAD.U32 R50, R50, 0x10000, RZ ;  /* 0x0001000032327824 */ /* 0x000fe200078e00ff */
[----:B------:R-:W-:Y:S01]  /*3c10*/  PRMT R51, R119, 0x5410, R51 ;  /* 0x0000541077337816 */ /* 0x000fe20000000033 */
[----:B------:R-:W-:Y:S01]  /*3c20*/  FMUL.FTZ R52, R57, R56 ;  /* 0x0000003839347220 */ /* 0x000fe20000410000 */
[----:B------:R-:W-:-:S03]  /*3c30*/  PRMT R54, R120, 0x5432, R54 ;  /* 0x0000543278367816 */ /* 0x000fc60000000036 */
[-C--:B------:R-:W-:Y:S01]  /*3c40*/  FFMA.FTZ R52, R55, R29.reuse, -R52 ;  /* 0x0000001d37347223 */ /* 0x080fe20000010834 */
[----:B------:R-:W-:Y:S01]  /*3c50*/  FMUL.FTZ R29, R57, R29 ;  /* 0x0000001d391d7220 */ /* 0x000fe20000410000 */
[C---:B------:R-:W-:Y:S01]  /*3c60*/  IMAD.U32 R57, R54.reuse, 0x10000, RZ ;  /* 0x0001000036397824 */ /* 0x040fe200078e00ff */
[----:B------:R-:W-:Y:S02]  /*3c70*/  LOP3.LUT R54, R54, 0xffff0000, RZ, 0xc0, !PT ;  /* 0xffff000036367812 */ /* 0x000fe400078ec0ff */
        /* <DEDUP_REMOVED lines=28> */
.L_x_1414:
[----:B------:R-:W-:Y:S05]  /*3e40*/  BSYNC B2 ;  /* 0x0000000000027941 */ /* 0x000fea0003800000 */
.L_x_1413:
[----:B------:R2:W-:Y:S02]  /*3e50*/  STG.E.128 desc[UR38][R32.64+0x20], R28 ;  /* 0x0000201c20007986 */ /* 0x0005e4000c101d26 */
.L_x_1412:
[----:B------:R-:W-:Y:S05]  /*3e60*/  BSYNC B1 ;  /* 0x0000000000017941 */ /* 0x000fea0003800000 */
.L_x_1411:
        /* <DEDUP_REMOVED lines=8> */
[--C-:B------:R-:W-:Y:S01]  /*3ef0*/  SHF.R.U64 R46, R46, 0x10, R47.reuse ;  /* 0x000000102e2e7819 */ /* 0x100fe2000000122f */
[----:B------:R-:W-:Y:S01]  /*3f00*/  IMAD.U32 R51, R29, 0x10000, RZ ;  /* 0x000100001d337824 */ /* 0x000fe200078e00ff */
[----:B------:R-:W-:Y:S02]  /*3f10*/  SHF.R.U32.HI R50, RZ, 0x10, R47 ;  /* 0x00000010ff327819 */ /* 0x000fe4000001162f */
[--C-:B------:R-:W-:Y:S02]  /*3f20*/  SHF.R.U64 R47, R48, 0x10, R49.reuse ;  /* 0x00000010302f7819 */ /* 0x100fe40000001231 */
[----:B------:R-:W-:Y:S02]  /*3f30*/  SHF.R.U32.HI R48, RZ, 0x10, R49 ;  /* 0x00000010ff307819 */ /* 0x000fe40000011631 */
[C---:B------:R-:W-:Y:S02]  /*3f40*/  PRMT R49, R117.reuse, 0x5410, R47 ;  /* 0x0000541075317816 */ /* 0x040fe4000000002f */
[----:B------:R-:W-:-:S02]  /*3f50*/  PRMT R46, R117, 0x5432, R46 ;  /* 0x00005432752e7816 */ /* 0x000fc4000000002e */
[----:B------:R-:W-:Y:S02]  /*3f60*/  LOP3.LUT R53, R29, 0xffff0000, RZ, 0xc0, !PT ;  /* 0xffff00001d357812 */ /* 0x000fe400078ec0ff */
[C---:B------:R-:W-:Y:S01]  /*3f70*/  LOP3.LUT R52, R49.reuse, 0xffff0000, RZ, 0xc0, !PT ;  /* 0xffff000031347812 */ /* 0x040fe200078ec0ff */
[----:B------:R-:W-:Y:S01]  /*3f80*/  IMAD.U32 R49, R49, 0x10000, RZ ;  /* 0x0001000031317824 */ /* 0x000fe200078e00ff */
[----:B------:R-:W-:Y:S02]  /*3f90*/  PRMT R47, R121, 0x5432, R48 ;  /* 0x00005432792f7816 */ /* 0x000fe40000000030 */
[----:B------:R-:W-:Y:S01]  /*3fa0*/  LOP3.LUT R29, R46, 0xffff0000, RZ, 0xc0, !PT ;  /* 0xffff00002e1d7812 */ /* 0x000fe200078ec0ff */
[----:B------:R-:W-:Y:S01]  /*3fb0*/  FMUL.FTZ R48, R53, R52 ;  /* 0x0000003435307220 */ /* 0x000fe20000410000 */
[----:B------:R-:W-:Y:S01]  /*3fc0*/  PRMT R50, R118, 0x5432, R50 ;  /* 0x0000543276327816 */ /* 0x000fe20000000032 */
[----:B------:R-:W-:Y:S02]  /*3fd0*/  IMAD.U32 R46, R46, 0x10000, RZ ;  /* 0x000100002e2e7824 */ /* 0x000fe400078e00ff */
[-C--:B------:R-:W-:Y:S01]  /*3fe0*/  FFMA.FTZ R48, R51, R29.reuse, -R48 ;  /* 0x0000001d33307223 */ /* 0x080fe20000010830 */
[----:B------:R-:W-:Y:S01]  /*3ff0*/  FMUL.FTZ R29, R53, R29 ;  /* 0x0000001d351d7220 */ /* 0x000fe20000410000 */
[C---:B------:R-:W-:Y:S01]  /*4000*/  IMAD.U32 R53, R50.reuse, 0x10000, RZ ;  /* 0x0001000032357824 */ /* 0x040fe200078e00ff */
[----:B------:R-:W-:-:S02]  /*4010*/  LOP3.LUT R50, R50, 0xffff0000, RZ, 0xc0, !PT ;  /* 0xffff000032327812 */ /* 0x000fc400078ec0ff */
        /* <DEDUP_REMOVED lines=28> */
.L_x_1418:
[----:B------:R-:W-:Y:S05]  /*41e0*/  BSYNC B2 ;  /* 0x0000000000027941 */ /* 0x000fea0003800000 */
.L_x_1417:
[----:B------:R3:W-:Y:S02]  /*41f0*/  STG.E.128 desc[UR38][R32.64+0x40], R28 ;  /* 0x0000401c20007986 */ /* 0x0007e4000c101d26 */
.L_x_1416:
[----:B------:R-:W-:Y:S05]  /*4200*/  BSYNC B1 ;  /* 0x0000000000017941 */ /* 0x000fea0003800000 */
.L_x_1415:
        /* <DEDUP_REMOVED lines=10> */
[----:B------:R-:W-:Y:S02]  /*42b0*/  SHF.R.U32.HI R44, RZ, 0x10, R45 ;  /* 0x00000010ff2c7819 */ /* 0x000fe4000001162d */
[----:B------:R-:W-:Y:S02]  /*42c0*/  PRMT R45, R116, 0x5410, R46 ;  /* 0x00005410742d7816 */ /* 0x000fe4000000002e */
[----:B------:R-:W-:Y:S02]  /*42d0*/  PRMT R42, R115, 0x5432, R42 ;  /* 0x00005432732a7816 */ /* 0x000fe4000000002a */
[C---:B------:R-:W-:Y:S01]  /*42e0*/  LOP3.LUT R49, R29.reuse, 0xffff0000, RZ, 0xc0, !PT ;  /* 0xffff00001d317812 */ /* 0x040fe200078ec0ff */
[----:B------:R-:W-:Y:S01]  /*42f0*/  IMAD.U32 R29, R29, 0x10000, RZ ;  /* 0x000100001d1d7824 */ /* 0x000fe200078e00ff */
[C---:B------:R-:W-:Y:S01]  /*4300*/  LOP3.LUT R46, R45.reuse, 0xffff0000, RZ, 0xc0, !PT ;  /* 0xffff00002d2e7812 */ /* 0x040fe200078ec0ff */
[----:B------:R-:W-:Y:S01]  /*4310*/  IMAD.U32 R45, R45, 0x10000, RZ ;  /* 0x000100002d2d7824 */ /* 0x000fe200078e00ff */
[C---:B------:R-:W-:Y:S01]  /*4320*/  LOP3.LUT R47, R42.reuse, 0xffff0000, RZ, 0xc0, !PT ;  /* 0xffff00002a2f7812 */ /* 0x040fe200078ec0ff */
[----:B------:R-:W-:Y:S01]  /*4330*/  IMAD.U32 R42, R42, 0x10000, RZ ;  /* 0x000100002a2a7824 */ /* 0x000fe200078e00ff */
[----:B------:R-:W-:Y:S01]  /*4340*/  SHF.R.U32.HI R43, RZ, 0x10, R43 ;  /* 0x00000010ff2b7819 */ /* 0x000fe2000001162b */
[CC--:B------:R-:W-:Y:S01]  /*4350*/  FMUL.FTZ R48, R49.reuse, R46.reuse ;  /* 0x0000002e31307220 */ /* 0x0c0fe20000410000 */
[----:B------:R-:W-:Y:S01]  /*4360*/  PRMT R44, R116, 0x5432, R44 ;  /* 0x00005432742c7816 */ /* 0x000fe2000000002c */
[-C--:B------:R-:W-:Y:S01]  /*4370*/  FMUL.FTZ R49, R49, R47.reuse ;  /* 0x0000002f31317220 */ /* 0x080fe20000410000 */
[----:B------:R-:W-:Y:S01]  /*4380*/  PRMT R43, R115, 0x5410, R43 ;  /* 0x00005410732b7816 */ /* 0x000fe2000000002b */
[C---:B------:R-:W-:Y:S01]  /*4390*/  FFMA.FTZ R48, R29.reuse, R47, -R48 ;  /* 0x0000002f1d307223 */ /* 0x040fe20000010830 */
[----:B------:R-:W-:Y:S01]  /*43a0*/  LOP3.LUT R50, R30, 0xffff0000, RZ, 0xc0, !PT ;  /* 0xffff00001e327812 */ /* 0x000fe200078ec0ff */
[----:B------:R-:W-:Y:S01]  /*43b0*/  FFMA.FTZ R49, R29, R46, R49 ;  /* 0x0000002e1d317223 */ /* 0x000fe20000010031 */
[----:B------:R-:W-:-:S02]  /*43c0*/  IMAD.U32 R46, R44, 0x10000, RZ ;  /* 0x000100002c2e7824 */ /* 0x000fc400078e00ff */
[----:B------:R-:W-:Y:S02]  /*43d0*/  IMAD.U32 R29, R30, 0x10000, RZ ;  /* 0x000100001e1d7824 */ /* 0x000fe400078e00ff */
[C---:B------:R-:W-:Y:S02]  /*43e0*/  IMAD.U32 R47, R43.reuse, 0x10000, RZ ;  /* 0x000100002b2f7824 */ /* 0x040fe400078e00ff */
[CC--:B------:R-:W-:Y:S01]  /*43f0*/  FMUL.FTZ R30, R50.reuse, R46.reuse ;  /* 0x0000002e321e7220 */ /* 0x0c0fe20000410000 */
[----:B------:R-:W-:Y:S01]  /*4400*/  LOP3.LUT R43, R43, 0xffff0000, RZ, 0xc0, !PT ;  /* 0xffff00002b2b7812 */ /* 0x000fe200078ec0ff */
[-C--:B------:R-:W-:Y:S02]  /*4410*/  FMUL.FTZ R50, R50, R47.reuse ;  /* 0x0000002f32327220 */ /* 0x080fe40000410000 */
[----:B------:R-:W-:Y:S01]  /*4420*/  FFMA.FTZ R30, R29, R47, -R30 ;  /* 0x0000002f1d1e7223 */ /* 0x000fe2000001081e */
[----:B------:R-:W-:Y:S02]  /*4430*/  LOP3.LUT R47, R44, 0xffff0000, RZ, 0xc0, !PT ;  /* 0xffff00002c2f7812 */ /* 0x000fe400078ec0ff */
[----:B------:R-:W-:Y:S01]  /*4440*/  LOP3.LUT R44, R31, 0xffff0000, RZ, 0xc0, !PT ;  /* 0xffff00001f2c7812 */ /* 0x000fe200078ec0ff */
[----:B------:R-:W-:Y:S01]  /*4450*/  FFMA.FTZ R29, R29, R46, R50 ;  /* 0x0000002e1d1d7223 */ /* 0x000fe20000010032 */
[----:B------:R-:W-:Y:S01]  /*4460*/  IMAD.U32 R46, R31, 0x10000, RZ ;  /* 0x000100001f2e7824 */ /* 0x000fe200078e00ff */
[----:B------:R-:W-:-:S02]  /*4470*/  F2FP.BF16.F32.PACK_AB R48, R49, R48 ;  /* 0x000000303130723e */ /* 0x000fc400000010ff */
[C---:B------:R-:W-:Y:S01]  /*4480*/  FMUL.FTZ R31, R44.reuse, R47 ;  /* 0x0000002f2c1f7220 */ /* 0x040fe20000410000 */
[-C--:B------:R-:W-:Y:S01]  /*4490*/  FMUL.FTZ R44, R44, R43.reuse ;  /* 0x0000002b2c2c7220 */ /* 0x080fe20000410000 */
[----:B------:R-:W-:Y:S01]  /*44a0*/  F2FP.BF16.F32.PACK_AB R30, R29, R30 ;  /* 0x0000001e1d1e723e */ /* 0x000fe200000010ff */
[----:B------:R-:W-:Y:S02]  /*44b0*/  IMAD.MOV.U32 R29, RZ, RZ, R48 ;  /* 0x000000ffff1d7224 */ /* 0x000fe400078e0030 */
        /* <DEDUP_REMOVED lines=8> */
[----:B------:R-:W-:-:S05]  /*4540*/  FFMA.FTZ R45, R28, R45, R46 ;  /* 0x0000002d1c2d7223 */ /* 0x000fca000001002e */
[----:B------:R-:W-:-:S07]  /*4550*/  F2FP.BF16.F32.PACK_AB R28, R45, R42 ;  /* 0x0000002a2d1c723e */ /* 0x000fce00000010ff */
.L_x_1422:
[----:B------:R-:W-:Y:S05]  /*4560*/  BSYNC B2 ;  /* 0x0000000000027941 */ /* 0x000fea0003800000 */
.L_x_1421:
[----:B------:R4:W-:Y:S02]  /*4570*/  STG.E.128 desc[UR38][R32.64+0x60], R28 ;  /* 0x0000601c20007986 */ /* 0x0009e4000c101d26 */
.L_x_1420:
[----:B------:R-:W-:Y:S05]  /*4580*/  BSYNC B1 ;  /* 0x0000000000017941 */ /* 0x000fea0003800000 */
.L_x_1419:
        /* <DEDUP_REMOVED lines=9> */
[----:B------:R-:W-:Y:S02]  /*4620*/  SHF.R.U64 R45, R38, 0x10, R39 ;  /* 0x00000010262d7819 */ /* 0x000fe40000001227 */
[----:B------:R-:W-:Y:S02]  /*4630*/  PRMT R40, R114, 0x5410, R43 ;  /* 0x0000541072287816 */ /* 0x000fe4000000002b */
[----:B------:R-:W-:Y:S02]  /*4640*/  PRMT R38, R110, 0x5410, R45 ;  /* 0x000054106e267816 */ /* 0x000fe4000000002d */
[C---:B------:R-:W-:Y:S01]  /*4650*/  LOP3.LUT R42, R29.reuse, 0xffff0000, RZ, 0xc0, !PT ;  /* 0xffff00001d2a7812 */ /* 0x040fe200078ec0ff */
[----:B------:R-:W-:Y:S01]  /*4660*/  IMAD.U32 R29, R29, 0x10000, RZ ;  /* 0x000100001d1d7824 */ /* 0x000fe200078e00ff */
[C---:B------:R-:W-:Y:S01]  /*4670*/  LOP3.LUT R46, R40.reuse, 0xffff0000, RZ, 0xc0, !PT ;  /* 0xffff0000282e7812 */ /* 0x040fe200078ec0ff */
[----:B------:R-:W-:Y:S01]  /*4680*/  IMAD.U32 R40, R40, 0x10000, RZ ;  /* 0x0001000028287824 */ /* 0x000fe200078e00ff */
[----:B------:R-:W-:Y:S01]  /*4690*/  SHF.R.U32.HI R45, RZ, 0x10, R41 ;  /* 0x00000010ff2d7819 */ /* 0x000fe20000011629 */
[----:B------:R-:W-:Y:S01]  /*46a0*/  IMAD.U32 R41, R31, 0x10000, RZ ;  /* 0x000100001f297824 */ /* 0x000fe200078e00ff */
[----:B------:R-:W-:Y:S01]  /*46b0*/  LOP3.LUT R44, R38, 0xffff0000, RZ, 0xc0, !PT ;  /* 0xffff0000262c7812 */ /* 0x000fe200078ec0ff */
[----:B------:R-:W-:Y:S01]  /*46c0*/  FMUL.FTZ R48, R42, R46 ;  /* 0x0000002e2a307220 */ /* 0x000fe20000410000 */
[----:B------:R-:W-:-:S02]  /*46d0*/  SHF.R.U32.HI R43, RZ, 0x10, R39 ;  /* 0x00000010ff2b7819 */ /* 0x000fc40000011627 */
[----:B------:R-:W-:Y:S01]  /*46e0*/  PRMT R114, R114, 0x5432, R45 ;  /* 0x0000543272727816 */ /* 0x000fe2000000002d */
[-C--:B------:R-:W-:Y:S01]  /*46f0*/  FMUL.FTZ R39, R42, R44.reuse ;  /* 0x0000002c2a277220 */ /* 0x080fe20000410000 */
[----:B------:R-:W-:Y:S01]  /*4700*/  PRMT R110, R110, 0x5432, R43 ;  /* 0x000054326e6e7816 */ /* 0x000fe2000000002b */
[C---:B------:R-:W-:Y:S01]  /*4710*/  FFMA.FTZ R42, R29.reuse, R44, -R48 ;  /* 0x0000002c1d2a7223 */ /* 0x040fe20000010830 */
[----:B------:R-:W-:Y:S01]  /*4720*/  LOP3.LUT R44, R30, 0xffff0000, RZ, 0xc0, !PT ;  /* 0xffff00001e2c7812 */ /* 0x000fe200078ec0ff */
[----:B------:R-:W-:Y:S02]  /*4730*/  IMAD.U32 R45, R114, 0x10000, RZ ;  /* 0x00010000722d7824 */ /* 0x000fe400078e00ff */
[----:B------:R-:W-:Y:S01]  /*4740*/  FFMA.FTZ R29, R29, R46, R39 ;  /* 0x0000002e1d1d7223 */ /* 0x000fe20000010027 */
[C---:B------:R-:W-:Y:S01]  /*4750*/  IMAD.U32 R43, R110.reuse, 0x10000, RZ ;  /* 0x000100006e2b7824 */ /* 0x040fe200078e00ff */
[----:B------:R-:W-:Y:S01]  /*4760*/  LOP3.LUT R110, R110, 0xffff0000, RZ, 0xc0, !PT ;  /* 0xffff00006e6e7812 */ /* 0x000fe200078ec0ff */
[----:B------:R-:W-:-:S02]  /*4770*/  IMAD.U32 R39, R30, 0x10000, RZ ;  /* 0x000100001e277824 */ /* 0x000fc400078e00ff */
[C---:B------:R-:W-:Y:S01]  /*4780*/  FMUL.FTZ R46, R44.reuse, R45 ;  /* 0x0000002d2c2e7220 */ /* 0x040fe20000410000 */
[----:B------:R-:W-:Y:S01]  /*4790*/  LOP3.LUT R30, R31, 0xffff0000, RZ, 0xc0, !PT ;  /* 0xffff00001f1e7812 */ /* 0x000fe200078ec0ff */
[-C--:B------:R-:W-:Y:S01]  /*47a0*/  FMUL.FTZ R48, R44, R43.reuse ;  /* 0x0000002b2c307220 */ /* 0x080fe20000410000 */
[----:B------:R-:W-:Y:S01]  /*47b0*/  IMAD.U32 R31, R28, 0x10000, RZ ;  /* 0x000100001c1f7824 */ /* 0x000fe200078e00ff */
[----:B------:R-:W-:Y:S01]  /*47c0*/  LOP3.LUT R44, R114, 0xffff0000, RZ, 0xc0, !PT ;  /* 0xffff0000722c7812 */ /* 0x000fe200078ec0ff */
[C---:B------:R-:W-:Y:S01]  /*47d0*/  FFMA.FTZ R43, R39.reuse, R43, -R46 ;  /* 0x0000002b272b7223 */ /* 0x040fe2000001082e */
[----:B------:R-:W-:Y:S01]  /*47e0*/  LOP3.LUT R28, R28, 0xffff0000, RZ, 0xc0, !PT ;  /* 0xffff00001c1c7812 */ /* 0x000fe200078ec0ff */
[----:B------:R-:W-:Y:S02]  /*47f0*/  IMAD.U32 R46, R38, 0x10000, RZ ;  /* 0x00010000262e7824 */ /* 0x000fe400078e00ff */
[----:B------:R-:W-:Y:S01]  /*4800*/  FFMA.FTZ R38, R39, R45, R48 ;  /* 0x0000002d27267223 */ /* 0x000fe20000010030 */
[C---:B------:R-:W-:Y:S01]  /*4810*/  FMUL.FTZ R48, R30.reuse, R44 ;  /* 0x0000002c1e307220 */ /* 0x040fe20000410000 */
[----:B------:R-:W-:Y:S01]  /*4820*/  FMUL.FTZ R45, R30, R110 ;  /* 0x0000006e1e2d7220 */ /* 0x000fe20000410000 */
        /* <DEDUP_REMOVED lines=11> */
.L_x_1426:
[----:B------:R-:W-:Y:S05]  /*48e0*/  BSYNC B2 ;  /* 0x0000000000027941 */ /* 0x000fea0003800000 */
.L_x_1425:
[----:B------:R1:W-:Y:S02]  /*48f0*/  STG.E.128 desc[UR38][R32.64+0x80], R28 ;  /* 0x0000801c20007986 */ /* 0x0003e4000c101d26 */
.L_x_1424:
[----:B------:R-:W-:Y:S05]  /*4900*/  BSYNC B1 ;  /* 0x0000000000017941 */ /* 0x000fea0003800000 */
.L_x_1423:
[----:B------:R-:W-:-:S13]  /*4910*/  ISETP.NE.AND P4, PT, R13, RZ, PT ;  /* 0x000000ff0d00720c */ /* 0x000fda0003f85270 */
[----:B------:R-:W-:Y:S05]  /*4920*/  @!P4 BRA `(.L_x_1406) ;  /* 0x000000240054c947 */ /* 0x000fea0003800000 */
[----:B------:R-:W5:Y:S01]  /*4930*/  LDL R38, [R1+0x38] ;  /* 0x0000380001267983 */ /* 0x000f620000100800 */
[----:B------:R-:W-:Y:S03]  /*4940*/  BSSY B1, `(.L_x_1427) ;  /* 0x0000031000017945 */ /* 0x000fe60003800000 */
[----:B-1234-:R1:W2:Y:S01]  /*4950*/  LDS.128 R28, [R15+0x19000] ;  /* 0x019000000f1c7984 */ /* 0x01e2a20000000c00 */
[----:B-----5:R-:W-:-:S13]  /*4960*/  ISETP.GE.AND P4, PT, R38, R107, PT ;  /* 0x0000006b2600720c */ /* 0x020fda0003f86270 */
[----:B-12---:R-:W-:Y:S05]  /*4970*/  @P4 BRA `(.L_x_1428) ;  /* 0x0000000000b44947 */ /* 0x006fea0003800000 */
[----:B------:R-:W-:Y:S02]  /*4980*/  SHF.R.U64 R40, R36, 0x10, R37 ;  /* 0x0000001024287819 */ /* 0x000fe40000001225 */
[--C-:B------:R-:W-:Y:S01]  /*4990*/  SHF.R.U64 R44, R34, 0x10, R35.reuse ;  /* 0x00000010222c7819 */ /* 0x100fe20000001223 */
[----:B------:R-:W-:Y:S01]  /*49a0*/  IMAD.U32 R34, R30, 0x10000, RZ ;  /* 0x000100001e227824 */ /* 0x000fe200078e00ff */
[----:B------:R-:W-:Y:S02]  /*49b0*/  SHF.R.U32.HI R42, RZ, 0x10, R35 ;  /* 0x00000010ff2a7819 */ /* 0x000fe40000011623 */
[----:B------:R-:W-:Y:S02]  /*49c0*/  PRMT R40, R109, 0x5410, R40 ;  /* 0x000054106d287816 */ /* 0x000fe40000000028 */
[----:B------:R-:W-:Y:S02]  /*49d0*/  SHF.R.U32.HI R38, RZ, 0x10, R37 ;  /* 0x00000010ff267819 */ /* 0x000fe40000011625 */
[----:B------:R-:W-:-:S02]  /*49e0*/  PRMT R35, R89, 0x5410, R44 ;  /* 0x0000541059237816 */ /* 0x000fc4000000002c */
[----:B------:R-:W-:Y:S02]  /*49f0*/  PRMT R89, R89, 0x5432, R42 ;  /* 0x0000543259597816 */ /* 0x000fe4000000002a */
[----:B------:R-:W-:Y:S02]  /*4a00*/  LOP3.LUT R37, R29, 0xffff0000, RZ, 0xc0, !PT ;  /* 0xffff00001d257812 */ /* 0x000fe400078ec0ff */
[----:B------:R-:W-:Y:S01]  /*4a10*/  LOP3.LUT R42, R40, 0xffff0000, RZ, 0xc0, !PT ;  /* 0xffff0000282a7812 */ /* 0x000fe200078ec0ff */
[----:B------:R-:W-:Y:S01]  /*4a20*/  IMAD.U32 R41, R89, 0x10000, RZ ;  /* 0x0001000059297824 */ /* 0x000fe200078e00ff */
[----:B------:R-:W-:Y:S01]  /*4a30*/  PRMT R109, R109, 0x5432, R38 ;  /* 0x000054326d6d7816 */ /* 0x000fe20000000026 */
[----:B------:R-:W-:Y:S01]  /*4a40*/  IMAD.U32 R38, R29, 0x10000, RZ ;  /* 0x000100001d267824 */ /* 0x000fe200078e00ff */
[----:B------:R-:W-:Y:S01]  /*4a50*/  LOP3.LUT R39, R35, 0xffff0000, RZ, 0xc0, !PT ;  /* 0xffff000023277812 */ /* 0x000fe200078ec0ff */
[----:B------:R-:W-:Y:S01]  /*4a60*/  FMUL.FTZ R45, R37, R42 ;  /* 0x0000002a252d7220 */ /* 0x000fe20000410000 */
[----:B------:R-:W-:Y:S01]  /*4a70*/  LOP3.LUT R36, R30, 0xffff0000, RZ, 0xc0, !PT ;  /* 0xffff00001e247812 */ /* 0x000fe200078ec0ff */
[----:B------:R-:W-:Y:S01]  /*4a80*/  IMAD.U32 R43, R109, 0x10000, RZ ;  /* 0x000100006d2b7824 */ /* 0x000fe200078e00ff */
[----:B------:R-:W-:Y:S01]  /*4a90*/  LOP3.LUT R30, R31, 0xffff0000, RZ, 0xc0, !PT ;  /* 0xffff00001f1e7812 */ /* 0x000fe200078ec0ff */
[-C--:B------:R-:W-:Y:S01]  /*4aa0*/  FMUL.FTZ R47, R37, R39.reuse ;  /* 0x00000027252f7220 */ /* 0x080fe20000410000 */
[C---:B------:R-:W-:Y:S01]  /*4ab0*/  IMAD.U32 R29, R28.reuse, 0x10000, RZ ;  /* 0x000100001c1d7824 */ /* 0x040fe200078e00ff */
[----:B------:R-:W-:Y:S01]  /*4ac0*/  LOP3.LUT R37, R28, 0xffff0000, RZ, 0xc0, !PT ;  /* 0xffff00001c257812 */ /* 0x000fe200078ec0ff */
[----:B------:R-:W-:Y:S01]  /*4ad0*/  FFMA.FTZ R28, R38, R39, -R45 ;  /* 0x00000027261c7223 */ /* 0x000fe2000001082d */
[----:B------:R-:W-:Y:S01]  /*4ae0*/  LOP3.LUT R109, R109, 0xffff0000, RZ, 0xc0, !PT ;  /* 0xffff00006d6d7812 */ /* 0x000fe200078ec0ff */
[C---:B------:R-:W-:Y:S01]  /*4af0*/  FMUL.FTZ R49, R36.reuse, R43 ;  /* 0x0000002b24317220 */ /* 0x040fe20000410000 */
[----:B------:R-:W-:Y:S01]  /*4b00*/  LOP3.LUT R89, R89, 0xffff0000, RZ, 0xc0, !PT ;  /* 0xffff000059597812 */ /* 0x000fe200078ec0ff */
[----:B------:R-:W-:Y:S01]  /*4b10*/  FMUL.FTZ R39, R36, R41 ;  /* 0x0000002924277220 */ /* 0x000fe20000410000 */
[----:B------:R-:W-:-:S02]  /*4b20*/  IMAD.U32 R40, R40, 0x10000, RZ ;  /* 0x0001000028287824 */ /* 0x000fc400078e00ff */
[----:B------:R-:W-:Y:S01]  /*4b30*/  FFMA.FTZ R47, R38, R42, R47 ;  /* 0x0000002a262f7223 */ /* 0x000fe2000001002f */
[----:B------:R-:W-:Y:S02]  /*4b40*/  IMAD.U32 R36, R35, 0x10000, RZ ;  /* 0x0001000023247824 */ /* 0x000fe400078e00ff */
[C---:B------:R-:W-:Y:S01]  /*4b50*/  FMUL.FTZ R38, R30.reuse, R109 ;  /* 0x0000006d1e267220 */ /* 0x040fe20000410000 */
[----:B------:R-:W-:Y:S01]  /*4b60*/  FMUL.FTZ R42, R30, R89 ;  /* 0x000000591e2a7220 */ /* 0x000fe20000410000 */
[C---:B------:R-:W-:Y:S01]  /*4b70*/  FFMA.FTZ R49, R34.reuse, R41, -R49 ;  /* 0x0000002922317223 */ /* 0x040fe20000010831 */
[----:B------:R-:W-:Y:S01]  /*4b80*/  FMUL.FTZ R30, R37, R40 ;  /* 0x00000028251e7220 */ /* 0x000fe20000410000 */
[----:B------:R-:W-:Y:S02]  /*4b90*/  IMAD.U32 R31, R31, 0x10000, RZ ;  /* 0x000100001f1f7824 */ /* 0x000fe400078e00ff */
[----:B------:R-:W-:Y:S01]  /*4ba0*/  FFMA.FTZ R34, R34, R43, R39 ;  /* 0x0000002b22227223 */ /* 0x000fe20000010027 */
[-C--:B------:R-:W-:Y:S01]  /*4bb0*/  FMUL.FTZ R37, R37, R36.reuse ;  /* 0x0000002425257220 */ /* 0x080fe20000410000 */
[----:B------:R-:W-:Y:S01]  /*4bc0*/  FFMA.FTZ R30, R29, R36, -R30 ;  /* 0x000000241d1e7223 */ /* 0x000fe2000001081e */
[C---:B------:R-:W-:Y:S01]  /*4bd0*/  FFMA.FTZ R38, R31.reuse, R89, -R38 ;  /* 0x000000591f267223 */ /* 0x040fe20000010826 */
[----:B------:R-:W-:Y:S01]  /*4be0*/  FFMA.FTZ R31, R31, R109, R42 ;  /* 0x0000006d1f1f7223 */ /* 0x000fe2000001002a */
[----:B------:R-:W-:Y:S01]  /*4bf0*/  FFMA.FTZ R37, R29, R40, R37 ;  /* 0x000000281d257223 */ /* 0x000fe20000010025 */
[----:B------:R-:W-:-:S02]  /*4c00*/  F2FP.BF16.F32.PACK_AB R34, R34, R49 ;  /* 0x000000312222723e */ /* 0x000fc400000010ff */
[----:B------:R-:W-:Y:S02]  /*4c10*/  F2FP.BF16.F32.PACK_AB R29, R47, R28 ;  /* 0x0000001c2f1d723e */ /* 0x000fe400000010ff */
[----:B------:R-:W-:Y:S01]  /*4c20*/  F2FP.BF16.F32.PACK_AB R28, R37, R30 ;  /* 0x0000001e251c723e */ /* 0x000fe200000010ff */
[----:B------:R-:W-:Y:S01]  /*4c30*/  IMAD.MOV.U32 R30, RZ, RZ, R34 ;  /* 0x000000ffff1e7224 */ /* 0x000fe200078e0022 */
[----:B------:R-:W-:-:S07]  /*4c40*/  F2FP.BF16.F32.PACK_AB R31, R31, R38 ;  /* 0x000000261f1f723e */ /* 0x000fce00000010ff */
.L_x_1428:
[----:B------:R-:W-:Y:S05]  /*4c50*/  BSYNC B1 ;  /* 0x0000000000017941 */ /* 0x000fea0003800000 */
.L_x_1427:
[----:B------:R1:W-:Y:S01]  /*4c60*/  STG.E.128 desc[UR38][R32.64+0xa0], R28 ;  /* 0x0000a01c20007986 */ /* 0x0003e2000c101d26 */
[----:B------:R-:W-:Y:S05]  /*4c70*/  BRA `(.L_x_1406) ;  /* 0x0000002000807947 */ /* 0x000fea0003800000 */
.L_x_1400:
        /* <DEDUP_REMOVED lines=46> */
.L_x_1430:
[----:B------:R-:W-:Y:S05]  /*4f60*/  BSYNC B1 ;  /* 0x0000000000017941 */ /* 0x000fea0003800000 */
.L_x_1429:
        /* <DEDUP_REMOVED lines=44> */
.L_x_1431:
[----:B------:R-:W-:Y:S01]  /*5230*/  IMAD R14, R17, 0x8, R2 ;  /* 0x00000008110e7824 */ /* 0x000fe200078e0202 */
[----:B------:R-:W-:Y:S01]  /*5240*/  SHF.L.U32 R85, R154, 0x1f, RZ ;  /* 0x0000001f9a557819 */ /* 0x000fe200000006ff */
[----:B------:R-:W-:Y:S03]  /*5250*/  BSSY B1, `(.L_x_1432) ;  /* 0x0000003000017945 */ /* 0x000fe60003800000 */
[----:B------:R-:W0:Y:S02]  /*5260*/  SYNCS.PHASECHK.TRANS64.TRYWAIT P5, [R14+URZ+0x2d890], R85 ;  /* 0x02d890550e0075a7 */ /* 0x000e2400080a017f */
[----:B0-----:R-:W-:Y:S05]  /*5270*/  @!P5 BRA `(.L_x_1433) ;  /* 0x0000021c0008d947 */ /* 0x001fea0003800000 */
.L_x_1781:
[----:B------:R-:W-:Y:S05]  /*5280*/  BSYNC B1 ;  /* 0x0000000000017941 */ /* 0x000fea0003800000 */
.L_x_1432:
        /* <DEDUP_REMOVED lines=17> */
[----:B------:R-:W-:Y:S01]  /*53a0*/  SEL R52, R108, R114, !P0 ;  /* 0x000000726c347207 */ /* 0x000fe20004000000 */
[----:B------:R-:W-:Y:S01]  /*53b0*/  BSSY B2, `(.L_x_1436) ;  /* 0x0000071000027945 */ /* 0x000fe20003800000 */
[----:B------:R-:W-:-:S02]  /*53c0*/  ISETP.GE.AND P4, PT, R136, R107, PT ;  /* 0x0000006b8800720c */ /* 0x000fc40003f86270 */
[----:B------:R-:W-:-:S04]  /*53d0*/  SHF.R.S32.HI R53, RZ, 0x1f, R52 ;  /* 0x0000001fff357819 */ /* 0x000fc80000011434 */
[----:B------:R-:W-:-:S04]  /*53e0*/  LEA.HI R53, R53, R52, RZ, 0x4 ;  /* 0x0000003435357211 */ /* 0x000fc800078f20ff */
[----:B------:R-:W-:-:S04]  /*53f0*/  SHF.R.S32.HI R53, RZ, 0x4, R53 ;  /* 0x00000004ff357819 */ /* 0x000fc80000011435 */
[----:B------:R-:W-:-:S04]  /*5400*/  LEA.HI.SX32 R115, R76, R53, 0x1d ;  /* 0x000000354c737211 */ /* 0x000fc800078feaff */
[----:B------:R-:W-:-:S04]  /*5410*/  SHF.R.S32.HI R52, RZ, 0x1f, R115 ;  /* 0x0000001fff347819 */ /* 0x000fc80000011473 */
[----:B------:R-:W-:Y:S01]  /*5420*/  LEA.HI R52, R52, R115, RZ, 0x2 ;  /* 0x0000007334347211 */ /* 0x000fe200078f10ff */
[----:B------:R-:W-:-:S04]  /*5430*/  IMAD.SHL.U32 R115, R115, 0x8, RZ ;  /* 0x0000000873737824 */ /* 0x000fc800078e00ff */
[----:B------:R-:W-:-:S05]  /*5440*/  IMAD.SHL.U32 R52, R52, 0x400, RZ ;  /* 0x0000040034347824 */ /* 0x000fca00078e00ff */
[----:B------:R-:W-:Y:S02]  /*5450*/  LOP3.LUT R52, R52, 0x7ffff000, RZ, 0xc0, !PT ;  /* 0x7ffff00034347812 */ /* 0x000fe400078ec0ff */
[----:B--2---:R-:W-:-:S04]  /*5460*/  LOP3.LUT R53, R58, 0x18, R115, 0xf8, !PT ;  /* 0x000000183a357812 */ /* 0x004fc800078ef873 */
[----:B---3--:R-:W-:-:S04]  /*5470*/  LOP3.LUT R53, R53, R55, RZ, 0x3c, !PT ;  /* 0x0000003735357212 */ /* 0x008fc800078e3cff */
[----:B----4-:R-:W-:-:S05]  /*5480*/  IADD3 R52, R53, R52, R54 ;  /* 0x0000003435347210 */ /* 0x010fca0007ffe036 */
        /* <DEDUP_REMOVED lines=9> */
[----:B------:R-:W-:Y:S02]  /*5520*/  PRMT R36, R117, 0x5432, R36 ;  /* 0x0000543275247816 */ /* 0x000fe40000000024 */
[----:B------:R-:W-:Y:S02]  /*5530*/  SHF.R.U32.HI R117, RZ, 0x10, R49 ;  /* 0x00000010ff757819 */ /* 0x000fe40000011631 */
[--C-:B------:R-:W-:Y:S02]  /*5540*/  SHF.R.U64 R37, R38, 0x10, R39.reuse ;  /* 0x0000001026257819 */ /* 0x100fe40000001227 */
[----:B------:R-:W-:-:S02]  /*5550*/  SHF.R.U32.HI R38, RZ, 0x10, R39 ;  /* 0x00000010ff267819 */ /* 0x000fc40000011627 */
[----:B------:R-:W-:Y:S02]  /*5560*/  SHF.R.U64 R39, R48, 0x10, R49 ;  /* 0x0000001030277819 */ /* 0x000fe40000001231 */
[--C-:B------:R-:W-:Y:S02]  /*5570*/  SHF.R.U64 R48, R50, 0x10, R51.reuse ;  /* 0x0000001032307819 */ /* 0x100fe40000001233 */
[----:B------:R-:W-:Y:S02]  /*5580*/  SHF.R.U32.HI R49, RZ, 0x10, R51 ;  /* 0x00000010ff317819 */ /* 0x000fe40000011633 */
[----:B------:R-:W-:Y:S02]  /*5590*/  PRMT R117, R129, 0x5410, R117 ;  /* 0x0000541081757816 */ /* 0x000fe40000000075 */
[----:B------:R-:W-:Y:S02]  /*55a0*/  PRMT R116, R119, 0x5432, R116 ;  /* 0x0000543277747816 */ /* 0x000fe40000000074 */
[----:B------:R-:W-:-:S02]  /*55b0*/  PRMT R39, R120, 0x5410, R39 ;  /* 0x0000541078277816 */ /* 0x000fc40000000027 */
[----:B------:R-:W-:Y:S01]  /*55c0*/  PRMT R48, R120, 0x5432, R48 ;  /* 0x0000543278307816 */ /* 0x000fe20000000030 */
[----:B-1----:R-:W-:Y:S01]  /*55d0*/  IMAD.U32 R120, R57, 0x10000, RZ ;  /* 0x0001000039787824 */ /* 0x002fe200078e00ff */
[----:B------:R-:W-:Y:S01]  /*55e0*/  PRMT R49, R119, 0x5410, R49 ;  /* 0x0000541077317816 */ /* 0x000fe20000000031 */
[----:B------:R-:W-:Y:S01]  /*55f0*/  IMAD.U32 R119, R117, 0x10000, RZ ;  /* 0x0001000075777824 */ /* 0x000fe200078e00ff */
[----:B------:R-:W-:Y:S01]  /*5600*/  PRMT R37, R118, 0x5410, R37 ;  /* 0x0000541076257816 */ /* 0x000fe20000000025 */
[----:B------:R-:W-:Y:S01]  /*5610*/  IMAD.U32 R51, R116, 0x10000, RZ ;  /* 0x0001000074337824 */ /* 0x000fe200078e00ff */
[----:B------:R-:W-:Y:S01]  /*5620*/  PRMT R38, R118, 0x5432, R38 ;  /* 0x0000543276267816 */ /* 0x000fe20000000026 */
[----:B--2---:R-:W-:Y:S02]  /*5630*/  IMAD.U32 R118, R53, 0x10000, RZ ;  /* 0x0001000035767824 */ /* 0x004fe400078e00ff */
[----:B------:R-:W-:Y:S01]  /*5640*/  FMUL.FTZ R50, R120, R119 ;  /* 0x0000007778327220 */ /* 0x000fe20000410000 */
[----:B------:R-:W-:-:S02]  /*5650*/  LOP3.LUT R117, R117, 0xffff0000, RZ, 0xc0, !PT ;  /* 0xffff000075757812 */ /* 0x000fc400078ec0ff */
        /* <DEDUP_REMOVED lines=27> */
[CC--:B------:R-:W-:Y:S02]  /*5810*/  FMUL.FTZ R55, R59.reuse, R49.reuse ;  /* 0x000000313b377220 */ /* 0x0c0fe40000410000 */
        /* <DEDUP_REMOVED lines=42> */
.L_x_1437:
[----:B------:R-:W-:Y:S05]  /*5ac0*/  BSYNC B2 ;  /* 0x0000000000027941 */ /* 0x000fea0003800000 */
.L_x_1436:
        /* <DEDUP_REMOVED lines=12> */
.L_x_1435:
[----:B------:R-:W-:Y:S05]  /*5b90*/  BSYNC B1 ;  /* 0x0000000000017941 */ /* 0x000fea0003800000 */
.L_x_1434:
[----:B------:R-:W-:Y:S01]  /*5ba0*/  ISETP.NE.AND P4, PT, R9, RZ, PT ;  /* 0x000000ff0900720c */ /* 0x000fe20003f85270 */
[----:B------:R-:W-:-:S12]  /*5bb0*/  BSSY B1, `(.L_x_1438) ;  /* 0x0000084000017945 */ /* 0x000fd80003800000 */
[----:B------:R-:W-:Y:S05]  /*5bc0*/  @!P4 BRA `(.L_x_1439) ;  /* 0x000000080008c947 */ /* 0x000fea0003800000 */
[----:B------:R-:W3:Y:S04]  /*5bd0*/  LDL R48, [R1+0x8] ;  /* 0x0000080001307983 */ /* 0x000ee80000100800 */
[----:B--2---:R-:W2:Y:S04]  /*5be0*/  LDL R39, [R1+0x10] ;  /* 0x0000100001277983 */ /* 0x004ea80000100800 */
        /* <DEDUP_REMOVED lines=13> */
[----:B---3--:R-:W-:-:S04]  /*5cc0*/  LOP3.LUT R37, R48, 0x18, R52, 0xf8, !PT ;  /* 0x0000001830257812 */ /* 0x008fc800078ef834 */
[----:B--2---:R-:W-:-:S04]  /*5cd0*/  LOP3.LUT R37, R37, R39, RZ, 0x3c, !PT ;  /* 0x0000002725257212 */ /* 0x004fc800078e3cff */
        /* <DEDUP_REMOVED lines=100> */
.L_x_1441:
[----:B------:R-:W-:Y:S05]  /*6320*/  BSYNC B2 ;  /* 0x0000000000027941 */ /* 0x000fea0003800000 */
.L_x_1440:
        /* <DEDUP_REMOVED lines=12> */
.L_x_1439:
[----:B------:R-:W-:Y:S05]  /*63f0*/  BSYNC B1 ;  /* 0x0000000000017941 */ /* 0x000fea0003800000 */
.L_x_1438:
[----:B------:R-:W-:-:S13]  /*6400*/  ISETP.NE.AND P4, PT, R10, RZ, PT ;  /* 0x000000ff0a00720c */ /* 0x000fda0003f85270 */
[----:B------:R-:W-:Y:S05]  /*6410*/  @!P4 BRA `(.L_x_1406) ;  /* 0x000000080098c947 */ /* 0x000fea0003800000 */
[----:B--23--:R-:W2:Y:S04]  /*6420*/  LDL R36, [R1+0x8] ;  /* 0x0000080001247983 */ /* 0x00cea80000100800 */
[----:B------:R-:W3:Y:S04]  /*6430*/  LDL R35, [R1+0x10] ;  /* 0x0000100001237983 */ /* 0x000ee80000100800 */
[----:B------:R-:W4:Y:S01]  /*6440*/  LDL R34, [R1+0x14] ;  /* 0x0000140001227983 */ /* 0x000f220000100800 */
[----:B------:R-:W-:Y:S01]  /*6450*/  IADD3 R32, P4, P5, R20, R88, R79 ;  /* 0x0000005814207210 */ /* 0x000fe20007d9e04f */
[----:B------:R-:W-:Y:S01]  /*6460*/  BSSY B1, `(.L_x_1442) ;  /* 0x0000077000017945 */ /* 0x000fe20003800000 */
[----:B------:R-:W-:-:S02]  /*6470*/  LOP3.LUT P6, RZ, R23, 0x1, RZ, 0xc0, !PT ;  /* 0x0000000117ff7812 */ /* 0x000fc400078cc0ff */
[----:B------:R-:W-:Y:S02]  /*6480*/  IADD3.X R33, R3, R110, R100, P4, P5 ;  /* 0x0000006e03217210 */ /* 0x000fe400027ea464 */
[----:B------:R-:W-:Y:S02]  /*6490*/  LEA R44, P4, R32, R86, 0x1 ;  /* 0x00000056202c7211 */ /* 0x000fe400078808ff */
[----:B------:R-:W-:Y:S02]  /*64a0*/  SEL R114, R108, R114, !P6 ;  /* 0x000000726c727207 */ /* 0x000fe40007000000 */
[----:B------:R-:W-:Y:S02]  /*64b0*/  LEA.HI.X R45, R32, R87, R33, 0x1, P4 ;  /* 0x00000057202d7211 */ /* 0x000fe400020f0c21 */
[----:B------:R-:W-:Y:S02]  /*64c0*/  SHF.R.S32.HI R33, RZ, 0x1f, R114 ;  /* 0x0000001fff217819 */ /* 0x000fe40000011472 */
[----:B------:R-:W-:-:S02]  /*64d0*/  ISETP.GE.AND P4, PT, R4, R107, PT ;  /* 0x0000006b0400720c */ /* 0x000fc40003f86270 */
[----:B------:R-:W-:-:S04]  /*64e0*/  LEA.HI R33, R33, R114, RZ, 0x4 ;  /* 0x0000007221217211 */ /* 0x000fc800078f20ff */
[----:B------:R-:W-:-:S04]  /*64f0*/  SHF.R.S32.HI R33, RZ, 0x4, R33 ;  /* 0x00000004ff217819 */ /* 0x000fc80000011421 */
[----:B------:R-:W-:-:S04]  /*6500*/  LEA.HI.SX32 R33, R74, R33, 0x1d ;  /* 0x000000214a217211 */ /* 0x000fc800078feaff */
[----:B------:R-:W-:Y:S01]  /*6510*/  SHF.R.S32.HI R32, RZ, 0x1f, R33 ;  /* 0x0000001fff207819 */ /* 0x000fe20000011421 */
[----:B------:R-:W-:-:S03]  /*6520*/  IMAD.SHL.U32 R46, R33, 0x8, RZ ;  /* 0x00000008212e7824 */ /* 0x000fc600078e00ff */
[----:B------:R-:W-:-:S05]  /*6530*/  LEA.HI R33, R32, R33, RZ, 0x2 ;  /* 0x0000002120217211 */ /* 0x000fca00078f10ff */
[----:B------:R-:W-:-:S05]  /*6540*/  IMAD.SHL.U32 R33, R33, 0x400, RZ ;  /* 0x0000040021217824 */ /* 0x000fca00078e00ff */
[----:B------:R-:W-:Y:S02]  /*6550*/  LOP3.LUT R33, R33, 0x7ffff000, RZ, 0xc0, !PT ;  /* 0x7ffff00021217812 */ /* 0x000fe400078ec0ff */
[----:B--2---:R-:W-:-:S04]  /*6560*/  LOP3.LUT R32, R36, 0x18, R46, 0xf8, !PT ;  /* 0x0000001824207812 */ /* 0x004fc800078ef82e */
[----:B---3--:R-:W-:-:S04]  /*6570*/  LOP3.LUT R32, R32, R35, RZ, 0x3c, !PT ;  /* 0x0000002320207212 */ /* 0x008fc800078e3cff */
[----:B----4-:R-:W-:Y:S01]  /*6580*/  IADD3 R32, R32, R33, R34 ;  /* 0x0000002120207210 */ /* 0x010fe20007ffe022 */
[----:B------:R-:W-:-:S04]  /*6590*/  IMAD R33, R17, 0x3000, R103 ;  /* 0x0000300011217824 */ /* 0x000fc800078e0267 */
[----:B------:R-:W-:Y:S02]  /*65a0*/  IMAD R35, R17, 0x3000, R32 ;  /* 0x0000300011237824 */ /* 0x000fe400078e0220 */
[--C-:B------:R-:W-:Y:S02]  /*65b0*/  IMAD R33, R33, 0x2, R2.reuse ;  /* 0x0000000221217824 */ /* 0x100fe400078e0202 */
[----:B------:R-:W-:-:S04]  /*65c0*/  IMAD R36, R35, 0x2, R2 ;  /* 0x0000000223247824 */ /* 0x000fc800078e0202 */
[----:B------:R-:W1:Y:S04]  /*65d0*/  LDS.128 R32, [R33+0x15400] ;  /* 0x0154000021207984 */ /* 0x000e680000000c00 */
[----:B------:R-:W2:Y:S01]  /*65e0*/  LDS.128 R36, [R36+0x15400] ;  /* 0x0154000024247984 */ /* 0x000ea20000000c00 */
[----:B------:R-:W-:Y:S05]  /*65f0*/  @P4 BRA `(.L_x_1443) ;  /* 0x0000000400744947 */ /* 0x000fea0003800000 */
[----:B------:R-:W-:Y:S01]  /*6600*/  SHF.R.U64 R28, R28, 0x10, R29 ;  /* 0x000000101c1c7819 */ /* 0x000fe2000000121d */
[----:B--2---:R-:W-:Y:S01]  /*6610*/  IMAD.U32 R49, R37, 0x10000, RZ ;  /* 0x0001000025317824 */ /* 0x004fe200078e00ff */
[----:B------:R-:W-:Y:S02]  /*6620*/  SHF.R.U32.HI R47, RZ, 0x10, R41 ;  /* 0x00000010ff2f7819 */ /* 0x000fe40000011629 */
[----:B------:R-:W-:Y:S02]  /*6630*/  SHF.R.U32.HI R29, RZ, 0x10, R29 ;  /* 0x00000010ff1d7819 */ /* 0x000fe4000001161d */
[----:B------:R-:W-:Y:S02]  /*6640*/  PRMT R47, R124, 0x5432, R47 ;  /* 0x000054327c2f7816 */ /* 0x000fe4000000002f */
[----:B------:R-:W-:Y:S02]  /*6650*/  PRMT R29, R122, 0x5432, R29 ;  /* 0x000054327a1d7816 */ /* 0x000fe4000000001d */
[----:B------:R-:W-:Y:S01]  /*6660*/  SHF.R.U64 R41, R40, 0x10, R41 ;  /* 0x0000001028297819 */ /* 0x000fe20000001229 */
[----:B------:R-:W-:Y:S01]  /*6670*/  IMAD.U32 R48, R47, 0x10000, RZ ;  /* 0x000100002f307824 */ /* 0x000fe200078e00ff */
[--C-:B------:R-:W-:Y:S01]  /*6680*/  SHF.R.U64 R40, R42, 0x10, R43.reuse ;  /* 0x000000102a287819 */ /* 0x100fe2000000122b */
[----:B------:R-:W-:Y:S01]  /*6690*/  IMAD.U32 R50, R29, 0x10000, RZ ;  /* 0x000100001d327824 */ /* 0x000fe200078e00ff */
[----:B------:R-:W-:Y:S01]  /*66a0*/  SHF.R.U32.HI R42, RZ, 0x10, R43 ;  /* 0x00000010ff2a7819 */ /* 0x000fe2000001162b */
[----:B------:R-:W-:Y:S01]  /*66b0*/  FMUL.FTZ R51, R49, R48 ;  /* 0x0000003031337220 */ /* 0x000fe20000410000 */
[----:B-1----:R-:W-:-:S02]  /*66c0*/  IMAD.U32 R43, R33, 0x10000, RZ ;  /* 0x00010000212b7824 */ /* 0x002fc400078e00ff */
[-C--:B------:R-:W-:Y:S01]  /*66d0*/  FMUL.FTZ R49, R49, R50.reuse ;  /* 0x0000003231317220 */ /* 0x080fe20000410000 */
[----:B------:R-:W-:Y:S01]  /*66e0*/  LOP3.LUT R47, R47, 0xffff0000, RZ, 0xc0, !PT ;  /* 0xffff00002f2f7812 */ /* 0x000fe200078ec0ff */
[C---:B------:R-:W-:Y:S02]  /*66f0*/  FFMA.FTZ R51, R43.reuse, R50, -R51 ;  /* 0x000000322b337223 */ /* 0x040fe40000010833 */
[----:B------:R-:W-:Y:S01]  /*6700*/  FFMA.FTZ R49, R43, R48, R49 ;  /* 0x000000302b317223 */ /* 0x000fe20000010031 */
[----:B------:R-:W-:Y:S01]  /*6710*/  LOP3.LUT R43, R37, 0xffff0000, RZ, 0xc0, !PT ;  /* 0xffff0000252b7812 */ /* 0x000fe200078ec0ff */
[----:B------:R-:W-:Y:S01]  /*6720*/  IMAD.U32 R48, R39, 0x10000, RZ ;  /* 0x0001000027307824 */ /* 0x000fe200078e00ff */
[----:B------:R-:W-:Y:S02]  /*6730*/  LOP3.LUT R29, R29, 0xffff0000, RZ, 0xc0, !PT ;  /* 0xffff00001d1d7812 */ /* 0x000fe400078ec0ff */
[----:B------:R-:W-:Y:S01]  /*6740*/  LOP3.LUT R33, R33, 0xffff0000, RZ, 0xc0, !PT ;  /* 0xffff000021217812 */ /* 0x000fe200078ec0ff */
[C---:B------:R-:W-:Y:S01]  /*6750*/  FMUL.FTZ R37, R43.reuse, R47 ;  /* 0x0000002f2b257220 */ /* 0x040fe20000410000 */
[--C-:B------:R-:W-:Y:S01]  /*6760*/  SHF.R.U64 R30, R30, 0x10, R31.reuse ;  /* 0x000000101e1e7819 */ /* 0x100fe2000000121f */
[-C--:B------:R-:W-:Y:S01]  /*6770*/  FMUL.FTZ R43, R43, R29.reuse ;  /* 0x0000001d2b2b7220 */ /* 0x080fe20000410000 */
[----:B------:R-:W-:Y:S01]  /*6780*/  SHF.R.U32.HI R31, RZ, 0x10, R31 ;  /* 0x00000010ff1f7819 */ /* 0x000fe2000001161f */
[C---:B------:R-:W-:Y:S01]  /*6790*/  FFMA.FTZ R37, R33.reuse, R29, -R37 ;  /* 0x0000001d21257223 */ /* 0x040fe20000010825 */
[----:B------:R-:W-:Y:S01]  /*67a0*/  PRMT R41, R124, 0x5410, R41 ;  /* 0x000054107c297816 */ /* 0x000fe20000000029 */
[----:B------:R-:W-:Y:S01]  /*67b0*/  FFMA.FTZ R43, R33, R47, R43 ;  /* 0x0000002f212b7223 */ /* 0x000fe2000001002b */
[----:B------:R-:W-:Y:S01]  /*67c0*/  PRMT R47, R123, 0x5432, R42 ;  /* 0x000054327b2f7816 */ /* 0x000fe2000000002a */
[----:B------:R-:W-:Y:S01]  /*67d0*/  IMAD.U32 R33, R35, 0x10000, RZ ;  /* 0x0001000023217824 */ /* 0x000fe200078e00ff */
[----:B------:R-:W-:-:S02]  /*67e0*/  PRMT R31, R121, 0x5432, R31 ;  /* 0x00005432791f7816 */ /* 0x000fc4000000001f */
[----:B------:R-:W-:Y:S01]  /*67f0*/  PRMT R28, R122, 0x5410, R28 ;  /* 0x000054107a1c7816 */ /* 0x000fe2000000001c */
[C---:B------:R-:W-:Y:S01]  /*6800*/  IMAD.U32 R29, R47.reuse, 0x10000, RZ ;  /* 0x000100002f1d7824 */ /* 0x040fe200078e00ff */
[----:B------:R-:W-:Y:S01]  /*6810*/  LOP3.LUT R47, R47, 0xffff0000, RZ, 0xc0, !PT ;  /* 0xffff00002f2f7812 */ /* 0x000fe200078ec0ff */
[C---:B------:R-:W-:Y:S01]  /*6820*/  IMAD.U32 R42, R31.reuse, 0x10000, RZ ;  /* 0x000100001f2a7824 */ /* 0x040fe200078e00ff */
[----:B------:R-:W-:Y:S01]  /*6830*/  LOP3.LUT R31, R31, 0xffff0000, RZ, 0xc0, !PT ;  /* 0xffff00001f1f7812 */ /* 0x000fe200078ec0ff */
[C---:B------:R-:W-:Y:S01]  /*6840*/  FMUL.FTZ R50, R48.reuse, R29 ;  /* 0x0000001d30327220 */ /* 0x040fe20000410000 */
[----:B------:R-:W-:Y:S01]  /*6850*/  PRMT R123, R123, 0x5410, R40 ;  /* 0x000054107b7b7816 */ /* 0x000fe20000000028 */
[-C--:B------:R-:W-:Y:S01]  /*6860*/  FMUL.FTZ R48, R48, R42.reuse ;  /* 0x0000002a30307220 */ /* 0x080fe20000410000 */
[----:B------:R-:W-:Y:S01]  /*6870*/  PRMT R121, R121, 0x5410, R30 ;  /* 0x0000541079797816 */ /* 0x000fe2000000001e */
[----:B------:R-:W-:Y:S01]  /*6880*/  FFMA.FTZ R42, R33, R42, -R50 ;  /* 0x0000002a212a7223 */ /* 0x000fe20000010832 */
[----:B------:R-:W-:-:S02]  /*6890*/  IMAD.U32 R30, R38, 0x10000, RZ ;  /* 0x00010000261e7824 */ /* 0x000fc400078e00ff */
[----:B------:R-:W-:Y:S01]  /*68a0*/  FFMA.FTZ R33, R33, R29, R48 ;  /* 0x0000001d21217223 */ /* 0x000fe20000010030 */
[----:B------:R-:W-:Y:S02]  /*68b0*/  LOP3.LUT R48, R39, 0xffff0000, RZ, 0xc0, !PT ;  /* 0xffff000027307812 */ /* 0x000fe400078ec0ff */
[----:B------:R-:W-:Y:S02]  /*68c0*/  LOP3.LUT R29, R35, 0xffff0000, RZ, 0xc0, !PT ;  /* 0xffff0000231d7812 */ /* 0x000fe400078ec0ff */
[----:B------:R-:W-:Y:S01]  /*68d0*/  LOP3.LUT R38, R38, 0xffff0000, RZ, 0xc0, !PT ;  /* 0xffff000026267812 */ /* 0x000fe200078ec0ff */
[C---:B------:R-:W-:Y:S01]  /*68e0*/  FMUL.FTZ R39, R48.reuse, R47 ;  /* 0x0000002f30277220 */ /* 0x040fe20000410000 */
[----:B------:R-:W-:Y:S01]  /*68f0*/  FMUL.FTZ R35, R48, R31 ;  /* 0x0000001f30237220 */ /* 0x000fe20000410000 */
[----:B------:R-:W-:Y:S01]  /*6900*/  IMAD.U32 R48, R28, 0x10000, RZ ;  /* 0x000100001c307824 */ /* 0x000fe200078e00ff */
[----:B------:R-:W-:Y:S01]  /*6910*/  F2FP.BF16.F32.PACK_AB R37, R37, R51 ;  /* 0x000000332525723e */ /* 0x000fe200000010ff */
[C---:B------:R-:W-:Y:S01]  /*6920*/  FFMA.FTZ R31, R29.reuse, R31, -R39 ;  /* 0x0000001f1d1f7223 */ /* 0x040fe20000010827 */
[----:B------:R-:W-:Y:S01]  /*6930*/  FFMA.FTZ R29, R29, R47, R35 ;  /* 0x0000002f1d1d7223 */ /* 0x000fe20000010023 */
[C---:B------:R-:W-:Y:S01]  /*6940*/  IMAD.U32 R47, R36.reuse, 0x10000, RZ ;  /* 0x00010000242f7824 */ /* 0x040fe200078e00ff */
[----:B------:R-:W-:Y:S01]  /*6950*/  LOP3.LUT R36, R36, 0xffff0000, RZ, 0xc0, !PT ;  /* 0xffff000024247812 */ /* 0x000fe200078ec0ff */
[C---:B------:R-:W-:Y:S01]  /*6960*/  IMAD.U32 R39, R41.reuse, 0x10000, RZ ;  /* 0x0001000029277824 */ /* 0x040fe200078e00ff */
[----:B------:R-:W-:Y:S01]  /*6970*/  LOP3.LUT R41, R41, 0xffff0000, RZ, 0xc0, !PT ;  /* 0xffff000029297812 */ /* 0x000fe200078ec0ff */
[C---:B------:R-:W-:Y:S01]  /*6980*/  IMAD.U32 R35, R32.reuse, 0x10000, RZ ;  /* 0x0001000020237824 */ /* 0x040fe200078e00ff */
[----:B------:R-:W-:Y:S01]  /*6990*/  LOP3.LUT R32, R32, 0xffff0000, RZ, 0xc0, !PT ;  /* 0xffff000020207812 */ /* 0x000fe200078ec0ff */
[C---:B------:R-:W-:Y:S01]  /*69a0*/  FMUL.FTZ R50, R47.reuse, R39 ;  /* 0x000000272f327220 */ /* 0x040fe20000410000 */
[----:B------:R-:W-:Y:S01]  /*69b0*/  FMUL.FTZ R47, R47, R48 ;  /* 0x000000302f2f7220 */ /* 0x000fe20000410000 */
[----:B------:R-:W-:-:S02]  /*69c0*/  F2FP.BF16.F32.PACK_AB R31, R31, R42 ;  /* 0x0000002a1f1f723e */ /* 0x000fc400000010ff */
[C---:B------:R-:W-:Y:S01]  /*69d0*/  FFMA.FTZ R50, R35.reuse, R48, -R50 ;  /* 0x0000003023327223 */ /* 0x040fe20000010832 */
[----:B------:R-:W-:Y:S01]  /*69e0*/  FFMA.FTZ R47, R35, R39, R47 ;  /* 0x00000027232f7223 */ /* 0x000fe2000001002f */
[----:B------:R-:W-:Y:S01]  /*69f0*/  LOP3.LUT R35, R28, 0xffff0000, RZ, 0xc0, !PT ;  /* 0xffff00001c237812 */ /* 0x000fe200078ec0ff */
[----:B------:R-:W-:Y:S01]  /*6a00*/  FMUL.FTZ R39, R36, R41 ;  /* 0x0000002924277220 */ /* 0x000fe20000410000 */
[C---:B------:R-:W-:Y:S01]  /*6a10*/  IMAD.U32 R28, R34.reuse, 0x10000, RZ ;  /* 0x00010000221c7824 */ /* 0x040fe200078e00ff */
[----:B------:R-:W-:Y:S02]  /*6a20*/  LOP3.LUT R34, R34, 0xffff0000, RZ, 0xc0, !PT ;  /* 0xffff000022227812 */ /* 0x000fe400078ec0ff */
[-C--:B------:R-:W-:Y:S01]  /*6a30*/  FMUL.FTZ R36, R36, R35.reuse ;  /* 0x0000002324247220 */ /* 0x080fe20000410000 */
[C---:B------:R-:W-:Y:S01]  /*6a40*/  FFMA.FTZ R39, R32.reuse, R35, -R39 ;  /* 0x0000002320277223 */ /* 0x040fe20000010827 */
[C---:B------:R-:W-:Y:S01]  /*6a50*/  IMAD.U32 R35, R123.reuse, 0x10000, RZ ;  /* 0x000100007b237824 */ /* 0x040fe200078e00ff */
[----:B------:R-:W-:Y:S01]  /*6a60*/  LOP3.LUT R123, R123, 0xffff0000, RZ, 0xc0, !PT ;  /* 0xffff00007b7b7812 */ /* 0x000fe200078ec0ff */
[----:B------:R-:W-:Y:S01]  /*6a70*/  FFMA.FTZ R36, R32, R41, R36 ;  /* 0x0000002920247223 */ /* 0x000fe20000010024 */
[----:B------:R-:W-:-:S02]  /*6a80*/  IMAD.U32 R41, R121, 0x10000, RZ ;  /* 0x0001000079297824 */ /* 0x000fc400078e00ff */
[C---:B------:R-:W-:Y:S01]  /*6a90*/  FMUL.FTZ R53, R30.reuse, R35 ;  /* 0x000000231e357220 */ /* 0x040fe20000410000 */
[----:B------:R-:W-:Y:S01]  /*6aa0*/  F2FP.BF16.F32.PACK_AB R43, R43, R49 ;  /* 0x000000312b2b723e */ /* 0x000fe200000010ff */
[-C--:B------:R-:W-:Y:S02]  /*6ab0*/  FMUL.FTZ R30, R30, R41.reuse ;  /* 0x000000291e1e7220 */ /* 0x080fe40000410000 */
[----:B------:R-:W-:Y:S01]  /*6ac0*/  FFMA.FTZ R32, R28, R41, -R53 ;  /* 0x000000291c207223 */ /* 0x000fe20000010835 */
[----:B------:R-:W-:Y:S01]  /*6ad0*/  FMUL.FTZ R41, R38, R123 ;  /* 0x0000007b26297220 */ /* 0x000fe20000410000 */
[----:B------:R-:W-:Y:S01]  /*6ae0*/  F2FP.BF16.F32.PACK_AB R29, R29, R33 ;  /* 0x000000211d1d723e */ /* 0x000fe200000010ff */
[----:B------:R-:W-:Y:S01]  /*6af0*/  FFMA.FTZ R30, R28, R35, R30 ;  /* 0x000000231c1e7223 */ /* 0x000fe2000001001e */
[----:B------:R-:W-:Y:S01]  /*6b00*/  LOP3.LUT R35, R121, 0xffff0000, RZ, 0xc0, !PT ;  /* 0xffff000079237812 */ /* 0x000fe200078ec0ff */
[----:B------:R-:W-:Y:S01]  /*6b10*/  IMAD.MOV.U32 R33, RZ, RZ, R37 ;  /* 0x000000ffff217224 */ /* 0x000fe200078e0025 */
[----:B------:R-:W-:Y:S01]  /*6b20*/  F2FP.BF16.F32.PACK_AB R50, R39, R50 ;  /* 0x000000322732723e */ /* 0x000fe200000010ff */
[----:B------:R-:W-:Y:S01]  /*6b30*/  IMAD.MOV.U32 R37, RZ, RZ, R43 ;  /* 0x000000ffff257224 */ /* 0x000fe200078e002b */
[----:B------:R-:W-:Y:S01]  /*6b40*/  F2FP.BF16.F32.PACK_AB R36, R36, R47 ;  /* 0x0000002f2424723e */ /* 0x000fe200000010ff */
[-C--:B------:R-:W-:Y:S01]  /*6b50*/  FMUL.FTZ R38, R38, R35.reuse ;  /* 0x0000002326267220 */ /* 0x080fe20000410000 */
[----:B------:R-:W-:Y:S01]  /*6b60*/  FFMA.FTZ R35, R34, R35, -R41 ;  /* 0x0000002322237223 */ /* 0x000fe20000010829 */
[----:B------:R-:W-:-:S02]  /*6b70*/  IMAD.MOV.U32 R39, RZ, RZ, R29 ;  /* 0x000000ffff277224 */ /* 0x000fc400078e001d */
[----:B------:R-:W-:Y:S02]  /*6b80*/  FFMA.FTZ R123, R34, R123, R38 ;  /* 0x0000007b227b7223 */ /* 0x000fe40000010026 */
[----:B------:R-:W-:Y:S01]  /*6b90*/  F2FP.BF16.F32.PACK_AB R34, R35, R32 ;  /* 0x000000202322723e */ /* 0x000fe200000010ff */
[----:B------:R-:W-:Y:S02]  /*6ba0*/  IMAD.MOV.U32 R32, RZ, RZ, R50 ;  /* 0x000000ffff207224 */ /* 0x000fe400078e0032 */
[----:B------:R-:W-:Y:S01]  /*6bb0*/  F2FP.BF16.F32.PACK_AB R38, R123, R30 ;  /* 0x0000001e7b26723e */ /* 0x000fe200000010ff */
[----:B------:R-:W-:-:S07]  /*6bc0*/  IMAD.MOV.U32 R35, RZ, RZ, R31 ;  /* 0x000000ffff237224 */ /* 0x000fce00078e001f */
.L_x_1443:
[----:B------:R-:W-:Y:S05]  /*6bd0*/  BSYNC B1 ;  /* 0x0000000000017941 */ /* 0x000fea0003800000 */
.L_x_1442:
        /* <DEDUP_REMOVED lines=10> */
.L_x_1399:
[----:B------:R-:W-:-:S06]  /*6c80*/  UISETP.NE.AND UP0, UPT, UR37, 0x3, UPT ;  /* 0x000000032500788c */ /* 0x000fcc000bf05270 */
[----:B------:R-:W-:-:S13]  /*6c90*/  PLOP3.LUT P3, PT, PT, PT, UP0, 0x80, 0x0 ;  /* 0x000000000000781c */ /* 0x000fda0003f6f008 */
[----:B------:R-:W-:Y:S05]  /*6ca0*/  @!P3 BRA `(.L_x_1444) ;  /* 0x000000000004b947 */ /* 0x000fea0003800000 */
[----:B------:R-:W-:Y:S01]  /*6cb0*/  BPT.TRAP 0x1 ;  /* 0x000000040000795c */ /* 0x000fe20000300000 */
.L_x_1444:
[----:B------:R-:W-:Y:S01]  /*6cc0*/  IMAD R14, R17, 0x8, R2 ;  /* 0x00000008110e7824 */ /* 0x000fe200078e0202 */
[----:B------:R-:W-:Y:S01]  /*6cd0*/  SHF.L.U32 R85, R154, 0x1f, RZ ;  /* 0x0000001f9a557819 */ /* 0x000fe200000006ff */
[----:B------:R-:W-:Y:S01]  /*6ce0*/  IMAD R84, R25, -0x80, R24 ;  /* 0xffffff8019547824 */ /* 0x000fe200078e0218 */
[----:B------:R-:W-:Y:S02]  /*6cf0*/  BSSY B1, `(.L_x_1445) ;  /* 0x0000004000017945 */ /* 0x000fe40003800000 */
[----:B------:R-:W0:Y:S02]  /*6d00*/  SYNCS.PHASECHK.TRANS64.TRYWAIT P4, [R14+URZ+0x2d890], R85 ;  /* 0x02d890550e0075a7 */ /* 0x000e24000808017f */
[----:B------:R-:W-:Y:S01]  /*6d10*/  VIMNMX R84, R84, 0x80, PT ;  /* 0x0000008054547848 */ /* 0x000fe20003fe0100 */
[----:B0-----:R-:W-:Y:S06]  /*6d20*/  @!P4 BRA `(.L_x_1446) ;  /* 0x000002000070c947 */ /* 0x001fec0003800000 */
.L_x_1782:
[----:B------:R-:W-:Y:S05]  /*6d30*/  BSYNC B1 ;  /* 0x0000000000017941 */ /* 0x000fea0003800000 */
.L_x_1445:
        /* <DEDUP_REMOVED lines=20> */
.L_x_1406:
[----:B------:R-:W-:Y:S05]  /*6e80*/  BSYNC B0 ;  /* 0x0000000000007941 */ /* 0x000fea0003800000 */
.L_x_1398:
        /* <DEDUP_REMOVED lines=17> */
.L_x_1448:
[----:B------:R-:W-:Y:S05]  /*6fa0*/  BSYNC B0 ;  /* 0x0000000000007941 */ /* 0x000fea0003800000 */
.L_x_1447:
[----:B------:R-:W2:Y:S01]  /*6fb0*/  SYNCS.PHASECHK.TRANS64.TRYWAIT P3, [R14+URZ+0x2d8b0], R85 ;  /* 0x02d8b0550e0075a7 */ /* 0x000ea2000806017f */
[----:B------:R-:W-:Y:S04]  /*6fc0*/  BSSY B0, `(.L_x_1449) ;  /* 0x0000002000007945 */ /* 0x000fe80003800000 */
[----:B--2---:R-:W-:Y:S05]  /*6fd0*/  @!P3 BRA `(.L_x_1450) ;  /* 0x000001fc00d8b947 */ /* 0x004fea0003800000 */
.L_x_1783:
[----:B------:R-:W-:Y:S05]  /*6fe0*/  BSYNC B0 ;  /* 0x0000000000007941 */ /* 0x000fea0003800000 */
.L_x_1449:
        /* <DEDUP_REMOVED lines=33> */
.L_x_1452:
[----:B------:R-:W-:Y:S05]  /*7200*/  BSYNC B0 ;  /* 0x0000000000007941 */ /* 0x000fea0003800000 */
.L_x_1451:
        /* <DEDUP_REMOVED lines=21> */
.L_x_1393:
[----:B------:R-:W2:Y:S01]  /*7360*/  LDL R8, [R1+0x18] ;  /* 0x0000180001087983 */ /* 0x000ea20000100800 */
[----:B------:R-:W1:Y:S01]  /*7370*/  LDC R0, c[0x0][0x448] ;  /* 0x00011200ff007b82 */ /* 0x000e620000000800 */
[----:B------:R-:W-:-:S07]  /*7380*/  IADD3 R7, R139, 0x1, -R138 ;  /* 0x000000018b077810 */ /* 0x000fce0007ffe88a */
[----:B------:R-:W3:Y:S01]  /*7390*/  LDC.64 R4, c[0x0][0x9e0] ;  /* 0x00027800ff047b82 */ /* 0x000ee20000000a00 */
[----:B-1----:R-:W-:Y:S02]  /*73a0*/  ISETP.NE.AND P1, PT, R0, 0x1, PT ;  /* 0x000000010000780c */ /* 0x002fe40003f25270 */
[----:B---3--:R-:W-:-:S11]  /*73b0*/  ISETP.GE.AND P2, PT, R5, 0x1, PT ;  /* 0x000000010500780c */ /* 0x008fd60003f46270 */
[----:B------:R-:W1:Y:S08]  /*73c0*/  @P1 LDC R3, c[0x0][0x44c] ;  /* 0x00011300ff031b82 */ /* 0x000e700000000800 */
[----:B------:R-:W3:Y:S01]  /*73d0*/  @P1 LDC R6, c[0x0][0x450] ;  /* 0x00011400ff061b82 */ /* 0x000ee20000000800 */
[----:B--2---:R-:W-:-:S04]  /*73e0*/  VIADD R0, R8, 0xbf ;  /* 0x000000bf08007836 */ /* 0x004fc80000000000 */
[----:B-1----:R-:W-:-:S05]  /*73f0*/  @P1 IMAD.HI.U32 R3, R0, R3, RZ ;  /* 0x0000000300031227 */ /* 0x002fca00078e00ff */
[----:B---3--:R-:W-:-:S05]  /*7400*/  @P1 SHF.R.U32.HI R0, RZ, R6, R3 ;  /* 0x00000006ff001219 */ /* 0x008fca0000011603 */
[----:B------:R-:W-:Y:S01]  /*7410*/  IMAD.IADD R3, R7, 0x1, R0 ;  /* 0x0000000107037824 */ /* 0x000fe200078e0200 */
[----:B------:R-:W-:Y:S06]  /*7420*/  @P0 BRA `(.L_x_1454) ;  /* 0x00000000000c0947 */ /* 0x000fec0003800000 */
[----:B------:R-:W1:Y:S01]  /*7430*/  FENCE.VIEW.ASYNC.G ;  /* 0x00000000000073c6 */ /* 0x000e620000000100 */
[----:B------:R-:W-:Y:S05]  /*7440*/  WARPSYNC.ALL ;  /* 0x0000000000007948 */ /* 0x000fea0003800000 */
[----:B-1----:R-:W-:Y:S06]  /*7450*/  BAR.ARV 0xc, 0x200 ;  /* 0x0308000000007b1d */ /* 0x002fec0000002000 */
.L_x_1454:
[----:B------:R-:W-:Y:S01]  /*7460*/  IMAD.IADD R4, R3, 0x1, R4 ;  /* 0x0000000103047824 */ /* 0x000fe200078e0204 */
[----:B------:R-:W-:Y:S06]  /*7470*/  @!P2 BRA `(.L_x_1455) ;  /* 0x000000000048a947 */ /* 0x000fec0003800000 */
[C---:B------:R-:W-:Y:S01]  /*7480*/  ISETP.GT.AND P0, PT, R3.reuse, RZ, PT ;  /* 0x000000ff0300720c */ /* 0x040fe20003f04270 */
[----:B------:R-:W-:Y:S01]  /*7490*/  BSSY B0, `(.L_x_1456) ;  /* 0x000000e000007945 */ /* 0x000fe20003800000 */
[----:B------:R-:W-:-:S11]  /*74a0*/  VIADD R0, R3, 0xffffffff ;  /* 0xffffffff03007836 */ /* 0x000fd60000000000 */
[----:B------:R-:W-:Y:S05]  /*74b0*/  @P0 BRA `(.L_x_1457) ;  /* 0x00000000001c0947 */ /* 0x000fea0003800000 */
[----:B------:R-:W-:Y:S01]  /*74c0*/  ISETP.NE.AND P0, PT, R5, 0x1, PT ;  /* 0x000000010500780c */ /* 0x000fe20003f05270 */
[----:B------:R-:W-:-:S12]  /*74d0*/  IMAD.MOV R3, RZ, RZ, -R3 ;  /* 0x000000ffff037224 */ /* 0x000fd800078e0a03 */
[----:B------:R-:W1:Y:S02]  /*74e0*/  @P0 LDC.64 R6, c[0x0][0x9e8] ;  /* 0x00027a00ff060b82 */ /* 0x000e640000000a00 */
[----:B-1----:R-:W-:-:S05]  /*74f0*/  @P0 IMAD.HI.U32 R0, R3, R6, RZ ;  /* 0x0000000603000227 */ /* 0x002fca00078e00ff */
[----:B------:R-:W-:-:S04]  /*7500*/  @P0 SHF.R.U32.HI R3, RZ, R7, R0 ;  /* 0x00000007ff030219 */ /* 0x000fc80000011600 */
[----:B------:R-:W-:Y:S01]  /*7510*/  LOP3.LUT R0, RZ, R3, RZ, 0x33, !PT ;  /* 0x00000003ff007212 */ /* 0x000fe200078e33ff */
[----:B------:R-:W-:Y:S06]  /*7520*/  BRA `(.L_x_1458) ;  /* 0x0000000000107947 */ /* 0x000fec0003800000 */
.L_x_1457:
[----:B------:R-:W-:-:S13]  /*7530*/  ISETP.NE.AND P0, PT, R5, 0x1, PT ;  /* 0x000000010500780c */ /* 0x000fda0003f05270 */
[----:B------:R-:W1:Y:S02]  /*7540*/  @P0 LDC.64 R6, c[0x0][0x9e8] ;  /* 0x00027a00ff060b82 */ /* 0x000e640000000a00 */
[----:B-1----:R-:W-:-:S05]  /*7550*/  @P0 IMAD.HI.U32 R6, R0, R6, RZ ;  /* 0x0000000600060227 */ /* 0x002fca00078e00ff */
[----:B------:R-:W-:-:S07]  /*7560*/  @P0 SHF.R.U32.HI R0, RZ, R7, R6 ;  /* 0x00000007ff000219 */ /* 0x000fce0000011606 */
.L_x_1458:
[----:B------:R-:W-:Y:S05]  /*7570*/  BSYNC B0 ;  /* 0x0000000000007941 */ /* 0x000fea0003800000 */
.L_x_1456:
[----:B------:R-:W-:-:S05]  /*7580*/  IMAD R3, R0, R5, R5 ;  /* 0x0000000500037224 */ /* 0x000fca00078e0205 */
[----:B------:R-:W-:-:S07]  /*7590*/  VIMNMX R4, R4, R3, PT ;  /* 0x0000000304047248 */ /* 0x000fce0003fe0100 */
.L_x_1455:
[----:B------:R-:W1:Y:S01]  /*75a0*/  @P1 LDC R0, c[0x0][0x44c] ;  /* 0x00011300ff001b82 */ /* 0x000e620000000800 */
[----:B------:R-:W-:Y:S01]  /*75b0*/  VIADD R4, R4, 0x7f ;  /* 0x0000007f04047836 */ /* 0x000fe20000000000 */
[----:B------:R-:W-:-:S04]  /*75c0*/  ULDC UR4, c[0x0][0x9dc] ;  /* 0x0002770000047ab9 */ /* 0x000fc80000000800 */
[----:B------:R-:W-:Y:S02]  /*75d0*/  SHF.R.S32.HI R3, RZ, 0x1f, R4 ;  /* 0x0000001fff037819 */ /* 0x000fe40000011404 */
[----:B------:R-:W2:Y:S02]  /*75e0*/  @P1 LDC R7, c[0x0][0x450] ;  /* 0x00011400ff071b82 */ /* 0x000ea40000000800 */
[----:B------:R-:W-:-:S04]  /*75f0*/  LEA.HI R3, R3, R4, RZ, 0x7 ;  /* 0x0000000403037211 */ /* 0x000fc800078f38ff */
[----:B------:R-:W-:-:S04]  /*7600*/  SHF.R.S32.HI R3, RZ, 0x7, R3 ;  /* 0x00000007ff037819 */ /* 0x000fc80000011403 */
[----:B------:R-:W-:Y:S01]  /*7610*/  VIMNMX R9, R112, R3, PT ;  /* 0x0000000370097248 */ /* 0x000fe20003fe0100 */
[----:B-1----:R-:W-:-:S04]  /*7620*/  @P1 IMAD.HI.U32 R6, R8, R0, RZ ;  /* 0x0000000008061227 */ /* 0x002fc800078e00ff */
[----:B------:R-:W-:Y:S01]  /*7630*/  IMAD.MOV.U32 R0, RZ, RZ, R8 ;  /* 0x000000ffff007224 */ /* 0x000fe200078e0008 */
[----:B--2---:R-:W-:-:S05]  /*7640*/  @P1 SHF.R.U32.HI R0, RZ, R7, R6 ;  /* 0x00000007ff001219 */ /* 0x004fca0000011606 */
        /* <DEDUP_REMOVED lines=8> */
[----:B------:R-:W1:Y:S02]  /*76d0*/  @P0 LDC.64 R10, c[0x0][0x9e8] ;  /* 0x00027a00ff0a0b82 */ /* 0x000e640000000a00 */
[----:B-1----:R-:W-:-:S05]  /*76e0*/  @P0 IMAD.HI.U32 R0, R7, R10, RZ ;  /* 0x0000000a07000227 */ /* 0x002fca00078e00ff */
[----:B------:R-:W-:-:S04]  /*76f0*/  @P0 SHF.R.U32.HI R7, RZ, R11, R0 ;  /* 0x0000000bff070219 */ /* 0x000fc80000011600 */
[----:B------:R-:W-:Y:S01]  /*7700*/  LOP3.LUT R0, RZ, R7, RZ, 0x33, !PT ;  /* 0x00000007ff007212 */ /* 0x000fe200078e33ff */
[----:B------:R-:W-:Y:S06]  /*7710*/  BRA `(.L_x_1462) ;  /* 0x0000000000107947 */ /* 0x000fec0003800000 */
.L_x_1461:
[----:B------:R-:W-:-:S13]  /*7720*/  ISETP.NE.AND P0, PT, R5, 0x1, PT ;  /* 0x000000010500780c */ /* 0x000fda0003f05270 */
[----:B------:R-:W1:Y:S02]  /*7730*/  @P0 LDC.64 R6, c[0x0][0x9e8] ;  /* 0x00027a00ff060b82 */ /* 0x000e640000000a00 */
[----:B-1----:R-:W-:-:S05]  /*7740*/  @P0 IMAD.HI.U32 R4, R0, R6, RZ ;  /* 0x0000000600040227 */ /* 0x002fca00078e00ff */
[----:B------:R-:W-:-:S07]  /*7750*/  @P0 SHF.R.U32.HI R0, RZ, R7, R4 ;  /* 0x00000007ff000219 */ /* 0x000fce0000011604 */
.L_x_1462:
[----:B------:R-:W-:Y:S05]  /*7760*/  BSYNC B0 ;  /* 0x0000000000007941 */ /* 0x000fea0003800000 */
.L_x_1460:
[----:B------:R-:W-:-:S05]  /*7770*/  IMAD R0, R0, R5, RZ ;  /* 0x0000000500007224 */ /* 0x000fca00078e02ff */
[----:B------:R-:W-:-:S07]  /*7780*/  VIMNMX R3, R3, R0, !PT ;  /* 0x0000000003037248 */ /* 0x000fce0007fe0100 */
.L_x_1459:
[----:B------:R-:W-:Y:S01]  /*7790*/  SHF.R.S32.HI R0, RZ, 0x1f, R3 ;  /* 0x0000001fff007819 */ /* 0x000fe20000011403 */
[----:B------:R-:W-:Y:S01]  /*77a0*/  BSSY B0, `(.L_x_1463) ;  /* 0x0000027000007945 */ /* 0x000fe20003800000 */
[----:B------:R-:W-:Y:S02]  /*77b0*/  IMAD.MOV.U32 R88, RZ, RZ, RZ ;  /* 0x000000ffff587224 */ /* 0x000fe400078e00ff */
[----:B------:R-:W-:-:S04]  /*77c0*/  LEA.HI R0, R0, R3, RZ, 0x7 ;  /* 0x0000000300007211 */ /* 0x000fc800078f38ff */
[----:B------:R-:W-:-:S04]  /*77d0*/  SHF.R.S32.HI R0, RZ, 0x7, R0 ;  /* 0x00000007ff007819 */ /* 0x000fc80000011400 */
[----:B------:R-:W-:-:S04]  /*77e0*/  VIMNMX R11, RZ, R0, !PT ;  /* 0x00000000ff0b7248 */ /* 0x000fc80007fe0100 */
[----:B------:R-:W-:-:S13]  /*77f0*/  ISETP.GT.AND P0, PT, R9, R11, PT ;  /* 0x0000000b0900720c */ /* 0x000fda0003f04270 */
[----:B------:R-:W-:Y:S05]  /*7800*/  @!P0 BRA `(.L_x_1464) ;  /* 0x0000000000808947 */ /* 0x000fea0003800000 */
[----:B------:R-:W2:Y:S01]  /*7810*/  LDL R4, [R1+0x50] ;  /* 0x0000500001047983 */ /* 0x000ea20000100800 */
[----:B------:R-:W-:Y:S01]  /*7820*/  ULDC UR4, c[0x0][0x9f0] ;  /* 0x00027c0000047ab9 */ /* 0x000fe20000000800 */
[----:B--2---:R-:W-:-:S04]  /*7830*/  ISETP.NE.AND P0, PT, R4, RZ, PT ;  /* 0x000000ff0400720c */ /* 0x004fc80003f05270 */
[----:B------:R-:W-:-:S04]  /*7840*/  SEL R8, R4, UR4, P0 ;  /* 0x0000000404087c07 */ /* 0x000fc80008000000 */
[-C--:B------:R-:W-:Y:S02]  /*7850*/  IABS R6, R8.reuse ;  /* 0x0000000800067213 */ /* 0x080fe40000000000 */
[----:B------:R-:W-:Y:S02]  /*7860*/  IADD3 R0, R8, -0x1, R9 ;  /* 0xffffffff08007810 */ /* 0x000fe40007ffe009 */
[----:B------:R-:W1:Y:S01]  /*7870*/  I2F.RP R3, R6 ;  /* 0x0000000600037306 */ /* 0x000e620000209400 */
[----:B------:R-:W-:Y:S02]  /*7880*/  IABS R12, R8 ;  /* 0x00000008000c7213 */ /* 0x000fe40000000000 */
[----:B------:R-:W-:-:S05]  /*7890*/  IMAD.IADD R0, R0, 0x1, -R11 ;  /* 0x0000000100007824 */ /* 0x000fca00078e0a0b */
[----:B------:R-:W-:Y:S02]  /*78a0*/  IABS R10, R0 ;  /* 0x00000000000a7213 */ /* 0x000fe40000000000 */
[----:B------:R-:W-:-:S04]  /*78b0*/  LOP3.LUT R0, R0, R8, RZ, 0x3c, !PT ;  /* 0x0000000800007212 */ /* 0x000fc800078e3cff */
[----:B------:R-:W-:Y:S01]  /*78c0*/  ISETP.GE.AND P2, PT, R0, RZ, PT ;  /* 0x000000ff0000720c */ /* 0x000fe20003f46270 */
[----:B-1----:R-:W1:Y:S02]  /*78d0*/  MUFU.RCP R3, R3 ;  /* 0x0000000300037308 */ /* 0x002e640000001000 */
[----:B-1----:R-:W-:Y:S02]  /*78e0*/  VIADD R4, R3, 0xffffffe ;  /* 0x0ffffffe03047836 */ /* 0x002fe40000000000 */
[----:B------:R-:W-:-:S04]  /*78f0*/  IMAD.MOV R3, RZ, RZ, -R12 ;  /* 0x000000ffff037224 */ /* 0x000fc800078e0a0c */
[----:B------:R1:W2:Y:S02]  /*7900*/  F2I.FTZ.U32.TRUNC.NTZ R5, R4 ;  /* 0x0000000400057305 */ /* 0x0002a4000021f000 */
[----:B-1----:R-:W-:Y:S02]  /*7910*/  IMAD.MOV.U32 R4, RZ, RZ, RZ ;  /* 0x000000ffff047224 */ /* 0x002fe400078e00ff */
[----:B--2---:R-:W-:-:S04]  /*7920*/  IMAD.MOV R7, RZ, RZ, -R5 ;  /* 0x000000ffff077224 */ /* 0x004fc800078e0a05 */
        /* <DEDUP_REMOVED lines=14> */
.L_x_1464:
[----:B------:R-:W-:Y:S05]  /*7a10*/  BSYNC B0 ;  /* 0x0000000000007941 */ /* 0x000fea0003800000 */
.L_x_1463:
[----:B------:R-:W2:Y:S01]  /*7a20*/  LDL R0, [R1+0x5c] ;  /* 0x00005c0001007983 */ /* 0x000ea20000100800 */
[----:B------:R-:W-:Y:S01]  /*7a30*/  PLOP3.LUT P0, PT, PT, PT, PT, 0x80, 0x0 ;  /* 0x000000000000781c */ /* 0x000fe20003f0f070 */
        /* <DEDUP_REMOVED lines=13> */
[----:B0-----:R-:W-:Y:S02]  /*7b10*/  CS2R R110, SRZ ;  /* 0x00000000006e7805 */ /* 0x001fe4000001ff00 */
        /* <DEDUP_REMOVED lines=10> */
[----:B--2---:R-:W-:-:S02]  /*7bc0*/  IMAD R4, R0, R88, R11 ;  /* 0x0000005800047224 */ /* 0x004fc400078e020b */
[----:B------:R-:W-:-:S03]  /*7bd0*/  IMAD.MOV.U32 R0, RZ, RZ, RZ ;  /* 0x000000ffff007224 */ /* 0x000fc600078e00ff */
[----:B------:R-:W-:Y:S01]  /*7be0*/  VIADDMNMX R88, R4, R88, R9, PT ;  /* 0x0000005804587246 */ /* 0x000fe20003800109 */
[----:B------:R0:W-:Y:S03]  /*7bf0*/  STL [R1+0x44], R4 ;  /* 0x0000440401007387 */ /* 0x0001e60000100800 */
[----:B------:R-:W-:Y:S02]  /*7c00*/  ISETP.GT.AND P1, PT, R88, R4, PT ;  /* 0x000000045800720c */ /* 0x000fe40003f24270 */
[----:B0-----:R-:W-:-:S11]  /*7c10*/  CS2R R4, SRZ ;  /* 0x0000000000047805 */ /* 0x001fd6000001ff00 */
[----:B------:R-:W-:Y:S05]  /*7c20*/  @!P1 BRA `(.L_x_1465) ;  /* 0x00000134007c9947 */ /* 0x000fea0003800000 */
        /* <DEDUP_REMOVED lines=8> */
[----:B0-----:R1:W-:Y:S02]  /*7cb0*/  STL [R1], R0 ;  /* 0x0000000001007387 */ /* 0x0013e40000100800 */
.L_x_1786:
[----:B------:R-:W1:Y:S01]  /*7cc0*/  LDL R3, [R1] ;  /* 0x0000000001037983 */ /* 0x000e620000100800 */
[----:B------:R-:W-:Y:S01]  /*7cd0*/  BSSY B6, `(.L_x_1467) ;  /* 0x0000020000067945 */ /* 0x000fe20003800000 */
[----:B-1----:R-:W-:-:S05]  /*7ce0*/  IMAD.HI R0, R3, 0x55555556, RZ ;  /* 0x5555555603007827 */ /* 0x002fca00078e02ff */
[----:B------:R-:W-:-:S05]  /*7cf0*/  LEA.HI R0, R0, R0, RZ, 0x1 ;  /* 0x0000000000007211 */ /* 0x000fca00078f08ff */
[----:B------:R-:W-:Y:S02]  /*7d00*/  IMAD R4, R0, -0x3, R3 ;  /* 0xfffffffd00047824 */ /* 0x000fe400078e0203 */
[----:B------:R-:W-:Y:S02]  /*7d10*/  VIADD R3, R2, 0x21800 ;  /* 0x0002180002037836 */ /* 0x000fe40000000000 */
[----:B------:R-:W-:Y:S01]  /*7d20*/  IMAD R0, R4, 0x1000, R2 ;  /* 0x0000100004007824 */ /* 0x000fe200078e0202 */
[----:B------:R1:W-:Y:S02]  /*7d30*/  STL [R1+0x1c], R4 ;  /* 0x00001c0401007387 */ /* 0x0003e40000100800 */
[----:B------:R-:W-:Y:S01]  /*7d40*/  LOP3.LUT P0, RZ, R3, 0x3ff, RZ, 0xc0, !PT ;  /* 0x000003ff03ff7812 */ /* 0x000fe2000780c0ff */
[----:B------:R-:W-:-:S05]  /*7d50*/  VIADD R0, R0, 0xc400 ;  /* 0x0000c40000007836 */ /* 0x000fca0000000000 */
[----:B------:R-:W-:Y:S01]  /*7d60*/  SHF.R.U32.HI R0, RZ, 0x4, R0 ;  /* 0x00000004ff007819 */ /* 0x000fe20000011600 */
[----:B-1----:R-:W-:-:S03]  /*7d70*/  IMAD R4, R4, 0x2000, R3 ;  /* 0x0000200004047824 */ /* 0x002fc600078e0203 */
[----:B------:R-:W-:Y:S02]  /*7d80*/  LOP3.LUT R44, R0, 0x3fff, RZ, 0xc0, !PT ;  /* 0x00003fff002c7812 */ /* 0x000fe400078ec0ff */
[----:B------:R-:W-:-:S04]  /*7d90*/  SHF.R.U32.HI R4, RZ, 0x4, R4 ;  /* 0x00000004ff047819 */ /* 0x000fc80000011604 */
[----:B------:R-:W-:-:S05]  /*7da0*/  LOP3.LUT R3, R4, 0x3fff, RZ, 0xc0, !PT ;  /* 0x00003fff04037812 */ /* 0x000fca00078ec0ff */
[----:B------:R1:W-:Y:S01]  /*7db0*/  STL [R1+0x3c], R3 ;  /* 0x00003c0301007387 */ /* 0x0003e20000100800 */
[----:B------:R-:W-:Y:S05]  /*7dc0*/  @!P0 BRA `(.L_x_1468) ;  /* 0x0000000000408947 */ /* 0x000fea0003800000 */
[----:B0-----:R-:W-:Y:S01]  /*7dd0*/  MOV R14, 0x0 ;  /* 0x00000000000e7802 */ /* 0x001fe20000000f00 */
        /* <DEDUP_REMOVED lines=14> */
[----:B01---5:R-:W-:Y:S05]  /*7ec0*/  CALL.ABS.NOINC R14 ;  /* 0x000000000e007343 */ /* 0x023fea0003c00000 */
.L_x_1468:
[----:B------:R-:W-:Y:S05]  /*7ed0*/  BSYNC B6 ;  /* 0x0000000000067941 */ /* 0x000fea0003800000 */
.L_x_1467:
[----:B------:R-:W-:Y:S02]  /*7ee0*/  ULDC UR4, c[0x0][0x3f4] ;  /* 0x0000fd0000047ab9 */ /* 0x000fe40000000800 */
[----:B------:R-:W-:-:S13]  /*7ef0*/  ISETP.LT.AND P0, PT, RZ, UR4, PT ;  /* 0x00000004ff007c0c */ /* 0x000fda000bf01270 */
[----:B------:R-:W-:Y:S05]  /*7f00*/  @P0 BRA `(.L_x_1469) ;  /* 0x0000000000400947 */ /* 0x000fea0003800000 */
[----:B------:R-:W2:Y:S02]  /*7f10*/  LDL R20, [R1+0x58] ;  /* 0x0000580001147983 */ /* 0x000ea40000100800 */
[----:B--2---:R-:W-:-:S04]  /*7f20*/  LEA.HI R0, R20, R20, RZ, 0x1 ;  /* 0x0000001414007211 */ /* 0x004fc800078f08ff */
[----:B------:R-:W-:-:S05]  /*7f30*/  LOP3.LUT R0, R0, 0xfffffffe, RZ, 0xc0, !PT ;  /* 0xfffffffe00007812 */ /* 0x000fca00078ec0ff */
[----:B------:R-:W-:-:S05]  /*7f40*/  IMAD.IADD R0, R20, 0x1, -R0 ;  /* 0x0000000114007824 */ /* 0x000fca00078e0a00 */
[----:B-1----:R-:W-:-:S04]  /*7f50*/  SHF.L.U32 R3, R0, 0x1f, RZ ;  /* 0x0000001f00037819 */ /* 0x002fc800000006ff */
[----:B------:R1:W2:Y:S03]  /*7f60*/  SYNCS.PHASECHK.TRANS64.TRYWAIT P0, [R2+URZ+0x2d800], R3 ;  /* 0x02d80003020075a7 */ /* 0x0002a6000800017f */
[----:B--2---:R-:W-:Y:S05]  /*7f70*/  @!P0 NANOSLEEP.SYNCS 0x989680 ;  /* 0x009896800000895d */ /* 0x004fea0003900000 */
[----:B------:R-:W2:Y:S01]  /*7f80*/  @!P0 SYNCS.PHASECHK.TRANS64 P0, [R2+URZ+0x2d800], R3 ;  /* 0x02d80003020085a7 */ /* 0x000ea2000800007f */
[----:B------:R-:W-:Y:S04]  /*7f90*/  BSSY B0, `(.L_x_1470) ;  /* 0x0000006000007945 */ /* 0x000fe80003800000 */
[----:B--2---:R-:W-:Y:S05]  /*7fa0*/  @P0 BRA `(.L_x_1471) ;  /* 0x0000000000100947 */ /* 0x004fea0003800000 */
.L_x_1472:
[----:B--2---:R2:W3:Y:S02]  /*7fb0*/  SYNCS.PHASECHK.TRANS64.TRYWAIT P0, [R2+URZ+0x2d800], R3 ;  /* 0x02d80003020075a7 */ /* 0x0044e4000800017f */
[----:B---3--:R-:W-:Y:S05]  /*7fc0*/  @!P0 NANOSLEEP.SYNCS 0x989680 ;  /* 0x009896800000895d */ /* 0x008fea0003900000 */
[----:B------:R-:W3:Y:S02]  /*7fd0*/  @!P0 SYNCS.PHASECHK.TRANS64 P0, [R2+URZ+0x2d800], R3 ;  /* 0x02d80003020085a7 */ /* 0x000ee4000800007f */
[----:B---3--:R-:W-:Y:S05]  /*7fe0*/  @!P0 BRA `(.L_x_1472) ;  /* 0xfffffffc00f08947 */ /* 0x008fea000383ffff */
.L_x_1471:
[----:B------:R-:W-:Y:S05]  /*7ff0*/  BSYNC B0 ;  /* 0x0000000000007941 */ /* 0x000fea0003800000 */
.L_x_1470:
[----:B------:R-:W-:Y:S05]  /*8000*/  BRA `(.L_x_1473) ;  /* 0x0000004000787947 */ /* 0x000fea0003800000 */
.L_x_1469:
[----:B------:R-:W-:Y:S01]  /*8010*/  ULOP3.LUT UP0, URZ, UR40, 0x1bf, URZ, 0xc0, !UPT ;  /* 0x000001bf283f7892 */ /* 0x000fe2000f80c03f */
[----:B-----5:R-:W-:Y:S01]  /*8020*/  SHF.R.S32.HI R0, RZ, 0x1f, R106 ;  /* 0x0000001fff007819 */ /* 0x020fe2000001146a */
[----:B------:R-:W-:Y:S01]  /*8030*/  ULDC.64 UR4, c[0x0][0x3f8] ;  /* 0x0000fe0000047ab9 */ /* 0x000fe20000000a00 */
[----:B------:R-:W-:Y:S01]  /*8040*/  ULDC.64 UR6, c[0x0][0x408] ;  /* 0x0001020000067ab9 */ /* 0x000fe20000000a00 */
[----:B------:R-:W-:Y:S02]  /*8050*/  IMAD.WIDE.U32 R24, R106, UR4, RZ ;  /* 0x000000046a187c25 */ /* 0x000fe4000f8e00ff */
[----:B------:R-:W-:Y:S02]  /*8060*/  PLOP3.LUT P0, PT, PT, PT, UP0, 0x80, 0x0 ;  /* 0x000000000000781c */ /* 0x000fe40003f0f008 */
[C---:B-1----:R-:W-:Y:S02]  /*8070*/  IMAD R3, R0.reuse, UR4, RZ ;  /* 0x0000000400037c24 */ /* 0x042fe4000f8e02ff */
[----:B------:R-:W-:-:S02]  /*8080*/  IMAD R5, R0, UR6, RZ ;  /* 0x0000000600057c24 */ /* 0x000fc4000f8e02ff */
[C---:B------:R-:W-:Y:S02]  /*8090*/  IMAD R3, R106.reuse, UR5, R3 ;  /* 0x000000056a037c24 */ /* 0x040fe4000f8e0203 */
[C---:B------:R-:W-:Y:S02]  /*80a0*/  IMAD R5, R106.reuse, UR7, R5 ;  /* 0x000000076a057c24 */ /* 0x040fe4000f8e0205 */
[----:B------:R-:W-:-:S04]  /*80b0*/  IMAD.WIDE.U32 R106, R106, UR6, RZ ;  /* 0x000000066a6a7c25 */ /* 0x000fc8000f8e00ff */
[----:B------:R-:W-:Y:S02]  /*80c0*/  IMAD.IADD R27, R3, 0x1, R25 ;  /* 0x00000001031b7824 */ /* 0x000fe400078e0219 */
[----:B------:R-:W-:Y:S01]  /*80d0*/  IMAD.IADD R29, R5, 0x1, R107 ;  /* 0x00000001051d7824 */ /* 0x000fe200078e026b */
[----:B------:R-:W-:Y:S06]  /*80e0*/  @!P0 BRA `(.L_x_1474) ;  /* 0x0000000000408947 */ /* 0x000fec0003800000 */
        /* <DEDUP_REMOVED lines=16> */
.L_x_1474:
[----:B------:R-:W2:Y:S01]  /*81f0*/  LDL R20, [R1+0x18] ;  /* 0x0000180001147983 */ /* 0x000ea20000100800 */
[----:B------:R-:W-:Y:S01]  /*8200*/  ULDC.U8 UR4, c[0x0][0x410] ;  /* 0x0001040000047ab9 */ /* 0x000fe20000000000 */
[----:B------:R-:W-:Y:S01]  /*8210*/  BSSY B0, `(.L_x_1475) ;  /* 0x00003f5000007945 */ /* 0x000fe20003800000 */
[----:B------:R-:W-:Y:S01]  /*8220*/  ISETP.NE.AND P0, PT, RZ, UR4, PT ;  /* 0x00000004ff007c0c */ /* 0x000fe2000bf05270 */
[----:B--2---:R-:W-:-:S12]  /*8230*/  IMAD.IADD R10, R19, 0x1, R20 ;  /* 0x00000001130a7824 */ /* 0x004fd800078e0214 */
[----:B------:R-:W-:Y:S05]  /*8240*/  @!P0 BRA `(.L_x_1476) ;  /* 0x0000001c00dc8947 */ /* 0x000fea0003800000 */
[----:B------:R-:W1:Y:S01]  /*8250*/  LDC R7, c[0x0][0x448] ;  /* 0x00011200ff077b82 */ /* 0x000e620000000800 */
[----:B------:R-:W-:Y:S01]  /*8260*/  ULDC.64 UR4, c[0x0][0x3f8] ;  /* 0x0000fe0000047ab9 */ /* 0x000fe20000000a00 */
[----:B------:R-:W-:Y:S01]  /*8270*/  ULDC.64 UR6, c[0x0][0x408] ;  /* 0x0001020000067ab9 */ /* 0x000fe20000000a00 */
[----:B------:R-:W-:Y:S02]  /*8280*/  IMAD.MOV.U32 R4, RZ, RZ, R24 ;  /* 0x000000ffff047224 */ /* 0x000fe400078e0018 */
[----:B------:R-:W-:Y:S02]  /*8290*/  IMAD.MOV.U32 R8, RZ, RZ, R106 ;  /* 0x000000ffff087224 */ /* 0x000fe400078e006a */
[----:B------:R-:W-:Y:S01]  /*82a0*/  IMAD.MOV.U32 R9, RZ, RZ, R29 ;  /* 0x000000ffff097224 */ /* 0x000fe200078e001d */
[----:B-1----:R-:W-:-:S13]  /*82b0*/  ISETP.NE.AND P0, PT, R7, 0x1, PT ;  /* 0x000000010700780c */ /* 0x002fda0003f05270 */
[----:B------:R-:W1:Y:S08]  /*82c0*/  @P0 LDC R3, c[0x0][0x44c] ;  /* 0x00011300ff030b82 */ /* 0x000e700000000800 */
[----:B------:R-:W2:Y:S01]  /*82d0*/  @P0 LDC R5, c[0x0][0x450] ;  /* 0x00011400ff050b82 */ /* 0x000ea20000000800 */
[----:B-1----:R-:W-:-:S04]  /*82e0*/  @P0 IMAD.HI.U32 R0, R10, R3, RZ ;  /* 0x000000030a000227 */ /* 0x002fc800078e00ff */
[----:B------:R-:W-:Y:S01]  /*82f0*/  IMAD.MOV.U32 R3, RZ, RZ, R10 ;  /* 0x000000ffff037224 */ /* 0x000fe200078e000a */
[----:B--2---:R-:W-:Y:S01]  /*8300*/  @P0 SHF.R.U32.HI R3, RZ, R5, R0 ;  /* 0x00000005ff030219 */ /* 0x004fe20000011600 */
[----:B------:R-:W-:-:S03]  /*8310*/  IMAD.MOV.U32 R5, RZ, RZ, R27 ;  /* 0x000000ffff057224 */ /* 0x000fc600078e001b */
[----:B------:R-:W-:Y:S01]  /*8320*/  SHF.R.S32.HI R0, RZ, 0x1f, R3 ;  /* 0x0000001fff007819 */ /* 0x000fe20000011403 */
[----:B------:R-:W-:-:S04]  /*8330*/  IMAD.WIDE.U32 R4, R3, UR4, R4 ;  /* 0x0000000403047c25 */ /* 0x000fc8000f8e0004 */
[C---:B------:R-:W-:Y:S02]  /*8340*/  IMAD R6, R0.reuse, UR4, RZ ;  /* 0x0000000400067c24 */ /* 0x040fe4000f8e02ff */
[----:B------:R-:W-:Y:S02]  /*8350*/  IMAD R0, R0, UR6, RZ ;  /* 0x0000000600007c24 */ /* 0x000fe4000f8e02ff */
[C---:B------:R-:W-:Y:S01]  /*8360*/  IMAD R13, R3.reuse, UR5, R6 ;  /* 0x00000005030d7c24 */ /* 0x040fe2000f8e0206 */
[----:B------:R-:W-:Y:S01]  /*8370*/  ULDC.64 UR4, c[0x0][0x3e8] ;  /* 0x0000fa0000047ab9 */ /* 0x000fe20000000a00 */
[C---:B------:R-:W-:Y:S01]  /*8380*/  IMAD.WIDE.U32 R8, R3.reuse, UR6, R8 ;  /* 0x0000000603087c25 */ /* 0x040fe2000f8e0008 */
[----:B------:R-:W-:Y:S01]  /*8390*/  LEA R6, P0, R4, UR4, 0x1 ;  /* 0x0000000404067c11 */ /* 0x000fe2000f8008ff */
[----:B------:R-:W-:Y:S02]  /*83a0*/  UMOV UR4, 0xffffffff ;  /* 0xffffffff00047882 */ /* 0x000fe40000000000 */
[----:B------:R-:W-:Y:S01]  /*83b0*/  IMAD R3, R3, UR7, R0 ;  /* 0x0000000703037c24 */ /* 0x000fe2000f8e0200 */
[----:B------:R-:W-:Y:S01]  /*83c0*/  ULDC.64 UR6, c[0x0][0x400] ;  /* 0x0001000000067ab9 */ /* 0x000fe20000000a00 */
[----:B------:R-:W-:Y:S01]  /*83d0*/  IMAD.IADD R13, R5, 0x1, R13 ;  /* 0x00000001050d7824 */ /* 0x000fe200078e020d */
[----:B------:R-:W-:Y:S01]  /*83e0*/  LEA R39, P1, R8, UR6, 0x1 ;  /* 0x0000000608277c11 */ /* 0x000fe2000f8208ff */
[----:B------:R-:W-:-:S03]  /*83f0*/  IMAD.IADD R3, R9, 0x1, R3 ;  /* 0x0000000109037824 */ /* 0x000fc600078e0203 */
[----:B------:R-:W-:Y:S02]  /*8400*/  LEA.HI.X R13, R4, UR5, R13, 0x1, P0 ;  /* 0x00000005040d7c11 */ /* 0x000fe400080f0c0d */
[----:B------:R-:W-:Y:S01]  /*8410*/  LEA.HI.X R0, R8, UR7, R3, 0x1, P1 ;  /* 0x0000000708007c11 */ /* 0x000fe200088f0c03 */
[----:B------:R-:W-:Y:S06]  /*8420*/  BRA.DIV UR4, `(.L_x_1477) ;  /* 0x000001ee04007947 */ /* 0x000fec000b800000 */
[----:B------:R1:W2:Y:S04]  /*8430*/  SHFL.IDX PT, R3, R13, RZ, 0x1e1f ;  /* 0x001e1fff0d037589 */ /* 0x0002a800000e0000 */
[----:B------:R-:W3:Y:S04]  /*8440*/  SHFL.IDX PT, R6, R6, RZ, 0x1e1f ;  /* 0x001e1fff06067589 */ /* 0x000ee800000e0000 */
[----:B------:R-:W4:Y:S04]  /*8450*/  SHFL.IDX PT, R0, R0, RZ, 0x1e1f ;  /* 0x001e1fff00007589 */ /* 0x000f2800000e0000 */
[----:B-1----:R-:W0:Y:S02]  /*8460*/  SHFL.IDX PT, R39, R39, RZ, 0x1e1f ;  /* 0x001e1fff27277589 */ /* 0x002e2400000e0000 */
.L_x_1792:
[----:B------:R-:W5:Y:S01]  /*8470*/  LDL R59, [R1+0x58] ;  /* 0x00005800013b7983 */ /* 0x000f620000100800 */
[----:B------:R-:W-:Y:S01]  /*8480*/  IMAD R5, R138, R7, RZ ;  /* 0x000000078a057224 */ /* 0x000fe200078e02ff */
[----:B------:R-:W-:Y:S01]  /*8490*/  BSSY B1, `(.L_x_1478) ;  /* 0x000005f000017945 */ /* 0x000fe20003800000 */
[----:B------:R-:W-:Y:S02]  /*84a0*/  CS2R R34, SRZ ;  /* 0x0000000000227805 */ /* 0x000fe4000001ff00 */
[----:B------:R-:W-:Y:S01]  /*84b0*/  CS2R R30, SRZ ;  /* 0x00000000001e7805 */ /* 0x000fe2000001ff00 */
[----:B------:R-:W-:Y:S01]  /*84c0*/  IMAD R73, R73, -0xc0, R5 ;  /* 0xffffff4049497824 */ /* 0x000fe200078e0205 */
[----:B------:R-:W-:Y:S02]  /*84d0*/  ISETP.GE.AND P1, PT, R10, R5, PT ;  /* 0x000000050a00720c */ /* 0x000fe40003f26270 */
[----:B------:R-:W-:Y:S02]  /*84e0*/  CS2R R26, SRZ ;  /* 0x00000000001a7805 */ /* 0x000fe4000001ff00 */
        /* <DEDUP_REMOVED lines=28> */
[C---:B--2---:R-:W-:Y:S01]  /*86b0*/  ISETP.GE.AND P4, PT, R42.reuse, UR4, PT ;  /* 0x000000042a007c0c */ /* 0x044fe2000bf86270 */
[C---:B------:R-:W-:Y:S01]  /*86c0*/  IMAD.SHL.U32 R8, R42.reuse, 0x2, RZ ;  /* 0x000000022a087824 */ /* 0x040fe200078e00ff */
[----:B------:R-:W-:Y:S02]  /*86d0*/  SHF.R.S32.HI R4, RZ, 0x1f, R42 ;  /* 0x0000001fff047819 */ /* 0x000fe4000001142a */
[----:B---3--:R-:W-:Y:S02]  /*86e0*/  ISETP.GE.AND P3, PT, R41, UR4, PT ;  /* 0x0000000429007c0c */ /* 0x008fe4000bf66270 */
[----:B------:R-:W-:-:S07]  /*86f0*/  SHF.L.U64.HI R7, R42, 0x1, R4 ;  /* 0x000000012a077819 */ /* 0x000fce0000010204 */
[-C--:B------:R-:W-:Y:S02]  /*8700*/  @!P4 IADD3 R4, P1, R6, R8.reuse, RZ ;  /* 0x000000080604c210 */ /* 0x080fe40007f3e0ff */
[----:B------:R-:W-:Y:S01]  /*8710*/  @!P4 IADD3 R8, P2, R39, R8, RZ ;  /* 0x000000082708c210 */ /* 0x000fe20007f5e0ff */
[----:B------:R-:W-:-:S04]  /*8720*/  IMAD.SHL.U32 R48, R41, 0x2, RZ ;  /* 0x0000000229307824 */ /* 0x000fc800078e00ff */
[--C-:B----4-:R-:W-:Y:S01]  /*8730*/  @!P4 IMAD.X R9, R0, 0x1, R7.reuse, P2 ;  /* 0x000000010009c824 */ /* 0x110fe200010e0607 */
[C---:B------:R-:W-:Y:S01]  /*8740*/  ISETP.GE.AND P2, PT, R40.reuse, UR4, PT ;  /* 0x0000000428007c0c */ /* 0x040fe2000bf46270 */
[----:B------:R-:W-:Y:S01]  /*8750*/  @!P4 IMAD.X R5, R3, 0x1, R7, P1 ;  /* 0x000000010305c824 */ /* 0x000fe200008e0607 */
[----:B------:R-:W-:Y:S01]  /*8760*/  SHF.R.S32.HI R7, RZ, 0x1f, R41 ;  /* 0x0000001fff077819 */ /* 0x000fe20000011429 */
[----:B------:R-:W-:Y:S01]  /*8770*/  IMAD.SHL.U32 R42, R40, 0x2, RZ ;  /* 0x00000002282a7824 */ /* 0x000fe200078e00ff */
[----:B------:R-:W5:Y:S01]  /*8780*/  @!P4 LD.E.64 R30, desc[UR38][R8.64] ;  /* 0x00000026081ec980 */ /* 0x000f62000c101b00 */
[----:B------:R-:W-:Y:S02]  /*8790*/  ISETP.GE.AND P1, PT, R38, UR4, PT ;  /* 0x0000000426007c0c */ /* 0x000fe4000bf26270 */
[----:B------:R-:W-:Y:S01]  /*87a0*/  SHF.L.U64.HI R7, R41, 0x1, R7 ;  /* 0x0000000129077819 */ /* 0x000fe20000010207 */
[----:B------:R0:W5:Y:S01]  /*87b0*/  @!P4 LD.E.64 R32, desc[UR38][R4.64] ;  /* 0x000000260420c980 */ /* 0x000162000c101b00 */
[----:B------:R-:W-:-:S02]  /*87c0*/  @!P3 IADD3 R50, P5, R6, R48, RZ ;  /* 0x000000300632b210 */ /* 0x000fc40007fbe0ff */
[----:B------:R-:W-:Y:S02]  /*87d0*/  @!P3 IADD3 R48, P4, R39, R48, RZ ;  /* 0x000000302730b210 */ /* 0x000fe40007f9e0ff */
[----:B------:R-:W-:Y:S01]  /*87e0*/  SHF.R.S32.HI R11, RZ, 0x1f, R40 ;  /* 0x0000001fff0b7819 */ /* 0x000fe20000011428 */
[--C-:B------:R-:W-:Y:S01]  /*87f0*/  @!P3 IMAD.X R51, R3, 0x1, R7.reuse, P5 ;  /* 0x000000010333b824 */ /* 0x100fe200028e0607 */
[-C--:B------:R-:W-:Y:S01]  /*8800*/  @!P2 IADD3 R46, P5, R6, R42.reuse, RZ ;  /* 0x0000002a062ea210 */ /* 0x080fe20007fbe0ff */
[----:B------:R-:W-:Y:S01]  /*8810*/  @!P3 IMAD.X R49, R0, 0x1, R7, P4 ;  /* 0x000000010031b824 */ /* 0x000fe200020e0607 */
[----:B------:R-:W-:Y:S01]  /*8820*/  SHF.L.U64.HI R11, R40, 0x1, R11 ;  /* 0x00000001280b7819 */ /* 0x000fe2000001020b */
[----:B0-----:R-:W-:Y:S01]  /*8830*/  IMAD.SHL.U32 R4, R38, 0x2, RZ ;  /* 0x0000000226047824 */ /* 0x001fe200078e00ff */
[----:B------:R-:W-:Y:S01]  /*8840*/  @!P2 IADD3 R42, P4, R39, R42, RZ ;  /* 0x0000002a272aa210 */ /* 0x000fe20007f9e0ff */
[----:B------:R-:W5:Y:S01]  /*8850*/  @!P3 LD.E.64 R28, desc[UR38][R50.64] ;  /* 0x00000026321cb980 */ /* 0x000f62000c101b00 */
[----:B------:R-:W-:Y:S01]  /*8860*/  SHF.R.S32.HI R10, RZ, 0x1f, R38 ;  /* 0x0000001fff0a7819 */ /* 0x000fe20000011426 */
[----:B------:R-:W-:-:S02]  /*8870*/  @!P2 IMAD.X R47, R3, 0x1, R11, P5 ;  /* 0x00000001032fa824 */ /* 0x000fc400028e060b */
[----:B------:R-:W-:Y:S01]  /*8880*/  @!P2 IMAD.X R43, R0, 0x1, R11, P4 ;  /* 0x00000001002ba824 */ /* 0x000fe200020e060b */
[----:B------:R-:W-:Y:S01]  /*8890*/  SHF.L.U64.HI R10, R38, 0x1, R10 ;  /* 0x00000001260a7819 */ /* 0x000fe2000001020a */
[----:B------:R-:W5:Y:S01]  /*88a0*/  @!P3 LD.E.64 R26, desc[UR38][R48.64] ;  /* 0x00000026301ab980 */ /* 0x000f62000c101b00 */
[-C--:B------:R-:W-:Y:S02]  /*88b0*/  @!P1 IADD3 R40, P4, R6, R4.reuse, RZ ;  /* 0x0000000406289210 */ /* 0x080fe40007f9e0ff */
[----:B------:R-:W-:Y:S01]  /*88c0*/  ISETP.GE.AND P5, PT, R156, UR4, PT ;  /* 0x000000049c007c0c */ /* 0x000fe2000bfa6270 */
[----:B------:R-:W5:Y:S02]  /*88d0*/  @!P2 LD.E.64 R24, desc[UR38][R46.64] ;  /* 0x000000262e18a980 */ /* 0x000f64000c101b00 */
[--C-:B------:R-:W-:Y:S01]  /*88e0*/  @!P1 IMAD.X R41, R3, 0x1, R10.reuse, P4 ;  /* 0x0000000103299824 */ /* 0x100fe200020e060a */
[----:B------:R-:W-:Y:S01]  /*88f0*/  @!P1 IADD3 R4, P4, R39, R4, RZ ;  /* 0x0000000427049210 */ /* 0x000fe20007f9e0ff */
[----:B------:R-:W-:Y:S01]  /*8900*/  IMAD.SHL.U32 R38, R12, 0x2, RZ ;  /* 0x000000020c267824 */ /* 0x000fe200078e00ff */
[----:B------:R-:W5:Y:S03]  /*8910*/  @!P2 LD.E.64 R20, desc[UR38][R42.64] ;  /* 0x000000262a14a980 */ /* 0x000f66000c101b00 */
[----:B------:R-:W-:Y:S01]  /*8920*/  @!P1 IMAD.X R5, R0, 0x1, R10, P4 ;  /* 0x0000000100059824 */ /* 0x000fe200020e060a */
[----:B------:R-:W-:Y:S01]  /*8930*/  ISETP.GE.AND P4, PT, R12, UR4, PT ;  /* 0x000000040c007c0c */ /* 0x000fe2000bf86270 */
[----:B------:R-:W5:Y:S02]  /*8940*/  @!P1 LD.E.64 R14, desc[UR38][R40.64] ;  /* 0x00000026280e9980 */ /* 0x000f64000c101b00 */
[----:B------:R-:W-:-:S02]  /*8950*/  @!P5 IMAD.MOV.U32 R7, RZ, RZ, R3 ;  /* 0x000000ffff07d224 */ /* 0x000fc400078e0003 */
[----:B------:R-:W-:Y:S02]  /*8960*/  @!P5 IMAD.MOV.U32 R8, RZ, RZ, R39 ;  /* 0x000000ffff08d224 */ /* 0x000fe400078e0027 */
[----:B------:R-:W-:Y:S02]  /*8970*/  @!P5 IMAD.MOV.U32 R9, RZ, RZ, R0 ;  /* 0x000000ffff09d224 */ /* 0x000fe400078e0000 */
        /* <DEDUP_REMOVED lines=9> */
[----:B0-----:R-:W-:Y:S02]  /*8a10*/  CS2R R10, SRZ ;  /* 0x00000000000a7805 */ /* 0x001fe4000001ff00 */
[----:B-1----:R-:W-:Y:S01]  /*8a20*/  CS2R R8, SRZ ;  /* 0x0000000000087805 */ /* 0x002fe2000001ff00 */
[----:B------:R-:W-:Y:S01]  /*8a30*/  @!P4 IMAD.X R39, R0, 0x1, R12, P5 ;  /* 0x000000010027c824 */ /* 0x000fe200028e060c */
[----:B------:R-:W-:Y:S02]  /*8a40*/  CS2R R12, SRZ ;  /* 0x00000000000c7805 */ /* 0x000fe4000001ff00 */
[----:B------:R0:W5:Y:S04]  /*8a50*/  @!P4 LD.E.64 R10, desc[UR38][R6.64] ;  /* 0x00000026060ac980 */ /* 0x000168000c101b00 */
[----:B------:R0:W5:Y:S04]  /*8a60*/  @!P4 LD.E.64 R8, desc[UR38][R38.64] ;  /* 0x000000262608c980 */ /* 0x000168000c101b00 */
[----:B------:R0:W5:Y:S02]  /*8a70*/  @!P1 LD.E.64 R12, desc[UR38][R4.64] ;  /* 0x00000026040c9980 */ /* 0x000164000c101b00 */
.L_x_1479:
[----:B------:R-:W-:Y:S05]  /*8a80*/  BSYNC B1 ;  /* 0x0000000000017941 */ /* 0x000fea0003800000 */
.L_x_1478:
[----:B--2--5:R-:W-:Y:S01]  /*8a90*/  IMAD.MOV.U32 R3, RZ, RZ, R35 ;  /* 0x000000ffff037224 */ /* 0x024fe200078e0023 */
[----:B------:R-:W-:Y:S01]  /*8aa0*/  LOP3.LUT R53, R53, 0xfffffffe, RZ, 0xc0, !PT ;  /* 0xfffffffe35357812 */ /* 0x000fe200078ec0ff */
[----:B----4-:R-:W-:Y:S01]  /*8ab0*/  IMAD.MOV.U32 R0, RZ, RZ, R34 ;  /* 0x000000ffff007224 */ /* 0x010fe200078e0022 */
        /* <DEDUP_REMOVED lines=16> */
[----:B---3--:R-:W-:Y:S01]  /*8bc0*/  IMAD.MOV.U32 R6, RZ, RZ, R13 ;  /* 0x000000ffff067224 */ /* 0x008fe200078e000d */
        /* <DEDUP_REMOVED lines=31> */
.L_x_1793:
[----:B------:R-:W-:Y:S05]  /*8dc0*/  BSYNC B1 ;  /* 0x0000000000017941 */ /* 0x000fea0003800000 */
.L_x_1480:
[----:B------:R-:W-:Y:S02]  /*8dd0*/  PRMT R40, R0, 0x7610, R40 ;  /* 0x0000761000287816 */ /* 0x000fe40000000028 */
[----:B------:R-:W-:Y:S01]  /*8de0*/  PRMT R41, R4, 0x7610, R41 ;  /* 0x0000761004297816 */ /* 0x000fe20000000029 */
[----:B------:R-:W-:Y:S06]  /*8df0*/  @P0 BRA `(.L_x_1482) ;  /* 0x0000003000d80947 */ /* 0x000fec0003800000 */
[----:B------:R-:W0:Y:S01]  /*8e00*/  LDL R63, [R1+0x48] ;  /* 0x00004800013f7983 */ /* 0x000e220000100800 */
[----:B------:R-:W1:Y:S03]  /*8e10*/  LDC R5, c[0x0][0x3f4] ;  /* 0x0000fd00ff057b82 */ /* 0x000e660000000800 */
[----:B------:R-:W2:Y:S04]  /*8e20*/  LDL R62, [R1+0x30] ;  /* 0x00003000013e7983 */ /* 0x000ea80000100800 */
[----:B------:R-:W3:Y:S04]  /*8e30*/  LDL R60, [R1+0x2c] ;  /* 0x00002c00013c7983 */ /* 0x000ee80000100800 */
[----:B------:R-:W4:Y:S04]  /*8e40*/  LDL R59, [R1+0x34] ;  /* 0x00003400013b7983 */ /* 0x000f280000100800 */
[----:B------:R-:W5:Y:S04]  /*8e50*/  LDL R7, [R1+0x28] ;  /* 0x0000280001077983 */ /* 0x000f680000100800 */
[----:B------:R-:W5:Y:S01]  /*8e60*/  LDL R6, [R1+0x38] ;  /* 0x0000380001067983 */ /* 0x000f620000100800 */
[----:B------:R-:W-:Y:S01]  /*8e70*/  LEA.HI R45, R52, R45, RZ, 0x2 ;  /* 0x0000002d342d7211 */ /* 0x000fe200078f10ff */
[----:B------:R-:W-:Y:S03]  /*8e80*/  BSSY B1, `(.L_x_1483) ;  /* 0x000003e000017945 */ /* 0x000fe60003800000 */
[----:B------:R-:W-:-:S02]  /*8e90*/  SHF.R.S32.HI R0, RZ, 0x2, R45 ;  /* 0x00000002ff007819 */ /* 0x000fc4000001142d */
[----:B------:R-:W-:Y:S02]  /*8ea0*/  SHF.R.S32.HI R45, RZ, 0x1f, R45 ;  /* 0x0000001fff2d7819 */ /* 0x000fe4000001142d */
[----:B-1----:R-:W-:Y:S02]  /*8eb0*/  ISETP.GE.AND P6, PT, R156, R5, PT ;  /* 0x000000059c00720c */ /* 0x002fe40003fc6270 */
[----:B------:R-:W-:-:S04]  /*8ec0*/  LEA.HI R45, R45, R0, RZ, 0x2 ;  /* 0x000000002d2d7211 */ /* 0x000fc800078f10ff */
[----:B------:R-:W-:-:S05]  /*8ed0*/  LOP3.LUT R45, R45, 0xfffffffc, RZ, 0xc0, !PT ;  /* 0xfffffffc2d2d7812 */ /* 0x000fca00078ec0ff */
[----:B------:R-:W-:-:S05]  /*8ee0*/  IMAD.IADD R45, R0, 0x1, -R45 ;  /* 0x00000001002d7824 */ /* 0x000fca00078e0a2d */
[----:B------:R-:W-:Y:S01]  /*8ef0*/  LOP3.LUT P0, RZ, R45, 0x2, RZ, 0xc0, !PT ;  /* 0x000000022dff7812 */ /* 0x000fe2000780c0ff */
[----:B0-----:R-:W-:-:S04]  /*8f00*/  IMAD R3, R63, 0x2, R2 ;  /* 0x000000023f037824 */ /* 0x001fc800078e0202 */
[----:B------:R-:W-:Y:S01]  /*8f10*/  VIADD R0, R3, 0x20 ;  /* 0x0000002003007836 */ /* 0x000fe20000000000 */
[-C--:B--2---:R-:W-:Y:S02]  /*8f20*/  ISETP.GE.AND P1, PT, R62, R5.reuse, PT ;  /* 0x000000053e00720c */ /* 0x084fe40003f26270 */
[-C--:B---3--:R-:W-:Y:S02]  /*8f30*/  ISETP.GE.AND P2, PT, R60, R5.reuse, PT ;  /* 0x000000053c00720c */ /* 0x088fe40003f46270 */
[-C--:B----4-:R-:W-:Y:S02]  /*8f40*/  ISETP.GE.AND P3, PT, R59, R5.reuse, PT ;  /* 0x000000053b00720c */ /* 0x090fe40003f66270 */
[-C--:B-----5:R-:W-:Y:S02]  /*8f50*/  ISETP.GE.AND P4, PT, R7, R5.reuse, PT ;  /* 0x000000050700720c */ /* 0x0a0fe40003f86270 */
[----:B------:R-:W-:Y:S01]  /*8f60*/  ISETP.GE.AND P5, PT, R6, R5, PT ;  /* 0x000000050600720c */ /* 0x000fe20003fa6270 */
[----:B------:R-:W-:-:S12]  /*8f70*/  @P6 BRA `(.L_x_1484) ;  /* 0x0000000000b86947 */ /* 0x000fd80003800000 */
[----:B------:R-:W0:Y:S01]  /*8f80*/  LDS.128 R4, [R3+0xc400] ;  /* 0x00c4000003047984 */ /* 0x000e220000000c00 */
[----:B------:R-:W-:Y:S02]  /*8f90*/  SHF.R.U32.HI R60, RZ, 0x10, R35 ;  /* 0x00000010ff3c7819 */ /* 0x000fe40000011623 */
[--C-:B------:R-:W-:Y:S02]  /*8fa0*/  SHF.R.U32.HI R52, RZ, 0x10, R37.reuse ;  /* 0x00000010ff347819 */ /* 0x100fe40000011625 */
[----:B------:R-:W-:Y:S02]  /*8fb0*/  SHF.R.U64 R45, R36, 0x10, R37 ;  /* 0x00000010242d7819 */ /* 0x000fe40000001225 */
[----:B------:R-:W-:Y:S02]  /*8fc0*/  PRMT R60, R38, 0x5432, R60 ;  /* 0x00005432263c7816 */ /* 0x000fe4000000003c */
[----:B------:R-:W-:Y:S02]  /*8fd0*/  SHF.R.U64 R59, R34, 0x10, R35 ;  /* 0x00000010223b7819 */ /* 0x000fe40000001223 */
[----:B------:R-:W-:-:S02]  /*8fe0*/  PRMT R52, R39, 0x5432, R52 ;  /* 0x0000543227347816 */ /* 0x000fc40000000034 */
[----:B------:R-:W-:Y:S01]  /*8ff0*/  PRMT R45, R61, 0x5410, R45 ;  /* 0x000054103d2d7816 */ /* 0x000fe2000000002d */
[----:B------:R-:W-:Y:S01]  /*9000*/  IMAD.U32 R61, R60, 0x10000, RZ ;  /* 0x000100003c3d7824 */ /* 0x000fe200078e00ff */
[----:B------:R-:W-:Y:S01]  /*9010*/  PRMT R59, R58, 0x5410, R59 ;  /* 0x000054103a3b7816 */ /* 0x000fe2000000003b */
[----:B------:R-:W-:Y:S01]  /*9020*/  IMAD.U32 R58, R52, 0x10000, RZ ;  /* 0x00010000343a7824 */ /* 0x000fe200078e00ff */
        /* <DEDUP_REMOVED lines=12> */
[----:B------:R-:W-:Y:S02]  /*90f0*/  IMAD.U32 R7, R5, 0x10000, RZ ;  /* 0x0001000005077824 */ /* 0x000fe400078e00ff */
[-C--:B------:R-:W-:Y:S01]  /*9100*/  FMUL.FTZ R65, R37, R52.reuse ;  /* 0x0000003425417220 */ /* 0x080fe20000410000 */
[----:B------:R-:W-:Y:S01]  /*9110*/  FFMA.FTZ R61, R36, R52, -R35 ;  /* 0x00000034243d7223 */ /* 0x000fe20000010823 */
[----:B------:R-:W-:Y:S01]  /*9120*/  LOP3.LUT R4, R4, 0xffff0000, RZ, 0xc0, !PT ;  /* 0xffff000004047812 */ /* 0x000fe200078ec0ff */
[----:B------:R-:W-:Y:S01]  /*9130*/  IMAD.U32 R37, R59, 0x10000, RZ ;  /* 0x000100003b257824 */ /* 0x000fe200078e00ff */
[----:B------:R-:W-:Y:S01]  /*9140*/  LOP3.LUT R5, R5, 0xffff0000, RZ, 0xc0, !PT ;  /* 0xffff000005057812 */ /* 0x000fe200078ec0ff */
[----:B------:R-:W-:Y:S01]  /*9150*/  IMAD.U32 R35, R45, 0x10000, RZ ;  /* 0x000100002d237824 */ /* 0x000fe200078e00ff */
[----:B------:R-:W-:Y:S01]  /*9160*/  LOP3.LUT R52, R59, 0xffff0000, RZ, 0xc0, !PT ;  /* 0xffff00003b347812 */ /* 0x000fe200078ec0ff */
[----:B------:R-:W-:Y:S01]  /*9170*/  FFMA.FTZ R60, R36, R60, R65 ;  /* 0x0000003c243c7223 */ /* 0x000fe20000010041 */
[----:B------:R-:W-:Y:S01]  /*9180*/  LOP3.LUT R34, R45, 0xffff0000, RZ, 0xc0, !PT ;  /* 0xffff00002d227812 */ /* 0x000fe200078ec0ff */
[C---:B------:R-:W-:Y:S01]  /*9190*/  FMUL.FTZ R45, R4.reuse, R37 ;  /* 0x00000025042d7220 */ /* 0x040fe20000410000 */
[----:B------:R-:W-:Y:S01]  /*91a0*/  FMUL.FTZ R36, R4, R35 ;  /* 0x0000002304247220 */ /* 0x000fe20000410000 */
[----:B------:R-:W-:-:S02]  /*91b0*/  FMUL.FTZ R58, R5, R52 ;  /* 0x00000034053a7220 */ /* 0x000fc40000410000 */
[-C--:B------:R-:W-:Y:S01]  /*91c0*/  FMUL.FTZ R59, R5, R34.reuse ;  /* 0x00000022053b7220 */ /* 0x080fe20000410000 */
[C---:B------:R-:W-:Y:S01]  /*91d0*/  FFMA.FTZ R4, R6.reuse, R35, -R45 ;  /* 0x0000002306047223 */ /* 0x040fe2000001082d */
[----:B------:R-:W-:Y:S01]  /*91e0*/  FFMA.FTZ R37, R6, R37, R36 ;  /* 0x0000002506257223 */ /* 0x000fe20000010024 */
[C---:B------:R-:W-:Y:S01]  /*91f0*/  FFMA.FTZ R5, R7.reuse, R34, -R58 ;  /* 0x0000002207057223 */ /* 0x040fe2000001083a */
[----:B------:R-:W-:Y:S01]  /*9200*/  FFMA.FTZ R52, R7, R52, R59 ;  /* 0x0000003407347223 */ /* 0x000fe2000001003b */
[----:B------:R-:W-:Y:S02]  /*9210*/  F2FP.BF16.F32.PACK_AB R6, R62, R63 ;  /* 0x0000003f3e06723e */ /* 0x000fe400000010ff */
[----:B------:R-:W-:Y:S02]  /*9220*/  F2FP.BF16.F32.PACK_AB R7, R60, R61 ;  /* 0x0000003d3c07723e */ /* 0x000fe400000010ff */
[----:B------:R-:W-:Y:S02]  /*9230*/  F2FP.BF16.F32.PACK_AB R4, R37, R4 ;  /* 0x000000042504723e */ /* 0x000fe400000010ff */
[----:B------:R-:W-:-:S05]  /*9240*/  F2FP.BF16.F32.PACK_AB R5, R52, R5 ;  /* 0x000000053405723e */ /* 0x000fca00000010ff */
[----:B------:R0:W-:Y:S02]  /*9250*/  STS.128 [R3+0xc400], R4 ;  /* 0x00c4000403007388 */ /* 0x0001e40000000c00 */
.L_x_1484:
[----:B------:R-:W-:Y:S05]  /*9260*/  BSYNC B1 ;  /* 0x0000000000017941 */ /* 0x000fea0003800000 */
.L_x_1483:
        /* <DEDUP_REMOVED lines=13> */
[----:B------:R-:W-:Y:S02]  /*9340*/  PRMT R57, R57, 0x5410, R30 ;  /* 0x0000541039397816 */ /* 0x000fe4000000001e */
[----:B------:R-:W-:Y:S02]  /*9350*/  LOP3.LUT R35, R35, 0xffff0000, RZ, 0xc0, !PT ;  /* 0xffff000023237812 */ /* 0x000fe400078ec0ff */
        /* <DEDUP_REMOVED lines=34> */
.L_x_1486:
[----:B------:R-:W-:Y:S05]  /*9580*/  BSYNC B1 ;  /* 0x0000000000017941 */ /* 0x000fea0003800000 */
.L_x_1485:
[----:B------:R-:W-:Y:S04]  /*9590*/  BSSY B1, `(.L_x_1487) ;  /* 0x0000030000017945 */ /* 0x000fe80003800000 */
[----:B------:R-:W-:Y:S05]  /*95a0*/  @P2 BRA `(.L_x_1488) ;  /* 0x0000000000b82947 */ /* 0x000fea0003800000 */
[----:B01----:R-:W0:Y:S01]  /*95b0*/  LDS.128 R4, [R3+0xf400] ;  /* 0x00f4000003047984 */ /* 0x003e220000000c00 */
        /* <DEDUP_REMOVED lines=45> */
.L_x_1488:
[----:B------:R-:W-:Y:S05]  /*9890*/  BSYNC B1 ;  /* 0x0000000000017941 */ /* 0x000fea0003800000 */
.L_x_1487:
        /* <DEDUP_REMOVED lines=48> */
.L_x_1490:
[----:B------:R-:W-:Y:S05]  /*9ba0*/  BSYNC B1 ;  /* 0x0000000000017941 */ /* 0x000fea0003800000 */
.L_x_1489:
        /* <DEDUP_REMOVED lines=48> */
.L_x_1492:
[----:B------:R-:W-:Y:S05]  /*9eb0*/  BSYNC B1 ;  /* 0x0000000000017941 */ /* 0x000fea0003800000 */
.L_x_1491:
        /* <DEDUP_REMOVED lines=48> */
.L_x_1476:
        /* <DEDUP_REMOVED lines=34> */
.L_x_1799:
        /* <DEDUP_REMOVED lines=11> */
[----:B0-----:R-:W-:Y:S02]  /*a490*/  CS2R R14, SRZ ;  /* 0x00000000000e7805 */ /* 0x001fe4000001ff00 */
[----:B------:R-:W-:Y:S02]  /*a4a0*/  CS2R R24, SRZ ;  /* 0x0000000000187805 */ /* 0x000fe4000001ff00 */
[----:B------:R-:W-:Y:S02]  /*a4b0*/  CS2R R26, SRZ ;  /* 0x00000000001a7805 */ /* 0x000fe4000001ff00 */
[----:B------:R-:W-:-:S02]  /*a4c0*/  ISETP.GE.AND P0, PT, R19, R0, PT ;  /* 0x000000001300720c */ /* 0x000fc40003f06270 */
[----:B------:R-:W-:Y:S02]  /*a4d0*/  CS2R R28, SRZ ;  /* 0x00000000001c7805 */ /* 0x000fe4000001ff00 */
[----:B------:R-:W-:Y:S02]  /*a4e0*/  CS2R R30, SRZ ;  /* 0x00000000001e7805 */ /* 0x000fe4000001ff00 */
[----:B------:R-:W-:Y:S02]  /*a4f0*/  CS2R R32, SRZ ;  /* 0x0000000000207805 */ /* 0x000fe4000001ff00 */
[----:B------:R-:W-:Y:S02]  /*a500*/  CS2R R34, SRZ ;  /* 0x0000000000227805 */ /* 0x000fe4000001ff00 */
[----:B-----5:R-:W-:Y:S01]  /*a510*/  LEA.HI R0, R51, R51, RZ, 0x1 ;  /* 0x0000003333007211 */ /* 0x020fe200078f08ff */
[----:B------:R-:W-:Y:S06]  /*a520*/  @P1 BRA `(.L_x_1495) ;  /* 0x0000000000a81947 */ /* 0x000fec0003800000 */
[----:B------:R-:W4:Y:S04]  /*a530*/  LDL R21, [R1+0x2c] ;  /* 0x00002c0001157983 */ /* 0x000f280000100800 */
[----:B------:R-:W4:Y:S01]  /*a540*/  LDL R20, [R1+0x28] ;  /* 0x0000280001147983 */ /* 0x000f220000100800 */
[C---:B------:R-:W-:Y:S01]  /*a550*/  VIADD R3, R136.reuse, 0x10 ;  /* 0x0000001088037836 */ /* 0x040fe20000000000 */
[----:B------:R-:W-:Y:S01]  /*a560*/  ULDC UR4, c[0x0][0x3f4] ;  /* 0x0000fd0000047ab9 */ /* 0x000fe20000000800 */
[C---:B------:R-:W-:Y:S01]  /*a570*/  VIADD R4, R136.reuse, 0x20 ;  /* 0x0000002088047836 */ /* 0x040fe20000000000 */
[----:B------:R-:W-:Y:S02]  /*a580*/  ISETP.GE.AND P1, PT, R136, UR4, PT ;  /* 0x0000000488007c0c */ /* 0x000fe4000bf26270 */
[----:B------:R-:W-:-:S02]  /*a590*/  CS2R R24, SRZ ;  /* 0x0000000000187805 */ /* 0x000fc4000001ff00 */
[----:B------:R-:W-:Y:S02]  /*a5a0*/  ISETP.GE.AND P2, PT, R3, UR4, PT ;  /* 0x0000000403007c0c */ /* 0x000fe4000bf46270 */
[----:B------:R-:W-:Y:S02]  /*a5b0*/  CS2R R26, SRZ ;  /* 0x00000000001a7805 */ /* 0x000fe4000001ff00 */
[----:B------:R-:W-:Y:S02]  /*a5c0*/  ISETP.GE.AND P3, PT, R4, UR4, PT ;  /* 0x0000000404007c0c */ /* 0x000fe4000bf66270 */
[----:B------:R-:W-:Y:S02]  /*a5d0*/  CS2R R28, SRZ ;  /* 0x00000000001c7805 */ /* 0x000fe4000001ff00 */
[----:B------:R-:W-:Y:S02]  /*a5e0*/  CS2R R30, SRZ ;  /* 0x00000000001e7805 */ /* 0x000fe4000001ff00 */
[----:B------:R-:W-:Y:S01]  /*a5f0*/  CS2R R8, SRZ ;  /* 0x0000000000087805 */ /* 0x000fe2000001ff00 */
[----:B--23--:R-:W-:Y:S01]  /*a600*/  @!P1 IMAD.WIDE R12, R136, 0x2, R36 ;  /* 0x00000002880c9825 */ /* 0x00cfe200078e0224 */
[----:B------:R-:W-:-:S02]  /*a610*/  CS2R R10, SRZ ;  /* 0x00000000000a7805 */ /* 0x000fc4000001ff00 */
[----:B------:R-:W-:Y:S02]  /*a620*/  CS2R R32, SRZ ;  /* 0x0000000000207805 */ /* 0x000fe4000001ff00 */
[----:B------:R-:W-:Y:S02]  /*a630*/  CS2R R34, SRZ ;  /* 0x0000000000227805 */ /* 0x000fe4000001ff00 */
[----:B------:R-:W-:Y:S01]  /*a640*/  CS2R R14, SRZ ;  /* 0x00000000000e7805 */ /* 0x000fe2000001ff00 */
[----:B------:R0:W5:Y:S02]  /*a650*/  @!P1 LD.E.128 R24, desc[UR38][R12.64] ;  /* 0x000000260c189980 */ /* 0x000164000c101d00 */
[----:B0-----:R-:W-:Y:S01]  /*a660*/  CS2R R12, SRZ ;  /* 0x00000000000c7805 */ /* 0x001fe2000001ff00 */
[C---:B----4-:R-:W-:Y:S02]  /*a670*/  IMAD.IADD R3, R156.reuse, 0x1, R21 ;  /* 0x000000019c037824 */ /* 0x050fe400078e0215 */
[----:B------:R-:W-:-:S03]  /*a680*/  IMAD.IADD R5, R156, 0x1, R20 ;  /* 0x000000019c057824 */ /* 0x000fc600078e0214 */
[----:B------:R-:W-:Y:S02]  /*a690*/  SHF.R.S32.HI R4, RZ, 0x1f, R3 ;  /* 0x0000001fff047819 */ /* 0x000fe40000011403 */
[----:B------:R-:W-:Y:S02]  /*a6a0*/  SHF.R.S32.HI R6, RZ, 0x1f, R5 ;  /* 0x0000001fff067819 */ /* 0x000fe40000011405 */
[----:B------:R-:W-:Y:S02]  /*a6b0*/  LEA.HI R3, R4, R3, RZ, 0x3 ;  /* 0x0000000304037211 */ /* 0x000fe400078f18ff */
[----:B------:R-:W-:Y:S02]  /*a6c0*/  LEA.HI R6, R6, R5, RZ, 0x3 ;  /* 0x0000000506067211 */ /* 0x000fe400078f18ff */
[----:B------:R-:W-:Y:S02]  /*a6d0*/  SHF.R.S32.HI R3, RZ, 0x3, R3 ;  /* 0x00000003ff037819 */ /* 0x000fe40000011403 */
[----:B------:R-:W-:-:S03]  /*a6e0*/  SHF.R.S32.HI R41, RZ, 0x3, R6 ;  /* 0x00000003ff297819 */ /* 0x000fc60000011406 */
[----:B------:R-:W-:Y:S02]  /*a6f0*/  @!P2 IMAD.SHL.U32 R39, R3, 0x8, RZ ;  /* 0x000000080327a824 */ /* 0x000fe400078e00ff */
[----:B------:R-:W-:Y:S02]  /*a700*/  @!P3 IMAD.SHL.U32 R41, R41, 0x8, RZ ;  /* 0x000000082929b824 */ /* 0x000fe400078e00ff */
[--C-:B------:R-:W-:Y:S01]  /*a710*/  @!P2 IMAD.WIDE R20, R39, 0x2, R36.reuse ;  /* 0x000000022714a825 */ /* 0x100fe200078e0224 */
[----:B------:R-:W-:Y:S02]  /*a720*/  CS2R R4, SRZ ;  /* 0x0000000000047805 */ /* 0x000fe4000001ff00 */
[----:B------:R-:W-:Y:S01]  /*a730*/  CS2R R6, SRZ ;  /* 0x0000000000067805 */ /* 0x000fe2000001ff00 */
        /* <DEDUP_REMOVED lines=9> */
.L_x_1495:
[----:B------:R-:W-:Y:S05]  /*a7d0*/  BSYNC B1 ;  /* 0x0000000000017941 */ /* 0x000fea0003800000 */
.L_x_1494:
        /* <DEDUP_REMOVED lines=10> */
[----:B---3--:R-:W-:Y:S01]  /*a880*/  IMAD.MOV.U32 R36, RZ, RZ, R9 ;  /* 0x000000ffff247224 */ /* 0x008fe200078e0009 */
        /* <DEDUP_REMOVED lines=18> */
[----:B--2---:R-:W-:-:S02]  /*a9b0*/  IMAD.MOV.U32 R37, RZ, RZ, R25 ;  /* 0x000000ffff257224 */ /* 0x004fc400078e0019 */
        /* <DEDUP_REMOVED lines=21> */
.L_x_1800:
[----:B------:R-:W-:Y:S05]  /*ab10*/  BSYNC B1 ;  /* 0x0000000000017941 */ /* 0x000fea0003800000 */
.L_x_1496:
[----:B------:R-:W-:Y:S02]  /*ab20*/  PRMT R51, R0, 0x7610, R51 ;  /* 0x0000761000337816 */ /* 0x000fe40000000033 */
[----:B------:R-:W-:Y:S01]  /*ab30*/  PRMT R52, R20, 0x7610, R52 ;  /* 0x0000761014347816 */ /* 0x000fe20000000034 */
[----:B------:R-:W-:Y:S06]  /*ab40*/  @P0 BRA `(.L_x_1482) ;  /* 0x0000001400840947 */ /* 0x000fec0003800000 */
[----:B------:R1:W5:Y:S01]  /*ab50*/  LDL R77, [R1+0x8] ;  /* 0x00000800014d7983 */ /* 0x0003620000100800 */
[----:B0-----:R-:W0:Y:S03]  /*ab60*/  LDC R3, c[0x0][0x3f4] ;  /* 0x0000fd00ff037b82 */ /* 0x001e260000000800 */
        /* <DEDUP_REMOVED lines=21> */
[----:B------:R-:W-:Y:S02]  /*acc0*/  SHF.R.U32.HI R62, RZ, 0x10, R25 ;  /* 0x00000010ff3e7819 */ /* 0x000fe40000011619 */
[----:B------:R-:W-:Y:S01]  /*acd0*/  LEA.HI R37, R37, R0, RZ, 0x2 ;  /* 0x0000000025257211 */ /* 0x000fe200078f10ff */
[----:B------:R-:W-:Y:S01]  /*ace0*/  IMAD.SHL.U32 R0, R0, 0x8, RZ ;  /* 0x0000000800007824 */ /* 0x000fe200078e00ff */
[----:B------:R-:W-:-:S02]  /*acf0*/  SHF.R.U64 R25, R6, 0x10, R7 ;  /* 0x0000001006197819 */ /* 0x000fc40000001207 */
[----:B------:R-:W-:Y:S02]  /*ad00*/  SHF.R.S32.HI R37, RZ, 0x2, R37 ;  /* 0x00000002ff257819 */ /* 0x000fe40000011425 */
[----:B------:R-:W-:Y:S02]  /*ad10*/  LOP3.LUT R20, R77, 0x18, R0, 0xf8, !PT ;  /* 0x000000184d147812 */ /* 0x000fe400078ef800 */
[----:B------:R-:W-:Y:S01]  /*ad20*/  LEA R0, R36, UR40, 0x1 ;  /* 0x0000002824007c11 */ /* 0x000fe2000f8e08ff */
[----:B------:R-:W-:Y:S01]  /*ad30*/  IMAD R37, R37, 0x1800, R76 ;  /* 0x0000180025257824 */ /* 0x000fe200078e024c */
[----:B------:R-:W-:Y:S02]  /*ad40*/  LOP3.LUT R20, R20, R75, RZ, 0x3c, !PT ;  /* 0x0000004b14147212 */ /* 0x000fe400078e3cff */
[----:B------:R-:W-:Y:S02]  /*ad50*/  PRMT R71, R64, 0x5410, R71 ;  /* 0x0000541040477816 */ /* 0x000fe40000000047 */
[----:B------:R-:W-:Y:S01]  /*ad60*/  PRMT R61, R68, 0x5410, R61 ;  /* 0x00005410443d7816 */ /* 0x000fe2000000003d */
[----:B------:R-:W-:Y:S01]  /*ad70*/  IMAD.IADD R41, R37, 0x1, R20 ;  /* 0x0000000125297824 */ /* 0x000fe200078e0214 */
[----:B------:R-:W-:Y:S01]  /*ad80*/  PRMT R4, R47, 0x5432, R26 ;  /* 0x000054322f047816 */ /* 0x000fe2000000001a */
[----:B------:R-:W0:Y:S01]  /*ad90*/  LDS.128 R36, [R0] ;  /* 0x0000000000247984 */ /* 0x000e220000000c00 */
[----:B------:R-:W-:Y:S01]  /*ada0*/  SHF.R.U32.HI R63, RZ, 0x10, R5 ;  /* 0x00000010ff3f7819 */ /* 0x000fe20000011605 */
[----:B------:R-:W-:Y:S01]  /*adb0*/  IMAD R20, R41, 0x2, R2 ;  /* 0x0000000229147824 */ /* 0x000fe200078e0202 */
[----:B------:R-:W-:Y:S01]  /*adc0*/  PRMT R25, R66, 0x5410, R25 ;  /* 0x0000541042197816 */ /* 0x000fe20000000019 */
[----:B------:R-:W-:Y:S01]  /*add0*/  IMAD.U32 R70, R71, 0x10000, RZ ;  /* 0x0001000047467824 */ /* 0x000fe200078e00ff */
[----:B------:R-:W-:-:S02]  /*ade0*/  SHF.R.U32.HI R5, RZ, 0x10, R7 ;  /* 0x00000010ff057819 */ /* 0x000fc40000011607 */
[----:B----4-:R-:W1:Y:S01]  /*adf0*/  LDS.128 R40, [R20+0xc400] ;  /* 0x00c4000014287984 */ /* 0x010e620000000c00 */
[----:B------:R-:W-:Y:S02]  /*ae00*/  PRMT R62, R21, 0x5432, R62 ;  /* 0x00005432153e7816 */ /* 0x000fe4000000003e */
[----:B------:R-:W-:Y:S02]  /*ae10*/  PRMT R5, R67, 0x5410, R5 ;  /* 0x0000541043057816 */ /* 0x000fe40000000005 */
[----:B------:R-:W-:Y:S02]  /*ae20*/  PRMT R63, R65, 0x5410, R63 ;  /* 0x00005410413f7816 */ /* 0x000fe4000000003f */
[----:B------:R-:W-:Y:S02]  /*ae30*/  LOP3.LUT R71, R71, 0xffff0000, RZ, 0xc0, !PT ;  /* 0xffff000047477812 */ /* 0x000fe400078ec0ff */
[----:B------:R-:W-:Y:S01]  /*ae40*/  PRMT R24, R46, 0x5432, R24 ;  /* 0x000054322e187816 */ /* 0x000fe20000000018 */
[C---:B0-----:R-:W-:Y:S01]  /*ae50*/  IMAD.U32 R45, R36.reuse, 0x10000, RZ ;  /* 0x00010000242d7824 */ /* 0x041fe200078e00ff */
[----:B------:R-:W-:Y:S01]  /*ae60*/  LOP3.LUT R26, R36, 0xffff0000, RZ, 0xc0, !PT ;  /* 0xffff0000241a7812 */ /* 0x000fe200078ec0ff */
[C---:B------:R-:W-:Y:S01]  /*ae70*/  IMAD.U32 R64, R37.reuse, 0x10000, RZ ;  /* 0x0001000025407824 */ /* 0x040fe200078e00ff */
[----:B------:R-:W-:Y:S01]  /*ae80*/  LOP3.LUT R36, R37, 0xffff0000, RZ, 0xc0, !PT ;  /* 0xffff000025247812 */ /* 0x000fe200078ec0ff */
[C---:B------:R-:W-:Y:S01]  /*ae90*/  IMAD.U32 R7, R38.reuse, 0x10000, RZ ;  /* 0x0001000026077824 */ /* 0x040fe200078e00ff */
[----:B------:R-:W-:Y:S01]  /*aea0*/  LOP3.LUT R6, R38, 0xffff0000, RZ, 0xc0, !PT ;  /* 0xffff000026067812 */ /* 0x000fe200078ec0ff */
[C---:B------:R-:W-:Y:S01]  /*aeb0*/  IMAD.U32 R65, R39.reuse, 0x10000, RZ ;  /* 0x0001000027417824 */ /* 0x040fe200078e00ff */
[C---:B-1----:R-:W-:Y:S01]  /*aec0*/  LOP3.LUT R66, R40.reuse, 0xffff0000, RZ, 0xc0, !PT ;  /* 0xffff000028427812 */ /* 0x042fe200078ec0ff */
[----:B------:R-:W-:Y:S01]  /*aed0*/  IMAD.U32 R37, R40, 0x10000, RZ ;  /* 0x0001000028257824 */ /* 0x000fe200078e00ff */
[----:B------:R-:W-:Y:S01]  /*aee0*/  LOP3.LUT R38, R39, 0xffff0000, RZ, 0xc0, !PT ;  /* 0xffff000027267812 */ /* 0x000fe200078ec0ff */
[----:B------:R-:W-:Y:S01]  /*aef0*/  IMAD.U32 R40, R61, 0x10000, RZ ;  /* 0x000100003d287824 */ /* 0x000fe200078e00ff */
[----:B------:R-:W-:Y:S01]  /*af00*/  LOP3.LUT R68, R41, 0xffff0000, RZ, 0xc0, !PT ;  /* 0xffff000029447812 */ /* 0x000fe200078ec0ff */
[----:B------:R-:W-:Y:S01]  /*af10*/  FMUL.FTZ R72, R37, R70 ;  /* 0x0000004625487220 */ /* 0x000fe20000410000 */
[----:B------:R-:W-:-:S02]  /*af20*/  IMAD.U32 R67, R41, 0x10000, RZ ;  /* 0x0001000029437824 */ /* 0x000fc400078e00ff */
[-C--:B------:R-:W-:Y:S01]  /*af30*/  FMUL.FTZ R74, R37, R40.reuse ;  /* 0x00000028254a7220 */ /* 0x080fe20000410000 */
[----:B------:R-:W-:Y:S02]  /*af40*/  IMAD.U32 R69, R43, 0x10000, RZ ;  /* 0x000100002b457824 */ /* 0x000fe400078e00ff */
[----:B------:R-:W-:Y:S01]  /*af50*/  FFMA.FTZ R37, R45, R40, -R72 ;  /* 0x000000282d257223 */ /* 0x000fe20000010848 */
[----:B------:R-:W-:Y:S02]  /*af60*/  IMAD.U32 R72, R5, 0x10000, RZ ;  /* 0x0001000005487824 */ /* 0x000fe400078e00ff */
[----:B------:R-:W-:Y:S01]  /*af70*/  FFMA.FTZ R39, R45, R70, R74 ;  /* 0x000000462d277223 */ /* 0x000fe2000001004a */
[C---:B------:R-:W-:Y:S01]  /*af80*/  IMAD.U32 R41, R42.reuse, 0x10000, RZ ;  /* 0x000100002a297824 */ /* 0x040fe200078e00ff */
[----:B------:R-:W-:Y:S01]  /*af90*/  LOP3.LUT R27, R42, 0xffff0000, RZ, 0xc0, !PT ;  /* 0xffff00002a1b7812 */ /* 0x000fe200078ec0ff */
[----:B------:R-:W-:Y:S01]  /*afa0*/  IMAD.U32 R40, R62, 0x10000, RZ ;  /* 0x000100003e287824 */ /* 0x000fe200078e00ff */
[----:B------:R-:W-:Y:S01]  /*afb0*/  LOP3.LUT R42, R43, 0xffff0000, RZ, 0xc0, !PT ;  /* 0xffff00002b2a7812 */ /* 0x000fe200078ec0ff */
[----:B------:R-:W-:-:S02]  /*afc0*/  IMAD.U32 R70, R4, 0x10000, RZ ;  /* 0x0001000004467824 */ /* 0x000fc400078e00ff */
[----:B------:R-:W-:Y:S01]  /*afd0*/  FMUL.FTZ R74, R69, R72 ;  /* 0x00000048454a7220 */ /* 0x000fe20000410000 */
[----:B------:R-:W-:Y:S02]  /*afe0*/  IMAD.U32 R43, R63, 0x10000, RZ ;  /* 0x000100003f2b7824 */ /* 0x000fe400078e00ff */
[----:B------:R-:W-:Y:S01]  /*aff0*/  FMUL.FTZ R45, R67, R40 ;  /* 0x00000028432d7220 */ /* 0x000fe20000410000 */
[----:B------:R-:W-:Y:S01]  /*b000*/  FMUL.FTZ R69, R69, R70 ;  /* 0x0000004645457220 */ /* 0x000fe20000410000 */
[----:B------:R-:W-:Y:S01]  /*b010*/  LOP3.LUT R63, R63, 0xffff0000, RZ, 0xc0, !PT ;  /* 0xffff00003f3f7812 */ /* 0x000fe200078ec0ff */
[-C--:B------:R-:W-:Y:S01]  /*b020*/  FMUL.FTZ R73, R67, R43.reuse ;  /* 0x0000002b43497220 */ /* 0x080fe20000410000 */
[----:B------:R-:W-:Y:S01]  /*b030*/  LOP3.LUT R67, R61, 0xffff0000, RZ, 0xc0, !PT ;  /* 0xffff00003d437812 */ /* 0x000fe200078ec0ff */
[----:B------:R-:W-:Y:S01]  /*b040*/  FFMA.FTZ R45, R64, R43, R45 ;  /* 0x0000002b402d7223 */ /* 0x000fe2000001002d */
[C---:B------:R-:W-:Y:S01]  /*b050*/  FFMA.FTZ R61, R65.reuse, R72, R69 ;  /* 0x00000048413d7223 */ /* 0x040fe20000010045 */
[----:B------:R-:W-:Y:S01]  /*b060*/  FFMA.FTZ R43, R65, R70, -R74 ;  /* 0x00000046412b7223 */ /* 0x000fe2000001084a */
[----:B------:R-:W-:Y:S01]  /*b070*/  FMUL.FTZ R69, R66, R71 ;  /* 0x0000004742457220 */ /* 0x000fe20000410000 */
[----:B------:R-:W-:Y:S01]  /*b080*/  LOP3.LUT R65, R62, 0xffff0000, RZ, 0xc0, !PT ;  /* 0xffff00003e417812 */ /* 0x000fe200078ec0ff */
[----:B------:R-:W-:Y:S01]  /*b090*/  FFMA.FTZ R40, R64, R40, -R73 ;  /* 0x0000002840287223 */ /* 0x000fe20000010849 */
[-C--:B------:R-:W-:Y:S01]  /*b0a0*/  FMUL.FTZ R73, R66, R67.reuse ;  /* 0x0000004342497220 */ /* 0x080fe20000410000 */
[----:B------:R-:W-:Y:S01]  /*b0b0*/  FFMA.FTZ R66, R26, R67, -R69 ;  /* 0x000000431a427223 */ /* 0x000fe20000010845 */
[C---:B------:R-:W-:Y:S01]  /*b0c0*/  FMUL.FTZ R67, R68.reuse, R63 ;  /* 0x0000003f44437220 */ /* 0x040fe20000410000 */
[----:B------:R-:W-:Y:S01]  /*b0d0*/  FMUL.FTZ R68, R68, R65 ;  /* 0x0000004144447220 */ /* 0x000fe20000410000 */
[C---:B------:R-:W-:Y:S01]  /*b0e0*/  IMAD.U32 R64, R25.reuse, 0x10000, RZ ;  /* 0x0001000019407824 */ /* 0x040fe200078e00ff */
[----:B------:R-:W-:Y:S01]  /*b0f0*/  LOP3.LUT R25, R25, 0xffff0000, RZ, 0xc0, !PT ;  /* 0xffff000019197812 */ /* 0x000fe200078ec0ff */
[----:B------:R-:W-:-:S02]  /*b100*/  IMAD.U32 R62, R24, 0x10000, RZ ;  /* 0x00010000183e7824 */ /* 0x000fc400078e00ff */
[C---:B------:R-:W-:Y:S01]  /*b110*/  FFMA.FTZ R67, R36.reuse, R65, -R67 ;  /* 0x0000004124437223 */ /* 0x040fe20000010843 */
[----:B------:R-:W-:Y:S01]  /*b120*/  FFMA.FTZ R68, R36, R63, R68 ;  /* 0x0000003f24447223 */ /* 0x000fe20000010044 */
[C---:B------:R-:W-:Y:S01]  /*b130*/  FMUL.FTZ R70, R41.reuse, R64 ;  /* 0x0000004029467220 */ /* 0x040fe20000410000 */
[-C--:B------:R-:W-:Y:S01]  /*b140*/  FMUL.FTZ R36, R41, R62.reuse ;  /* 0x0000003e29247220 */ /* 0x080fe20000410000 */
[----:B------:R-:W-:Y:S01]  /*b150*/  LOP3.LUT R24, R24, 0xffff0000, RZ, 0xc0, !PT ;  /* 0xffff000018187812 */ /* 0x000fe200078ec0ff */
[----:B------:R-:W-:Y:S01]  /*b160*/  FFMA.FTZ R26, R26, R71, R73 ;  /* 0x000000471a1a7223 */ /* 0x000fe20000010049 */
[----:B------:R-:W-:Y:S01]  /*b170*/  LOP3.LUT R41, R5, 0xffff0000, RZ, 0xc0, !PT ;  /* 0xffff000005297812 */ /* 0x000fe200078ec0ff */
[C---:B------:R-:W-:Y:S01]  /*b180*/  FFMA.FTZ R70, R7.reuse, R62, -R70 ;  /* 0x0000003e07467223 */ /* 0x040fe20000010846 */
        /* <DEDUP_REMOVED lines=13> */
[----:B------:R-:W-:Y:S02]  /*b260*/  F2FP.BF16.F32.PACK_AB R5, R67, R40 ;  /* 0x000000284305723e */ /* 0x000fe400000010ff */
[----:B------:R-:W-:Y:S02]  /*b270*/  F2FP.BF16.F32.PACK_AB R26, R27, R36 ;  /* 0x000000241b1a723e */ /* 0x000fe400000010ff */
[----:B------:R-:W-:Y:S02]  /*b280*/  F2FP.BF16.F32.PACK_AB R7, R42, R43 ;  /* 0x0000002b2a07723e */ /* 0x000fe400000010ff */
[----:B------:R-:W-:-:S02]  /*b290*/  F2FP.BF16.F32.PACK_AB R25, R68, R45 ;  /* 0x0000002d4419723e */ /* 0x000fc400000010ff */
[----:B------:R-:W-:Y:S01]  /*b2a0*/  F2FP.BF16.F32.PACK_AB R27, R62, R61 ;  /* 0x0000003d3e1b723e */ /* 0x000fe200000010ff */
[----:B------:R0:W-:Y:S04]  /*b2b0*/  STS.128 [R0], R4 ;  /* 0x0000000400007388 */ /* 0x0001e80000000c00 */
[----:B------:R0:W-:Y:S02]  /*b2c0*/  STS.128 [R20+0xc400], R24 ;  /* 0x00c4001814007388 */ /* 0x0001e40000000c00 */
.L_x_1499:
[----:B------:R-:W-:Y:S05]  /*b2d0*/  BSYNC B1 ;  /* 0x0000000000017941 */ /* 0x000fea0003800000 */
.L_x_1498:
[----:B------:R-:W-:Y:S04]  /*b2e0*/  BSSY B1, `(.L_x_1500) ;  /* 0x0000074000017945 */ /* 0x000fe80003800000 */
[----:B------:R-:W-:Y:S05]  /*b2f0*/  @P1 BRA `(.L_x_1501) ;  /* 0x0000000400c81947 */ /* 0x000fea0003800000 */
[----:B0-----:R-:W2:Y:S01]  /*b300*/  LDL R0, [R1+0x2c] ;  /* 0x00002c0001007983 */ /* 0x001ea20000100800 */
[----:B------:R-:W-:Y:S02]  /*b310*/  SHF.R.U64 R37, R28, 0x10, R29 ;  /* 0x000000101c257819 */ /* 0x000fe4000000121d */
[--C-:B------:R-:W-:Y:S02]  /*b320*/  SHF.R.U64 R28, R8, 0x10, R9.reuse ;  /* 0x00000010081c7819 */ /* 0x100fe40000001209 */
[----:B------:R-:W-:Y:S02]  /*b330*/  SHF.R.U32.HI R9, RZ, 0x10, R9 ;  /* 0x00000010ff097819 */ /* 0x000fe40000011609 */
[--C-:B------:R-:W-:Y:S02]  /*b340*/  SHF.R.U64 R8, R10, 0x10, R11.reuse ;  /* 0x000000100a087819 */ /* 0x100fe4000000120b */
[----:B------:R-:W-:Y:S02]  /*b350*/  SHF.R.U32.HI R11, RZ, 0x10, R11 ;  /* 0x00000010ff0b7819 */ /* 0x000fe4000001160b */
[----:B------:R-:W-:-:S02]  /*b360*/  PRMT R53, R53, 0x5410, R28 ;  /* 0x0000541035357816 */ /* 0x000fc4000000001c */
[----:B------:R-:W-:Y:S02]  /*b370*/  SHF.R.U32.HI R36, RZ, 0x10, R29 ;  /* 0x00000010ff247819 */ /* 0x000fe4000001161d */
[----:B------:R-:W-:Y:S01]  /*b380*/  PRMT R58, R58, 0x5410, R37 ;  /* 0x000054103a3a7816 */ /* 0x000fe20000000025 */
[----:B------:R-:W-:Y:S01]  /*b390*/  IMAD.U32 R37, R53, 0x10000, RZ ;  /* 0x0001000035257824 */ /* 0x000fe200078e00ff */
[----:B------:R-:W-:Y:S02]  /*b3a0*/  PRMT R54, R54, 0x5410, R9 ;  /* 0x0000541036367816 */ /* 0x000fe40000000009 */
[----:B------:R-:W-:Y:S02]  /*b3b0*/  PRMT R55, R55, 0x5410, R8 ;  /* 0x0000541037377816 */ /* 0x000fe40000000008 */
[----:B------:R-:W-:Y:S02]  /*b3c0*/  PRMT R56, R56, 0x5410, R11 ;  /* 0x0000541038387816 */ /* 0x000fe4000000000b */
[----:B------:R-:W-:Y:S01]  /*b3d0*/  PRMT R59, R59, 0x5410, R36 ;  /* 0x000054103b3b7816 */ /* 0x000fe20000000024 */
[----:B------:R-:W-:Y:S01]  /*b3e0*/  IMAD.U32 R36, R58, 0x10000, RZ ;  /* 0x000100003a247824 */ /* 0x000fe200078e00ff */
[----:B------:R-:W-:-:S02]  /*b3f0*/  SHF.R.U64 R29, R30, 0x10, R31 ;  /* 0x000000101e1d7819 */ /* 0x000fc4000000121f */
[----:B------:R-:W-:Y:S02]  /*b400*/  LOP3.LUT R53, R53, 0xffff0000, RZ, 0xc0, !PT ;  /* 0xffff000035357812 */ /* 0x000fe400078ec0ff */
[----:B------:R-:W-:Y:S02]  /*b410*/  PRMT R60, R60, 0x5410, R29 ;  /* 0x000054103c3c7816 */ /* 0x000fe4000000001d */
[----:B------:R-:W-:Y:S02]  /*b420*/  LOP3.LUT R58, R58, 0xffff0000, RZ, 0xc0, !PT ;  /* 0xffff00003a3a7812 */ /* 0x000fe400078ec0ff */
[----:B------:R-:W-:-:S04]  /*b430*/  SHF.R.U32.HI R30, RZ, 0x10, R31 ;  /* 0x00000010ff1e7819 */ /* 0x000fc8000001161f */
        /* <DEDUP_REMOVED lines=16> */
[----:B------:R-:W-:-:S02]  /*b540*/  LOP3.LUT R4, R77, 0x18, R0, 0xf8, !PT ;  /* 0x000000184d047812 */ /* 0x000fc400078ef800 */
[----:B------:R-:W-:Y:S01]  /*b550*/  LEA R0, R6, UR40, 0x1 ;  /* 0x0000002806007c11 */ /* 0x000fe2000f8e08ff */
        /* <DEDUP_REMOVED lines=20> */
[C---:B------:R-:W-:Y:S01]  /*b6a0*/  FMUL.FTZ R38, R24.reuse, R53 ;  /* 0x0000003518267220 */ /* 0x040fe20000410000 */
[----:B------:R-:W-:Y:S01]  /*b6b0*/  FMUL.FTZ R24, R24, R58 ;  /* 0x0000003a18187220 */ /* 0x000fe20000410000 */
[----:B------:R-:W-:Y:S01]  /*b6c0*/  FFMA.FTZ R39, R8, R36, -R39 ;  /* 0x0000002408277223 */ /* 0x000fe20000010827 */
[----:B------:R-:W-:-:S02]  /*b6d0*/  IMAD.U32 R36, R54, 0x10000, RZ ;  /* 0x0001000036247824 */ /* 0x000fc400078e00ff */
[----:B------:R-:W-:Y:S01]  /*b6e0*/  FFMA.FTZ R37, R8, R37, R7 ;  /* 0x0000002508257223 */ /* 0x000fe20000010007 */
[----:B------:R-:W-:Y:S01]  /*b6f0*/  IMAD.U32 R7, R59, 0x10000, RZ ;  /* 0x000100003b077824 */ /* 0x000fe200078e00ff */
[----:B------:R-:W-:Y:S01]  /*b700*/  LOP3.LUT R54, R54, 0xffff0000, RZ, 0xc0, !PT ;  /* 0xffff000036367812 */ /* 0x000fe200078ec0ff */
[----:B------:R-:W-:Y:S01]  /*b710*/  FMUL.FTZ R41, R29, R36 ;  /* 0x000000241d297220 */ /* 0x000fe20000410000 */
[----:B------:R-:W-:Y:S01]  /*b720*/  LOP3.LUT R8, R59, 0xffff0000, RZ, 0xc0, !PT ;  /* 0xffff00003b087812 */ /* 0x000fe200078ec0ff */
[-C--:B------:R-:W-:Y:S01]  /*b730*/  FMUL.FTZ R29, R29, R7.reuse ;  /* 0x000000071d1d7220 */ /* 0x080fe20000410000 */
[C---:B------:R-:W-:Y:S01]  /*b740*/  FFMA.FTZ R38, R9.reuse, R58, -R38 ;  /* 0x0000003a09267223 */ /* 0x040fe20000010826 */
[C---:B------:R-:W-:Y:S01]  /*b750*/  FFMA.FTZ R41, R10.reuse, R7, -R41 ;  /* 0x000000070a297223 */ /* 0x040fe20000010829 */
[----:B------:R-:W-:Y:S01]  /*b760*/  FFMA.FTZ R24, R9, R53, R24 ;  /* 0x0000003509187223 */ /* 0x000fe20000010018 */
[----:B------:R-:W-:Y:S01]  /*b770*/  FFMA.FTZ R29, R10, R36, R29 ;  /* 0x000000240a1d7223 */ /* 0x000fe2000001001d */
[----:B------:R-:W-:Y:S01]  /*b780*/  FMUL.FTZ R10, R25, R54 ;  /* 0x00000036190a7220 */ /* 0x000fe20000410000 */
[----:B------:R-:W-:-:S02]  /*b790*/  IMAD.U32 R30, R26, 0x10000, RZ ;  /* 0x000100001a1e7824 */ /* 0x000fc400078e00ff */
[-C--:B------:R-:W-:Y:S01]  /*b7a0*/  FMUL.FTZ R40, R25, R8.reuse ;  /* 0x0000000819287220 */ /* 0x080fe20000410000 */
[----:B------:R-:W-:Y:S02]  /*b7b0*/  IMAD.U32 R9, R55, 0x10000, RZ ;  /* 0x0001000037097824 */ /* 0x000fe400078e00ff */
[C---:B------:R-:W-:Y:S01]  /*b7c0*/  FFMA.FTZ R36, R5.reuse, R8, -R10 ;  /* 0x0000000805247223 */ /* 0x040fe2000001080a */
[----:B------:R-:W-:Y:S02]  /*b7d0*/  IMAD.U32 R7, R60, 0x10000, RZ ;  /* 0x000100003c077824 */ /* 0x000fe400078e00ff */
[----:B------:R-:W-:Y:S01]  /*b7e0*/  FFMA.FTZ R40, R5, R54, R40 ;  /* 0x0000003605287223 */ /* 0x000fe20000010028 */
[----:B------:R-:W-:Y:S02]  /*b7f0*/  IMAD.U32 R31, R27, 0x10000, RZ ;  /* 0x000100001b1f7824 */ /* 0x000fe400078e00ff */
[----:B------:R-:W-:Y:S01]  /*b800*/  FMUL.FTZ R42, R30, R9 ;  /* 0x000000091e2a7220 */ /* 0x000fe20000410000 */
[----:B------:R-:W-:-:S02]  /*b810*/  IMAD.U32 R10, R56, 0x10000, RZ ;  /* 0x00010000380a7824 */ /* 0x000fc400078e00ff */
[-C--:B------:R-:W-:Y:S01]  /*b820*/  FMUL.FTZ R30, R30, R7.reuse ;  /* 0x000000071e1e7220 */ /* 0x080fe20000410000 */
[----:B------:R-:W-:Y:S02]  /*b830*/  IMAD.U32 R8, R57, 0x10000, RZ ;  /* 0x0001000039087824 */ /* 0x000fe400078e00ff */
[----:B------:R-:W-:Y:S01]  /*b840*/  FFMA.FTZ R42, R11, R7, -R42 ;  /* 0x000000070b2a7223 */ /* 0x000fe2000001082a */
[----:B------:R-:W-:Y:S01]  /*b850*/  FMUL.FTZ R5, R31, R10 ;  /* 0x0000000a1f057220 */ /* 0x000fe20000410000 */
[----:B------:R-:W-:Y:S01]  /*b860*/  FFMA.FTZ R30, R11, R9, R30 ;  /* 0x000000090b1e7223 */ /* 0x000fe2000001001e */
[----:B------:R-:W-:Y:S01]  /*b870*/  LOP3.LUT R26, R26, 0xffff0000, RZ, 0xc0, !PT ;  /* 0xffff00001a1a7812 */ /* 0x000fe200078ec0ff */
[-C--:B------:R-:W-:Y:S01]  /*b880*/  FMUL.FTZ R31, R31, R8.reuse ;  /* 0x000000081f1f7220 */ /* 0x080fe20000410000 */
[----:B------:R-:W-:Y:S01]  /*b890*/  FFMA.FTZ R11, R28, R8, -R5 ;  /* 0x000000081c0b7223 */ /* 0x000fe20000010805 */
[----:B------:R-:W-:Y:S02]  /*b8a0*/  LOP3.LUT R55, R55, 0xffff0000, RZ, 0xc0, !PT ;  /* 0xffff000037377812 */ /* 0x000fe400078ec0ff */
[----:B------:R-:W-:Y:S01]  /*b8b0*/  LOP3.LUT R5, R60, 0xffff0000, RZ, 0xc0, !PT ;  /* 0xffff00003c057812 */ /* 0x000fe200078ec0ff */
[----:B------:R-:W-:Y:S01]  /*b8c0*/  FFMA.FTZ R31, R28, R10, R31 ;  /* 0x0000000a1c1f7223 */ /* 0x000fe2000001001f */
[----:B------:R-:W-:Y:S01]  /*b8d0*/  LOP3.LUT R27, R27, 0xffff0000, RZ, 0xc0, !PT ;  /* 0xffff00001b1b7812 */ /* 0x000fe200078ec0ff */
[----:B------:R-:W-:Y:S01]  /*b8e0*/  FMUL.FTZ R7, R26, R55 ;  /* 0x000000371a077220 */ /* 0x000fe20000410000 */
[----:B------:R-:W-:Y:S01]  /*b8f0*/  LOP3.LUT R56, R56, 0xffff0000, RZ, 0xc0, !PT ;  /* 0xffff000038387812 */ /* 0x000fe200078ec0ff */
[-C--:B------:R-:W-:Y:S01]  /*b900*/  FMUL.FTZ R26, R26, R5.reuse ;  /* 0x000000051a1a7220 */ /* 0x080fe20000410000 */
[----:B------:R-:W-:Y:S01]  /*b910*/  LOP3.LUT R57, R57, 0xffff0000, RZ, 0xc0, !PT ;  /* 0xffff000039397812 */ /* 0x000fe200078ec0ff */
[----:B------:R-:W-:Y:S01]  /*b920*/  FFMA.FTZ R7, R4, R5, -R7 ;  /* 0x0000000504077223 */ /* 0x000fe20000010807 */
[----:B------:R-:W-:Y:S01]  /*b930*/  F2FP.BF16.F32.PACK_AB R5, R36, R41 ;  /* 0x000000292405723e */ /* 0x000fe200000010ff */
[CC--:B------:R-:W-:Y:S01]  /*b940*/  FMUL.FTZ R9, R27.reuse, R56.reuse ;  /* 0x000000381b097220 */ /* 0x0c0fe20000410000 */
[----:B------:R-:W-:Y:S01]  /*b950*/  FFMA.FTZ R55, R4, R55, R26 ;  /* 0x0000003704377223 */ /* 0x000fe2000001001a */
[----:B------:R-:W-:Y:S01]  /*b960*/  FMUL.FTZ R27, R27, R57 ;  /* 0x000000391b1b7220 */ /* 0x000fe20000410000 */
[----:B------:R-:W-:Y:S01]  /*b970*/  F2FP.BF16.F32.PACK_AB R4, R38, R39 ;  /* 0x000000272604723e */ /* 0x000fe200000010ff */
[----:B------:R-:W-:Y:S01]  /*b980*/  FFMA.FTZ R26, R6, R57, -R9 ;  /* 0x00000039061a7223 */ /* 0x000fe20000010809 */
[----:B------:R-:W-:Y:S01]  /*b990*/  F2FP.BF16.F32.PACK_AB R8, R24, R37 ;  /* 0x000000251808723e */ /* 0x000fe200000010ff */
[----:B------:R-:W-:Y:S01]  /*b9a0*/  FFMA.FTZ R56, R6, R56, R27 ;  /* 0x0000003806387223 */ /* 0x000fe2000001001b */
[----:B------:R-:W-:-:S02]  /*b9b0*/  F2FP.BF16.F32.PACK_AB R6, R7, R42 ;  /* 0x0000002a0706723e */ /* 0x000fc400000010ff */
[----:B------:R-:W-:Y:S02]  /*b9c0*/  F2FP.BF16.F32.PACK_AB R7, R26, R11 ;  /* 0x0000000b1a07723e */ /* 0x000fe400000010ff */
[----:B------:R-:W-:Y:S02]  /*b9d0*/  F2FP.BF16.F32.PACK_AB R9, R40, R29 ;  /* 0x0000001d2809723e */ /* 0x000fe400000010ff */
[----:B------:R-:W-:Y:S01]  /*b9e0*/  F2FP.BF16.F32.PACK_AB R10, R55, R30 ;  /* 0x0000001e370a723e */ /* 0x000fe200000010ff */
[----:B------:R1:W-:Y:S01]  /*b9f0*/  STS.128 [R0], R4 ;  /* 0x0000000400007388 */ /* 0x0003e20000000c00 */
[----:B------:R-:W-:-:S05]  /*ba00*/  F2FP.BF16.F32.PACK_AB R11, R56, R31 ;  /* 0x0000001f380b723e */ /* 0x000fca00000010ff */
[----:B------:R1:W-:Y:S02]  /*ba10*/  STS.128 [R20+0xc400], R8 ;  /* 0x00c4000814007388 */ /* 0x0003e40000000c00 */
.L_x_1501:
[----:B------:R-:W-:Y:S05]  /*ba20*/  BSYNC B1 ;  /* 0x0000000000017941 */ /* 0x000fea0003800000 */
.L_x_1500:
[----:B------:R-:W-:Y:S05]  /*ba30*/  @P2 BRA `(.L_x_1482) ;  /* 0x0000000400c82947 */ /* 0x000fea0003800000 */
[----:B01----:R-:W2:Y:S01]  /*ba40*/  LDL R0, [R1+0x28] ;  /* 0x0000280001007983 */ /* 0x003ea20000100800 */
[----:B------:R-:W-:Y:S02]  /*ba50*/  SHF.R.U64 R24, R32, 0x10, R33 ;  /* 0x0000001020187819 */ /* 0x000fe40000001221 */
[----:B------:R-:W-:Y:S02]  /*ba60*/  SHF.R.U64 R26, R12, 0x10, R13 ;  /* 0x000000100c1a7819 */ /* 0x000fe4000000120d */
[----:B------:R-:W-:Y:S02]  /*ba70*/  SHF.R.U64 R20, R34, 0x10, R35 ;  /* 0x0000001022147819 */ /* 0x000fe40000001223 */
[----:B------:R-:W-:Y:S02]  /*ba80*/  PRMT R49, R49, 0x5410, R24 ;  /* 0x0000541031317816 */ /* 0x000fe40000000018 */
[----:B------:R-:W-:Y:S02]  /*ba90*/  PRMT R26, R21, 0x5410, R26 ;  /* 0x00005410151a7816 */ /* 0x000fe4000000001a */
[----:B------:R-:W-:Y:S01]  /*baa0*/  SHF.R.U32.HI R33, RZ, 0x10, R33 ;  /* 0x00000010ff217819 */ /* 0x000fe20000011621 */
[----:B------:R-:W-:Y:S01]  /*bab0*/  IMAD.U32 R27, R49, 0x10000, RZ ;  /* 0x00010000311b7824 */ /* 0x000fe200078e00ff */
[----:B------:R-:W-:Y:S01]  /*bac0*/  SHF.R.U32.HI R35, RZ, 0x10, R35 ;  /* 0x00000010ff237819 */ /* 0x000fe20000011623 */
[----:B------:R-:W-:Y:S01]  /*bad0*/  IMAD.U32 R29, R26, 0x10000, RZ ;  /* 0x000100001a1d7824 */ /* 0x000fe200078e00ff */
[----:B------:R-:W-:-:S02]  /*bae0*/  SHF.R.U32.HI R13, RZ, 0x10, R13 ;  /* 0x00000010ff0d7819 */ /* 0x000fc4000001160d */
[----:B------:R-:W-:Y:S02]  /*baf0*/  SHF.R.U64 R12, R14, 0x10, R15 ;  /* 0x000000100e0c7819 */ /* 0x000fe4000000120f */
[----:B------:R-:W-:Y:S02]  /*bb00*/  PRMT R51, R51, 0x5410, R20 ;  /* 0x0000541033337816 */ /* 0x000fe40000000014 */
[----:B------:R-:W-:Y:S02]  /*bb10*/  PRMT R50, R50, 0x5410, R33 ;  /* 0x0000541032327816 */ /* 0x000fe40000000021 */
[----:B------:R-:W-:Y:S02]  /*bb20*/  PRMT R52, R52, 0x5410, R35 ;  /* 0x0000541034347816 */ /* 0x000fe40000000023 */
[----:B------:R-:W-:Y:S02]  /*bb30*/  PRMT R46, R46, 0x5410, R13 ;  /* 0x000054102e2e7816 */ /* 0x000fe4000000000d */
[----:B------:R-:W-:-:S02]  /*bb40*/  PRMT R47, R47, 0x5410, R12 ;  /* 0x000054102f2f7816 */ /* 0x000fc4000000000c */
[----:B------:R-:W-:Y:S02]  /*bb50*/  LOP3.LUT R31, R26, 0xffff0000, RZ, 0xc0, !PT ;  /* 0xffff00001a1f7812 */ /* 0x000fe400078ec0ff */
[----:B------:R-:W-:Y:S02]  /*bb60*/  LOP3.LUT R49, R49, 0xffff0000, RZ, 0xc0, !PT ;  /* 0xffff000031317812 */ /* 0x000fe400078ec0ff */
        /* <DEDUP_REMOVED lines=17> */
[----:B------:R-:W-:Y:S02]  /*bc80*/  LOP3.LUT R3, R77, 0x18, R3, 0xf8, !PT ;  /* 0x000000184d037812 */ /* 0x000fe400078ef803 */
        /* <DEDUP_REMOVED lines=77> */
.L_x_1482:
[----:B------:R-:W-:Y:S05]  /*c160*/  BSYNC B0 ;  /* 0x0000000000007941 */ /* 0x000fea0003800000 */
.L_x_1475:
        /* <DEDUP_REMOVED lines=8> */
.L_x_1473:
[----:B0--3--:R-:W-:-:S05]  /*c1f0*/  IMAD.U32 R0, RZ, RZ, UR37 ;  /* 0x00000025ff007e24 */ /* 0x009fca000f8e00ff */
[----:B------:R-:W-:-:S13]  /*c200*/  ISETP.NE.AND P0, PT, R0, 0x3, PT ;  /* 0x000000030000780c */ /* 0x000fda0003f05270 */
[----:B------:R-:W-:Y:S05]  /*c210*/  @!P0 BRA `(.L_x_1502) ;  /* 0x0000000000048947 */ /* 0x000fea0003800000 */
[----:B------:R-:W-:Y:S01]  /*c220*/  BPT.TRAP 0x1 ;  /* 0x000000040000795c */ /* 0x000fe20000300000 */
.L_x_1502:
[----:B------:R-:W-:Y:S01]  /*c230*/  IMAD R0, R16, 0x8, R2 ;  /* 0x0000000810007824 */ /* 0x000fe200078e0202 */
[----:B-12-4-:R-:W-:-:S04]  /*c240*/  SHF.L.U32 R3, R18, 0x1f, RZ ;  /* 0x0000001f12037819 */ /* 0x016fc800000006ff */
[----:B------:R0:W1:Y:S01]  /*c250*/  SYNCS.PHASECHK.TRANS64.TRYWAIT P2, [R0+URZ+0x2d830], R3 ;  /* 0x02d83003000075a7 */ /* 0x000062000804017f */
[----:B------:R-:W-:Y:S05]  /*c260*/  @!P0 BRA `(.L_x_1503) ;  /* 0x0000000000048947 */ /* 0x000fea0003800000 */
[----:B------:R-:W-:Y:S01]  /*c270*/  BPT.TRAP 0x1 ;  /* 0x000000040000795c */ /* 0x000fe20000300000 */
.L_x_1503:
[----:B------:R-:W2:Y:S02]  /*c280*/  S2R R4, SR_TID.X ;  /* 0x0000000000047919 */ /* 0x000ea40000002100 */
[----:B--2---:R-:W-:-:S04]  /*c290*/  LOP3.LUT R4, R4, 0x7f, RZ, 0xc0, !PT ;  /* 0x0000007f04047812 */ /* 0x004fc800078ec0ff */
[----:B------:R-:W-:Y:S01]  /*c2a0*/  ISETP.NE.AND P1, PT, R4, RZ, PT ;  /* 0x000000ff0400720c */ /* 0x000fe20003f25270 */
[----:B-1----:R-:W-:-:S12]  /*c2b0*/  @P2 BRA `(.L_x_1504) ;  /* 0x0000000000082947 */ /* 0x002fd80003800000 */
[----:B------:R-:W1:Y:S02]  /*c2c0*/  SYNCS.PHASECHK.TRANS64.TRYWAIT P2, [R0+URZ+0x2d830], R3 ;  /* 0x02d83003000075a7 */ /* 0x000e64000804017f */
[----:B-1----:R-:W-:Y:S05]  /*c2d0*/  @!P2 BRA `(.L_x_1505) ;  /* 0x000001b0005ca947 */ /* 0x002fea0003800000 */
.L_x_1504:
[----:B------:R-:W-:Y:S05]  /*c2e0*/  WARPSYNC.ALL ;  /* 0x0000000000007948 */ /* 0x000fea0003800000 */
[----:B01----:R-:W-:Y:S01]  /*c2f0*/  VIADD R3, R2, 0x15400 ;  /* 0x0001540002037836 */ /* 0x003fe20000000000 */
[----:B------:R-:W-:Y:S01]  /*c300*/  LOP3.LUT R6, R44, 0x10000, RZ, 0xfc, !PT ;  /* 0x000100002c067812 */ /* 0x000fe200078efcff */
[----:B------:R-:W-:Y:S01]  /*c310*/  IMAD.MOV.U32 R7, RZ, RZ, -0x7fffffe0 ;  /* 0x80000020ff077424 */ /* 0x000fe200078e00ff */
[----:B------:R-:W-:Y:S02]  /*c320*/  ULDC UR52, c[0x0][0x9dc] ;  /* 0x0002770000347ab9 */ /* 0x000fe40000000800 */
[----:B------:R-:W-:-:S04]  /*c330*/  SHF.R.U32.HI R3, RZ, 0x4, R3 ;  /* 0x00000004ff037819 */ /* 0x000fc80000011603 */
[----:B------:R-:W-:-:S04]  /*c340*/  LOP3.LUT R3, R3, 0x3fff, RZ, 0xc0, !PT ;  /* 0x00003fff03037812 */ /* 0x000fc800078ec0ff */
[----:B------:R-:W-:Y:S01]  /*c350*/  LOP3.LUT R4, R3, 0x10000, RZ, 0xfc, !PT ;  /* 0x0001000003047812 */ /* 0x000fe200078efcff */
[----:B------:R-:W-:-:S04]  /*c360*/  IMAD.MOV.U32 R5, RZ, RZ, -0x7fffffe0 ;  /* 0x80000020ff057424 */ /* 0x000fc800078e00ff */
[----:B------:R0:W-:Y:S01]  /*c370*/  STL [R1+0x4], R4 ;  /* 0x0000040401007387 */ /* 0x0001e20000100800 */
[C---:B------:R-:W-:Y:S02]  /*c380*/  R2UR UR4, R6.reuse ;  /* 0x00000000060472ca */ /* 0x040fe400000e0000 */
[----:B------:R-:W-:Y:S01]  /*c390*/  R2UR UR5, R7 ;  /* 0x00000000070572ca */ /* 0x000fe200000e0000 */
[----:B-----5:R-:W-:Y:S01]  /*c3a0*/  WARPGROUP.ARRIVE ;  /* 0x00000000000079c5 */ /* 0x020fe20000000000 */
[----:B------:R-:W-:Y:S01]  /*c3b0*/  R2UR UR7, R5 ;  /* 0x00000000050772ca */ /* 0x000fe200000e0000 */
[----:B------:R-:W-:Y:S01]  /*c3c0*/  VIADD R152, R6, 0x2 ;  /* 0x0000000206987836 */ /* 0x000fe20000000000 */
[----:B------:R-:W2:Y:S01]  /*c3d0*/  LDL R90, [R1+0x40] ;  /* 0x00004000015a7983 */ /* 0x000ea20000100800 */
[----:B0-----:R-:W-:-:S03]  /*c3e0*/  IMAD R4, R16, 0x600, R4 ;  /* 0x0000060010047824 */ /* 0x001fc600078e0204 */
[----:B------:R-:W2:Y:S02]  /*c3f0*/  LDL R89, [R1+0x18] ;  /* 0x0000180001597983 */ /* 0x000ea40000100800 */
[----:B------:R-:W-:-:S13]  /*c400*/  R2UR UR6, R4 ;  /* 0x00000000040672ca */ /* 0x000fda00000e0000 */
[----:B------:R-:W-:Y:S01]  /*c410*/  HGMMA.64x128x16.F32.BF16 R24, gdesc[UR4], RZ, !UPT, gsb0 ;  /* 0x01e00000041879f0 */ /* 0x000fe2000c0018ff */
[----:B------:R-:W-:Y:S02]  /*c420*/  VIADD R8, R4, 0x2 ;  /* 0x0000000204087836 */ /* 0x000fe40000000000 */
[----:B------:R-:W-:Y:S02]  /*c430*/  IMAD.MOV.U32 R153, RZ, RZ, -0x7fffffe0 ;  /* 0x80000020ff997424 */ /* 0x000fe400078e00ff */
[----:B------:R-:W-:Y:S01]  /*c440*/  IMAD.MOV.U32 R9, RZ, RZ, -0x7fffffe0 ;  /* 0x80000020ff097424 */ /* 0x000fe200078e00ff */
[----:B------:R-:W-:Y:S02]  /*c450*/  R2UR UR4, R152 ;  /* 0x00000000980472ca */ /* 0x000fe400000e0000 */
[----:B------:R-:W-:Y:S02]  /*c460*/  R2UR UR5, R153 ;  /* 0x00000000990572ca */ /* 0x000fe400000e0000 */
[----:B------:R-:W-:-:S02]  /*c470*/  R2UR UR6, R8 ;  /* 0x00000000080672ca */ /* 0x000fc400000e0000 */
[----:B------:R-:W-:Y:S01]  /*c480*/  R2UR UR7, R9 ;  /* 0x00000000090772ca */ /* 0x000fe200000e0000 */
[----:B------:R-:W-:Y:S02]  /*c490*/  VIADD R150, R6, 0x300 ;  /* 0x0000030006967836 */ /* 0x000fe40000000000 */
[----:B------:R-:W-:Y:S02]  /*c4a0*/  VIADD R8, R4, 0x200 ;  /* 0x0000020004087836 */ /* 0x000fe40000000000 */
[----:B------:R-:W-:Y:S02]  /*c4b0*/  IMAD.MOV.U32 R151, RZ, RZ, -0x7fffffe0 ;  /* 0x80000020ff977424 */ /* 0x000fe400078e00ff */
[----:B------:R-:W-:Y:S01]  /*c4c0*/  IMAD.MOV.U32 R9, RZ, RZ, -0x7fffffe0 ;  /* 0x80000020ff097424 */ /* 0x000fe200078e00ff */
[----:B------:R-:W-:Y:S02]  /*c4d0*/  WARPGROUP.DEPBAR.LE gsb0, 0x0 ;  /* 0x00008000000079c5 */ /* 0x000fe40000010000 */
[----:B------:R-:W-:-:S06]  /*c4e0*/  WARPGROUP.ARRIVE ;  /* 0x00000000000079c5 */ /* 0x000fcc0000000000 */
[----:B------:R-:W-:Y:S01]  /*c4f0*/  HGMMA.64x128x16.F32.BF16 R24, gdesc[UR4], R24, gsb0 ;  /* 0x01e00000041879f0 */ /* 0x000fe20008001818 */
[----:B------:R-:W-:Y:S02]  /*c500*/  R2UR UR4, R150 ;  /* 0x00000000960472ca */ /* 0x000fe400000e0000 */
[----:B------:R-:W-:Y:S02]  /*c510*/  R2UR UR5, R151 ;  /* 0x00000000970572ca */ /* 0x000fe400000e0000 */
[----:B------:R-:W-:Y:S02]  /*c520*/  R2UR UR6, R8 ;  /* 0x00000000080672ca */ /* 0x000fe400000e0000 */
[----:B------:R-:W-:Y:S01]  /*c530*/  R2UR UR7, R9 ;  /* 0x00000000090772ca */ /* 0x000fe200000e0000 */
[----:B------:R-:W-:Y:S02]  /*c540*/  VIADD R148, R6, 0x302 ;  /* 0x0000030206947836 */ /* 0x000fe40000000000 */
[----:B------:R-:W-:-:S02]  /*c550*/  VIADD R8, R4, 0x202 ;  /* 0x0000020204087836 */ /* 0x000fc40000000000 */
        /* <DEDUP_REMOVED lines=31> */
[----:B------:R-:W-:Y:S02]  /*c750*/  WARPGROUP.DEPBAR.LE gsb0, 0x0 ;  /* 0x00008000000079c5 */ /* 0x000fe40000010000 */
[----:B------:R-:W-:-:S10]  /*c760*/  WARPGROUP.ARRIVE ;  /* 0x00000000000079c5 */ /* 0x000fd40000000000 */
[----:B------:R-:W-:Y:S01]  /*c770*/  HGMMA.64x128x16.F32.BF16 R24, gdesc[UR4], R24, gsb0 ;  /* 0x01e00000041879f0 */ /* 0x000fe20008001818 */
[----:B------:R-:W-:Y:S01]  /*c780*/  ULDC UR4, c[0x0][0x9d8] ;  /* 0x0002760000047ab9 */ /* 0x000fe20000000800 */
[----:B------:R-:W-:Y:S01]  /*c790*/  @!P1 VIADD R0, R0, 0x2d840 ;  /* 0x0002d84000009836 */ /* 0x000fe20000000000 */
[----:B------:R-:W-:Y:S02]  /*c7a0*/  ULDC.64 UR6, c[0x0][0x9e0] ;  /* 0x0002780000067ab9 */ /* 0x000fe40000000a00 */
[----:B------:R-:W-:Y:S02]  /*c7b0*/  UISETP.GE.AND UP0, UPT, UR7, 0x1, UPT ;  /* 0x000000010700788c */ /* 0x000fe4000bf06270 */
[----:B------:R-:W-:-:S04]  /*c7c0*/  @!P1 PRMT R0, RZ, 0x654, R0 ;  /* 0x00000654ff009816 */ /* 0x000fc80000000000 */
[----:B------:R-:W-:Y:S01]  /*c7d0*/  PLOP3.LUT P3, PT, PT, PT, UP0, 0x40, 0x0 ;  /* 0x000000000000781c */ /* 0x000fe20003f6e808 */
[----:B------:R-:W-:Y:S01]  /*c7e0*/  ULOP3.LUT UR52, URZ, UR52, URZ, 0x33, !UPT ;  /* 0x000000343f347292 */ /* 0x000fe2000f8e333f */
[----:B------:R-:W-:Y:S02]  /*c7f0*/  WARPGROUP.DEPBAR.LE gsb0, 0x0 ;  /* 0x00008000000079c5 */ /* 0x000fe40000010000 */
[----:B------:R-:W-:Y:S01]  /*c800*/  FMUL.FTZ R21, R34, UR4 ;  /* 0x0000000422157c20 */ /* 0x000fe20008410000 */
[----:B------:R-:W-:Y:S01]  /*c810*/  FMUL.FTZ R34, R45, UR4 ;  /* 0x000000042d227c20 */ /* 0x000fe20008410000 */
[----:B------:R-:W-:Y:S01]  /*c820*/  FMUL.FTZ R45, R56, UR4 ;  /* 0x00000004382d7c20 */ /* 0x000fe20008410000 */
[----:B------:R-:W-:Y:S01]  /*c830*/  FMUL.FTZ R56, R67, UR4 ;  /* 0x0000000443387c20 */ /* 0x000fe20008410000 */
[----:B------:R0:W-:Y:S01]  /*c840*/  @!P1 SYNCS.ARRIVE.TRANS64.RED.A1T0 RZ, [R0+URZ], RZ ;  /* 0x000000ff00ff99a7 */ /* 0x0001e2000810043f */
[----:B------:R-:W1:Y:S01]  /*c850*/  LDC R67, c[0x0][0x448] ;  /* 0x00011200ff437b82 */ /* 0x000e620000000800 */
        /* <DEDUP_REMOVED lines=8> */
[----:B-1----:R-:W-:Y:S01]  /*c8e0*/  ISETP.NE.AND P2, PT, R67, 0x1, PT ;  /* 0x000000014300780c */ /* 0x002fe20003f45270 */
[----:B------:R-:W-:Y:S01]  /*c8f0*/  FMUL.FTZ R54, R65, UR4 ;  /* 0x0000000441367c20 */ /* 0x000fe20008410000 */
[----:B------:R-:W-:-:S11]  /*c900*/  FMUL.FTZ R65, R76, UR4 ;  /* 0x000000044c417c20 */ /* 0x000fd60008410000 */
[----:B------:R-:W1:Y:S08]  /*c910*/  @P2 LDC R75, c[0x0][0x44c] ;  /* 0x00011300ff4b2b82 */ /* 0x000e700000000800 */
[----:B------:R-:W3:Y:S01]  /*c920*/  @P2 LDC R76, c[0x0][0x450] ;  /* 0x00011400ff4c2b82 */ /* 0x000ee20000000800 */
[----:B------:R-:W-:Y:S01]  /*c930*/  FMUL.FTZ R11, R28, UR4 ;  /* 0x000000041c0b7c20 */ /* 0x000fe20008410000 */
[----:B------:R-:W-:Y:S01]  /*c940*/  FMUL.FTZ R28, R39, UR4 ;  /* 0x00000004271c7c20 */ /* 0x000fe20008410000 */
[----:B------:R-:W-:Y:S01]  /*c950*/  FMUL.FTZ R39, R50, UR4 ;  /* 0x0000000432277c20 */ /* 0x000fe20008410000 */
[----:B------:R-:W-:Y:S01]  /*c960*/  FMUL.FTZ R50, R61, UR4 ;  /* 0x000000043d327c20 */ /* 0x000fe20008410000 */
[----:B------:R-:W-:Y:S01]  /*c970*/  FMUL.FTZ R61, R72, UR4 ;  /* 0x00000004483d7c20 */ /* 0x000fe20008410000 */
[----:B--2---:R-:W-:-:S02]  /*c980*/  IMAD.IADD R72, R90, 0x1, R89 ;  /* 0x000000015a487824 */ /* 0x004fc400078e0259 */
[----:B------:R-:W-:Y:S01]  /*c990*/  FMUL.FTZ R13, R30, UR4 ;  /* 0x000000041e0d7c20 */ /* 0x000fe20008410000 */
[----:B------:R-:W-:Y:S01]  /*c9a0*/  FMUL.FTZ R30, R41, UR4 ;  /* 0x00000004291e7c20 */ /* 0x000fe20008410000 */
[----:B------:R-:W-:Y:S01]  /*c9b0*/  FMUL.FTZ R20, R33, UR4 ;  /* 0x0000000421147c20 */ /* 0x000fe20008410000 */
[----:B------:R-:W-:Y:S01]  /*c9c0*/  FMUL.FTZ R41, R52, UR4 ;  /* 0x0000000434297c20 */ /* 0x000fe20008410000 */
[----:B-1----:R-:W-:-:S04]  /*c9d0*/  @P2 IMAD.HI.U32 R75, R72, R75, RZ ;  /* 0x0000004b484b2227 */ /* 0x002fc800078e00ff */
[----:B------:R-:W-:Y:S01]  /*c9e0*/  FMUL.FTZ R33, R44, UR4 ;  /* 0x000000042c217c20 */ /* 0x000fe20008410000 */
[----:B------:R-:W-:Y:S01]  /*c9f0*/  FMUL.FTZ R52, R63, UR4 ;  /* 0x000000043f347c20 */ /* 0x000fe20008410000 */
[----:B------:R-:W-:Y:S01]  /*ca00*/  FMUL.FTZ R44, R55, UR4 ;  /* 0x00000004372c7c20 */ /* 0x000fe20008410000 */
[----:B------:R-:W-:Y:S01]  /*ca10*/  FMUL.FTZ R63, R74, UR4 ;  /* 0x000000044a3f7c20 */ /* 0x000fe20008410000 */
[----:B---3--:R-:W-:Y:S01]  /*ca20*/  @P2 SHF.R.U32.HI R72, RZ, R76, R75 ;  /* 0x0000004cff482219 */ /* 0x008fe2000001164b */
[----:B------:R-:W-:Y:S01]  /*ca30*/  FMUL.FTZ R55, R66, UR4 ;  /* 0x0000000442377c20 */ /* 0x000fe20008410000 */
[----:B------:R-:W-:Y:S01]  /*ca40*/  FMUL.FTZ R74, R84, UR4 ;  /* 0x00000004544a7c20 */ /* 0x000fe20008410000 */
[----:B------:R-:W-:Y:S01]  /*ca50*/  FMUL.FTZ R66, R77, UR4 ;  /* 0x000000044d427c20 */ /* 0x000fe20008410000 */
[----:B------:R-:W-:Y:S01]  /*ca60*/  FMUL.FTZ R3, R24, UR4 ;  /* 0x0000000418037c20 */ /* 0x000fe20008410000 */
[----:B------:R-:W1:Y:S01]  /*ca70*/  SHFL.IDX PT, R84, R72, RZ, 0x1c1f ;  /* 0x001c1fff48547589 */ /* 0x000e6200000e0000 */
[----:B------:R-:W-:Y:S01]  /*ca80*/  FMUL.FTZ R5, R25, UR4 ;  /* 0x0000000419057c20 */ /* 0x000fe20008410000 */
[----:B------:R-:W-:Y:S01]  /*ca90*/  FMUL.FTZ R4, R26, UR4 ;  /* 0x000000041a047c20 */ /* 0x000fe20008410000 */
[----:B------:R-:W-:Y:S01]  /*caa0*/  FMUL.FTZ R10, R27, UR4 ;  /* 0x000000041b0a7c20 */ /* 0x000fe20008410000 */
[----:B------:R-:W-:Y:S01]  /*cab0*/  FMUL.FTZ R12, R29, UR4 ;  /* 0x000000041d0c7c20 */ /* 0x000fe20008410000 */
[----:B------:R-:W-:-:S02]  /*cac0*/  IMAD.MOV.U32 R77, RZ, RZ, -0x80 ;  /* 0xffffff80ff4d7424 */ /* 0x000fc400078e00ff */
        /* <DEDUP_REMOVED lines=20> */
[----:B------:R-:W-:-:S02]  /*cc10*/  IMAD R77, R88, R77, 0x80 ;  /* 0x00000080584d7424 */ /* 0x000fc400078e024d */
        /* <DEDUP_REMOVED lines=9> */
[----:B------:R-:W-:Y:S01]  /*ccb0*/  IADD3 R78, -R22, 0x1, R77 ;  /* 0x00000001164e7810 */ /* 0x000fe20007ffe14d */
[----:B------:R-:W2:Y:S03]  /*ccc0*/  MUFU.TANH R3, R3 ;  /* 0x0000000300037308 */ /* 0x000ea60000002400 */
[----:B------:R-:W-:-:S05]  /*ccd0*/  IADD3 R78, -R138, R78, R139 ;  /* 0x0000004e8a4e7210 */ /* 0x000fca0007ffe18b */
[----:B------:R-:W3:Y:S01]  /*cce0*/  MUFU.TANH R5, R5 ;  /* 0x0000000500057308 */ /* 0x000ee20000002400 */
[----:B------:R-:W-:-:S07]  /*ccf0*/  VIADD R82, R78, UR6 ;  /* 0x000000064e527c36 */ /* 0x000fce0008000000 */
        /* <DEDUP_REMOVED lines=58> */
[----:B------:R-:W1:Y:S08]  /*d0a0*/  MUFU.TANH R74, R74 ;  /* 0x0000004a004a7308 */ /* 0x000e700000002400 */
[----:B------:R-:W1:Y:S08]  /*d0b0*/  MUFU.TANH R75, R75 ;  /* 0x0000004b004b7308 */ /* 0x000e700000002400 */
[----:B0-----:R0:W0:Y:S08]  /*d0c0*/  MUFU.TANH R0, R86 ;  /* 0x0000005600007308 */ /* 0x0010300000002400 */
[----:B------:R-:W0:Y:S01]  /*d0d0*/  MUFU.TANH R76, R76 ;  /* 0x0000004c004c7308 */ /* 0x000e220000002400 */
[----:B------:R-:W-:Y:S01]  /*d0e0*/  IADD3 R83, -R22, R139, R77 ;  /* 0x0000008b16537210 */ /* 0x000fe20007ffe14d */
[----:B------:R-:W-:Y:S01]  /*d0f0*/  VIADD R81, R78, UR52 ;  /* 0x000000344e517c36 */ /* 0x000fe20008000000 */
[----:B------:R-:W-:-:S02]  /*d100*/  LEA R80, R88, 0xffffff80, 0x7 ;  /* 0xffffff8058507811 */ /* 0x000fc400078e38ff */
[----:B-1----:R-:W-:Y:S01]  /*d110*/  VIADDMNMX R79, R84, R82, R83, PT ;  /* 0x00000052544f7246 */ /* 0x002fe20003800153 */
[----:B------:R-:W-:Y:S01]  /*d120*/  IMAD.IADD R78, R81, 0x1, R84 ;  /* 0x00000001514e7824 */ /* 0x000fe200078e0254 */
[----:B--234-:R-:W-:Y:S06]  /*d130*/  @P3 BRA `(.L_x_1506) ;  /* 0x0000000000583947 */ /* 0x01cfec0003800000 */
[----:B------:R-:W-:Y:S01]  /*d140*/  IADD3 R85, -R138, R139, R84 ;  /* 0x0000008b8a557210 */ /* 0x000fe20007ffe154 */
[----:B------:R-:W-:Y:S03]  /*d150*/  BSSY B0, `(.L_x_1507) ;  /* 0x0000010000007945 */ /* 0x000fe60003800000 */
        /* <DEDUP_REMOVED lines=10> */
.L_x_1508:
[----:B------:R-:W-:-:S06]  /*d200*/  UISETP.NE.AND UP1, UPT, UR7, 0x1, UPT ;  /* 0x000000010700788c */ /* 0x000fcc000bf25270 */
[----:B------:R-:W-:-:S05]  /*d210*/  PLOP3.LUT P3, PT, PT, PT, UP1, 0x80, 0x0 ;  /* 0x000000000000781c */ /* 0x000fca0003f6f018 */
[----:B------:R-:W-:-:S08]  /*d220*/  @UP1 ULDC.64 UR4, c[0x0][0x9e8] ;  /* 0x00027a0000041ab9 */ /* 0x000fd00000000a00 */
[----:B------:R-:W-:-:S05]  /*d230*/  @P3 IMAD.HI.U32 R84, R85, UR4, RZ ;  /* 0x0000000455543c27 */ /* 0x000fca000f8e00ff */
[----:B------:R-:W-:-:S07]  /*d240*/  @P3 SHF.R.U32.HI R85, RZ, UR5, R84 ;  /* 0x00000005ff553c19 */ /* 0x000fce0008011654 */
.L_x_1509:
[----:B------:R-:W-:Y:S05]  /*d250*/  BSYNC B0 ;  /* 0x0000000000007941 */ /* 0x000fea0003800000 */
.L_x_1507:
[----:B------:R-:W-:-:S04]  /*d260*/  IMAD R85, R85, UR7, -R80 ;  /* 0x0000000755557c24 */ /* 0x000fc8000f8e0a50 */
[----:B------:R-:W-:-:S05]  /*d270*/  IMAD.IADD R85, R85, 0x1, -R22 ;  /* 0x0000000155557824 */ /* 0x000fca00078e0a16 */
[----:B------:R-:W-:Y:S02]  /*d280*/  VIMNMX R78, R78, R85, !PT ;  /* 0x000000554e4e7248 */ /* 0x000fe40007fe0100 */
[----:B------:R-:W-:-:S07]  /*d290*/  VIADDMNMX R79, R85, UR7, R79, PT ;  /* 0x00000007554f7c46 */ /* 0x000fce000b80014f */
.L_x_1506:
[C---:B------:R-:W-:Y:S01]  /*d2a0*/  ISETP.GE.AND P3, PT, R77.reuse, 0x2, PT ;  /* 0x000000024d00780c */ /* 0x040fe20003f66270 */
[----:B------:R-:W1:Y:S01]  /*d2b0*/  SHFL.IDX PT, R72, R72, 0x1, 0x1c1f ;  /* 0x003c1f0048487f89 */ /* 0x000e6200000e0000 */
[----:B------:R-:W-:Y:S02]  /*d2c0*/  ISETP.GE.AND P5, PT, R77, 0x9, PT ;  /* 0x000000094d00780c */ /* 0x000fe40003fa6270 */
[----:B------:R-:W-:Y:S02]  /*d2d0*/  ISETP.GT.AND P4, PT, R78, 0x1, !P3 ;  /* 0x000000014e00780c */ /* 0x000fe40005f84270 */
[----:B------:R-:W-:Y:S02]  /*d2e0*/  LOP3.LUT R23, R23, 0xfffffffd, RZ, 0xc0, !PT ;  /* 0xfffffffd17177812 */ /* 0x000fe400078ec0ff */
[----:B------:R-:W-:-:S04]  /*d2f0*/  ISETP.LT.OR P4, PT, R79, 0x2, P4 ;  /* 0x000000024f00780c */ /* 0x000fc80002781670 */
[----:B------:R-:W-:Y:S02]  /*d300*/  FSEL R5, R5, -INF , !P4 ;  /* 0xff80000005057808 */ /* 0x000fe40006000000 */
[----:B------:R-:W-:Y:S02]  /*d310*/  ISETP.GT.AND P4, PT, R78, 0x8, !P5 ;  /* 0x000000084e00780c */ /* 0x000fe40006f84270 */
[----:B------:R-:W-:Y:S02]  /*d320*/  @P5 LOP3.LUT R23, R23, 0x2, RZ, 0xfc, !PT ;  /* 0x0000000217175812 */ /* 0x000fe400078efcff */
[----:B------:R-:W-:Y:S02]  /*d330*/  ISETP.GE.AND P5, PT, R77, 0xa, PT ;  /* 0x0000000a4d00780c */ /* 0x000fe40003fa6270 */
[----:B------:R-:W-:Y:S02]  /*d340*/  ISETP.LT.OR P4, PT, R79, 0x9, P4 ;  /* 0x000000094f00780c */ /* 0x000fe40002781670 */
[----:B------:R-:W-:-:S02]  /*d350*/  LOP3.LUT R23, R23, 0xfffffffb, RZ, 0xc0, !PT ;  /* 0xfffffffb17177812 */ /* 0x000fc400078ec0ff */
[----:B------:R-:W-:Y:S01]  /*d360*/  FSEL R11, R11, -INF , !P4 ;  /* 0xff8000000b0b7808 */ /* 0x000fe20006000000 */
[----:B-1----:R-:W-:Y:S01]  /*d370*/  IMAD.IADD R81, R81, 0x1, R72 ;  /* 0x0000000151517824 */ /* 0x002fe200078e0248 */
[----:B------:R-:W-:Y:S02]  /*d380*/  ISETP.GT.AND P4, PT, R78, 0x9, !P5 ;  /* 0x000000094e00780c */ /* 0x000fe40006f84270 */
[----:B------:R-:W-:Y:S02]  /*d390*/  VIADDMNMX R82, R72, R82, R83, PT ;  /* 0x0000005248527246 */ /* 0x000fe40003800153 */
[----:B------:R-:W-:Y:S02]  /*d3a0*/  ISETP.LT.OR P4, PT, R79, 0xa, P4 ;  /* 0x0000000a4f00780c */ /* 0x000fe40002781670 */
[----:B------:R-:W-:Y:S02]  /*d3b0*/  @P5 LOP3.LUT R23, R23, 0x4, RZ, 0xfc, !PT ;  /* 0x0000000417175812 */ /* 0x000fe400078efcff */
[----:B------:R-:W-:-:S02]  /*d3c0*/  ISETP.GE.AND P5, PT, R77, 0x11, PT ;  /* 0x000000114d00780c */ /* 0x000fc40003fa6270 */
        /* <DEDUP_REMOVED lines=167> */
[----:B------:R-:W-:-:S04]  /*de40*/  ISETP.GT.AND P6, PT, R78, 0x79, !P6 ;  /* 0x000000794e00780c */ /* 0x000fc800077c4270 */
[----:B------:R-:W-:-:S04]  /*de50*/  ISETP.LT.OR P6, PT, R79, 0x7a, P6 ;  /* 0x0000007a4f00780c */ /* 0x000fc800037c1670 */
[----:B------:R-:W-:Y:S02]  /*de60*/  FSEL R75, R75, -INF , !P6 ;  /* 0xff8000004b4b7808 */ /* 0x000fe40007000000 */
[----:B------:R-:W-:-:S13]  /*de70*/  PLOP3.LUT P6, PT, PT, PT, UP0, 0x40, 0x0 ;  /* 0x000000000000781c */ /* 0x000fda0003fce808 */
[----:B------:R-:W-:Y:S05]  /*de80*/  @P6 BRA `(.L_x_1510) ;  /* 0x0000000000606947 */ /* 0x000fea0003800000 */
        /* <DEDUP_REMOVED lines=13> */
.L_x_1512:
[----:B------:R-:W-:-:S06]  /*df60*/  UISETP.NE.AND UP1, UPT, UR7, 0x1, UPT ;  /* 0x000000010700788c */ /* 0x000fcc000bf25270 */
[----:B------:R-:W-:-:S05]  /*df70*/  PLOP3.LUT P6, PT, PT, PT, UP1, 0x80, 0x0 ;  /* 0x000000000000781c */ /* 0x000fca0003fcf018 */
[----:B------:R-:W-:-:S08]  /*df80*/  @UP1 ULDC.64 UR4, c[0x0][0x9e8] ;  /* 0x00027a0000041ab9 */ /* 0x000fd00000000a00 */
[----:B------:R-:W-:Y:S01]  /*df90*/  @P6 IMAD.HI.U32 R12, R77, UR4, RZ ;  /* 0x000000044d0c6c27 */ /* 0x000fe2000f8e00ff */
[----:B------:R-:W-:-:S13]  /*dfa0*/  PLOP3.LUT P6, PT, PT, PT, UP1, 0x80, 0x0 ;  /* 0x000000000000781c */ /* 0x000fda0003fcf018 */
[----:B------:R-:W-:-:S07]  /*dfb0*/  @P6 SHF.R.U32.HI R77, RZ, UR5, R12 ;  /* 0x00000005ff4d6c19 */ /* 0x000fce000801160c */
.L_x_1513:
[----:B------:R-:W-:Y:S05]  /*dfc0*/  BSYNC B0 ;  /* 0x0000000000007941 */ /* 0x000fea0003800000 */
.L_x_1511:
[----:B------:R-:W-:-:S04]  /*dfd0*/  IMAD R77, R77, UR7, -R80 ;  /* 0x000000074d4d7c24 */ /* 0x000fc8000f8e0a50 */
[----:B------:R-:W-:-:S05]  /*dfe0*/  IMAD.IADD R77, R77, 0x1, -R22 ;  /* 0x000000014d4d7824 */ /* 0x000fca00078e0a16 */
[----:B------:R-:W-:Y:S02]  /*dff0*/  VIMNMX R81, R81, R77, !PT ;  /* 0x0000004d51517248 */ /* 0x000fe40007fe0100 */
[----:B------:R-:W-:-:S07]  /*e000*/  VIADDMNMX R82, R77, UR7, R82, PT ;  /* 0x000000074d527c46 */ /* 0x000fce000b800152 */
.L_x_1510:
[----:B------:R-:W-:Y:S01]  /*e010*/  ISETP.GT.AND P3, PT, R81, 0x1, !P3 ;  /* 0x000000015100780c */ /* 0x000fe20005f64270 */
[----:B------:R-:W-:Y:S01]  /*e020*/  ULDC UR41, c[0x0][0x988] ;  /* 0x0002620000297ab9 */ /* 0x000fe20000000800 */
[----:B------:R-:W2:Y:S01]  /*e030*/  LDL R87, [R1+0x20] ;  /* 0x0000200001577983 */ /* 0x000ea20000100800 */
[----:B------:R-:W-:Y:S02]  /*e040*/  LOP3.LUT P6, RZ, R23, 0x2000000, RZ, 0xc0, !PT ;  /* 0x0200000017ff7812 */ /* 0x000fe400078cc0ff */
[----:B------:R-:W-:Y:S02]  /*e050*/  ISETP.LT.OR P3, PT, R82, 0x2, P3 ;  /* 0x000000025200780c */ /* 0x000fe40001f61670 */
[----:B------:R-:W-:Y:S02]  /*e060*/  FMNMX.FTZ R12, R3, R5, !PT ;  /* 0x00000005030c7209 */ /* 0x000fe40007810000 */
[----:B------:R-:W-:Y:S02]  /*e070*/  FSEL R10, R10, -INF , !P3 ;  /* 0xff8000000a0a7808 */ /* 0x000fe40005800000 */
        /* <DEDUP_REMOVED lines=28> */
[----:B------:R-:W-:Y:S02]  /*e240*/  ISETP.GT.AND P3, PT, R81, 0x18, !P6 ;  /* 0x000000185100780c */ /* 0x000fe40007764270 */
[----:B------:R-:W-:Y:S02]  /*e250*/  LOP3.LUT P6, RZ, R23, 0x4000, RZ, 0xc0, !PT ;  /* 0x0000400017ff7812 */ /* 0x000fe400078cc0ff */
        /* <DEDUP_REMOVED lines=49> */
[C---:B------:R-:W-:Y:S02]  /*e570*/  ISETP.LT.OR P3, PT, R82.reuse, 0x32, P3 ;  /* 0x000000325200780c */ /* 0x040fe40001f61670 */
[----:B------:R-:W-:Y:S01]  /*e580*/  ISETP.LT.OR P5, PT, R82, 0x79, P5 ;  /* 0x000000795200780c */ /* 0x000fe20002fa1670 */
[----:B------:R-:W1:Y:S01]  /*e590*/  SHFL.BFLY PT, R12, R13, 0x2, 0x1f ;  /* 0x0c401f000d0c7f89 */ /* 0x000e6200000e0000 */
[----:B------:R-:W-:Y:S02]  /*e5a0*/  FSEL R40, R40, -INF , !P3 ;  /* 0xff80000028287808 */ /* 0x000fe40005800000 */
[----:B------:R-:W-:-:S04]  /*e5b0*/  LOP3.LUT P3, RZ, R23, 0x20000, RZ, 0xc0, !PT ;  /* 0x0002000017ff7812 */ /* 0x000fc8000786c0ff */
[----:B------:R-:W-:-:S04]  /*e5c0*/  ISETP.GT.AND P3, PT, R81, 0x38, !P3 ;  /* 0x000000385100780c */ /* 0x000fc80005f64270 */
[----:B------:R-:W-:-:S04]  /*e5d0*/  ISETP.LT.OR P3, PT, R82, 0x39, P3 ;  /* 0x000000395200780c */ /* 0x000fc80001f61670 */
[----:B------:R-:W-:Y:S02]  /*e5e0*/  FSEL R43, R43, -INF , !P3 ;  /* 0xff8000002b2b7808 */ /* 0x000fe40005800000 */
[----:B------:R-:W-:-:S04]  /*e5f0*/  LOP3.LUT P3, RZ, R23, 0x10000, RZ, 0xc0, !PT ;  /* 0x0001000017ff7812 */ /* 0x000fc8000786c0ff */
[----:B------:R-:W-:Y:S02]  /*e600*/  ISETP.GT.AND P3, PT, R81, 0x39, !P3 ;  /* 0x000000395100780c */ /* 0x000fe40005f64270 */
[----:B-1----:R-:W-:Y:S02]  /*e610*/  FMNMX.FTZ R77, R13, R12, !PT ;  /* 0x0000000c0d4d7209 */ /* 0x002fe40007810000 */
[----:B------:R-:W-:-:S03]  /*e620*/  ISETP.LT.OR P3, PT, R82, 0x3a, P3 ;  /* 0x0000003a5200780c */ /* 0x000fc60001f61670 */
[----:B------:R-:W1:Y:S01]  /*e630*/  SHFL.BFLY PT, R12, R77, 0x1, 0x1f ;  /* 0x0c201f004d0c7f89 */ /* 0x000e6200000e0000 */
[----:B------:R-:W-:Y:S02]  /*e640*/  FSEL R44, R44, -INF , !P3 ;  /* 0xff8000002c2c7808 */ /* 0x000fe40005800000 */
[----:B------:R-:W-:-:S04]  /*e650*/  LOP3.LUT P3, RZ, R23, 0x8000, RZ, 0xc0, !PT ;  /* 0x0000800017ff7812 */ /* 0x000fc8000786c0ff */
[----:B------:R-:W-:-:S04]  /*e660*/  ISETP.GT.AND P3, PT, R81, 0x40, !P3 ;  /* 0x000000405100780c */ /* 0x000fc80005f64270 */
[----:B------:R-:W-:-:S04]  /*e670*/  ISETP.LT.OR P3, PT, R82, 0x41, P3 ;  /* 0x000000415200780c */ /* 0x000fc80001f61670 */
[----:B------:R-:W-:Y:S02]  /*e680*/  FSEL R47, R47, -INF , !P3 ;  /* 0xff8000002f2f7808 */ /* 0x000fe40005800000 */
[----:B------:R-:W-:Y:S02]  /*e690*/  ISETP.GT.AND P3, PT, R81, 0x41, !P6 ;  /* 0x000000415100780c */ /* 0x000fe40007764270 */
[----:B------:R-:W-:Y:S02]  /*e6a0*/  LOP3.LUT P6, RZ, R23, 0x8, RZ, 0xc0, !PT ;  /* 0x0000000817ff7812 */ /* 0x000fe400078cc0ff */
[----:B------:R-:W-:Y:S02]  /*e6b0*/  ISETP.LT.OR P3, PT, R82, 0x42, P3 ;  /* 0x000000425200780c */ /* 0x000fe40001f61670 */
[----:B-1----:R-:W-:Y:S02]  /*e6c0*/  FMNMX.FTZ R12, R77, R12, !PT ;  /* 0x0000000c4d0c7209 */ /* 0x002fe40007810000 */
[----:B------:R-:W-:-:S02]  /*e6d0*/  FSEL R48, R48, -INF , !P3 ;  /* 0xff80000030307808 */ /* 0x000fc40005800000 */
[----:B------:R-:W-:Y:S01]  /*e6e0*/  LOP3.LUT P3, RZ, R23, 0x2000, RZ, 0xc0, !PT ;  /* 0x0000200017ff7812 */ /* 0x000fe2000786c0ff */
[----:B------:R-:W-:-:S03]  /*e6f0*/  FMUL.FTZ R78, R12, UR41 ;  /* 0x000000290c4e7c20 */ /* 0x000fc60008410000 */
        /* <DEDUP_REMOVED lines=51> */
[--C-:B------:R-:W-:Y:S01]  /*ea30*/  FFMA.FTZ R11, R20, UR41, -R78.reuse ;  /* 0x00000029140b7c23 */ /* 0x100fe2000801084e */
[----:B------:R-:W-:Y:S01]  /*ea40*/  FSEL R4, R4, -INF , !P3 ;  /* 0xff80000004047808 */ /* 0x000fe20005800000 */
[--C-:B------:R-:W-:Y:S01]  /*ea50*/  FFMA.FTZ R85, R26, UR41, -R78.reuse ;  /* 0x000000291a557c23 */ /* 0x100fe2000801084e */
[----:B------:R-:W-:Y:S01]  /*ea60*/  ISETP.GT.AND P3, PT, R81, 0x79, !P6 ;  /* 0x000000795100780c */ /* 0x000fe20007764270 */
[--C-:B0-----:R-:W-:Y:S01]  /*ea70*/  FFMA.FTZ R86, R30, UR41, -R78.reuse ;  /* 0x000000291e567c23 */ /* 0x101fe2000801084e */
[----:B------:R-:W-:Y:S01]  /*ea80*/  FMNMX.FTZ R5, R4, R10, !PT ;  /* 0x0000000a04057209 */ /* 0x000fe20007810000 */
[--C-:B------:R-:W-:Y:S01]  /*ea90*/  FFMA.FTZ R83, R15, UR41, -R78.reuse ;  /* 0x000000290f537c23 */ /* 0x100fe2000801084e */
[----:B------:R-:W-:Y:S01]  /*eaa0*/  FSEL R26, R71, -INF , !P4 ;  /* 0xff800000471a7808 */ /* 0x000fe20006000000 */
        /* <DEDUP_REMOVED lines=11> */
[----:B------:R0:W-:Y:S01]  /*eb60*/  MUFU.EX2 R84, R11 ;  /* 0x0000000b00547308 */ /* 0x0001e20000000800 */
[----:B------:R-:W-:Y:S01]  /*eb70*/  FSEL R82, R76, -INF , !P3 ;  /* 0xff8000004c527808 */ /* 0x000fe20005800000 */
        /* <DEDUP_REMOVED lines=16> */
[----:B------:R-:W-:Y:S01]  /*ec80*/  FFMA.FTZ R34, R34, UR41, -R78 ;  /* 0x0000002922227c23 */ /* 0x000fe2000801084e */
[----:B------:R-:W-:-:S04]  /*ec90*/  FMNMX.FTZ R20, R32, R5, !PT ;  /* 0x0000000520147209 */ /* 0x000fc80007810000 */
[----:B------:R-:W-:Y:S01]  /*eca0*/  FMNMX.FTZ R5, R35, R20, !PT ;  /* 0x0000001423057209 */ /* 0x000fe20007810000 */
[----:B------:R-:W3:Y:S03]  /*ecb0*/  MUFU.EX2 R79, R79 ;  /* 0x0000004f004f7308 */ /* 0x000ee60000000800 */
[----:B------:R-:W-:-:S04]  /*ecc0*/  FMNMX.FTZ R20, R36, R5, !PT ;  /* 0x0000000524147209 */ /* 0x000fc80007810000 */
[----:B------:R-:W-:Y:S01]  /*ecd0*/  FMNMX.FTZ R5, R39, R20, !PT ;  /* 0x0000001427057209 */ /* 0x000fe20007810000 */
[----:B------:R-:W4:Y:S03]  /*ece0*/  MUFU.EX2 R80, R80 ;  /* 0x0000005000507308 */ /* 0x000f260000000800 */
[----:B------:R-:W-:-:S04]  /*ecf0*/  FMNMX.FTZ R20, R40, R5, !PT ;  /* 0x0000000528147209 */ /* 0x000fc80007810000 */
[----:B------:R-:W-:Y:S01]  /*ed00*/  FMNMX.FTZ R5, R43, R20, !PT ;  /* 0x000000142b057209 */ /* 0x000fe20007810000 */
[----:B------:R-:W5:Y:S03]  /*ed10*/  MUFU.EX2 R83, R83 ;  /* 0x0000005300537308 */ /* 0x000f660000000800 */
[----:B------:R-:W-:-:S04]  /*ed20*/  FMNMX.FTZ R20, R44, R5, !PT ;  /* 0x000000052c147209 */ /* 0x000fc80007810000 */
[----:B------:R-:W-:Y:S01]  /*ed30*/  FMNMX.FTZ R5, R47, R20, !PT ;  /* 0x000000142f057209 */ /* 0x000fe20007810000 */
[----:B------:R-:W2:Y:S03]  /*ed40*/  MUFU.EX2 R25, R25 ;  /* 0x0000001900197308 */ /* 0x000ea60000000800 */
[----:B------:R-:W-:Y:S01]  /*ed50*/  FMNMX.FTZ R20, R48, R5, !PT ;  /* 0x0000000530147209 */ /* 0x000fe20007810000 */
[--C-:B------:R-:W-:Y:S01]  /*ed60*/  FFMA.FTZ R5, R37, UR41, -R78.reuse ;  /* 0x0000002925057c23 */ /* 0x100fe2000801084e */
[--C-:B------:R-:W-:Y:S01]  /*ed70*/  FFMA.FTZ R37, R45, UR41, -R78.reuse ;  /* 0x000000292d257c23 */ /* 0x100fe2000801084e */
[--C-:B------:R-:W-:Y:S01]  /*ed80*/  FFMA.FTZ R45, R75, UR41, -R78.reuse ;  /* 0x000000294b2d7c23 */ /* 0x100fe2000801084e */
[----:B0-----:R-:W-:Y:S01]  /*ed90*/  FMNMX.FTZ R11, R51, R20, !PT ;  /* 0x00000014330b7209 */ /* 0x001fe20007810000 */
[----:B------:R-:W0:Y:S03]  /*eda0*/  MUFU.EX2 R85, R85 ;  /* 0x0000005500557308 */ /* 0x000e260000000800 */
[----:B------:R-:W-:Y:S01]  /*edb0*/  FMNMX.FTZ R20, R52, R11, !PT ;  /* 0x0000000b34147209 */ /* 0x000fe20007810000 */
[--C-:B------:R-:W-:Y:S01]  /*edc0*/  FFMA.FTZ R11, R38, UR41, -R78.reuse ;  /* 0x00000029260b7c23 */ /* 0x100fe2000801084e */
[----:B------:R-:W-:-:S02]  /*edd0*/  FFMA.FTZ R38, R41, UR41, -R78 ;  /* 0x0000002929267c23 */ /* 0x000fc4000801084e */
        /* <DEDUP_REMOVED lines=19> */
[----:B------:R-:W1:Y:S01]  /*ef10*/  SHFL.BFLY PT, R0, R13, 0x2, 0x1f ;  /* 0x0c401f000d007f89 */ /* 0x000e6200000e0000 */
[----:B------:R-:W-:Y:S08]  /*ef20*/  MUFU.EX2 R38, R38 ;  /* 0x0000002600267308 */ /* 0x000ff00000000800 */
[----:B------:R-:W-:Y:S08]  /*ef30*/  MUFU.EX2 R15, R15 ;  /* 0x0000000f000f7308 */ /* 0x000ff00000000800 */
[----:B------:R-:W-:Y:S01]  /*ef40*/  MUFU.EX2 R37, R37 ;  /* 0x0000002500257308 */ /* 0x000fe20000000800 */
[----:B-1----:R-:W-:Y:S01]  /*ef50*/  FMNMX.FTZ R41, R13, R0, !PT ;  /* 0x000000000d297209 */ /* 0x002fe20007810000 */
[----:B------:R-:W-:-:S06]  /*ef60*/  FFMA.FTZ R0, R69, UR41, -R78 ;  /* 0x0000002945007c23 */ /* 0x000fcc000801084e */
[----:B------:R-:W-:Y:S01]  /*ef70*/  MUFU.EX2 R71, R71 ;  /* 0x0000004700477308 */ /* 0x000fe20000000800 */
[----:B------:R-:W1:Y:S07]  /*ef80*/  SHFL.BFLY PT, R62, R41, 0x1, 0x1f ;  /* 0x0c201f00293e7f89 */ /* 0x000e6e00000e0000 */
[----:B------:R-:W-:Y:S08]  /*ef90*/  MUFU.EX2 R76, R76 ;  /* 0x0000004c004c7308 */ /* 0x000ff00000000800 */
[----:B------:R-:W-:Y:S08]  /*efa0*/  MUFU.EX2 R81, R81 ;  /* 0x0000005100517308 */ /* 0x000ff00000000800 */
[----:B------:R-:W-:Y:S01]  /*efb0*/  MUFU.EX2 R42, R42 ;  /* 0x0000002a002a7308 */ /* 0x000fe20000000800 */
[----:B-1----:R-:W-:Y:S01]  /*efc0*/  FMNMX.FTZ R13, R41, R62, !PT ;  /* 0x0000003e290d7209 */ /* 0x002fe20007810000 */
[----:B------:R-:W-:-:S03]  /*efd0*/  FFMA.FTZ R41, R74, UR41, -R78 ;  /* 0x000000294a297c23 */ /* 0x000fc6000801084e */
[C---:B------:R-:W-:Y:S01]  /*efe0*/  FSETP.NEU.FTZ.AND P3, PT, R13.reuse, -INF , PT ;  /* 0xff8000000d00780b */ /* 0x040fe20003f7d000 */
[----:B------:R-:W-:Y:S02]  /*eff0*/  FMUL.FTZ R61, R13, UR41 ;  /* 0x000000290d3d7c20 */ /* 0x000fe40008410000 */
[----:B------:R-:W-:Y:S03]  /*f000*/  MUFU.EX2 R46, R46 ;  /* 0x0000002e002e7308 */ /* 0x000fe60000000800 */
[----:B------:R-:W-:-:S05]  /*f010*/  FSEL R75, R61, RZ, P3 ;  /* 0x000000ff3d4b7208 */ /* 0x000fca0001800000 */
[----:B------:R-:W-:Y:S01]  /*f020*/  MUFU.EX2 R49, R49 ;  /* 0x0000003100317308 */ /* 0x000fe20000000800 */
[--C-:B------:R-:W-:Y:S01]  /*f030*/  FFMA.FTZ R4, R4, UR41, -R75.reuse ;  /* 0x0000002904047c23 */ /* 0x100fe2000801084b */
[--C-:B------:R-:W-:Y:S01]  /*f040*/  FFMA.FTZ R10, R10, UR41, -R75.reuse ;  /* 0x000000290a0a7c23 */ /* 0x100fe2000801084b */
[--C-:B------:R-:W-:Y:S01]  /*f050*/  FFMA.FTZ R61, R72, UR41, -R75.reuse ;  /* 0x00000029483d7c23 */ /* 0x100fe2000801084b */
[--C-:B------:R-:W-:Y:S01]  /*f060*/  FFMA.FTZ R62, R14, UR41, -R75.reuse ;  /* 0x000000290e3e7c23 */ /* 0x100fe2000801084b */
[----:B------:R-:W-:Y:S01]  /*f070*/  FFMA.FTZ R65, R24, UR41, -R75 ;  /* 0x0000002918417c23 */ /* 0x000fe2000801084b */
[----:B------:R-:W-:Y:S01]  /*f080*/  FADD.FTZ R24, R3, R77 ;  /* 0x0000004d03187221 */ /* 0x000fe20000010000 */
[--C-:B------:R-:W-:Y:S01]  /*f090*/  FFMA.FTZ R21, R21, UR41, -R75.reuse ;  /* 0x0000002915157c23 */ /* 0x100fe2000801084b */
[----:B------:R-:W-:Y:S01]  /*f0a0*/  MUFU.EX2 R4, R4 ;  /* 0x0000000400047308 */ /* 0x000fe20000000800 */
[--C-:B------:R-:W-:Y:S01]  /*f0b0*/  FFMA.FTZ R70, R31, UR41, -R75.reuse ;  /* 0x000000291f467c23 */ /* 0x100fe2000801084b */
[----:B---3--:R-:W-:Y:S01]  /*f0c0*/  FADD.FTZ R31, R79, R24 ;  /* 0x000000184f1f7221 */ /* 0x008fe20000010000 */
[--C-:B------:R-:W-:Y:S01]  /*f0d0*/  FFMA.FTZ R66, R27, UR41, -R75.reuse ;  /* 0x000000291b427c23 */ /* 0x100fe2000801084b */
[--C-:B------:R-:W-:Y:S01]  /*f0e0*/  FFMA.FTZ R69, R28, UR41, -R75.reuse ;  /* 0x000000291c457c23 */ /* 0x100fe2000801084b */
[----:B------:R-:W-:Y:S01]  /*f0f0*/  FFMA.FTZ R27, R60, UR41, -R75 ;  /* 0x000000293c1b7c23 */ /* 0x000fe2000801084b */
[----:B----4-:R-:W-:Y:S01]  /*f100*/  FADD.FTZ R24, R80, R31 ;  /* 0x0000001f50187221 */ /* 0x010fe20000010000 */
[--C-:B------:R-:W-:Y:S01]  /*f110*/  FFMA.FTZ R60, R26, UR41, -R75.reuse ;  /* 0x000000291a3c7c23 */ /* 0x100fe2000801084b */
[----:B------:R-:W1:Y:S01]  /*f120*/  MUFU.EX2 R10, R10 ;  /* 0x0000000a000a7308 */ /* 0x000e620000000800 */
[--C-:B------:R-:W-:Y:S01]  /*f130*/  FFMA.FTZ R72, R32, UR41, -R75.reuse ;  /* 0x0000002920487c23 */ /* 0x100fe2000801084b */
[----:B-----5:R-:W-:Y:S01]  /*f140*/  FADD.FTZ R31, R83, R24 ;  /* 0x00000018531f7221 */ /* 0x020fe20000010000 */
[--C-:B------:R-:W-:Y:S01]  /*f150*/  FFMA.FTZ R14, R39, UR41, -R75.reuse ;  /* 0x00000029270e7c23 */ /* 0x100fe2000801084b */
[--C-:B------:R-:W-:Y:S01]  /*f160*/  FFMA.FTZ R39, R40, UR41, -R75.reuse ;  /* 0x0000002928277c23 */ /* 0x100fe2000801084b */
[----:B------:R-:W-:Y:S01]  /*f170*/  FFMA.FTZ R40, R43, UR41, -R75 ;  /* 0x000000292b287c23 */ /* 0x000fe2000801084b */
[----:B------:R-:W-:Y:S01]  /*f180*/  FADD.FTZ R28, R84, R31 ;  /* 0x0000001f541c7221 */ /* 0x000fe20000010000 */
[--C-:B------:R-:W-:Y:S01]  /*f190*/  FFMA.FTZ R43, R44, UR41, -R75.reuse ;  /* 0x000000292c2b7c23 */ /* 0x100fe2000801084b */
[----:B------:R-:W3:Y:S01]  /*f1a0*/  MUFU.EX2 R61, R61 ;  /* 0x0000003d003d7308 */ /* 0x000ee20000000800 */
[--C-:B------:R-:W-:Y:S01]  /*f1b0*/  FFMA.FTZ R44, R47, UR41, -R75.reuse ;  /* 0x000000292f2c7c23 */ /* 0x100fe2000801084b */
[----:B--2---:R-:W-:Y:S01]  /*f1c0*/  FADD.FTZ R28, R25, R28 ;  /* 0x0000001c191c7221 */ /* 0x004fe20000010000 */
[--C-:B------:R-:W-:Y:S01]  /*f1d0*/  FFMA.FTZ R47, R48, UR41, -R75.reuse ;  /* 0x00000029302f7c23 */ /* 0x100fe2000801084b */
[--C-:B------:R-:W-:Y:S01]  /*f1e0*/  FFMA.FTZ R48, R51, UR41, -R75.reuse ;  /* 0x0000002933307c23 */ /* 0x100fe2000801084b */
[--C-:B------:R-:W-:Y:S01]  /*f1f0*/  FFMA.FTZ R51, R52, UR41, -R75.reuse ;  /* 0x0000002934337c23 */ /* 0x100fe2000801084b */
[----:B0-----:R-:W-:Y:S01]  /*f200*/  FADD.FTZ R28, R85, R28 ;  /* 0x0000001c551c7221 */ /* 0x001fe20000010000 */
[--C-:B------:R-:W-:Y:S01]  /*f210*/  FFMA.FTZ R35, R35, UR41, -R75.reuse ;  /* 0x0000002923237c23 */ /* 0x100fe2000801084b */
[----:B------:R-:W0:Y:S01]  /*f220*/  MUFU.EX2 R62, R62 ;  /* 0x0000003e003e7308 */ /* 0x000e220000000800 */
[----:B-1----:R-:W-:Y:S01]  /*f230*/  FADD.FTZ R24, R4, R10 ;  /* 0x0000000a04187221 */ /* 0x002fe20000010000 */
[--C-:B------:R-:W-:Y:S01]  /*f240*/  FFMA.FTZ R52, R55, UR41, -R75.reuse ;  /* 0x0000002937347c23 */ /* 0x100fe2000801084b */
[--C-:B------:R-:W-:Y:S01]  /*f250*/  FFMA.FTZ R55, R56, UR41, -R75.reuse ;  /* 0x0000002938377c23 */ /* 0x100fe2000801084b */
[--C-:B------:R-:W-:Y:S01]  /*f260*/  FFMA.FTZ R56, R59, UR41, -R75.reuse ;  /* 0x000000293b387c23 */ /* 0x100fe2000801084b */
[--C-:B------:R-:W-:Y:S01]  /*f270*/  FFMA.FTZ R59, R30, UR41, -R75.reuse ;  /* 0x000000291e3b7c23 */ /* 0x100fe2000801084b */
[--C-:B------:R-:W-:Y:S01]  /*f280*/  FFMA.FTZ R36, R36, UR41, -R75.reuse ;  /* 0x0000002924247c23 */ /* 0x100fe2000801084b */
[--C-:B------:R-:W-:Y:S01]  /*f290*/  FFMA.FTZ R63, R63, UR41, -R75.reuse ;  /* 0x000000293f3f7c23 */ /* 0x100fe2000801084b */
[----:B------:R-:W1:Y:S01]  /*f2a0*/  MUFU.EX2 R21, R21 ;  /* 0x0000001500157308 */ /* 0x000e620000000800 */
[----:B---3--:R-:W-:Y:S01]  /*f2b0*/  FADD.FTZ R31, R61, R24 ;  /* 0x000000183d1f7221 */ /* 0x008fe20000010000 */
[--C-:B------:R-:W-:Y:S01]  /*f2c0*/  FFMA.FTZ R64, R64, UR41, -R75.reuse ;  /* 0x0000002940407c23 */ /* 0x100fe2000801084b */
[--C-:B------:R-:W-:Y:S01]  /*f2d0*/  FFMA.FTZ R67, R67, UR41, -R75.reuse ;  /* 0x0000002943437c23 */ /* 0x100fe2000801084b */
[--C-:B------:R-:W-:Y:S01]  /*f2e0*/  FFMA.FTZ R68, R68, UR41, -R75.reuse ;  /* 0x0000002944447c23 */ /* 0x100fe2000801084b */
[--C-:B------:R-:W-:Y:S01]  /*f2f0*/  FFMA.FTZ R73, R73, UR41, -R75.reuse ;  /* 0x0000002949497c23 */ /* 0x100fe2000801084b */
[----:B------:R-:W-:-:S02]  /*f300*/  FFMA.FTZ R75, R82, UR41, -R75 ;  /* 0x00000029524b7c23 */ /* 0x000fc4000801084b */
[----:B------:R-:W2:Y:S01]  /*f310*/  MUFU.EX2 R65, R65 ;  /* 0x0000004100417308 */ /* 0x000ea20000000800 */
[----:B0-----:R-:W-:Y:S01]  /*f320*/  FADD.FTZ R24, R62, R31 ;  /* 0x0000001f3e187221 */ /* 0x001fe20000010000 */
[----:B------:R-:W-:Y:S01]  /*f330*/  FADD.FTZ R31, R29, R28 ;  /* 0x0000001c1d1f7221 */ /* 0x000fe20000010000 */
[----:B------:R-:W-:-:S03]  /*f340*/  F2FP.BF16.F32.PACK_AB R28, R84, R83 ;  /* 0x00000053541c723e */ /* 0x000fc600000010ff */
[----:B------:R-:W-:Y:S02]  /*f350*/  FADD.FTZ R30, R86, R31 ;  /* 0x0000001f561e7221 */ /* 0x000fe40000010000 */
[----:B------:R-:W0:Y:S01]  /*f360*/  MUFU.EX2 R66, R66 ;  /* 0x0000004200427308 */ /* 0x000e220000000800 */
[----:B-1----:R-:W-:Y:S01]  /*f370*/  FADD.FTZ R26, R21, R24 ;  /* 0x00000018151a7221 */ /* 0x002fe20000010000 */
[----:B------:R-:W-:Y:S01]  /*f380*/  F2FP.BF16.F32.PACK_AB R24, R77, R3 ;  /* 0x000000034d18723e */ /* 0x000fe200000010ff */
[----:B------:R-:W-:Y:S01]  /*f390*/  FADD.FTZ R31, R33, R30 ;  /* 0x0000001e211f7221 */ /* 0x000fe20000010000 */
[----:B------:R-:W-:-:S03]  /*f3a0*/  F2FP.BF16.F32.PACK_AB R30, R85, R25 ;  /* 0x00000019551e723e */ /* 0x000fc600000010ff */
[----:B------:R-:W-:Y:S01]  /*f3b0*/  FADD.FTZ R74, R34, R31 ;  /* 0x0000001f224a7221 */ /* 0x000fe20000010000 */
[----:B------:R-:W1:Y:S01]  /*f3c0*/  MUFU.EX2 R69, R69 ;  /* 0x0000004500457308 */ /* 0x000e620000000800 */
[----:B--2---:R-:W-:Y:S01]  /*f3d0*/  FADD.FTZ R3, R65, R26 ;  /* 0x0000001a41037221 */ /* 0x004fe20000010000 */
[----:B------:R-:W-:Y:S01]  /*f3e0*/  F2FP.BF16.F32.PACK_AB R26, R80, R79 ;  /* 0x0000004f501a723e */ /* 0x000fe200000010ff */
[----:B------:R-:W-:Y:S01]  /*f3f0*/  FADD.FTZ R74, R5, R74 ;  /* 0x0000004a054a7221 */ /* 0x000fe20000010000 */
[----:B------:R-:W-:-:S03]  /*f400*/  F2FP.BF16.F32.PACK_AB R34, R34, R33 ;  /* 0x000000212222723e */ /* 0x000fc600000010ff */
[----:B------:R-:W-:Y:S01]  /*f410*/  FADD.FTZ R31, R11, R74 ;  /* 0x0000004a0b1f7221 */ /* 0x000fe20000010000 */
[----:B------:R-:W2:Y:S01]  /*f420*/  MUFU.EX2 R70, R70 ;  /* 0x0000004600467308 */ /* 0x000ea20000000800 */
[----:B0-----:R-:W-:-:S07]  /*f430*/  FADD.FTZ R32, R66, R3 ;  /* 0x0000000342207221 */ /* 0x001fce0000010000 */
[----:B------:R0:W-:Y:S01]  /*f440*/  MUFU.EX2 R3, R27 ;  /* 0x0000001b00037308 */ /* 0x0001e20000000800 */
[----:B-1----:R-:W-:Y:S01]  /*f450*/  FADD.FTZ R25, R69, R32 ;  /* 0x0000002045197221 */ /* 0x002fe20000010000 */
[----:B------:R-:W-:-:S06]  /*f460*/  F2FP.BF16.F32.PACK_AB R32, R86, R29 ;  /* 0x0000001d5620723e */ /* 0x000fcc00000010ff */
[----:B------:R-:W1:Y:S01]  /*f470*/  MUFU.EX2 R72, R72 ;  /* 0x0000004800487308 */ /* 0x000e620000000800 */
[----:B0-----:R-:W-:Y:S01]  /*f480*/  F2FP.BF16.F32.PACK_AB R27, R62, R61 ;  /* 0x0000003d3e1b723e */ /* 0x001fe200000010ff */
[----:B--2---:R-:W-:Y:S01]  /*f490*/  FADD.FTZ R29, R70, R25 ;  /* 0x00000019461d7221 */ /* 0x004fe20000010000 */
[----:B------:R-:W2:Y:S01]  /*f4a0*/  LDL R62, [R1+0x24] ;  /* 0x00002400013e7983 */ /* 0x000ea20000100800 */
[----:B------:R-:W-:-:S04]  /*f4b0*/  F2FP.BF16.F32.PACK_AB R25, R10, R4 ;  /* 0x000000040a19723e */ /* 0x000fc800000010ff */
[----:B------:R-:W0:Y:S01]  /*f4c0*/  MUFU.EX2 R35, R35 ;  /* 0x0000002300237308 */ /* 0x000e220000000800 */
[----:B------:R3:W-:Y:S07]  /*f4d0*/  STSM.16.M88.4 [R140+0x21800], R24 ;  /* 0x021800188c007844 */ /* 0x0007ee0000000200 */
[----:B------:R-:W4:Y:S01]  /*f4e0*/  MUFU.EX2 R36, R36 ;  /* 0x0000002400247308 */ /* 0x000f220000000800 */
[----:B-1----:R-:W-:Y:S01]  /*f4f0*/  FADD.FTZ R4, R72, R29 ;  /* 0x0000001d48047221 */ /* 0x002fe20000010000 */
[----:B------:R-:W-:-:S02]  /*f500*/  F2FP.BF16.F32.PACK_AB R29, R65, R21 ;  /* 0x00000015411d723e */ /* 0x000fc400000010ff */
[----:B------:R-:W-:-:S04]  /*f510*/  F2FP.BF16.F32.PACK_AB R33, R72, R70 ;  /* 0x000000464821723e */ /* 0x000fc800000010ff */
[----:B------:R-:W1:Y:S01]  /*f520*/  MUFU.EX2 R14, R14 ;  /* 0x0000000e000e7308 */ /* 0x000e620000000800 */
[----:B0-----:R-:W-:Y:S01]  /*f530*/  FADD.FTZ R21, R35, R4 ;  /* 0x0000000423157221 */ /* 0x001fe20000010000 */
[----:B------:R-:W-:-:S06]  /*f540*/  FADD.FTZ R4, R38, R31 ;  /* 0x0000001f26047221 */ /* 0x000fcc0000010000 */
[----:B------:R-:W0:Y:S01]  /*f550*/  MUFU.EX2 R39, R39 ;  /* 0x0000002700277308 */ /* 0x000e220000000800 */
[----:B------:R-:W-:Y:S01]  /*f560*/  FADD.FTZ R10, R15, R4 ;  /* 0x000000040f0a7221 */ /* 0x000fe20000010000 */
[C---:B----4-:R-:W-:Y:S01]  /*f570*/  FADD.FTZ R21, R36.reuse, R21 ;  /* 0x0000001524157221 */ /* 0x050fe20000010000 */
[----:B------:R-:W-:Y:S02]  /*f580*/  F2FP.BF16.F32.PACK_AB R35, R36, R35 ;  /* 0x000000232423723e */ /* 0x000fe400000010ff */
[----:B------:R-:W-:-:S03]  /*f590*/  FADD.FTZ R10, R37, R10 ;  /* 0x0000000a250a7221 */ /* 0x000fc60000010000 */
[----:B------:R-:W4:Y:S01]  /*f5a0*/  MUFU.EX2 R40, R40 ;  /* 0x0000002800287308 */ /* 0x000f220000000800 */
[----:B-1----:R-:W-:Y:S01]  /*f5b0*/  FADD.FTZ R4, R14, R21 ;  /* 0x000000150e047221 */ /* 0x002fe20000010000 */
[----:B------:R-:W-:-:S06]  /*f5c0*/  FADD.FTZ R61, R71, R10 ;  /* 0x0000000a473d7221 */ /* 0x000fcc0000010000 */
[----:B------:R-:W1:Y:S01]  /*f5d0*/  MUFU.EX2 R43, R43 ;  /* 0x0000002b002b7308 */ /* 0x000e620000000800 */
[----:B0-----:R-:W-:Y:S01]  /*f5e0*/  FADD.FTZ R21, R39, R4 ;  /* 0x0000000427157221 */ /* 0x001fe20000010000 */
[----:B------:R-:W-:-:S06]  /*f5f0*/  FADD.FTZ R10, R76, R61 ;  /* 0x0000003d4c0a7221 */ /* 0x000fcc0000010000 */
[----:B------:R-:W0:Y:S01]  /*f600*/  MUFU.EX2 R44, R44 ;  /* 0x0000002c002c7308 */ /* 0x000e220000000800 */
[----:B------:R-:W-:Y:S01]  /*f610*/  F2FP.BF16.F32.PACK_AB R36, R11, R5 ;  /* 0x000000050b24723e */ /* 0x000fe200000010ff */
[----:B----4-:R-:W-:Y:S01]  /*f620*/  FADD.FTZ R4, R40, R21 ;  /* 0x0000001528047221 */ /* 0x010fe20000010000 */
[----:B------:R-:W-:-:S05]  /*f630*/  FADD.FTZ R11, R81, R10 ;  /* 0x0000000a510b7221 */ /* 0x000fca0000010000 */
[----:B------:R-:W4:Y:S01]  /*f640*/  MUFU.EX2 R47, R47 ;  /* 0x0000002f002f7308 */ /* 0x000f220000000800 */
[----:B-1----:R-:W-:Y:S01]  /*f650*/  FADD.FTZ R5, R43, R4 ;  /* 0x000000042b057221 */ /* 0x002fe20000010000 */
[----:B------:R-:W-:-:S06]  /*f660*/  FADD.FTZ R11, R42, R11 ;  /* 0x0000000b2a0b7221 */ /* 0x000fcc0000010000 */
[----:B------:R-:W-:Y:S08]  /*f670*/  MUFU.EX2 R50, R50 ;  /* 0x0000003200327308 */ /* 0x000ff00000000800 */
[----:B------:R-:W1:Y:S01]  /*f680*/  MUFU.EX2 R48, R48 ;  /* 0x0000003000307308 */ /* 0x000e620000000800 */
[----:B0-----:R-:W-:Y:S01]  /*f690*/  FADD.FTZ R4, R44, R5 ;  /* 0x000000052c047221 */ /* 0x001fe20000010000 */
[----:B------:R-:W-:-:S06]  /*f6a0*/  FADD.FTZ R10, R46, R11 ;  /* 0x0000000b2e0a7221 */ /* 0x000fcc0000010000 */
[----:B------:R-:W0:Y:S08]  /*f6b0*/  MUFU.EX2 R51, R51 ;  /* 0x0000003300337308 */ /* 0x000e300000000800 */
[----:B------:R-:W5:Y:S01]  /*f6c0*/  MUFU.EX2 R53, R53 ;  /* 0x0000003500357308 */ /* 0x000f620000000800 */
[----:B----4-:R-:W-:Y:S01]  /*f6d0*/  FADD.FTZ R5, R47, R4 ;  /* 0x000000042f057221 */ /* 0x010fe20000010000 */
[----:B------:R-:W-:-:S06]  /*f6e0*/  FADD.FTZ R11, R49, R10 ;  /* 0x0000000a310b7221 */ /* 0x000fcc0000010000 */
[----:B------:R-:W4:Y:S01]  /*f6f0*/  MUFU.EX2 R52, R52 ;  /* 0x0000003400347308 */ /* 0x000f220000000800 */
[----:B-1----:R-:W-:Y:S01]  /*f700*/  FADD.FTZ R4, R48, R5 ;  /* 0x0000000530047221 */ /* 0x002fe20000010000 */
[----:B------:R-:W-:-:S06]  /*f710*/  FADD.FTZ R10, R50, R11 ;  /* 0x0000000b320a7221 */ /* 0x000fcc0000010000 */
[----:B------:R-:W-:Y:S08]  /*f720*/  MUFU.EX2 R54, R54 ;  /* 0x0000003600367308 */ /* 0x000ff00000000800 */
[----:B------:R-:W1:Y:S01]  /*f730*/  MUFU.EX2 R55, R55 ;  /* 0x0000003700377308 */ /* 0x000e620000000800 */
[----:B0-----:R-:W-:Y:S01]  /*f740*/  FADD.FTZ R5, R51, R4 ;  /* 0x0000000433057221 */ /* 0x001fe20000010000 */
[----:B-----5:R-:W-:-:S06]  /*f750*/  FADD.FTZ R11, R53, R10 ;  /* 0x0000000a350b7221 */ /* 0x020fcc0000010000 */
[----:B------:R-:W0:Y:S08]  /*f760*/  MUFU.EX2 R56, R56 ;  /* 0x0000003800387308 */ /* 0x000e300000000800 */
[----:B------:R-:W5:Y:S01]  /*f770*/  MUFU.EX2 R57, R57 ;  /* 0x0000003900397308 */ /* 0x000f620000000800 */
[----:B----4-:R-:W-:Y:S01]  /*f780*/  FADD.FTZ R4, R52, R5 ;  /* 0x0000000534047221 */ /* 0x010fe20000010000 */
[----:B---3--:R-:W-:-:S02]  /*f790*/  F2FP.BF16.F32.PACK_AB R24, R71, R37 ;  /* 0x000000254718723e */ /* 0x008fc400000010ff */
[----:B------:R-:W-:-:S04]  /*f7a0*/  F2FP.BF16.F32.PACK_AB R31, R69, R66 ;  /* 0x00000042451f723e */ /* 0x000fc800000010ff */
[----:B------:R-:W3:Y:S01]  /*f7b0*/  MUFU.EX2 R58, R58 ;  /* 0x0000003a003a7308 */ /* 0x000ee20000000800 */
[----:B------:R-:W-:-:S07]  /*f7c0*/  F2FP.BF16.F32.PACK_AB R37, R39, R14 ;  /* 0x0000000e2725723e */ /* 0x000fce00000010ff */
[----:B------:R-:W-:Y:S01]  /*f7d0*/  MUFU.EX2 R63, R63 ;  /* 0x0000003f003f7308 */ /* 0x000fe20000000800 */
[----:B-1----:R-:W-:-:S07]  /*f7e0*/  FADD.FTZ R5, R55, R4 ;  /* 0x0000000437057221 */ /* 0x002fce0000010000 */
[----:B------:R-:W1:Y:S01]  /*f7f0*/  MUFU.EX2 R64, R64 ;  /* 0x0000004000407308 */ /* 0x000e620000000800 */
[----:B------:R-:W-:-:S07]  /*f800*/  FADD.FTZ R14, R54, R11 ;  /* 0x0000000b360e7221 */ /* 0x000fce0000010000 */
[----:B------:R-:W-:Y:S08]  /*f810*/  MUFU.EX2 R67, R67 ;  /* 0x0000004300437308 */ /* 0x000ff00000000800 */
[----:B------:R-:W4:Y:S08]  /*f820*/  MUFU.EX2 R68, R68 ;  /* 0x0000004400447308 */ /* 0x000f300000000800 */
[----:B------:R-:W-:Y:S08]  /*f830*/  MUFU.EX2 R0, R0 ;  /* 0x0000000000007308 */ /* 0x000ff00000000800 */
[----:B------:R-:W4:Y:S08]  /*f840*/  MUFU.EX2 R20, R20 ;  /* 0x0000001400147308 */ /* 0x000f300000000800 */
[----:B------:R-:W-:Y:S08]  /*f850*/  MUFU.EX2 R41, R41 ;  /* 0x0000002900297308 */ /* 0x000ff00000000800 */
[----:B------:R-:W4:Y:S08]  /*f860*/  MUFU.EX2 R45, R45 ;  /* 0x0000002d002d7308 */ /* 0x000f300000000800 */
[----:B------:R-:W-:Y:S08]  /*f870*/  MUFU.EX2 R73, R73 ;  /* 0x0000004900497308 */ /* 0x000ff00000000800 */
[----:B------:R-:W4:Y:S08]  /*f880*/  MUFU.EX2 R60, R60 ;  /* 0x0000003c003c7308 */ /* 0x000f300000000800 */
[----:B------:R-:W-:Y:S08]  /*f890*/  MUFU.EX2 R59, R59 ;  /* 0x0000003b003b7308 */ /* 0x000ff00000000800 */
[----:B------:R-:W4:Y:S01]  /*f8a0*/  MUFU.EX2 R10, R75 ;  /* 0x0000004b000a7308 */ /* 0x000f220000000800 */
[----:B------:R-:W-:Y:S01]  /*f8b0*/  F2FP.BF16.F32.PACK_AB R38, R15, R38 ;  /* 0x000000260f26723e */ /* 0x000fe200000010ff */
[----:B------:R3:W-:Y:S01]  /*f8c0*/  STSM.16.M88.4 [R87], R28 ;  /* 0x0000001c57007844 */ /* 0x0007e20000000200 */
[----:B------:R-:W-:Y:S01]  /*f8d0*/  F2FP.BF16.F32.PACK_AB R39, R43, R40 ;  /* 0x000000282b27723e */ /* 0x000fe200000010ff */
[----:B0-----:R-:W-:Y:S01]  /*f8e0*/  FADD.FTZ R4, R56, R5 ;  /* 0x0000000538047221 */ /* 0x001fe20000010000 */
[----:B------:R-:W-:-:S02]  /*f8f0*/  F2FP.BF16.F32.PACK_AB R26, R81, R76 ;  /* 0x0000004c511a723e */ /* 0x000fc400000010ff */
[----:B------:R-:W-:Y:S02]  /*f900*/  F2FP.BF16.F32.PACK_AB R25, R47, R44 ;  /* 0x0000002c2f19723e */ /* 0x000fe400000010ff */
[----:B------:R-:W-:Y:S01]  /*f910*/  F2FP.BF16.F32.PACK_AB R27, R51, R48 ;  /* 0x00000030331b723e */ /* 0x000fe200000010ff */
[----:B-----5:R-:W-:Y:S01]  /*f920*/  FADD.FTZ R5, R57, R14 ;  /* 0x0000000e39057221 */ /* 0x020fe20000010000 */
[----:B------:R0:W-:Y:S01]  /*f930*/  STSM.16.M88.4 [R142], R32 ;  /* 0x000000208e007844 */ /* 0x0001e20000000200 */
[----:B------:R-:W5:Y:S03]  /*f940*/  @P2 LDC R14, c[0x0][0x44c] ;  /* 0x00011300ff0e2b82 */ /* 0x000f660000000800 */
[----:B------:R-:W-:Y:S04]  /*f950*/  STSM.16.M88.4 [R141], R36 ;  /* 0x000000248d007844 */ /* 0x000fe80000000200 */
[----:B------:R0:W-:Y:S01]  /*f960*/  STSM.16.M88.4 [R140+0x27800], R24 ;  /* 0x027800188c007844 */ /* 0x0001e20000000200 */
[----:B---3--:R-:W-:Y:S01]  /*f970*/  F2FP.BF16.F32.PACK_AB R28, R54, R53 ;  /* 0x00000035361c723e */ /* 0x008fe200000010ff */
[----:B------:R-:W3:Y:S01]  /*f980*/  @P2 LDC R15, c[0x0][0x450] ;  /* 0x00011400ff0f2b82 */ /* 0x000ee20000000800 */
[----:B------:R-:W-:-:S02]  /*f990*/  F2FP.BF16.F32.PACK_AB R30, R58, R57 ;  /* 0x000000393a1e723e */ /* 0x000fc400000010ff */
[----:B-1----:R-:W-:Y:S02]  /*f9a0*/  F2FP.BF16.F32.PACK_AB R29, R64, R63 ;  /* 0x0000003f401d723e */ /* 0x002fe400000010ff */
[----:B----4-:R-:W-:Y:S01]  /*f9b0*/  F2FP.BF16.F32.PACK_AB R31, R68, R67 ;  /* 0x00000043441f723e */ /* 0x010fe200000010ff */
[----:B------:R-:W-:Y:S01]  /*f9c0*/  FADD.FTZ R4, R3, R4 ;  /* 0x0000000403047221 */ /* 0x000fe20000010000 */
[----:B0-----:R-:W-:Y:S02]  /*f9d0*/  F2FP.BF16.F32.PACK_AB R32, R20, R0 ;  /* 0x000000001420723e */ /* 0x001fe400000010ff */
[----:B------:R-:W-:Y:S02]  /*f9e0*/  F2FP.BF16.F32.PACK_AB R34, R45, R41 ;  /* 0x000000292d22723e */ /* 0x000fe400000010ff */
[----:B------:R-:W-:Y:S02]  /*f9f0*/  F2FP.BF16.F32.PACK_AB R33, R60, R73 ;  /* 0x000000493c21723e */ /* 0x000fe400000010ff */
[----:B------:R-:W-:-:S02]  /*fa00*/  F2FP.BF16.F32.PACK_AB R24, R46, R42 ;  /* 0x0000002a2e18723e */ /* 0x000fc400000010ff */
[----:B------:R-:W-:Y:S02]  /*fa10*/  F2FP.BF16.F32.PACK_AB R26, R50, R49 ;  /* 0x00000031321a723e */ /* 0x000fe400000010ff */
[----:B------:R-:W-:Y:S02]  /*fa20*/  F2FP.BF16.F32.PACK_AB R25, R55, R52 ;  /* 0x000000343719723e */ /* 0x000fe400000010ff */
[----:B------:R-:W-:Y:S02]  /*fa30*/  F2FP.BF16.F32.PACK_AB R27, R3, R56 ;  /* 0x00000038031b723e */ /* 0x000fe400000010ff */
[----:B------:R-:W-:Y:S01]  /*fa40*/  F2FP.BF16.F32.PACK_AB R35, R10, R59 ;  /* 0x0000003b0a23723e */ /* 0x000fe200000010ff */
[----:B------:R-:W-:Y:S01]  /*fa50*/  FADD.FTZ R11, R58, R5 ;  /* 0x000000053a0b7221 */ /* 0x000fe20000010000 */
[----:B------:R-:W-:-:S04]  /*fa60*/  FADD.FTZ R5, R63, R4 ;  /* 0x000000043f057221 */ /* 0x000fc80000010000 */
[----:B------:R-:W-:-:S04]  /*fa70*/  FADD.FTZ R4, R64, R5 ;  /* 0x0000000540047221 */ /* 0x000fc80000010000 */
[----:B------:R-:W-:Y:S01]  /*fa80*/  FADD.FTZ R3, R67, R4 ;  /* 0x0000000443037221 */ /* 0x000fe20000010000 */
[----:B--2---:R0:W-:Y:S04]  /*fa90*/  STSM.16.M88.4 [R62], R24 ;  /* 0x000000183e007844 */ /* 0x0041e80000000200 */
[----:B------:R0:W-:Y:S04]  /*faa0*/  STSM.16.M88.4 [R142+0x6000], R28 ;  /* 0x0060001c8e007844 */ /* 0x0001e80000000200 */
[----:B------:R0:W-:Y:S01]  /*fab0*/  STSM.16.M88.4 [R141+0x6000], R32 ;  /* 0x006000208d007844 */ /* 0x0001e20000000200 */
[----:B------:R1:W-:Y:S06]  /*fac0*/  MEMBAR.ALL.CTA ;  /* 0x0000000000007992 */ /* 0x0003ec0000008000 */
[----:B-1----:R-:W1:Y:S01]  /*fad0*/  FENCE.VIEW.ASYNC.S ;  /* 0x00000000000073c6 */ /* 0x002e620000000000 */
[----:B------:R-:W-:Y:S01]  /*fae0*/  FADD.FTZ R68, R68, R3 ;  /* 0x0000000344447221 */ /* 0x000fe20000010000 */
[----:B------:R-:W-:Y:S01]  /*faf0*/  PLOP3.LUT P3, PT, PT, PT, UP0, 0x40, 0x0 ;  /* 0x000000000000781c */ /* 0x000fe20003f6e808 */
[----:B-----5:R-:W-:-:S04]  /*fb00*/  @P2 IMAD.HI.U32 R14, R89, R14, RZ ;  /* 0x0000000e590e2227 */ /* 0x020fc800078e00ff */
[----:B------:R-:W-:Y:S01]  /*fb10*/  FADD.FTZ R11, R0, R11 ;  /* 0x0000000b000b7221 */ /* 0x000fe20000010000 */
[----:B------:R-:W-:Y:S01]  /*fb20*/  FADD.FTZ R73, R73, R68 ;  /* 0x0000004449497221 */ /* 0x000fe20000010000 */
[----:B------:R-:W-:Y:S01]  /*fb30*/  IMAD.MOV.U32 R0, RZ, RZ, R89 ;  /* 0x000000ffff007224 */ /* 0x000fe200078e0059 */
[----:B---3--:R-:W-:Y:S01]  /*fb40*/  @P2 SHF.R.U32.HI R0, RZ, R15, R14 ;  /* 0x0000000fff002219 */ /* 0x008fe2000001160e */
[----:B------:R-:W-:Y:S01]  /*fb50*/  FADD.FTZ R20, R20, R11 ;  /* 0x0000000b14147221 */ /* 0x000fe20000010000 */
[----:B------:R-:W-:-:S03]  /*fb60*/  FADD.FTZ R60, R60, R73 ;  /* 0x000000493c3c7221 */ /* 0x000fc60000010000 */
[----:B------:R-:W-:Y:S01]  /*fb70*/  FADD.FTZ R20, R41, R20 ;  /* 0x0000001429147221 */ /* 0x000fe20000010000 */
[----:B------:R-:W-:Y:S01]  /*fb80*/  FADD.FTZ R3, R59, R60 ;  /* 0x0000003c3b037221 */ /* 0x000fe20000010000 */
[----:B------:R-:W-:Y:S02]  /*fb90*/  IMAD.IADD R113, R113, 0x1, R0 ;  /* 0x0000000171717824 */ /* 0x000fe400078e0200 */
[----:B------:R-:W-:Y:S01]  /*fba0*/  FADD.FTZ R4, R45, R20 ;  /* 0x000000142d047221 */ /* 0x000fe20000010000 */
[----:B------:R-:W-:Y:S01]  /*fbb0*/  FADD.FTZ R3, R10, R3 ;  /* 0x000000030a037221 */ /* 0x000fe20000010000 */
[----:B------:R-:W-:Y:S02]  /*fbc0*/  VIADD R0, R88, 0xfffffffe ;  /* 0xfffffffe58007836 */ /* 0x000fe40000000000 */
[----:B------:R-:W-:Y:S01]  /*fbd0*/  VIADD R5, R113, UR6 ;  /* 0x0000000671057c36 */ /* 0x000fe20008000000 */
[----:B-1----:R-:W-:Y:S01]  /*fbe0*/  NOP ;  /* 0x0000000000007918 */ /* 0x002fe20000000000 */
[----:B0-----:R-:W-:Y:S05]  /*fbf0*/  @P3 BRA `(.L_x_1514) ;  /* 0x0000000000543947 */ /* 0x001fea0003800000 */
[C---:B------:R-:W-:Y:S01]  /*fc00*/  ISETP.GT.AND P3, PT, R113.reuse, RZ, PT ;  /* 0x000000ff7100720c */ /* 0x040fe20003f64270 */
[----:B------:R-:W-:Y:S01]  /*fc10*/  BSSY B0, `(.L_x_1515) ;  /* 0x0000010000007945 */ /* 0x000fe20003800000 */
[----:B------:R-:W-:-:S11]  /*fc20*/  VIADD R10, R113, 0xffffffff ;  /* 0xffffffff710a7836 */ /* 0x000fd60000000000 */
[----:B------:R-:W-:Y:S05]  /*fc30*/  @P3 BRA `(.L_x_1516) ;  /* 0x0000000000203947 */ /* 0x000fea0003800000 */
[----:B------:R-:W-:Y:S01]  /*fc40*/  UISETP.NE.AND UP1, UPT, UR7, 0x1, UPT ;  /* 0x000000010700788c */ /* 0x000fe2000bf25270 */
[----:B------:R-:W-:-:S05]  /*fc50*/  IMAD.MOV R10, RZ, RZ, -R113 ;  /* 0x000000ffff0a7224 */ /* 0x000fca00078e0a71 */
[----:B------:R-:W-:-:S05]  /*fc60*/  PLOP3.LUT P3, PT, PT, PT, UP1, 0x80, 0x0 ;  /* 0x000000000000781c */ /* 0x000fca0003f6f018 */
[----:B------:R-:W-:-:S08]  /*fc70*/  @UP1 ULDC.64 UR4, c[0x0][0x9e8] ;  /* 0x00027a0000041ab9 */ /* 0x000fd00000000a00 */
[----:B------:R-:W-:-:S05]  /*fc80*/  @P3 IMAD.HI.U32 R11, R10, UR4, RZ ;  /* 0x000000040a0b3c27 */ /* 0x000fca000f8e00ff */
[----:B------:R-:W-:-:S04]  /*fc90*/  @P3 SHF.R.U32.HI R10, RZ, UR5, R11 ;  /* 0x00000005ff0a3c19 */ /* 0x000fc8000801160b */
[----:B------:R-:W-:Y:S01]  /*fca0*/  LOP3.LUT R10, RZ, R10, RZ, 0x33, !PT ;  /* 0x0000000aff0a7212 */ /* 0x000fe200078e33ff */
[----:B------:R-:W-:Y:S06]  /*fcb0*/  BRA `(.L_x_1517) ;  /* 0x0000000000147947 */ /* 0x000fec0003800000 */
.L_x_1516:
[----:B------:R-:W-:-:S06]  /*fcc0*/  UISETP.NE.AND UP1, UPT, UR7, 0x1, UPT ;  /* 0x000000010700788c */ /* 0x000fcc000bf25270 */
[----:B------:R-:W-:-:S05]  /*fcd0*/  PLOP3.LUT P3, PT, PT, PT, UP1, 0x80, 0x0 ;  /* 0x000000000000781c */ /* 0x000fca0003f6f018 */
[----:B------:R-:W-:-:S08]  /*fce0*/  @UP1 ULDC.64 UR4, c[0x0][0x9e8] ;  /* 0x00027a0000041ab9 */ /* 0x000fd00000000a00 */
[----:B------:R-:W-:-:S05]  /*fcf0*/  @P3 IMAD.HI.U32 R11, R10, UR4, RZ ;  /* 0x000000040a0b3c27 */ /* 0x000fca000f8e00ff */
[----:B------:R-:W-:-:S07]  /*fd00*/  @P3 SHF.R.U32.HI R10, RZ, UR5, R11 ;  /* 0x00000005ff0a3c19 */ /* 0x000fce000801160b */
.L_x_1517:
[----:B------:R-:W-:Y:S05]  /*fd10*/  BSYNC B0 ;  /* 0x0000000000007941 */ /* 0x000fea0003800000 */
.L_x_1515:
[----:B------:R-:W-:-:S04]  /*fd20*/  IMAD.U32 R11, RZ, RZ, UR7 ;  /* 0x00000007ff0b7e24 */ /* 0x000fc8000f8e00ff */
[----:B------:R-:W-:-:S05]  /*fd30*/  IMAD R10, R10, R11, UR7 ;  /* 0x000000070a0a7e24 */ /* 0x000fca000f8e020b */
[----:B------:R-:W-:-:S07]  /*fd40*/  VIMNMX R5, R5, R10, PT ;  /* 0x0000000a05057248 */ /* 0x000fce0003fe0100 */
.L_x_1514:
[----:B------:R-:W2:Y:S01]  /*fd50*/  LDL R11, [R1+0x44] ;  /* 0x00004400010b7983 */ /* 0x000ea20000100800 */
[----:B------:R-:W-:Y:S01]  /*fd60*/  SHF.R.S32.HI R10, RZ, 0x1f, R5 ;  /* 0x0000001fff0a7819 */ /* 0x000fe20000011405 */
[----:B------:R-:W-:Y:S01]  /*fd70*/  ULDC UR42, c[0x0][0x9e4] ;  /* 0x00027900002a7ab9 */ /* 0x000fe20000000800 */
[----:B------:R-:W-:Y:S01]  /*fd80*/  ULDC UR5, c[0x0][0x9e4] ;  /* 0x0002790000057ab9 */ /* 0x000fe20000000800 */
[----:B------:R-:W-:Y:S01]  /*fd90*/  ULDC UR48, c[0x0][0x9d8] ;  /* 0x0002760000307ab9 */ /* 0x000fe20000000800 */
[----:B------:R-:W-:Y:S01]  /*fda0*/  LEA.HI R10, R10, R5, RZ, 0x7 ;  /* 0x000000050a0a7211 */ /* 0x000fe200078f38ff */
[----:B------:R-:W-:Y:S01]  /*fdb0*/  ULDC UR51, c[0x0][0x9d8] ;  /* 0x0002760000337ab9 */ /* 0x000fe20000000800 */
[----:B------:R-:W-:Y:S01]  /*fdc0*/  ULDC UR49, c[0x0][0x9d8] ;  /* 0x0002760000317ab9 */ /* 0x000fe20000000800 */
[----:B------:R-:W-:Y:S01]  /*fdd0*/  ULDC UR4, c[0x0][0x988] ;  /* 0x0002620000047ab9 */ /* 0x000fe20000000800 */
[----:B------:R-:W-:Y:S01]  /*fde0*/  SHF.R.S32.HI R10, RZ, 0x7, R10 ;  /* 0x00000007ff0a7819 */ /* 0x000fe2000001140a */
[----:B------:R-:W-:Y:S01]  /*fdf0*/  ULDC UR7, c[0x0][0x988] ;  /* 0x0002620000077ab9 */ /* 0x000fe20000000800 */
[----:B------:R-:W-:Y:S01]  /*fe00*/  ULDC UR6, c[0x0][0x988] ;  /* 0x0002620000067ab9 */ /* 0x000fe20000000800 */
[----:B------:R-:W-:Y:S01]  /*fe10*/  ULDC UR50, c[0x0][0x9e0] ;  /* 0x0002780000327ab9 */ /* 0x000fe20000000800 */
[----:B------:R-:W-:Y:S01]  /*fe20*/  ULDC UR43, c[0x0][0x9e0] ;  /* 0x00027800002b7ab9 */ /* 0x000fe20000000800 */
        /* <DEDUP_REMOVED lines=24> */
[----:B--2---:R-:W-:-:S04]  /*ffb0*/  VIMNMX R11, R11, R10, !PT ;  /* 0x0000000a0b0b7248 */ /* 0x004fc80007fe0100 */
[----:B------:R-:W-:Y:S01]  /*ffc0*/  ISETP.GE.AND P3, PT, R0, R11, PT ;  /* 0x0000000b0000720c */ /* 0x000fe20003f66270 */
[----:B------:R0:W-:-:S12]  /*ffd0*/  STL [R1+0xc], R11 ;  /* 0x00000c0b01007387 */ /* 0x0001d80000100800 */
[----:B0-----:R-:W-:Y:S05]  /*ffe0*/  @!P3 BRA `(.L_x_1518) ;  /* 0x0000003800e8b947 */ /* 0x001fea0003800000 */
[----:B------:R-:W-:-:S07]  /*fff0*/  IMAD.MOV.U32 R135, RZ, RZ, RZ ;  /* 0x000000ffff877224 */ /* 0x000fce00078e00ff */
.L_x_1536:
[----:B------:R-:W2:Y:S01]  /*10000*/  LDL R10, [R1] ;  /* 0x00000000010a7983 */ /* 0x000ea20000100800 */
[----:B------:R-:W-:Y:S01]  /*10010*/  VIADD R20, R16, 0x1 ;  /* 0x0000000110147836 */ /* 0x000fe20000000000 */
[----:B------:R-:W-:Y:S05]  /*10020*/  YIELD ;  /* 0x0000000000007946 */ /* 0x000fea0003800000 */
[----:B------:R-:W-:-:S04]  /*10030*/  ISETP.NE.AND P4, PT, R20, 0x2, PT ;  /* 0x000000021400780c */ /* 0x000fc80003f85270 */
[----:B------:R-:W-:Y:S02]  /*10040*/  SEL R5, RZ, 0x1, P4 ;  /* 0x00000001ff057807 */ /* 0x000fe40002000000 */
[----:B------:R-:W-:Y:S02]  /*10050*/  SEL R20, R20, RZ, P4 ;  /* 0x000000ff14147207 */ /* 0x000fe40002000000 */
[----:B------:R-:W-:Y:S02]  /*10060*/  LOP3.LUT R5, R18, R5, RZ, 0x3c, !PT ;  /* 0x0000000512057212 */ /* 0x000fe400078e3cff */
[----:B--2---:R-:W-:-:S13]  /*10070*/  ISETP.NE.AND P3, PT, R10, RZ, PT ;  /* 0x000000ff0a00720c */ /* 0x004fda0003f65270 */
[----:B------:R-:W-:Y:S05]  /*10080*/  @P3 BRA `(.L_x_1519) ;  /* 0x0000000000303947 */ /* 0x000fea0003800000 */
[----:B------:R-:W-:Y:S05]  /*10090*/  @!P0 BRA `(.L_x_1520) ;  /* 0x0000000000048947 */ /* 0x000fea0003800000 */
[----:B------:R-:W-:Y:S01]  /*100a0*/  BPT.TRAP 0x1 ;  /* 0x000000040000795c */ /* 0x000fe20000300000 */
.L_x_1520:
[----:B------:R-:W-:Y:S01]  /*100b0*/  IMAD R11, R20, 0x8, R2 ;  /* 0x00000008140b7824 */ /* 0x000fe200078e0202 */
[----:B------:R-:W-:-:S04]  /*100c0*/  SHF.L.U32 R10, R5, 0x1f, RZ ;  /* 0x0000001f050a7819 */ /* 0x000fc800000006ff */
[----:B------:R0:W1:Y:S01]  /*100d0*/  SYNCS.PHASECHK.TRANS64.TRYWAIT P4, [R11+URZ+0x2d830], R10 ;  /* 0x02d8300a0b0075a7 */ /* 0x000062000808017f */
[----:B------:R-:W-:Y:S05]  /*100e0*/  @!P0 BRA `(.L_x_1521) ;  /* 0x0000000000048947 */ /* 0x000fea0003800000 */
[----:B------:R-:W-:Y:S01]  /*100f0*/  BPT.TRAP 0x1 ;  /* 0x000000040000795c */ /* 0x000fe20000300000 */
.L_x_1521:
[----:B------:R-:W-:Y:S04]  /*10100*/  BSSY B0, `(.L_x_1519) ;  /* 0x0000004000007945 */ /* 0x000fe80003800000 */
[----:B-1----:R-:W-:Y:S05]  /*10110*/  @P4 BRA `(.L_x_1522) ;  /* 0x0000000000084947 */ /* 0x002fea0003800000 */
[----:B------:R-:W1:Y:S02]  /*10120*/  SYNCS.PHASECHK.TRANS64.TRYWAIT P4, [R11+URZ+0x2d830], R10 ;  /* 0x02d8300a0b0075a7 */ /* 0x000e64000808017f */
[----:B-1----:R-:W-:Y:S05]  /*10130*/  @!P4 BRA `(.L_x_1523) ;  /* 0x0000017000d8c947 */ /* 0x002fea0003800000 */
.L_x_1522:
[----:B------:R-:W-:Y:S05]  /*10140*/  BSYNC B0 ;  /* 0x0000000000007941 */ /* 0x000fea0003800000 */
.L_x_1519:
[----:B01----:R-:W2:Y:S01]  /*10150*/  LDL R10, [R1+0x4] ;  /* 0x00000400010a7983 */ /* 0x003ea20000100800 */
[----:B------:R-:W0:Y:S01]  /*10160*/  S2R R14, SR_TID.X ;  /* 0x00000000000e7919 */ /* 0x000e220000002100 */
[----:B------:R-:W-:Y:S05]  /*10170*/  WARPSYNC.ALL ;  /* 0x0000000000007948 */ /* 0x000fea0003800000 */
[----:B------:R-:W-:Y:S01]  /*10180*/  IMAD.MOV.U32 R11, RZ, RZ, -0x7fffffe0 ;  /* 0x80000020ff0b7424 */ /* 0x000fe200078e00ff */
[----:B0-----:R-:W-:-:S05]  /*10190*/  SHF.R.U32.HI R14, RZ, 0x7, R14 ;  /* 0x00000007ff0e7819 */ /* 0x001fca000001160e */
[----:B------:R-:W-:Y:S01]  /*101a0*/  VIADD R21, R14, 0x8 ;  /* 0x000000080e157836 */ /* 0x000fe20000000000 */
[----:B------:R-:W-:Y:S01]  /*101b0*/  R2UR UR11, R11 ;  /* 0x000000000b0b72ca */ /* 0x000fe200000e0000 */
[----:B------:R-:W-:Y:S01]  /*101c0*/  IMAD.MOV.U32 R25, RZ, RZ, -0x7fffffe0 ;  /* 0x80000020ff197424 */ /* 0x000fe200078e00ff */
[----:B------:R-:W-:Y:S01]  /*101d0*/  R2UR UR8, R6 ;  /* 0x00000000060872ca */ /* 0x000fe200000e0000 */
[----:B------:R-:W-:Y:S01]  /*101e0*/  IMAD.MOV.U32 R27, RZ, RZ, -0x7fffffe0 ;  /* 0x80000020ff1b7424 */ /* 0x000fe200078e00ff */
[----:B------:R-:W-:Y:S02]  /*101f0*/  R2UR UR9, R7 ;  /* 0x00000000070972ca */ /* 0x000fe400000e0000 */
[C---:B------:R-:W-:Y:S02]  /*10200*/  R2UR UR15, R25.reuse ;  /* 0x00000000190f72ca */ /* 0x040fe400000e0000 */
[----:B------:R-:W-:Y:S02]  /*10210*/  R2UR UR23, R25 ;  /* 0x00000000191772ca */ /* 0x000fe400000e0000 */
[----:B------:R-:W-:-:S02]  /*10220*/  R2UR UR27, R27 ;  /* 0x000000001b1b72ca */ /* 0x000fc400000e0000 */
[----:B------:R-:W-:Y:S02]  /*10230*/  R2UR UR12, R152 ;  /* 0x00000000980c72ca */ /* 0x000fe400000e0000 */
[----:B------:R-:W-:Y:S01]  /*10240*/  R2UR UR13, R153 ;  /* 0x00000000990d72ca */ /* 0x000fe200000e0000 */
[----:B------:R0:W-:Y:S01]  /*10250*/  BAR.SYNC.DEFER_BLOCKING R21, 0x100 ;  /* 0x000400150000751d */ /* 0x0001e20000010000 */
[----:B------:R-:W-:Y:S01]  /*10260*/  IMAD.MOV.U32 R15, RZ, RZ, -0x7fffffe0 ;  /* 0x80000020ff0f7424 */ /* 0x000fe200078e00ff */
[----:B------:R-:W-:Y:S02]  /*10270*/  R2UR UR16, R150 ;  /* 0x00000000961072ca */ /* 0x000fe400000e0000 */
[----:B------:R-:W-:Y:S01]  /*10280*/  R2UR UR17, R151 ;  /* 0x00000000971172ca */ /* 0x000fe200000e0000 */
[----:B--2---:R-:W-:-:S04]  /*10290*/  IMAD R10, R20, 0x600, R10 ;  /* 0x00000600140a7824 */ /* 0x004fc800078e020a */
[C---:B------:R-:W-:Y:S01]  /*102a0*/  VIADD R24, R10.reuse, 0x2 ;  /* 0x000000020a187836 */ /* 0x040fe20000000000 */
[C---:B------:R-:W-:Y:S01]  /*102b0*/  R2UR UR10, R10.reuse ;  /* 0x000000000a0a72ca */ /* 0x040fe200000e0000 */
[----:B------:R-:W-:-:S03]  /*102c0*/  VIADD R26, R10, 0x400 ;  /* 0x000004000a1a7836 */ /* 0x000fc60000000000 */
[----:B------:R-:W-:Y:S01]  /*102d0*/  R2UR UR14, R24 ;  /* 0x00000000180e72ca */ /* 0x000fe200000e0000 */
[----:B------:R-:W-:Y:S01]  /*102e0*/  VIADD R24, R10, 0x202 ;  /* 0x000002020a187836 */ /* 0x000fe20000000000 */
[----:B------:R-:W-:-:S04]  /*102f0*/  R2UR UR26, R26 ;  /* 0x000000001a1a72ca */ /* 0x000fc800000e0000 */
[----:B------:R-:W-:Y:S02]  /*10300*/  R2UR UR22, R24 ;  /* 0x00000000181672ca */ /* 0x000fe400000e0000 */
[----:B------:R-:W-:-:S06]  /*10310*/  WARPGROUP.ARRIVE ;  /* 0x00000000000079c5 */ /* 0x000fcc0000000000 */
[----:B------:R-:W-:Y:S01]  /*10320*/  HGMMA.64x128x16.F32.BF16 R24, gdesc[UR8], RZ, !UPT, gsb0 ;  /* 0x01e00000081879f0 */ /* 0x000fe2000c0018ff */
[----:B------:R-:W-:Y:S01]  /*10330*/  VIADD R14, R10, 0x200 ;  /* 0x000002000a0e7836 */ /* 0x000fe20000000000 */
[----:B------:R-:W-:-:S04]  /*10340*/  R2UR UR19, R15 ;  /* 0x000000000f1372ca */ /* 0x000fc800000e0000 */
[----:B------:R-:W-:Y:S01]  /*10350*/  R2UR UR18, R14 ;  /* 0x000000000e1272ca */ /* 0x000fe200000e0000 */
[----:B------:R-:W-:Y:S02]  /*10360*/  WARPGROUP.DEPBAR.LE gsb0, 0x0 ;  /* 0x00008000000079c5 */ /* 0x000fe40000010000 */
[----:B------:R-:W-:-:S06]  /*10370*/  WARPGROUP.ARRIVE ;  /* 0x00000000000079c5 */ /* 0x000fcc0000000000 */
[----:B------:R-:W-:Y:S01]  /*10380*/  HGMMA.64x128x16.F32.BF16 R24, gdesc[UR12], R24, gsb0 ;  /* 0x01e000000c1879f0 */ /* 0x000fe20008001818 */
[----:B------:R-:W-:Y:S02]  /*10390*/  R2UR UR20, R148 ;  /* 0x00000000941472ca */ /* 0x000fe400000e0000 */
        /* <DEDUP_REMOVED lines=9> */
[----:B------:R-:W-:Y:S01]  /*10430*/  VIADD R10, R10, 0x402 ;  /* 0x000004020a0a7836 */ /* 0x000fe20000000000 */
[----:B------:R-:W-:Y:S02]  /*10440*/  R2UR UR31, R11 ;  /* 0x000000000b1f72ca */ /* 0x000fe400000e0000 */
[----:B------:R-:W-:Y:S02]  /*10450*/  R2UR UR28, R8 ;  /* 0x00000000081c72ca */ /* 0x000fe400000e0000 */
[----:B------:R-:W-:Y:S02]  /*10460*/  R2UR UR30, R10 ;  /* 0x000000000a1e72ca */ /* 0x000fe400000e0000 */
[----:B------:R-:W-:Y:S01]  /*10470*/  R2UR UR29, R9 ;  /* 0x00000000091d72ca */ /* 0x000fe200000e0000 */
[----:B------:R-:W-:Y:S02]  /*10480*/  WARPGROUP.DEPBAR.LE gsb0, 0x0 ;  /* 0x00008000000079c5 */ /* 0x000fe40000010000 */
[----:B------:R-:W-:-:S06]  /*10490*/  WARPGROUP.ARRIVE ;  /* 0x00000000000079c5 */ /* 0x000fcc0000000000 */
        /* <DEDUP_REMOVED lines=8> */
.L_x_1525:
[----:B------:R-:W-:Y:S01]  /*10520*/  SHF.L.U32 R10, R18, 0x1f, RZ ;  /* 0x0000001f120a7819 */ /* 0x000fe200000006ff */
[----:B------:R-:W-:-:S04]  /*10530*/  IMAD R11, R16, 0x8, R2 ;  /* 0x00000008100b7824 */ /* 0x000fc800078e0202 */
[----:B------:R0:W1:Y:S01]  /*10540*/  SYNCS.PHASECHK.TRANS64.TRYWAIT P3, [R11+URZ+0x2d850], R10 ;  /* 0x02d8500a0b0075a7 */ /* 0x000062000806017f */
[----:B------:R-:W-:Y:S05]  /*10550*/  @!P0 BRA `(.L_x_1526) ;  /* 0x0000000000048947 */ /* 0x000fea0003800000 */
[----:B------:R-:W-:Y:S01]  /*10560*/  BPT.TRAP 0x1 ;  /* 0x000000040000795c */ /* 0x000fe20000300000 */
.L_x_1526:
[----:B-1----:R-:W-:Y:S05]  /*10570*/  @P3 BRA `(.L_x_1524) ;  /* 0x0000000000083947 */ /* 0x002fea0003800000 */
[----:B------:R-:W1:Y:S02]  /*10580*/  SYNCS.PHASECHK.TRANS64.TRYWAIT P3, [R11+URZ+0x2d850], R10 ;  /* 0x02d8500a0b0075a7 */ /* 0x000e64000806017f */
[----:B-1----:R-:W-:Y:S05]  /*10590*/  @!P3 BRA `(.L_x_1527) ;  /* 0x0000016c00d4b947 */ /* 0x002fea0003800000 */
.L_x_1524:
[----:B------:R-:W2:Y:S01]  /*105a0*/  LDL R18, [R1+0x18] ;  /* 0x0000180001127983 */ /* 0x000ea20000100800 */
[----:B01----:R-:W0:Y:S03]  /*105b0*/  @P2 LDC R11, c[0x0][0x44c] ;  /* 0x00011300ff0b2b82 */ /* 0x003e260000000800 */
[----:B------:R-:W2:Y:S04]  /*105c0*/  LDL R14, [R1+0x40] ;  /* 0x00004000010e7983 */ /* 0x000ea80000100800 */
[----:B------:R-:W3:Y:S01]  /*105d0*/  LDL R21, [R1+0x1c] ;  /* 0x00001c0001157983 */ /* 0x000ee20000100800 */
[----:B------:R-:W1:Y:S01]  /*105e0*/  @P2 LDC R10, c[0x0][0x450] ;  /* 0x00011400ff0a2b82 */ /* 0x000e620000000800 */
[----:B------:R-:W-:Y:S05]  /*105f0*/  WARPSYNC.ALL ;  /* 0x0000000000007948 */ /* 0x000fea0003800000 */
[----:B------:R-:W-:Y:S01]  /*10600*/  WARPGROUP.ARRIVE ;  /* 0x00000000000079c5 */ /* 0x000fe20000000000 */
[----:B------:R-:W-:Y:S01]  /*10610*/  UMOV UR9, 0x40000040 ;  /* 0x4000004000097882 */ /* 0x000fe20000000000 */
[----:B------:R-:W-:Y:S01]  /*10620*/  IMAD.MOV.U32 R15, RZ, RZ, -0x7fffffe0 ;  /* 0x80000020ff0f7424 */ /* 0x000fe200078e00ff */
[----:B------:R-:W-:Y:S01]  /*10630*/  UMOV UR13, 0x40000040 ;  /* 0x40000040000d7882 */ /* 0x000fe20000000000 */
[----:B------:R-:W-:Y:S01]  /*10640*/  UMOV UR17, 0x40000040 ;  /* 0x4000004000117882 */ /* 0x000fe20000000000 */
[----:B------:R-:W-:Y:S01]  /*10650*/  UMOV UR21, 0x40000040 ;  /* 0x4000004000157882 */ /* 0x000fe20000000000 */
[----:B------:R-:W-:Y:S01]  /*10660*/  UMOV UR25, 0x40000040 ;  /* 0x4000004000197882 */ /* 0x000fe20000000000 */
[C---:B------:R-:W-:Y:S01]  /*10670*/  R2UR UR15, R15.reuse ;  /* 0x000000000f0f72ca */ /* 0x040fe200000e0000 */
[----:B------:R-:W-:Y:S01]  /*10680*/  UMOV UR29, 0x40000040 ;  /* 0x40000040001d7882 */ /* 0x000fe20000000000 */
[C---:B------:R-:W-:Y:S01]  /*10690*/  R2UR UR19, R15.reuse ;  /* 0x000000000f1372ca */ /* 0x040fe200000e0000 */
[----:B------:R-:W-:Y:S01]  /*106a0*/  UMOV UR33, 0x40000040 ;  /* 0x4000004000217882 */ /* 0x000fe20000000000 */
[C---:B------:R-:W-:Y:S01]  /*106b0*/  R2UR UR23, R15.reuse ;  /* 0x000000000f1772ca */ /* 0x040fe200000e0000 */
[----:B------:R-:W4:Y:S01]  /*106c0*/  S2R R144, SR_TID.X ;  /* 0x0000000000907919 */ /* 0x000f220000002100 */
[C---:B------:R-:W-:Y:S01]  /*106d0*/  R2UR UR27, R15.reuse ;  /* 0x000000000f1b72ca */ /* 0x040fe200000e0000 */
[----:B------:R-:W-:Y:S01]  /*106e0*/  FMUL.FTZ R84, R84, UR51 ;  /* 0x0000003354547c20 */ /* 0x000fe20008410000 */
[----:B------:R-:W-:Y:S01]  /*106f0*/  R2UR UR31, R15 ;  /* 0x000000000f1f72ca */ /* 0x000fe200000e0000 */
[----:B------:R-:W-:Y:S01]  /*10700*/  FMUL.FTZ R85, R85, UR51 ;  /* 0x0000003355557c20 */ /* 0x000fe20008410000 */
        /* <DEDUP_REMOVED lines=18> */
[----:B------:R-:W0:Y:S08]  /*10830*/  MUFU.TANH R15, R15 ;  /* 0x0000000f000f7308 */ /* 0x000e300000002400 */
[----:B------:R-:W0:Y:S01]  /*10840*/  MUFU.TANH R27, R27 ;  /* 0x0000001b001b7308 */ /* 0x000e220000002400 */
[----:B----4-:R-:W-:-:S02]  /*10850*/  SHF.R.U32.HI R143, RZ, 0x7, R144 ;  /* 0x00000007ff8f7819 */ /* 0x010fc40000011690 */
[----:B------:R-:W-:-:S05]  /*10860*/  ISETP.GE.U32.AND P3, PT, R144, 0x180, PT ;  /* 0x000001809000780c */ /* 0x000fca0003f66070 */
        /* <DEDUP_REMOVED lines=17> */
[----:B--2---:R-:W-:-:S04]  /*10980*/  IMAD.IADD R18, R14, 0x1, R18 ;  /* 0x000000010e127824 */ /* 0x004fc800078e0212 */
[----:B0-----:R-:W-:-:S05]  /*10990*/  @P2 IMAD.HI.U32 R11, R18, R11, RZ ;  /* 0x0000000b120b2227 */ /* 0x001fca00078e00ff */
[----:B-1----:R-:W-:Y:S01]  /*109a0*/  @P2 SHF.R.U32.HI R18, RZ, R10, R11 ;  /* 0x0000000aff122219 */ /* 0x002fe2000001160b */
[----:B------:R-:W-:Y:S02]  /*109b0*/  IMAD.MOV.U32 R11, RZ, RZ, -0x7fffffe0 ;  /* 0x80000020ff0b7424 */ /* 0x000fe400078e00ff */
[----:B------:R-:W-:Y:S02]  /*109c0*/  VIADD R10, R2, 0x400 ;  /* 0x00000400020a7836 */ /* 0x000fe40000000000 */
[----:B------:R-:W0:Y:S01]  /*109d0*/  SHFL.IDX PT, R145, R18, RZ, 0x1c1f ;  /* 0x001c1fff12917589 */ /* 0x000e2200000e0000 */
[----:B------:R-:W-:Y:S01]  /*109e0*/  R2UR UR11, R11 ;  /* 0x000000000b0b72ca */ /* 0x000fe200000e0000 */
[----:B---3--:R-:W-:Y:S01]  /*109f0*/  IMAD R11, R21, 0x2000, R2 ;  /* 0x00002000150b7824 */ /* 0x008fe200078e0202 */
[----:B------:R-:W-:Y:S01]  /*10a00*/  SHF.R.U32.HI R10, RZ, 0x4, R10 ;  /* 0x00000004ff0a7819 */ /* 0x000fe2000001160a */
[----:B------:R-:W-:Y:S01]  /*10a10*/  FMUL.FTZ R21, R28, UR51 ;  /* 0x000000331c157c20 */ /* 0x000fe20008410000 */
[----:B------:R-:W-:Y:S01]  /*10a20*/  FMUL.FTZ R28, R33, UR51 ;  /* 0x00000033211c7c20 */ /* 0x000fe20008410000 */
[----:B------:R-:W-:Y:S01]  /*10a30*/  FMUL.FTZ R33, R38, UR51 ;  /* 0x0000003326217c20 */ /* 0x000fe20008410000 */
[----:B------:R-:W-:Y:S01]  /*10a40*/  R2UR UR8, R11 ;  /* 0x000000000b0872ca */ /* 0x000fe200000e0000 */
[----:B------:R-:W-:Y:S01]  /*10a50*/  IMAD.MOV.U32 R11, RZ, RZ, -0x7fffffe0 ;  /* 0x80000020ff0b7424 */ /* 0x000fe200078e00ff */
[----:B------:R-:W-:Y:S01]  /*10a60*/  LOP3.LUT R10, R10, 0x3fff, RZ, 0xc0, !PT ;  /* 0x00003fff0a0a7812 */ /* 0x000fe200078ec0ff */
[----:B------:R-:W-:Y:S01]  /*10a70*/  FMUL.FTZ R38, R43, UR51 ;  /* 0x000000332b267c20 */ /* 0x000fe20008410000 */
[----:B------:R-:W-:Y:S01]  /*10a80*/  FMUL.FTZ R43, R48, UR51 ;  /* 0x00000033302b7c20 */ /* 0x000fe20008410000 */
[----:B------:R-:W-:Y:S01]  /*10a90*/  FMUL.FTZ R48, R53, UR51 ;  /* 0x0000003335307c20 */ /* 0x000fe20008410000 */
[----:B------:R-:W-:Y:S01]  /*10aa0*/  LOP3.LUT R10, R10, 0x2000000, RZ, 0xfc, !PT ;  /* 0x020000000a0a7812 */ /* 0x000fe200078efcff */
[----:B------:R-:W-:Y:S01]  /*10ab0*/  FMUL.FTZ R53, R56, UR51 ;  /* 0x0000003338357c20 */ /* 0x000fe20008410000 */
[----:B------:R-:W-:Y:S01]  /*10ac0*/  FMUL.FTZ R56, R59, UR51 ;  /* 0x000000333b387c20 */ /* 0x000fe20008410000 */
[----:B------:R-:W-:Y:S01]  /*10ad0*/  FMUL.FTZ R59, R62, UR51 ;  /* 0x000000333e3b7c20 */ /* 0x000fe20008410000 */
[----:B------:R-:W-:Y:S01]  /*10ae0*/  FMUL.FTZ R62, R65, UR51 ;  /* 0x00000033413e7c20 */ /* 0x000fe20008410000 */
[----:B------:R-:W-:-:S02]  /*10af0*/  IMAD R10, R16, 0x600, R10 ;  /* 0x00000600100a7824 */ /* 0x000fc400078e020a */
[----:B------:R-:W-:Y:S01]  /*10b00*/  FMUL.FTZ R65, R68, UR51 ;  /* 0x0000003344417c20 */ /* 0x000fe20008410000 */
[----:B------:R-:W-:Y:S01]  /*10b10*/  UIADD3 UR8, UR8, 0x21800, URZ ;  /* 0x0002180008087890 */ /* 0x000fe2000fffe03f */
[----:B------:R-:W-:Y:S01]  /*10b20*/  FMUL.FTZ R68, R71, UR51 ;  /* 0x0000003347447c20 */ /* 0x000fe20008410000 */
[C---:B------:R-:W-:Y:S01]  /*10b30*/  VIADD R14, R10.reuse, 0x40 ;  /* 0x000000400a0e7836 */ /* 0x040fe20000000000 */
[----:B------:R-:W-:Y:S01]  /*10b40*/  R2UR UR10, R10 ;  /* 0x000000000a0a72ca */ /* 0x000fe200000e0000 */
[----:B------:R-:W-:Y:S01]  /*10b50*/  USHF.R.U32.HI UR8, URZ, 0x4, UR8 ;  /* 0x000000043f087899 */ /* 0x000fe20008011608 */
[----:B------:R-:W-:Y:S01]  /*10b60*/  FMUL.FTZ R71, R74, UR51 ;  /* 0x000000334a477c20 */ /* 0x000fe20008410000 */
[----:B------:R-:W-:Y:S01]  /*10b70*/  FMUL.FTZ R74, R77, UR51 ;  /* 0x000000334d4a7c20 */ /* 0x000fe20008410000 */
[----:B------:R-:W-:Y:S01]  /*10b80*/  R2UR UR14, R14 ;  /* 0x000000000e0e72ca */ /* 0x000fe200000e0000 */
[----:B------:R-:W-:Y:S01]  /*10b90*/  ULOP3.LUT UR8, UR8, 0x3fff, URZ, 0xc0, !UPT ;  /* 0x00003fff08087892 */ /* 0x000fe2000f8ec03f */
[----:B------:R-:W-:-:S02]  /*10ba0*/  VIADD R14, R10, 0x80 ;  /* 0x000000800a0e7836 */ /* 0x000fc40000000000 */
[----:B------:R-:W-:Y:S01]  /*10bb0*/  FMUL.FTZ R77, R80, UR51 ;  /* 0x00000033504d7c20 */ /* 0x000fe20008410000 */
[----:B------:R-:W-:Y:S01]  /*10bc0*/  FMUL.FTZ R80, R83, UR51 ;  /* 0x0000003353507c20 */ /* 0x000fe20008410000 */
[----:B------:R-:W-:Y:S01]  /*10bd0*/  ULOP3.LUT UR8, UR8, 0x10000, URZ, 0xfc, !UPT ;  /* 0x0001000008087892 */ /* 0x000fe2000f8efc3f */
[----:B------:R-:W-:Y:S01]  /*10be0*/  FMUL.FTZ R83, R87, UR51 ;  /* 0x0000003357537c20 */ /* 0x000fe20008410000 */
[----:B------:R-:W-:Y:S01]  /*10bf0*/  R2UR UR18, R14 ;  /* 0x000000000e1272ca */ /* 0x000fe200000e0000 */
[----:B------:R-:W-:Y:S01]  /*10c00*/  VIADD R14, R10, 0xc0 ;  /* 0x000000c00a0e7836 */ /* 0x000fe20000000000 */
[----:B------:R-:W-:Y:S01]  /*10c10*/  UIADD3 UR12, UR8, 0x2, URZ ;  /* 0x00000002080c7890 */ /* 0x000fe2000fffe03f */
[----:B------:R-:W1:Y:S01]  /*10c20*/  MUFU.TANH R21, R21 ;  /* 0x0000001500157308 */ /* 0x000e620000002400 */
[----:B------:R-:W-:Y:S02]  /*10c30*/  UIADD3 UR16, UR8, 0x4, URZ ;  /* 0x0000000408107890 */ /* 0x000fe4000fffe03f */
[----:B------:R-:W-:Y:S01]  /*10c40*/  R2UR UR22, R14 ;  /* 0x000000000e1672ca */ /* 0x000fe200000e0000 */
[----:B------:R-:W-:Y:S01]  /*10c50*/  HGMMA.64x96x16.F32.BF16 R88, gdesc[UR8].tnspB, R88, gsb0 ;  /* 0x41600000085879f0 */ /* 0x000fe20008001858 */
[----:B------:R-:W-:Y:S01]  /*10c60*/  UIADD3 UR20, UR8, 0x6, URZ ;  /* 0x0000000608147890 */ /* 0x000fe2000fffe03f */
[----:B------:R-:W-:Y:S01]  /*10c70*/  VIADD R14, R10, 0x100 ;  /* 0x000001000a0e7836 */ /* 0x000fe20000000000 */
[----:B------:R-:W-:Y:S01]  /*10c80*/  UIADD3 UR24, UR8, 0x600, URZ ;  /* 0x0000060008187890 */ /* 0x000fe2000fffe03f */
[----:B------:R-:W-:Y:S01]  /*10c90*/  R2UR UR11, R11 ;  /* 0x000000000b0b72ca */ /* 0x000fe200000e0000 */
[----:B------:R-:W-:Y:S01]  /*10ca0*/  UIADD3 UR28, UR8, 0x602, URZ ;  /* 0x00000602081c7890 */ /* 0x000fe2000fffe03f */
[----:B------:R-:W-:Y:S01]  /*10cb0*/  FMUL.FTZ R11, R25, UR51 ;  /* 0x00000033190b7c20 */ /* 0x000fe20008410000 */
[----:B------:R-:W-:Y:S01]  /*10cc0*/  R2UR UR26, R14 ;  /* 0x000000000e1a72ca */ /* 0x000fe200000e0000 */
[----:B------:R-:W-:Y:S01]  /*10cd0*/  VIADD R14, R10, 0x140 ;  /* 0x000001400a0e7836 */ /* 0x000fe20000000000 */
[----:B------:R-:W-:Y:S01]  /*10ce0*/  UIADD3 UR32, UR8, 0x604, URZ ;  /* 0x0000060408207890 */ /* 0x000fe2000fffe03f */
[----:B------:R-:W-:Y:S01]  /*10cf0*/  FMUL.FTZ R25, R30, UR51 ;  /* 0x000000331e197c20 */ /* 0x000fe20008410000 */
[----:B------:R-:W-:Y:S01]  /*10d00*/  UIADD3 UR8, UR8, 0x606, URZ ;  /* 0x0000060608087890 */ /* 0x000fe2000fffe03f */
[----:B------:R-:W-:Y:S01]  /*10d10*/  FMUL.FTZ R30, R35, UR51 ;  /* 0x00000033231e7c20 */ /* 0x000fe20008410000 */
[----:B------:R-:W-:Y:S01]  /*10d20*/  R2UR UR30, R14 ;  /* 0x000000000e1e72ca */ /* 0x000fe200000e0000 */
[C---:B------:R-:W-:Y:S01]  /*10d30*/  VIADD R14, R10.reuse, 0x180 ;  /* 0x000001800a0e7836 */ /* 0x040fe20000000000 */
[----:B------:R-:W-:Y:S01]  /*10d40*/  UMOV UR9, 0x40000040 ;  /* 0x4000004000097882 */ /* 0x000fe20000000000 */
[----:B------:R-:W-:-:S02]  /*10d50*/  VIADD R10, R10, 0x1c0 ;  /* 0x000001c00a0a7836 */ /* 0x000fc40000000000 */
[----:B------:R-:W-:Y:S01]  /*10d60*/  FMUL.FTZ R35, R40, UR51 ;  /* 0x0000003328237c20 */ /* 0x000fe20008410000 */
        /* <DEDUP_REMOVED lines=13> */
[----:B------:R-:W-:-:S02]  /*10e40*/  VIADD R50, R143, 0x9 ;  /* 0x000000098f327836 */ /* 0x000fc40000000000 */
[----:B------:R-:W-:Y:S01]  /*10e50*/  FMUL.FTZ R60, R63, UR51 ;  /* 0x000000333f3c7c20 */ /* 0x000fe20008410000 */
[----:B------:R-:W-:Y:S01]  /*10e60*/  FMUL.FTZ R63, R66, UR51 ;  /* 0x00000033423f7c20 */ /* 0x000fe20008410000 */
[----:B------:R-:W-:Y:S01]  /*10e70*/  FMUL.FTZ R66, R69, UR51 ;  /* 0x0000003345427c20 */ /* 0x000fe20008410000 */
[----:B------:R-:W-:Y:S01]  /*10e80*/  FMUL.FTZ R14, R26, UR51 ;  /* 0x000000331a0e7c20 */ /* 0x000fe20008410000 */
[----:B------:R-:W-:Y:S01]  /*10e90*/  FMUL.FTZ R69, R72, UR51 ;  /* 0x0000003348457c20 */ /* 0x000fe20008410000 */
[----:B------:R-:W-:Y:S01]  /*10ea0*/  FMUL.FTZ R26, R31, UR51 ;  /* 0x000000331f1a7c20 */ /* 0x000fe20008410000 */
[----:B------:R-:W-:Y:S01]  /*10eb0*/  FMUL.FTZ R72, R75, UR51 ;  /* 0x000000334b487c20 */ /* 0x000fe20008410000 */
[----:B------:R-:W-:Y:S01]  /*10ec0*/  SEL R50, R50, 0x9, !P3 ;  /* 0x0000000932327807 */ /* 0x000fe20005800000 */
[----:B------:R-:W-:Y:S01]  /*10ed0*/  FMUL.FTZ R31, R36, UR51 ;  /* 0x00000033241f7c20 */ /* 0x000fe20008410000 */
[----:B------:R-:W-:Y:S01]  /*10ee0*/  FMUL.FTZ R75, R78, UR51 ;  /* 0x000000334e4b7c20 */ /* 0x000fe20008410000 */
[----:B------:R-:W-:Y:S01]  /*10ef0*/  FMUL.FTZ R36, R41, UR51 ;  /* 0x0000003329247c20 */ /* 0x000fe20008410000 */
[----:B------:R-:W-:Y:S01]  /*10f00*/  FMUL.FTZ R78, R81, UR51 ;  /* 0x00000033514e7c20 */ /* 0x000fe20008410000 */
[----:B------:R-:W-:Y:S01]  /*10f10*/  FMUL.FTZ R41, R46, UR51 ;  /* 0x000000332e297c20 */ /* 0x000fe20008410000 */
[----:B------:R-:W-:-:S02]  /*10f20*/  IMAD.SHL.U32 R81, R0, 0x80, RZ ;  /* 0x0000008000517824 */ /* 0x000fc400078e00ff */
[----:B------:R-:W-:Y:S01]  /*10f30*/  FMUL.FTZ R46, R51, UR51 ;  /* 0x00000033332e7c20 */ /* 0x000fe20008410000 */
[----:B------:R-:W-:Y:S01]  /*10f40*/  PLOP3.LUT P3, PT, PT, PT, UP0, 0x40, 0x0 ;  /* 0x000000000000781c */ /* 0x000fe20003f6e808 */
[----:B------:R-:W2:Y:S01]  /*10f50*/  MUFU.TANH R10, R10 ;  /* 0x0000000a000a7308 */ /* 0x000ea20000002400 */
[----:B------:R-:W-:-:S04]  /*10f60*/  IADD3 R143, -R22, 0x1, -R81 ;  /* 0x00000001168f7810 */ /* 0x000fc80007ffe951 */
[----:B------:R-:W-:-:S03]  /*10f70*/  IADD3 R143, -R138, R143, R139 ;  /* 0x0000008f8a8f7210 */ /* 0x000fc60007ffe18b */
[----:B------:R-:W3:Y:S02]  /*10f80*/  MUFU.TANH R11, R11 ;  /* 0x0000000b000b7308 */ /* 0x000ee40000002400 */
[C---:B------:R-:W-:Y:S02]  /*10f90*/  VIADD R144, R143.reuse, UR50 ;  /* 0x000000328f907c36 */ /* 0x040fe40008000000 */
[----:B------:R-:W-:Y:S02]  /*10fa0*/  VIADD R143, R143, UR52 ;  /* 0x000000348f8f7c36 */ /* 0x000fe40008000000 */
[C---:B0-----:R-:W-:Y:S02]  /*10fb0*/  IMAD.IADD R87, R145.reuse, 0x1, R144 ;  /* 0x0000000191577824 */ /* 0x041fe400078e0290 */
[----:B------:R-:W0:Y:S01]  /*10fc0*/  MUFU.TANH R14, R14 ;  /* 0x0000000e000e7308 */ /* 0x000e220000002400 */
[----:B------:R-:W-:-:S07]  /*10fd0*/  IMAD.IADD R86, R145, 0x1, R143 ;  /* 0x0000000191567824 */ /* 0x000fce00078e028f */
        /* <DEDUP_REMOVED lines=63> */
[----:B------:R5:W-:Y:S06]  /*113d0*/  BAR.ARV R50, 0x100 ;  /* 0x000400320000751d */ /* 0x000bec0000002000 */
[----:B-----5:R-:W-:-:S04]  /*113e0*/  @!P1 IMAD R50, R20, 0x8, R2 ;  /* 0x0000000814329824 */ /* 0x020fc800078e0202 */
[----:B------:R-:W-:-:S05]  /*113f0*/  @!P1 VIADD R50, R50, 0x2d840 ;  /* 0x0002d84032329836 */ /* 0x000fca0000000000 */
[----:B------:R-:W-:-:S04]  /*11400*/  @!P1 PRMT R50, RZ, 0x654, R50 ;  /* 0x00000654ff329816 */ /* 0x000fc80000000032 */
[----:B------:R0:W-:Y:S01]  /*11410*/  @!P1 SYNCS.ARRIVE.TRANS64.RED.A1T0 RZ, [R50+URZ], RZ ;  /* 0x000000ff32ff99a7 */ /* 0x0001e2000810043f */
[----:B-1234-:R-:W-:Y:S05]  /*11420*/  @P3 BRA `(.L_x_1528) ;  /* 0x0000000000583947 */ /* 0x01efea0003800000 */
[----:B------:R-:W-:Y:S01]  /*11430*/  IADD3 R145, -R138, R139, R145 ;  /* 0x0000008b8a917210 */ /* 0x000fe20007ffe191 */
[----:B------:R-:W-:Y:S03]  /*11440*/  BSSY B0, `(.L_x_1529) ;  /* 0x0000010000007945 */ /* 0x000fe60003800000 */
[----:B------:R-:W-:-:S13]  /*11450*/  ISETP.GT.AND P3, PT, R145, -0x1, PT ;  /* 0xffffffff9100780c */ /* 0x000fda0003f64270 */
[----:B------:R-:W-:Y:S05]  /*11460*/  @P3 BRA `(.L_x_1530) ;  /* 0x0000000000203947 */ /* 0x000fea0003800000 */
[----:B------:R-:W-:Y:S01]  /*11470*/  IMAD.U32 R155, RZ, RZ, UR42 ;  /* 0x0000002aff9b7e24 */ /* 0x000fe2000f8e00ff */
[----:B------:R-:W-:-:S04]  /*11480*/  LOP3.LUT R145, RZ, R145, RZ, 0x33, !PT ;  /* 0x00000091ff917212 */ /* 0x000fc800078e33ff */
[----:B------:R-:W-:-:S13]  /*11490*/  ISETP.NE.AND P3, PT, R155, 0x1, PT ;  /* 0x000000019b00780c */ /* 0x000fda0003f65270 */
[----:B0-----:R-:W0:Y:S02]  /*114a0*/  @P3 LDC.64 R50, c[0x0][0x9e8] ;  /* 0x00027a00ff323b82 */ /* 0x001e240000000a00 */
[----:B0-----:R-:W-:-:S05]  /*114b0*/  @P3 IMAD.HI.U32 R50, R145, R50, RZ ;  /* 0x0000003291323227 */ /* 0x001fca00078e00ff */
[----:B------:R-:W-:-:S04]  /*114c0*/  @P3 SHF.R.U32.HI R145, RZ, R51, R50 ;  /* 0x00000033ff913219 */ /* 0x000fc80000011632 */
[----:B------:R-:W-:Y:S01]  /*114d0*/  LOP3.LUT R145, RZ, R145, RZ, 0x33, !PT ;  /* 0x00000091ff917212 */ /* 0x000fe200078e33ff */
[----:B------:R-:W-:Y:S06]  /*114e0*/  BRA `(.L_x_1531) ;  /* 0x0000000000147947 */ /* 0x000fec0003800000 */
.L_x_1530:
[----:B------:R-:W-:-:S05]  /*114f0*/  IMAD.U32 R155, RZ, RZ, UR42 ;  /* 0x0000002aff9b7e24 */ /* 0x000fca000f8e00ff */
[----:B------:R-:W-:-:S13]  /*11500*/  ISETP.NE.AND P3, PT, R155, 0x1, PT ;  /* 0x000000019b00780c */ /* 0x000fda0003f65270 */
[----:B0-----:R-:W0:Y:S02]  /*11510*/  @P3 LDC.64 R50, c[0x0][0x9e8] ;  /* 0x00027a00ff323b82 */ /* 0x001e240000000a00 */
[----:B0-----:R-:W-:-:S05]  /*11520*/  @P3 IMAD.HI.U32 R50, R145, R50, RZ ;  /* 0x0000003291323227 */ /* 0x001fca00078e00ff */
[----:B------:R-:W-:-:S07]  /*11530*/  @P3 SHF.R.U32.HI R145, RZ, R51, R50 ;  /* 0x00000033ff913219 */ /* 0x000fce0000011632 */
.L_x_1531:
[----:B------:R-:W-:Y:S05]  /*11540*/  BSYNC B0 ;  /* 0x0000000000007941 */ /* 0x000fea0003800000 */
.L_x_1529:
[----:B------:R-:W-:-:S04]  /*11550*/  IMAD R145, R145, R155, -R81 ;  /* 0x0000009b91917224 */ /* 0x000fc800078e0a51 */
[----:B------:R-:W-:-:S05]  /*11560*/  IMAD.IADD R145, R145, 0x1, -R22 ;  /* 0x0000000191917824 */ /* 0x000fca00078e0a16 */
[----:B------:R-:W-:Y:S02]  /*11570*/  VIMNMX R86, R86, R145, !PT ;  /* 0x0000009156567248 */ /* 0x000fe40007fe0100 */
[----:B------:R-:W-:-:S07]  /*11580*/  VIADDMNMX R87, R145, R155, R87, PT ;  /* 0x0000009b91577246 */ /* 0x000fce0003800157 */
.L_x_1528:
[----:B------:R-:W-:Y:S01]  /*11590*/  ISETP.GT.AND P3, PT, R0, -0x1, PT ;  /* 0xffffffff0000780c */ /* 0x000fe20003f64270 */
[----:B------:R-:W1:Y:S03]  /*115a0*/  SHFL.IDX PT, R18, R18, 0x1, 0x1c1f ;  /* 0x003c1f0012127f89 */ /* 0x000e6600000e0000 */
[C---:B------:R-:W-:Y:S02]  /*115b0*/  ISETP.GT.AND P4, PT, R86.reuse, RZ, P3 ;  /* 0x000000ff5600720c */ /* 0x040fe40001f84270 */
[----:B------:R-:W-:Y:S02]  /*115c0*/  ISETP.GT.AND P5, PT, R86, 0x1, P3 ;  /* 0x000000015600780c */ /* 0x000fe40001fa4270 */
[C---:B------:R-:W-:Y:S02]  /*115d0*/  ISETP.LT.OR P4, PT, R87.reuse, 0x1, P4 ;  /* 0x000000015700780c */ /* 0x040fe40002781670 */
[----:B------:R-:W-:-:S02]  /*115e0*/  ISETP.LT.OR P5, PT, R87, 0x2, P5 ;  /* 0x000000025700780c */ /* 0x000fc40002fa1670 */
[----:B0-----:R-:W-:Y:S02]  /*115f0*/  FSEL R50, R10, -INF , !P4 ;  /* 0xff8000000a327808 */ /* 0x001fe40006000000 */
[C---:B------:R-:W-:Y:S02]  /*11600*/  ISETP.GT.AND P4, PT, R86.reuse, 0x8, P3 ;  /* 0x000000085600780c */ /* 0x040fe40001f84270 */
[----:B------:R-:W-:Y:S02]  /*11610*/  FSEL R51, R11, -INF , !P5 ;  /* 0xff8000000b337808 */ /* 0x000fe40006800000 */
[----:B------:R-:W-:Y:S02]  /*11620*/  ISETP.LT.OR P4, PT, R87, 0x9, P4 ;  /* 0x000000095700780c */ /* 0x000fe40002781670 */
[----:B------:R-:W-:Y:S02]  /*11630*/  ISETP.GT.AND P5, PT, R86, 0x9, P3 ;  /* 0x000000095600780c */ /* 0x000fe40001fa4270 */
[----:B------:R-:W-:-:S02]  /*11640*/  FSEL R21, R21, -INF , !P4 ;  /* 0xff80000015157808 */ /* 0x000fc40006000000 */
[----:B------:R-:W-:Y:S01]  /*11650*/  ISETP.GT.AND P4, PT, R86, 0x10, P3 ;  /* 0x000000105600780c */ /* 0x000fe20001f84270 */
[--C-:B-1----:R-:W-:Y:S01]  /*11660*/  IMAD.IADD R144, R144, 0x1, R18.reuse ;  /* 0x0000000190907824 */ /* 0x102fe200078e0212 */
[----:B------:R-:W-:Y:S01]  /*11670*/  ISETP.LT.OR P5, PT, R87, 0xa, P5 ;  /* 0x0000000a5700780c */ /* 0x000fe20002fa1670 */
[----:B------:R-:W-:Y:S01]  /*11680*/  IMAD.IADD R143, R143, 0x1, R18 ;  /* 0x000000018f8f7824 */ /* 0x000fe200078e0212 */
[----:B------:R-:W-:Y:S02]  /*11690*/  ISETP.LT.OR P4, PT, R87, 0x11, P4 ;  /* 0x000000115700780c */ /* 0x000fe40002781670 */
[----:B------:R-:W-:Y:S02]  /*116a0*/  FSEL R24, R24, -INF , !P5 ;  /* 0xff80000018187808 */ /* 0x000fe40006800000 */
[----:B------:R-:W-:Y:S02]  /*116b0*/  FSEL R27, R27, -INF , !P4 ;  /* 0xff8000001b1b7808 */ /* 0x000fe40006000000 */
[----:B------:R-:W-:-:S02]  /*116c0*/  ISETP.GT.AND P4, PT, R86, 0x18, P3 ;  /* 0x000000185600780c */ /* 0x000fc40001f84270 */
[C---:B------:R-:W-:Y:S02]  /*116d0*/  ISETP.GT.AND P5, PT, R86.reuse, 0x11, P3 ;  /* 0x000000115600780c */ /* 0x040fe40001fa4270 */
[C---:B------:R-:W-:Y:S02]  /*116e0*/  ISETP.LT.OR P4, PT, R87.reuse, 0x19, P4 ;  /* 0x000000195700780c */ /* 0x040fe40002781670 */
[----:B------:R-:W-:Y:S02]  /*116f0*/  ISETP.LT.OR P5, PT, R87, 0x12, P5 ;  /* 0x000000125700780c */ /* 0x000fe40002fa1670 */
[----:B------:R-:W-:Y:S02]  /*11700*/  FSEL R31, R31, -INF , !P4 ;  /* 0xff8000001f1f7808 */ /* 0x000fe40006000000 */
[----:B------:R-:W-:Y:S02]  /*11710*/  ISETP.GT.AND P4, PT, R86, 0x20, P3 ;  /* 0x000000205600780c */ /* 0x000fe40001f84270 */
[----:B------:R-:W-:-:S02]  /*11720*/  FSEL R28, R28, -INF , !P5 ;  /* 0xff8000001c1c7808 */ /* 0x000fc40006800000 */
[----:B------:R-:W-:Y:S02]  /*11730*/  ISETP.LT.OR P4, PT, R87, 0x21, P4 ;  /* 0x000000215700780c */ /* 0x000fe40002781670 */
        /* <DEDUP_REMOVED lines=66> */
[----:B------:R-:W-:Y:S02]  /*11b60*/  ISETP.GT.AND P5, PT, R86, 0x71, P3 ;  /* 0x000000715600780c */ /* 0x000fe40001fa4270 */
[----:B------:R-:W-:Y:S02]  /*11b70*/  FSEL R84, R84, -INF , !P4 ;  /* 0xff80000054547808 */ /* 0x000fe40006000000 */
[----:B------:R-:W-:Y:S02]  /*11b80*/  PLOP3.LUT P4, PT, PT, PT, UP0, 0x40, 0x0 ;  /* 0x000000000000781c */ /* 0x000fe40003f8e808 */
[----:B------:R-:W-:-:S04]  /*11b90*/  ISETP.LT.OR P5, PT, R87, 0x72, P5 ;  /* 0x000000725700780c */ /* 0x000fc80002fa1670 */
[----:B------:R-:W-:Y:S02]  /*11ba0*/  FSEL R78, R78, -INF , !P5 ;  /* 0xff8000004e4e7808 */ /* 0x000fe40006800000 */
[----:B------:R-:W-:-:S04]  /*11bb0*/  ISETP.GT.AND P5, PT, R86, 0x79, P3 ;  /* 0x000000795600780c */ /* 0x000fc80001fa4270 */
[----:B------:R-:W-:-:S04]  /*11bc0*/  ISETP.LT.OR P5, PT, R87, 0x7a, P5 ;  /* 0x0000007a5700780c */ /* 0x000fc80002fa1670 */
[----:B------:R-:W-:Y:S01]  /*11bd0*/  FSEL R85, R85, -INF , !P5 ;  /* 0xff80000055557808 */ /* 0x000fe20006800000 */
[----:B------:R-:W-:Y:S08]  /*11be0*/  @P4 BRA `(.L_x_1532) ;  /* 0x0000000000584947 */ /* 0x000ff00003800000 */
[----:B------:R-:W-:Y:S01]  /*11bf0*/  IADD3 R18, -R138, R139, R18 ;  /* 0x0000008b8a127210 */ /* 0x000fe20007ffe112 */
[----:B------:R-:W-:Y:S03]  /*11c00*/  BSSY B0, `(.L_x_1533) ;  /* 0x0000010000007945 */ /* 0x000fe60003800000 */
        /* <DEDUP_REMOVED lines=10> */
.L_x_1534:
[----:B------:R-:W-:-:S05]  /*11cb0*/  IMAD.U32 R86, RZ, RZ, UR42 ;  /* 0x0000002aff567e24 */ /* 0x000fca000f8e00ff */
[----:B------:R-:W-:-:S13]  /*11cc0*/  ISETP.NE.AND P4, PT, R86, 0x1, PT ;  /* 0x000000015600780c */ /* 0x000fda0003f85270 */
[----:B------:R-:W0:Y:S02]  /*11cd0*/  @P4 LDC.64 R10, c[0x0][0x9e8] ;  /* 0x00027a00ff0a4b82 */ /* 0x000e240000000a00 */
[----:B0-----:R-:W-:-:S05]  /*11ce0*/  @P4 IMAD.HI.U32 R10, R18, R10, RZ ;  /* 0x0000000a120a4227 */ /* 0x001fca00078e00ff */
[----:B------:R-:W-:-:S07]  /*11cf0*/  @P4 SHF.R.U32.HI R18, RZ, R11, R10 ;  /* 0x0000000bff124219 */ /* 0x000fce000001160a */
.L_x_1535:
[----:B------:R-:W-:Y:S05]  /*11d00*/  BSYNC B0 ;  /* 0x0000000000007941 */ /* 0x000fea0003800000 */
.L_x_1533:
[----:B------:R-:W-:-:S04]  /*11d10*/  IMAD R18, R18, R86, -R81 ;  /* 0x0000005612127224 */ /* 0x000fc800078e0a51 */
[----:B------:R-:W-:-:S05]  /*11d20*/  IMAD.IADD R18, R18, 0x1, -R22 ;  /* 0x0000000112127824 */ /* 0x000fca00078e0a16 */
[----:B------:R-:W-:Y:S02]  /*11d30*/  VIMNMX R143, R143, R18, !PT ;  /* 0x000000128f8f7248 */ /* 0x000fe40007fe0100 */
[----:B------:R-:W-:-:S07]  /*11d40*/  VIADDMNMX R144, R18, R86, R144, PT ;  /* 0x0000005612907246 */ /* 0x000fce0003800190 */
.L_x_1532:
[----:B------:R-:W-:Y:S01]  /*11d50*/  @!P1 IMAD R10, R16, 0x8, R2 ;  /* 0x00000008100a9824 */ /* 0x000fe200078e0202 */
[----:B------:R-:W2:Y:S01]  /*11d60*/  LDL R86, [R1+0x20] ;  /* 0x0000200001567983 */ /* 0x000ea20000100800 */
[----:B------:R-:W-:Y:S02]  /*11d70*/  UMOV UR41, UR7 ;  /* 0x0000000700297c82 */ /* 0x000fe40008000000 */
[----:B------:R-:W-:-:S05]  /*11d80*/  @!P1 VIADD R10, R10, 0x2d860 ;  /* 0x0002d8600a0a9836 */ /* 0x000fca0000000000 */
[----:B------:R-:W-:-:S04]  /*11d90*/  @!P1 PRMT R10, RZ, 0x654, R10 ;  /* 0x00000654ff0a9816 */ /* 0x000fc8000000000a */
[----:B------:R0:W-:Y:S02]  /*11da0*/  @!P1 SYNCS.ARRIVE.TRANS64.RED.A1T0 RZ, [R10+URZ], RZ ;  /* 0x000000ff0aff99a7 */ /* 0x0001e4000810043f */
[----:B0-----:R-:W-:-:S04]  /*11db0*/  FMNMX.FTZ R10, R50, R12, !PT ;  /* 0x0000000c320a7209 */ /* 0x001fc80007810000 */
[----:B------:R-:W-:-:S04]  /*11dc0*/  FMNMX.FTZ R10, R51, R10, !PT ;  /* 0x0000000a330a7209 */ /* 0x000fc80007810000 */
        /* <DEDUP_REMOVED lines=34> */
[----:B------:R-:W-:-:S04]  /*11ff0*/  FSETP.NEU.FTZ.AND P4, PT, R10, -INF , PT ;  /* 0xff8000000a00780b */ /* 0x000fc80003f9d000 */
[----:B------:R-:W-:-:S05]  /*12000*/  FSEL R11, R10, RZ, P4 ;  /* 0x000000ff0a0b7208 */ /* 0x000fca0002000000 */
[----:B------:R-:W-:Y:S01]  /*12010*/  FADD.FTZ R12, -R11, R12 ;  /* 0x0000000c0b0c7221 */ /* 0x000fe20000010100 */
[----:B------:R-:W-:-:S03]  /*12020*/  FMUL.FTZ R11, R10, UR41 ;  /* 0x000000290a0b7c20 */ /* 0x000fc60008410000 */
[----:B------:R-:W-:Y:S02]  /*12030*/  FMUL.FTZ R12, R12, UR41 ;  /* 0x000000290c0c7c20 */ /* 0x000fe40008410000 */
[----:B------:R-:W-:Y:S02]  /*12040*/  FSEL R11, R11, RZ, P4 ;  /* 0x000000ff0b0b7208 */ /* 0x000fe40002000000 */
[----:B------:R-:W-:Y:S02]  /*12050*/  ISETP.GT.AND P4, PT, R143, 0x1, P3 ;  /* 0x000000018f00780c */ /* 0x000fe40001f84270 */
[----:B------:R-:W-:Y:S01]  /*12060*/  MUFU.EX2 R12, R12 ;  /* 0x0000000c000c7308 */ /* 0x000fe20000000800 */
[--C-:B------:R-:W-:Y:S01]  /*12070*/  FFMA.FTZ R50, R50, UR41, -R11.reuse ;  /* 0x0000002932327c23 */ /* 0x100fe2000801080b */
[----:B------:R-:W-:Y:S01]  /*12080*/  ISETP.LT.OR P5, PT, R144, 0x2, P4 ;  /* 0x000000029000780c */ /* 0x000fe200027a1670 */
[--C-:B------:R-:W-:Y:S01]  /*12090*/  FFMA.FTZ R51, R51, UR41, -R11.reuse ;  /* 0x0000002933337c23 */ /* 0x100fe2000801080b */
[--C-:B------:R-:W-:Y:S01]  /*120a0*/  FFMA.FTZ R21, R21, UR41, -R11.reuse ;  /* 0x0000002915157c23 */ /* 0x100fe2000801080b */
[--C-:B------:R-:W-:Y:S01]  /*120b0*/  FFMA.FTZ R24, R24, UR41, -R11.reuse ;  /* 0x0000002918187c23 */ /* 0x100fe2000801080b */
[----:B------:R-:W-:Y:S01]  /*120c0*/  FSEL R15, R15, -INF , !P5 ;  /* 0xff8000000f0f7808 */ /* 0x000fe20006800000 */
[--C-:B------:R-:W-:Y:S01]  /*120d0*/  FFMA.FTZ R27, R27, UR41, -R11.reuse ;  /* 0x000000291b1b7c23 */ /* 0x100fe2000801080b */
[----:B------:R-:W-:Y:S01]  /*120e0*/  ISETP.GT.AND P5, PT, R143, 0x9, P3 ;  /* 0x000000098f00780c */ /* 0x000fe20001fa4270 */
[--C-:B------:R-:W-:Y:S01]  /*120f0*/  FFMA.FTZ R28, R28, UR41, -R11.reuse ;  /* 0x000000291c1c7c23 */ /* 0x100fe2000801080b */
[--C-:B------:R-:W-:Y:S01]  /*12100*/  FFMA.FTZ R31, R31, UR41, -R11.reuse ;  /* 0x000000291f1f7c23 */ /* 0x100fe2000801080b */
        /* <DEDUP_REMOVED lines=33> */
[----:B------:R-:W0:Y:S01]  /*12320*/  MUFU.EX2 R32, R50 ;  /* 0x0000003200207308 */ /* 0x000e220000000800 */
[----:B------:R-:W-:-:S02]  /*12330*/  ISETP.GT.AND P5, PT, R143, 0x21, P3 ;  /* 0x000000218f00780c */ /* 0x000fc40001fa4270 */
[C---:B------:R-:W-:Y:S02]  /*12340*/  ISETP.GT.AND P4, PT, R143.reuse, 0x8, P3 ;  /* 0x000000088f00780c */ /* 0x040fe40001f84270 */
[C---:B------:R-:W-:Y:S02]  /*12350*/  ISETP.LT.OR P5, PT, R144.reuse, 0x22, P5 ;  /* 0x000000229000780c */ /* 0x040fe40002fa1670 */
[----:B------:R-:W-:Y:S01]  /*12360*/  ISETP.LT.OR P4, PT, R144, 0x9, P4 ;  /* 0x000000099000780c */ /* 0x000fe20002781670 */
[----:B------:R-:W1:Y:S01]  /*12370*/  MUFU.EX2 R51, R51 ;  /* 0x0000003300337308 */ /* 0x000e620000000800 */
[----:B------:R-:W-:Y:S02]  /*12380*/  FSEL R38, R38, -INF , !P5 ;  /* 0xff80000026267808 */ /* 0x000fe40006800000 */
[----:B------:R-:W-:Y:S02]  /*12390*/  ISETP.GT.AND P5, PT, R143, 0x29, P3 ;  /* 0x000000298f00780c */ /* 0x000fe40001fa4270 */
[----:B------:R-:W-:-:S02]  /*123a0*/  FSEL R25, R25, -INF , !P4 ;  /* 0xff80000019197808 */ /* 0x000fc40006000000 */
[----:B------:R-:W-:Y:S01]  /*123b0*/  ISETP.LT.OR P5, PT, R144, 0x2a, P5 ;  /* 0x0000002a9000780c */ /* 0x000fe20002fa1670 */
[----:B------:R-:W-:Y:S01]  /*123c0*/  MUFU.EX2 R24, R24 ;  /* 0x0000001800187308 */ /* 0x000fe20000000800 */
[C---:B------:R-:W-:Y:S01]  /*123d0*/  ISETP.GT.AND P4, PT, R143.reuse, 0x10, P3 ;  /* 0x000000108f00780c */ /* 0x040fe20001f84270 */
[----:B0-----:R-:W-:Y:S01]  /*123e0*/  FFMA.FTZ R4, R12, R4, R32 ;  /* 0x000000040c047223 */ /* 0x001fe20000010020 */
[----:B------:R-:W-:Y:S02]  /*123f0*/  FSEL R42, R42, -INF , !P5 ;  /* 0xff8000002a2a7808 */ /* 0x000fe40006800000 */
[----:B------:R-:W-:Y:S02]  /*12400*/  ISETP.GT.AND P5, PT, R143, 0x31, P3 ;  /* 0x000000318f00780c */ /* 0x000fe40001fa4270 */
[C---:B------:R-:W-:Y:S01]  /*12410*/  ISETP.LT.OR P4, PT, R144.reuse, 0x11, P4 ;  /* 0x000000119000780c */ /* 0x040fe20002781670 */
[----:B------:R-:W-:Y:S01]  /*12420*/  MUFU.EX2 R27, R27 ;  /* 0x0000001b001b7308 */ /* 0x000fe20000000800 */
[----:B------:R-:W-:Y:S01]  /*12430*/  ISETP.LT.OR P5, PT, R144, 0x32, P5 ;  /* 0x000000329000780c */ /* 0x000fe20002fa1670 */
[----:B-1----:R-:W-:Y:S01]  /*12440*/  FADD.FTZ R4, R51, R4 ;  /* 0x0000000433047221 */ /* 0x002fe20000010000 */
[----:B------:R-:W-:-:S02]  /*12450*/  FSEL R29, R29, -INF , !P4 ;  /* 0xff8000001d1d7808 */ /* 0x000fc40006000000 */
[----:B------:R-:W-:Y:S02]  /*12460*/  FSEL R46, R46, -INF , !P5 ;  /* 0xff8000002e2e7808 */ /* 0x000fe40006800000 */
[C---:B------:R-:W-:Y:S01]  /*12470*/  ISETP.GT.AND P5, PT, R143.reuse, 0x39, P3 ;  /* 0x000000398f00780c */ /* 0x040fe20001fa4270 */
[----:B------:R-:W-:Y:S01]  /*12480*/  MUFU.EX2 R28, R28 ;  /* 0x0000001c001c7308 */ /* 0x000fe20000000800 */
[C---:B------:R-:W-:Y:S02]  /*12490*/  ISETP.GT.AND P4, PT, R143.reuse, 0x18, P3 ;  /* 0x000000188f00780c */ /* 0x040fe40001f84270 */
[C---:B------:R-:W-:Y:S02]  /*124a0*/  ISETP.LT.OR P5, PT, R144.reuse, 0x3a, P5 ;  /* 0x0000003a9000780c */ /* 0x040fe40002fa1670 */
[----:B------:R-:W-:Y:S02]  /*124b0*/  ISETP.LT.OR P4, PT, R144, 0x19, P4 ;  /* 0x000000199000780c */ /* 0x000fe40002781670 */
[----:B------:R-:W-:Y:S01]  /*124c0*/  FSEL R52, R52, -INF , !P5 ;  /* 0xff80000034347808 */ /* 0x000fe20006800000 */
[----:B------:R-:W-:Y:S01]  /*124d0*/  MUFU.EX2 R31, R31 ;  /* 0x0000001f001f7308 */ /* 0x000fe20000000800 */
[----:B------:R-:W-:-:S02]  /*124e0*/  ISETP.GT.AND P5, PT, R143, 0x41, P3 ;  /* 0x000000418f00780c */ /* 0x000fc40001fa4270 */
[----:B------:R-:W-:Y:S02]  /*124f0*/  FSEL R81, R33, -INF , !P4 ;  /* 0xff80000021517808 */ /* 0x000fe40006000000 */
[----:B------:R-:W-:Y:S02]  /*12500*/  ISETP.LT.OR P5, PT, R144, 0x42, P5 ;  /* 0x000000429000780c */ /* 0x000fe40002fa1670 */
[C---:B------:R-:W-:Y:S01]  /*12510*/  ISETP.GT.AND P4, PT, R143.reuse, 0x20, P3 ;  /* 0x000000208f00780c */ /* 0x040fe20001f84270 */
[----:B------:R-:W-:Y:S01]  /*12520*/  MUFU.EX2 R16, R16 ;  /* 0x0000001000107308 */ /* 0x000fe20000000800 */
[----:B------:R-:W-:Y:S02]  /*12530*/  FSEL R56, R56, -INF , !P5 ;  /* 0xff80000038387808 */ /* 0x000fe40006800000 */
[----:B------:R-:W-:Y:S02]  /*12540*/  ISETP.GT.AND P5, PT, R143, 0x49, P3 ;  /* 0x000000498f00780c */ /* 0x000fe40001fa4270 */
[----:B------:R-:W-:-:S02]  /*12550*/  ISETP.LT.OR P4, PT, R144, 0x21, P4 ;  /* 0x000000219000780c */ /* 0x000fc40002781670 */
[----:B------:R-:W-:Y:S01]  /*12560*/  ISETP.LT.OR P5, PT, R144, 0x4a, P5 ;  /* 0x0000004a9000780c */ /* 0x000fe20002fa1670 */
[----:B------:R-:W-:Y:S01]  /*12570*/  MUFU.EX2 R18, R18 ;  /* 0x0000001200127308 */ /* 0x000fe20000000800 */
[----:B------:R-:W-:Y:S02]  /*12580*/  FSEL R37, R37, -INF , !P4 ;  /* 0xff80000025257808 */ /* 0x000fe40006000000 */
[----:B------:R-:W-:Y:S02]  /*12590*/  FSEL R60, R60, -INF , !P5 ;  /* 0xff8000003c3c7808 */ /* 0x000fe40006800000 */
[C---:B------:R-:W-:Y:S02]  /*125a0*/  ISETP.GT.AND P5, PT, R143.reuse, 0x51, P3 ;  /* 0x000000518f00780c */ /* 0x040fe40001fa4270 */
[----:B------:R-:W-:Y:S01]  /*125b0*/  ISETP.GT.AND P4, PT, R143, 0x28, P3 ;  /* 0x000000288f00780c */ /* 0x000fe20001f84270 */
[----:B------:R-:W-:Y:S01]  /*125c0*/  MUFU.EX2 R36, R36 ;  /* 0x0000002400247308 */ /* 0x000fe20000000800 */
[----:B------:R-:W-:-:S02]  /*125d0*/  ISETP.LT.OR P5, PT, R144, 0x52, P5 ;  /* 0x000000529000780c */ /* 0x000fc40002fa1670 */
[----:B------:R-:W-:Y:S02]  /*125e0*/  ISETP.LT.OR P4, PT, R144, 0x29, P4 ;  /* 0x000000299000780c */ /* 0x000fe40002781670 */
[----:B------:R-:W-:Y:S02]  /*125f0*/  FSEL R64, R64, -INF , !P5 ;  /* 0xff80000040407808 */ /* 0x000fe40006800000 */
[----:B------:R-:W-:Y:S01]  /*12600*/  ISETP.GT.AND P5, PT, R143, 0x59, P3 ;  /* 0x000000598f00780c */ /* 0x000fe20001fa4270 */
[----:B------:R-:W-:Y:S01]  /*12610*/  MUFU.EX2 R39, R39 ;  /* 0x0000002700277308 */ /* 0x000fe20000000800 */
[----:B------:R-:W-:Y:S02]  /*12620*/  FSEL R41, R41, -INF , !P4 ;  /* 0xff80000029297808 */ /* 0x000fe40006000000 */
[----:B------:R-:W-:Y:S02]  /*12630*/  ISETP.LT.OR P5, PT, R144, 0x5a, P5 ;  /* 0x0000005a9000780c */ /* 0x000fe40002fa1670 */
[----:B------:R-:W-:-:S02]  /*12640*/  ISETP.GT.AND P4, PT, R143, 0x30, P3 ;  /* 0x000000308f00780c */ /* 0x000fc40001f84270 */
[----:B------:R-:W-:Y:S01]  /*12650*/  FSEL R68, R68, -INF , !P5 ;  /* 0xff80000044447808 */ /* 0x000fe20006800000 */
[----:B------:R-:W-:Y:S01]  /*12660*/  MUFU.EX2 R40, R40 ;  /* 0x0000002800287308 */ /* 0x000fe20000000800 */
[----:B------:R-:W-:Y:S02]  /*12670*/  ISETP.GT.AND P5, PT, R143, 0x61, P3 ;  /* 0x000000618f00780c */ /* 0x000fe40001fa4270 */
[C---:B------:R-:W-:Y:S02]  /*12680*/  ISETP.LT.OR P4, PT, R144.reuse, 0x31, P4 ;  /* 0x000000319000780c */ /* 0x040fe40002781670 */
[----:B------:R-:W-:Y:S02]  /*12690*/  ISETP.LT.OR P5, PT, R144, 0x62, P5 ;  /* 0x000000629000780c */ /* 0x000fe40002fa1670 */
[----:B------:R-:W-:Y:S01]  /*126a0*/  FSEL R45, R45, -INF , !P4 ;  /* 0xff8000002d2d7808 */ /* 0x000fe20006000000 */
[----:B------:R-:W-:Y:S01]  /*126b0*/  MUFU.EX2 R43, R43 ;  /* 0x0000002b002b7308 */ /* 0x000fe20000000800 */
[----:B------:R-:W-:-:S02]  /*126c0*/  FSEL R72, R72, -INF , !P5 ;  /* 0xff80000048487808 */ /* 0x000fc40006800000 */
[C---:B------:R-:W-:Y:S02]  /*126d0*/  ISETP.GT.AND P5, PT, R143.reuse, 0x69, P3 ;  /* 0x000000698f00780c */ /* 0x040fe40001fa4270 */
[C---:B------:R-:W-:Y:S02]  /*126e0*/  ISETP.GT.AND P4, PT, R143.reuse, 0x38, P3 ;  /* 0x000000388f00780c */ /* 0x040fe40001f84270 */
[C---:B------:R-:W-:Y:S01]  /*126f0*/  ISETP.LT.OR P5, PT, R144.reuse, 0x6a, P5 ;  /* 0x0000006a9000780c */ /* 0x040fe20002fa1670 */
[----:B------:R-:W-:Y:S01]  /*12700*/  MUFU.EX2 R44, R44 ;  /* 0x0000002c002c7308 */ /* 0x000fe20000000800 */
[----:B------:R-:W-:Y:S02]  /*12710*/  ISETP.LT.OR P4, PT, R144, 0x39, P4 ;  /* 0x000000399000780c */ /* 0x000fe40002781670 */
[----:B------:R-:W-:Y:S02]  /*12720*/  FSEL R76, R76, -INF , !P5 ;  /* 0xff8000004c4c7808 */ /* 0x000fe40006800000 */
[----:B------:R-:W-:-:S02]  /*12730*/  ISETP.GT.AND P5, PT, R143, RZ, P3 ;  /* 0x000000ff8f00720c */ /* 0x000fc40001fa4270 */
[----:B------:R-:W-:Y:S01]  /*12740*/  FSEL R49, R49, -INF , !P4 ;  /* 0xff80000031317808 */ /* 0x000fe20006000000 */
[----:B------:R-:W-:Y:S01]  /*12750*/  MUFU.EX2 R47, R47 ;  /* 0x0000002f002f7308 */ /* 0x000fe20000000800 */
[----:B------:R-:W-:Y:S02]  /*12760*/  ISETP.LT.OR P5, PT, R144, 0x1, P5 ;  /* 0x000000019000780c */ /* 0x000fe40002fa1670 */
[----:B------:R-:W-:Y:S02]  /*12770*/  ISETP.GT.AND P4, PT, R143, 0x40, P3 ;  /* 0x000000408f00780c */ /* 0x000fe40001f84270 */
[----:B------:R-:W-:Y:S02]  /*12780*/  FSEL R33, R14, -INF , !P5 ;  /* 0xff8000000e217808 */ /* 0x000fe40006800000 */
[----:B------:R-:W-:Y:S01]  /*12790*/  ISETP.LT.OR P4, PT, R144, 0x41, P4 ;  /* 0x000000419000780c */ /* 0x000fe20002781670 */
[----:B------:R-:W-:Y:S01]  /*127a0*/  MUFU.EX2 R48, R48 ;  /* 0x0000003000307308 */ /* 0x000fe20000000800 */
[----:B------:R-:W-:-:S02]  /*127b0*/  FMNMX.FTZ R14, R33, R13, !PT ;  /* 0x0000000d210e7209 */ /* 0x000fc40007810000 */
[----:B------:R-:W-:Y:S02]  /*127c0*/  FSEL R55, R55, -INF , !P4 ;  /* 0xff80000037377808 */ /* 0x000fe40006000000 */
[----:B------:R-:W-:Y:S02]  /*127d0*/  FMNMX.FTZ R14, R15, R14, !PT ;  /* 0x0000000e0f0e7209 */ /* 0x000fe40007810000 */
[----:B------:R-:W-:Y:S01]  /*127e0*/  ISETP.GT.AND P4, PT, R143, 0x48, P3 ;  /* 0x000000488f00780c */ /* 0x000fe20001f84270 */
[----:B------:R-:W-:Y:S01]  /*127f0*/  MUFU.EX2 R53, R53 ;  /* 0x0000003500357308 */ /* 0x000fe20000000800 */
[----:B------:R-:W-:Y:S02]  /*12800*/  FMNMX.FTZ R14, R25, R14, !PT ;  /* 0x0000000e190e7209 */ /* 0x000fe40007810000 */
[----:B------:R-:W-:Y:S02]  /*12810*/  ISETP.LT.OR P4, PT, R144, 0x49, P4 ;  /* 0x000000499000780c */ /* 0x000fe40002781670 */
[----:B------:R-:W-:-:S02]  /*12820*/  FMNMX.FTZ R14, R26, R14, !PT ;  /* 0x0000000e1a0e7209 */ /* 0x000fc40007810000 */
[----:B------:R-:W-:Y:S01]  /*12830*/  FSEL R59, R59, -INF , !P4 ;  /* 0xff8000003b3b7808 */ /* 0x000fe20006000000 */
[----:B------:R-:W-:Y:S01]  /*12840*/  MUFU.EX2 R54, R54 ;  /* 0x0000003600367308 */ /* 0x000fe20000000800 */
[----:B------:R-:W-:Y:S02]  /*12850*/  FMNMX.FTZ R14, R29, R14, !PT ;  /* 0x0000000e1d0e7209 */ /* 0x000fe40007810000 */
[----:B------:R-:W-:Y:S02]  /*12860*/  ISETP.GT.AND P4, PT, R143, 0x50, P3 ;  /* 0x000000508f00780c */ /* 0x000fe40001f84270 */
[----:B------:R-:W-:Y:S02]  /*12870*/  FMNMX.FTZ R14, R30, R14, !PT ;  /* 0x0000000e1e0e7209 */ /* 0x000fe40007810000 */
        /* <DEDUP_REMOVED lines=38> */
[----:B------:R-:W-:Y:S02]  /*12ae0*/  ISETP.GT.AND P5, PT, R143, 0x78, P3 ;  /* 0x000000788f00780c */ /* 0x000fe40001fa4270 */
[----:B------:R-:W-:-:S02]  /*12af0*/  FMNMX.FTZ R14, R64, R14, !PT ;  /* 0x0000000e400e7209 */ /* 0x000fc40007810000 */
[----:B------:R-:W-:Y:S01]  /*12b00*/  ISETP.LT.OR P4, PT, R144, 0x72, P4 ;  /* 0x000000729000780c */ /* 0x000fe20002781670 */
        /* <DEDUP_REMOVED lines=9> */
[----:B------:R-:W-:Y:S01]  /*12ba0*/  ISETP.LT.OR P3, PT, R144, 0x7a, P3 ;  /* 0x0000007a9000780c */ /* 0x000fe20001f61670 */
[----:B------:R-:W-:Y:S01]  /*12bb0*/  MUFU.EX2 R77, R77 ;  /* 0x0000004d004d7308 */ /* 0x000fe20000000800 */
[----:B------:R-:W-:Y:S02]  /*12bc0*/  FMNMX.FTZ R14, R75, R14, !PT ;  /* 0x0000000e4b0e7209 */ /* 0x000fe40007810000 */
[----:B------:R-:W-:Y:S02]  /*12bd0*/  FSEL R82, R82, -INF , !P5 ;  /* 0xff80000052527808 */ /* 0x000fe40006800000 */
[----:B------:R-:W-:-:S02]  /*12be0*/  FMNMX.FTZ R14, R76, R14, !PT ;  /* 0x0000000e4c0e7209 */ /* 0x000fc40007810000 */
[----:B------:R-:W-:Y:S01]  /*12bf0*/  FSEL R83, R83, -INF , !P3 ;  /* 0xff80000053537808 */ /* 0x000fe20005800000 */
[----:B------:R-:W-:Y:S01]  /*12c00*/  MUFU.EX2 R78, R78 ;  /* 0x0000004e004e7308 */ /* 0x000fe20000000800 */
[----:B------:R-:W-:Y:S02]  /*12c10*/  FMNMX.FTZ R14, R79, R14, !PT ;  /* 0x0000000e4f0e7209 */ /* 0x000fe40007810000 */
[----:B------:R-:W-:Y:S02]  /*12c20*/  F2FP.BF16.F32.PACK_AB R32, R51, R32 ;  /* 0x000000203320723e */ /* 0x000fe400000010ff */
[----:B------:R-:W-:-:S03]  /*12c30*/  FMNMX.FTZ R14, R80, R14, !PT ;  /* 0x0000000e500e7209 */ /* 0x000fc60007810000 */
[----:B------:R-:W-:Y:S01]  /*12c40*/  MUFU.EX2 R84, R84 ;  /* 0x0000005400547308 */ /* 0x000fe20000000800 */
[----:B------:R-:W-:-:S04]  /*12c50*/  FMNMX.FTZ R14, R82, R14, !PT ;  /* 0x0000000e520e7209 */ /* 0x000fc80007810000 */
[----:B------:R-:W-:-:S03]  /*12c60*/  FMNMX.FTZ R14, R83, R14, !PT ;  /* 0x0000000e530e7209 */ /* 0x000fc60007810000 */
[----:B------:R-:W-:Y:S02]  /*12c70*/  MUFU.EX2 R11, R11 ;  /* 0x0000000b000b7308 */ /* 0x000fe40000000800 */
[----:B------:R-:W0:Y:S02]  /*12c80*/  SHFL.BFLY PT, R34, R14, 0x2, 0x1f ;  /* 0x0c401f000e227f89 */ /* 0x000e2400000e0000 */
[----:B0-----:R-:W-:-:S04]  /*12c90*/  FMNMX.FTZ R14, R14, R34, !PT ;  /* 0x000000220e0e7209 */ /* 0x001fc80007810000 */
[----:B------:R0:W1:Y:S02]  /*12ca0*/  MUFU.EX2 R34, R21 ;  /* 0x0000001500227308 */ /* 0x0000640000000800 */
[----:B0-----:R-:W0:Y:S01]  /*12cb0*/  SHFL.BFLY PT, R21, R14, 0x1, 0x1f ;  /* 0x0c201f000e157f89 */ /* 0x001e2200000e0000 */
[----:B-1----:R-:W-:Y:S01]  /*12cc0*/  FADD.FTZ R4, R34, R4 ;  /* 0x0000000422047221 */ /* 0x002fe20000010000 */
[----:B------:R-:W-:Y:S02]  /*12cd0*/  F2FP.BF16.F32.PACK_AB R34, R24, R34 ;  /* 0x000000221822723e */ /* 0x000fe400000010ff */
[----:B0-----:R-:W-:Y:S01]  /*12ce0*/  FMNMX.FTZ R14, R14, R21, !PT ;  /* 0x000000150e0e7209 */ /* 0x001fe20007810000 */
[----:B------:R-:W-:-:S03]  /*12cf0*/  FADD.FTZ R21, R24, R4 ;  /* 0x0000000418157221 */ /* 0x000fc60000010000 */
[C---:B------:R-:W-:Y:S01]  /*12d00*/  FSETP.NEU.FTZ.AND P3, PT, R14.reuse, -INF , PT ;  /* 0xff8000000e00780b */ /* 0x040fe20003f7d000 */
[----:B------:R-:W-:Y:S01]  /*12d10*/  FMUL.FTZ R4, R14, UR41 ;  /* 0x000000290e047c20 */ /* 0x000fe20008410000 */
[----:B------:R-:W-:-:S04]  /*12d20*/  FADD.FTZ R21, R27, R21 ;  /* 0x000000151b157221 */ /* 0x000fc80000010000 */
[----:B------:R-:W-:Y:S01]  /*12d30*/  FSEL R4, R4, RZ, P3 ;  /* 0x000000ff04047208 */ /* 0x000fe20001800000 */
[C---:B------:R-:W-:Y:S01]  /*12d40*/  FADD.FTZ R21, R28.reuse, R21 ;  /* 0x000000151c157221 */ /* 0x040fe20000010000 */
[----:B------:R-:W-:-:S03]  /*12d50*/  F2FP.BF16.F32.PACK_AB R28, R28, R27 ;  /* 0x0000001b1c1c723e */ /* 0x000fc600000010ff */
        /* <DEDUP_REMOVED lines=8> */
[----:B------:R-:W-:Y:S01]  /*12de0*/  FADD.FTZ R21, R31, R21 ;  /* 0x000000151f157221 */ /* 0x000fe20000010000 */
[--C-:B------:R-:W-:Y:S01]  /*12df0*/  FFMA.FTZ R41, R41, UR41, -R4.reuse ;  /* 0x0000002929297c23 */ /* 0x100fe20008010804 */
[--C-:B------:R-:W-:Y:S01]  /*12e00*/  FFMA.FTZ R42, R42, UR41, -R4.reuse ;  /* 0x000000292a2a7c23 */ /* 0x100fe20008010804 */
[--C-:B------:R-:W-:Y:S01]  /*12e10*/  FFMA.FTZ R45, R45, UR41, -R4.reuse ;  /* 0x000000292d2d7c23 */ /* 0x100fe20008010804 */
[----:B------:R-:W-:Y:S01]  /*12e20*/  FADD.FTZ R21, R16, R21 ;  /* 0x0000001510157221 */ /* 0x000fe20000010000 */
[--C-:B------:R-:W-:Y:S01]  /*12e30*/  FFMA.FTZ R59, R59, UR41, -R4.reuse ;  /* 0x000000293b3b7c23 */ /* 0x100fe20008010804 */
[----:B------:R-:W0:Y:S01]  /*12e40*/  MUFU.EX2 R15, R15 ;  /* 0x0000000f000f7308 */ /* 0x000e220000000800 */
[--C-:B------:R-:W-:Y:S01]  /*12e50*/  FFMA.FTZ R60, R60, UR41, -R4.reuse ;  /* 0x000000293c3c7c23 */ /* 0x100fe20008010804 */
[----:B------:R-:W-:Y:S01]  /*12e60*/  FADD.FTZ R21, R18, R21 ;  /* 0x0000001512157221 */ /* 0x000fe20000010000 */
[--C-:B------:R-:W-:Y:S01]  /*12e70*/  FFMA.FTZ R63, R63, UR41, -R4.reuse ;  /* 0x000000293f3f7c23 */ /* 0x100fe20008010804 */
[--C-:B------:R-:W-:Y:S01]  /*12e80*/  FFMA.FTZ R64, R64, UR41, -R4.reuse ;  /* 0x0000002940407c23 */ /* 0x100fe20008010804 */
[--C-:B------:R-:W-:Y:S01]  /*12e90*/  FFMA.FTZ R67, R67, UR41, -R4.reuse ;  /* 0x0000002943437c23 */ /* 0x100fe20008010804 */
[C---:B------:R-:W-:Y:S01]  /*12ea0*/  FADD.FTZ R21, R36.reuse, R21 ;  /* 0x0000001524157221 */ /* 0x040fe20000010000 */
[----:B------:R-:W-:Y:S01]  /*12eb0*/  F2FP.BF16.F32.PACK_AB R36, R36, R18 ;  /* 0x000000122424723e */ /* 0x000fe200000010ff */
[----:B------:R-:W-:Y:S01]  /*12ec0*/  MUFU.EX2 R25, R25 ;  /* 0x0000001900197308 */ /* 0x000fe20000000800 */
[--C-:B------:R-:W-:Y:S01]  /*12ed0*/  FFMA.FTZ R68, R68, UR41, -R4.reuse ;  /* 0x0000002944447c23 */ /* 0x100fe20008010804 */
[----:B------:R-:W-:Y:S01]  /*12ee0*/  FADD.FTZ R18, R39, R21 ;  /* 0x0000001527127221 */ /* 0x000fe20000010000 */
[--C-:B------:R-:W-:Y:S01]  /*12ef0*/  FFMA.FTZ R71, R71, UR41, -R4.reuse ;  /* 0x0000002947477c23 */ /* 0x100fe20008010804 */
[--C-:B------:R-:W-:Y:S01]  /*12f00*/  FFMA.FTZ R72, R72, UR41, -R4.reuse ;  /* 0x0000002948487c23 */ /* 0x100fe20008010804 */
[----:B------:R-:W-:Y:S01]  /*12f10*/  FFMA.FTZ R75, R75, UR41, -R4 ;  /* 0x000000294b4b7c23 */ /* 0x000fe20008010804 */
[----:B------:R-:W-:Y:S01]  /*12f20*/  FADD.FTZ R18, R40, R18 ;  /* 0x0000001228127221 */ /* 0x000fe20000010000 */
[----:B------:R-:W-:Y:S01]  /*12f30*/  FFMA.FTZ R76, R76, UR41, -R4 ;  /* 0x000000294c4c7c23 */ /* 0x000fe20008010804 */
[----:B------:R-:W1:Y:S01]  /*12f40*/  MUFU.EX2 R26, R26 ;  /* 0x0000001a001a7308 */ /* 0x000e620000000800 */
[----:B0-----:R-:W-:Y:S01]  /*12f50*/  F2FP.BF16.F32.PACK_AB R33, R15, R24 ;  /* 0x000000180f21723e */ /* 0x001fe200000010ff */
[----:B------:R-:W-:Y:S01]  /*12f60*/  FADD.FTZ R21, R43, R18 ;  /* 0x000000122b157221 */ /* 0x000fe20000010000 */
[--C-:B------:R-:W-:Y:S01]  /*12f70*/  FFMA.FTZ R79, R79, UR41, -R4.reuse ;  /* 0x000000294f4f7c23 */ /* 0x100fe20008010804 */
[--C-:B------:R-:W-:Y:S01]  /*12f80*/  FFMA.FTZ R80, R80, UR41, -R4.reuse ;  /* 0x0000002950507c23 */ /* 0x100fe20008010804 */
[----:B------:R-:W-:Y:S01]  /*12f90*/  FFMA.FTZ R82, R82, UR41, -R4 ;  /* 0x0000002952527c23 */ /* 0x000fe20008010804 */
[----:B------:R-:W-:Y:S01]  /*12fa0*/  FADD.FTZ R21, R44, R21 ;  /* 0x000000152c157221 */ /* 0x000fe20000010000 */
[----:B------:R-:W-:Y:S01]  /*12fb0*/  F2FP.BF16.F32.PACK_AB R38, R40, R39 ;  /* 0x000000272826723e */ /* 0x000fe200000010ff */
[----:B------:R-:W-:Y:S08]  /*12fc0*/  MUFU.EX2 R29, R29 ;  /* 0x0000001d001d7308 */ /* 0x000ff00000000800 */
[----:B------:R-:W-:Y:S01]  /*12fd0*/  MUFU.EX2 R37, R37 ;  /* 0x0000002500257308 */ /* 0x000fe20000000800 */
[----:B-1----:R-:W-:-:S05]  /*12fe0*/  F2FP.BF16.F32.PACK_AB R35, R26, R25 ;  /* 0x000000191a23723e */ /* 0x002fca00000010ff */
[----:B------:R0:W-:Y:S02]  /*12ff0*/  STSM.16.M88.4 [R140+0x21800], R32 ;  /* 0x021800208c007844 */ /* 0x0001e40000000200 */
[----:B------:R-:W-:Y:S08]  /*13000*/  MUFU.EX2 R50, R50 ;  /* 0x0000003200327308 */ /* 0x000ff00000000800 */
[----:B------:R-:W-:Y:S01]  /*13010*/  MUFU.EX2 R41, R41 ;  /* 0x0000002900297308 */ /* 0x000fe20000000800 */
[--C-:B0-----:R-:W-:Y:S01]  /*13020*/  FFMA.FTZ R32, R30, UR41, -R4.reuse ;  /* 0x000000291e207c23 */ /* 0x101fe20008010804 */
[----:B------:R-:W-:Y:S01]  /*13030*/  FSEL R30, R14, RZ, P3 ;  /* 0x000000ff0e1e7208 */ /* 0x000fe20001800000 */
[--C-:B------:R-:W-:Y:S01]  /*13040*/  FFMA.FTZ R33, R81, UR41, -R4.reuse ;  /* 0x0000002951217c23 */ /* 0x100fe20008010804 */
[----:B------:R-:W-:-:S04]  /*13050*/  FFMA.FTZ R34, R85, UR41, -R4 ;  /* 0x0000002955227c23 */ /* 0x000fc80008010804 */
[----:B------:R-:W0:Y:S01]  /*13060*/  MUFU.EX2 R42, R42 ;  /* 0x0000002a002a7308 */ /* 0x000e220000000800 */
[----:B------:R-:W-:Y:S01]  /*13070*/  FFMA.FTZ R35, R46, UR41, -R4 ;  /* 0x000000292e237c23 */ /* 0x000fe20008010804 */
[----:B------:R-:W-:-:S04]  /*13080*/  FADD.FTZ R30, -R30, R13 ;  /* 0x0000000d1e1e7221 */ /* 0x000fc80000010100 */
[----:B------:R-:W-:Y:S01]  /*13090*/  FMUL.FTZ R13, R30, UR41 ;  /* 0x000000291e0d7c20 */ /* 0x000fe20008410000 */
[----:B------:R-:W-:Y:S01]  /*130a0*/  F2FP.BF16.F32.PACK_AB R30, R16, R31 ;  /* 0x0000001f101e723e */ /* 0x000fe200000010ff */
[----:B------:R-:W-:Y:S08]  /*130b0*/  MUFU.EX2 R32, R32 ;  /* 0x0000002000207308 */ /* 0x000ff00000000800 */
[----:B------:R-:W1:Y:S01]  /*130c0*/  MUFU.EX2 R13, R13 ;  /* 0x0000000d000d7308 */ /* 0x000e620000000800 */
[----:B0-----:R-:W-:-:S07]  /*130d0*/  F2FP.BF16.F32.PACK_AB R39, R42, R41 ;  /* 0x000000292a27723e */ /* 0x001fce00000010ff */
[----:B------:R-:W-:Y:S08]  /*130e0*/  MUFU.EX2 R33, R33 ;  /* 0x0000002100217308 */ /* 0x000ff00000000800 */
[----:B------:R-:W0:Y:S01]  /*130f0*/  MUFU.EX2 R34, R34 ;  /* 0x0000002200227308 */ /* 0x000e220000000800 */
[----:B-1----:R-:W-:Y:S01]  /*13100*/  FFMA.FTZ R24, R13, R3, R24 ;  /* 0x000000030d187223 */ /* 0x002fe20000010018 */
[--C-:B------:R-:W-:Y:S01]  /*13110*/  FFMA.FTZ R3, R49, UR41, -R4.reuse ;  /* 0x0000002931037c23 */ /* 0x100fe20008010804 */
[----:B------:R-:W-:-:S02]  /*13120*/  FFMA.FTZ R49, R56, UR41, -R4 ;  /* 0x0000002938317c23 */ /* 0x000fc40008010804 */
[----:B------:R-:W-:Y:S01]  /*13130*/  FADD.FTZ R24, R15, R24 ;  /* 0x000000180f187221 */ /* 0x000fe20000010000 */
[----:B------:R-:W-:Y:S02]  /*13140*/  FFMA.FTZ R15, R52, UR41, -R4 ;  /* 0x00000029340f7c23 */ /* 0x000fe40008010804 */
[----:B------:R-:W1:Y:S01]  /*13150*/  MUFU.EX2 R45, R45 ;  /* 0x0000002d002d7308 */ /* 0x000e620000000800 */
[----:B------:R-:W-:Y:S01]  /*13160*/  FADD.FTZ R24, R25, R24 ;  /* 0x0000001819187221 */ /* 0x000fe20000010000 */
[--C-:B------:R-:W-:Y:S01]  /*13170*/  FFMA.FTZ R25, R55, UR41, -R4.reuse ;  /* 0x0000002937197c23 */ /* 0x100fe20008010804 */
[----:B------:R-:W-:Y:S02]  /*13180*/  FFMA.FTZ R4, R83, UR41, -R4 ;  /* 0x0000002953047c23 */ /* 0x000fe40008010804 */
[----:B------:R-:W-:-:S03]  /*13190*/  FADD.FTZ R24, R26, R24 ;  /* 0x000000181a187221 */ /* 0x000fc60000010000 */
[----:B------:R-:W3:Y:S01]  /*131a0*/  MUFU.EX2 R35, R35 ;  /* 0x0000002300237308 */ /* 0x000ee20000000800 */
[----:B------:R-:W-:Y:S01]  /*131b0*/  FADD.FTZ R24, R29, R24 ;  /* 0x000000181d187221 */ /* 0x000fe20000010000 */
[----:B------:R-:W-:Y:S02]  /*131c0*/  F2FP.BF16.F32.PACK_AB R29, R32, R29 ;  /* 0x0000001d201d723e */ /* 0x000fe400000010ff */
[----:B0-----:R-:W-:Y:S01]  /*131d0*/  F2FP.BF16.F32.PACK_AB R31, R34, R33 ;  /* 0x00000021221f723e */ /* 0x001fe200000010ff */
[----:B------:R-:W-:Y:S02]  /*131e0*/  FADD.FTZ R24, R32, R24 ;  /* 0x0000001820187221 */ /* 0x000fe40000010000 */
[----:B------:R-:W4:Y:S01]  /*131f0*/  LDL R32, [R1+0x24] ;  /* 0x0000240001207983 */ /* 0x000f220000100800 */
[----:B------:R-:W0:Y:S01]  /*13200*/  MUFU.EX2 R3, R3 ;  /* 0x0000000300037308 */ /* 0x000e220000000800 */
[----:B------:R-:W-:Y:S02]  /*13210*/  FADD.FTZ R24, R33, R24 ;  /* 0x0000001821187221 */ /* 0x000fe40000010000 */
[----:B--2---:R2:W-:Y:S02]  /*13220*/  STSM.16.M88.4 [R86], R28 ;  /* 0x0000001c56007844 */ /* 0x0045e40000000200 */
[----:B------:R-:W-:-:S03]  /*13230*/  FADD.FTZ R24, R34, R24 ;  /* 0x0000001822187221 */ /* 0x000fc60000010000 */
[----:B------:R-:W5:Y:S01]  /*13240*/  MUFU.EX2 R15, R15 ;  /* 0x0000000f000f7308 */ /* 0x000f620000000800 */
[----:B------:R-:W-:-:S07]  /*13250*/  FADD.FTZ R24, R37, R24 ;  /* 0x0000001825187221 */ /* 0x000fce0000010000 */
[----:B------:R-:W-:Y:S01]  /*13260*/  MUFU.EX2 R59, R59 ;  /* 0x0000003b003b7308 */ /* 0x000fe20000000800 */
[----:B------:R-:W-:-:S07]  /*13270*/  FADD.FTZ R24, R50, R24 ;  /* 0x0000001832187221 */ /* 0x000fce0000010000 */
[----:B------:R-:W-:Y:S01]  /*13280*/  MUFU.EX2 R27, R60 ;  /* 0x0000003c001b7308 */ /* 0x000fe20000000800 */
[----:B------:R-:W-:-:S07]  /*13290*/  FADD.FTZ R24, R41, R24 ;  /* 0x0000001829187221 */ /* 0x000fce0000010000 */
[----:B------:R-:W-:Y:S01]  /*132a0*/  MUFU.EX2 R63, R63 ;  /* 0x0000003f003f7308 */ /* 0x000fe20000000800 */
[----:B------:R-:W-:Y:S01]  /*132b0*/  FADD.FTZ R18, R42, R24 ;  /* 0x000000182a127221 */ /* 0x000fe20000010000 */
[----:B------:R-:W-:-:S06]  /*132c0*/  FADD.FTZ R24, R47, R21 ;  /* 0x000000152f187221 */ /* 0x000fcc0000010000 */
[----:B------:R-:W-:Y:S01]  /*132d0*/  MUFU.EX2 R67, R67 ;  /* 0x0000004300437308 */ /* 0x000fe20000000800 */
[----:B-1----:R-:W-:Y:S01]  /*132e0*/  FADD.FTZ R18, R45, R18 ;  /* 0x000000122d127221 */ /* 0x002fe20000010000 */
[----:B------:R-:W-:-:S06]  /*132f0*/  FADD.FTZ R24, R48, R24 ;  /* 0x0000001830187221 */ /* 0x000fcc0000010000 */
[----:B------:R-:W-:Y:S01]  /*13300*/  MUFU.EX2 R68, R68 ;  /* 0x0000004400447308 */ /* 0x000fe20000000800 */
[----:B---3--:R-:W-:Y:S01]  /*13310*/  FADD.FTZ R21, R35, R18 ;  /* 0x0000001223157221 */ /* 0x008fe20000010000 */
[----:B------:R-:W-:-:S06]  /*13320*/  FADD.FTZ R24, R53, R24 ;  /* 0x0000001835187221 */ /* 0x000fcc0000010000 */
[----:B------:R-:W-:Y:S01]  /*13330*/  MUFU.EX2 R71, R71 ;  /* 0x0000004700477308 */ /* 0x000fe20000000800 */
[----:B0-----:R-:W-:Y:S01]  /*13340*/  FADD.FTZ R21, R3, R21 ;  /* 0x0000001503157221 */ /* 0x001fe20000010000 */
[----:B------:R-:W-:Y:S01]  /*13350*/  FADD.FTZ R24, R54, R24 ;  /* 0x0000001836187221 */ /* 0x000fe20000010000 */
[----:B------:R-:W-:Y:S02]  /*13360*/  F2FP.BF16.F32.PACK_AB R46, R48, R47 ;  /* 0x0000002f302e723e */ /* 0x000fe400000010ff */
[----:B-----5:R-:W-:Y:S01]  /*13370*/  FADD.FTZ R21, R15, R21 ;  /* 0x000000150f157221 */ /* 0x020fe20000010000 */
[----:B------:R-:W-:Y:S01]  /*13380*/  FADD.FTZ R24, R57, R24 ;  /* 0x0000001839187221 */ /* 0x000fe20000010000 */
[----:B------:R-:W-:Y:S01]  /*13390*/  F2FP.BF16.F32.PACK_AB R37, R50, R37 ;  /* 0x000000253225723e */ /* 0x000fe200000010ff */
[----:B------:R-:W0:Y:S08]  /*133a0*/  MUFU.EX2 R25, R25 ;  /* 0x0000001900197308 */ /* 0x000e300000000800 */
[----:B------:R-:W1:Y:S01]  /*133b0*/  MUFU.EX2 R49, R49 ;  /* 0x0000003100317308 */ /* 0x000e620000000800 */
[----:B------:R-:W-:-:S07]  /*133c0*/  FADD.FTZ R24, R58, R24 ;  /* 0x000000183a187221 */ /* 0x000fce0000010000 */
[----:B------:R-:W3:Y:S01]  /*133d0*/  MUFU.EX2 R16, R64 ;  /* 0x0000004000107308 */ /* 0x000ee20000000800 */
[----:B0-----:R-:W-:Y:S01]  /*133e0*/  FADD.FTZ R21, R25, R21 ;  /* 0x0000001519157221 */ /* 0x001fe20000010000 */
[----:B------:R-:W-:-:S06]  /*133f0*/  FADD.FTZ R24, R61, R24 ;  /* 0x000000183d187221 */ /* 0x000fcc0000010000 */
[----:B------:R-:W0:Y:S01]  /*13400*/  MUFU.EX2 R18, R72 ;  /* 0x0000004800127308 */ /* 0x000e220000000800 */
[----:B-1----:R-:W-:Y:S01]  /*13410*/  FADD.FTZ R21, R49, R21 ;  /* 0x0000001531157221 */ /* 0x002fe20000010000 */
[----:B------:R-:W-:-:S03]  /*13420*/  FADD.FTZ R26, R62, R24 ;  /* 0x000000183e1a7221 */ /* 0x000fc60000010000 */
[----:B------:R-:W-:Y:S01]  /*13430*/  FADD.FTZ R21, R59, R21 ;  /* 0x000000153b157221 */ /* 0x000fe20000010000 */
[----:B--2---:R-:W-:Y:S02]  /*13440*/  FADD.FTZ R28, R65, R26 ;  /* 0x0000001a411c7221 */ /* 0x004fe40000010000 */
[----:B------:R-:W1:Y:S01]  /*13450*/  MUFU.EX2 R75, R75 ;  /* 0x0000004b004b7308 */ /* 0x000e620000000800 */
[----:B------:R-:W-:Y:S01]  /*13460*/  FADD.FTZ R21, R27, R21 ;  /* 0x000000151b157221 */ /* 0x000fe20000010000 */
[----:B------:R-:W-:-:S03]  /*13470*/  FADD.FTZ R28, R66, R28 ;  /* 0x0000001c421c7221 */ /* 0x000fc60000010000 */
[----:B------:R-:W-:Y:S01]  /*13480*/  FADD.FTZ R21, R63, R21 ;  /* 0x000000153f157221 */ /* 0x000fe20000010000 */
[----:B------:R-:W-:Y:S02]  /*13490*/  F2FP.BF16.F32.PACK_AB R66, R66, R65 ;  /* 0x000000414242723e */ /* 0x000fe400000010ff */
[C---:B---3--:R-:W-:Y:S01]  /*134a0*/  F2FP.BF16.F32.PACK_AB R65, R16.reuse, R63 ;  /* 0x0000003f1041723e */ /* 0x048fe200000010ff */
[----:B------:R-:W-:Y:S02]  /*134b0*/  FADD.FTZ R21, R16, R21 ;  /* 0x0000001510157221 */ /* 0x000fe40000010000 */
[----:B------:R-:W2:Y:S01]  /*134c0*/  LDL R16, [R1+0xc] ;  /* 0x00000c0001107983 */ /* 0x000ea20000100800 */
[----:B------:R-:W3:Y:S01]  /*134d0*/  MUFU.EX2 R76, R76 ;  /* 0x0000004c004c7308 */ /* 0x000ee20000000800 */
[----:B------:R-:W-:Y:S01]  /*134e0*/  F2FP.BF16.F32.PACK_AB R47, R15, R3 ;  /* 0x000000030f2f723e */ /* 0x000fe200000010ff */
[----:B------:R-:W-:Y:S01]  /*134f0*/  FADD.FTZ R21, R67, R21 ;  /* 0x0000001543157221 */ /* 0x000fe20000010000 */
[----:B------:R-:W-:-:S05]  /*13500*/  FADD.FTZ R28, R69, R28 ;  /* 0x0000001c451c7221 */ /* 0x000fca0000010000 */
[----:B------:R-:W-:Y:S01]  /*13510*/  MUFU.EX2 R79, R79 ;  /* 0x0000004f004f7308 */ /* 0x000fe20000000800 */
[----:B------:R-:W-:Y:S01]  /*13520*/  FADD.FTZ R21, R68, R21 ;  /* 0x0000001544157221 */ /* 0x000fe20000010000 */
[----:B------:R-:W-:-:S06]  /*13530*/  FADD.FTZ R28, R70, R28 ;  /* 0x0000001c461c7221 */ /* 0x000fcc0000010000 */
[----:B------:R-:W5:Y:S01]  /*13540*/  MUFU.EX2 R80, R80 ;  /* 0x0000005000507308 */ /* 0x000f620000000800 */
[----:B------:R-:W-:-:S07]  /*13550*/  FADD.FTZ R21, R71, R21 ;  /* 0x0000001547157221 */ /* 0x000fce0000010000 */
[----:B------:R-:W-:Y:S08]  /*13560*/  MUFU.EX2 R82, R82 ;  /* 0x0000005200527308 */ /* 0x000ff00000000800 */
[----:B------:R-:W5:Y:S01]  /*13570*/  MUFU.EX2 R3, R4 ;  /* 0x0000000400037308 */ /* 0x000f620000000800 */
[----:B------:R-:W-:Y:S01]  /*13580*/  F2FP.BF16.F32.PACK_AB R44, R44, R43 ;  /* 0x0000002b2c2c723e */ /* 0x000fe200000010ff */
[----:B------:R-:W-:Y:S01]  /*13590*/  FADD.FTZ R28, R73, R28 ;  /* 0x0000001c491c7221 */ /* 0x000fe20000010000 */
[----:B------:R-:W-:Y:S01]  /*135a0*/  F2FP.BF16.F32.PACK_AB R45, R35, R45 ;  /* 0x0000002d232d723e */ /* 0x000fe200000010ff */
[----:B0-----:R-:W-:Y:S01]  /*135b0*/  FADD.FTZ R30, R18, R21 ;  /* 0x00000015121e7221 */ /* 0x001fe20000010000 */
[----:B------:R-:W-:-:S02]  /*135c0*/  F2FP.BF16.F32.PACK_AB R24, R54, R53 ;  /* 0x000000353618723e */ /* 0x000fc400000010ff */
[----:B------:R-:W-:Y:S02]  /*135d0*/  F2FP.BF16.F32.PACK_AB R26, R58, R57 ;  /* 0x000000393a1a723e */ /* 0x000fe400000010ff */
[----:B------:R-:W-:Y:S02]  /*135e0*/  F2FP.BF16.F32.PACK_AB R25, R49, R25 ;  /* 0x000000193119723e */ /* 0x000fe400000010ff */
[----:B------:R-:W-:Y:S01]  /*135f0*/  F2FP.BF16.F32.PACK_AB R27, R27, R59 ;  /* 0x0000003b1b1b723e */ /* 0x000fe200000010ff */
[----:B------:R-:W-:Y:S01]  /*13600*/  STSM.16.M88.4 [R142], R36 ;  /* 0x000000248e007844 */ /* 0x000fe20000000200 */
[----:B------:R-:W-:Y:S01]  /*13610*/  FADD.FTZ R28, R74, R28 ;  /* 0x0000001c4a1c7221 */ /* 0x000fe20000010000 */
[----:B------:R-:W-:Y:S01]  /*13620*/  F2FP.BF16.F32.PACK_AB R64, R62, R61 ;  /* 0x0000003d3e40723e */ /* 0x000fe200000010ff */
[----:B-1----:R-:W-:Y:S01]  /*13630*/  FADD.FTZ R15, R75, R30 ;  /* 0x0000001e4b0f7221 */ /* 0x002fe20000010000 */
[----:B------:R-:W-:Y:S01]  /*13640*/  STSM.16.M88.4 [R141], R44 ;  /* 0x0000002c8d007844 */ /* 0x000fe20000000200 */
[----:B------:R-:W-:-:S02]  /*13650*/  F2FP.BF16.F32.PACK_AB R74, R74, R73 ;  /* 0x000000494a4a723e */ /* 0x000fc400000010ff */
[----:B------:R-:W-:Y:S01]  /*13660*/  F2FP.BF16.F32.PACK_AB R67, R68, R67 ;  /* 0x000000434443723e */ /* 0x000fe200000010ff */
[----:B------:R0:W-:Y:S01]  /*13670*/  STSM.16.M88.4 [R140+0x27800], R24 ;  /* 0x027800188c007844 */ /* 0x0001e20000000200 */
[----:B------:R-:W-:Y:S02]  /*13680*/  F2FP.BF16.F32.PACK_AB R72, R70, R69 ;  /* 0x000000454648723e */ /* 0x000fe400000010ff */
[----:B------:R-:W-:Y:S02]  /*13690*/  F2FP.BF16.F32.PACK_AB R73, R18, R71 ;  /* 0x000000471249723e */ /* 0x000fe400000010ff */
[----:B---3--:R-:W-:Y:S02]  /*136a0*/  F2FP.BF16.F32.PACK_AB R75, R76, R75 ;  /* 0x0000004b4c4b723e */ /* 0x008fe400000010ff */
[----:B0-----:R-:W-:Y:S02]  /*136b0*/  F2FP.BF16.F32.PACK_AB R24, R78, R77 ;  /* 0x0000004d4e18723e */ /* 0x001fe400000010ff */
[----:B-----5:R-:W-:-:S02]  /*136c0*/  F2FP.BF16.F32.PACK_AB R25, R80, R79 ;  /* 0x0000004f5019723e */ /* 0x020fc400000010ff */
[----:B------:R-:W-:Y:S02]  /*136d0*/  F2FP.BF16.F32.PACK_AB R26, R11, R84 ;  /* 0x000000540b1a723e */ /* 0x000fe400000010ff */
[----:B------:R-:W-:Y:S01]  /*136e0*/  F2FP.BF16.F32.PACK_AB R27, R3, R82 ;  /* 0x00000052031b723e */ /* 0x000fe200000010ff */
[----:B------:R-:W-:Y:S01]  /*136f0*/  FADD.FTZ R21, R77, R28 ;  /* 0x0000001c4d157221 */ /* 0x000fe20000010000 */
[----:B------:R-:W-:-:S04]  /*13700*/  FADD.FTZ R28, R76, R15 ;  /* 0x0000000f4c1c7221 */ /* 0x000fc80000010000 */
[----:B------:R-:W-:Y:S01]  /*13710*/  FADD.FTZ R15, R79, R28 ;  /* 0x0000001c4f0f7221 */ /* 0x000fe20000010000 */
[----:B------:R-:W-:-:S03]  /*13720*/  FADD.FTZ R4, R78, R21 ;  /* 0x000000154e047221 */ /* 0x000fc60000010000 */
[----:B------:R-:W-:Y:S01]  /*13730*/  FADD.FTZ R15, R80, R15 ;  /* 0x0000000f500f7221 */ /* 0x000fe20000010000 */
[----:B------:R-:W-:-:S03]  /*13740*/  FADD.FTZ R4, R84, R4 ;  /* 0x0000000454047221 */ /* 0x000fc60000010000 */
[----:B------:R-:W-:Y:S01]  /*13750*/  FADD.FTZ R82, R82, R15 ;  /* 0x0000000f52527221 */ /* 0x000fe20000010000 */
        /* <DEDUP_REMOVED lines=48> */
[----:B------:R-:W-:Y:S01]  /*13a60*/  FADD.FTZ R4, R11, R4 ;  /* 0x000000040b047221 */ /* 0x000fe20000010000 */
[----:B------:R-:W-:Y:S01]  /*13a70*/  FADD.FTZ R3, R3, R82 ;  /* 0x0000005203037221 */ /* 0x000fe20000010000 */
[----:B------:R-:W-:-:S02]  /*13a80*/  IMAD.MOV.U32 R18, RZ, RZ, R5 ;  /* 0x000000ffff127224 */ /* 0x000fc400078e0005 */
[----:B------:R-:W-:Y:S02]  /*13a90*/  IMAD.MOV.U32 R12, RZ, RZ, R10 ;  /* 0x000000ffff0c7224 */ /* 0x000fe400078e000a */
[----:B------:R-:W-:Y:S01]  /*13aa0*/  IMAD.MOV.U32 R13, RZ, RZ, R14 ;  /* 0x000000ffff0d7224 */ /* 0x000fe200078e000e */
[----:B----4-:R0:W-:Y:S04]  /*13ab0*/  STSM.16.M88.4 [R32], R64 ;  /* 0x0000004020007844 */ /* 0x0101e80000000200 */
[----:B------:R0:W-:Y:S04]  /*13ac0*/  STSM.16.M88.4 [R142+0x6000], R72 ;  /* 0x006000488e007844 */ /* 0x0001e80000000200 */
[----:B------:R0:W-:Y:S01]  /*13ad0*/  STSM.16.M88.4 [R141+0x6000], R24 ;  /* 0x006000188d007844 */ /* 0x0001e20000000200 */
[----:B------:R1:W-:Y:S06]  /*13ae0*/  MEMBAR.ALL.CTA ;  /* 0x0000000000007992 */ /* 0x0003ec0000008000 */
[----:B-1----:R-:W1:Y:S01]  /*13af0*/  FENCE.VIEW.ASYNC.S ;  /* 0x00000000000073c6 */ /* 0x002e620000000000 */
[C---:B--2---:R-:W-:Y:S01]  /*13b00*/  ISETP.GT.AND P3, PT, R0.reuse, R16, PT ;  /* 0x000000100000720c */ /* 0x044fe20003f64270 */
[----:B------:R-:W-:-:S02]  /*13b10*/  VIADD R0, R0, 0xffffffff ;  /* 0xffffffff00007836 */ /* 0x000fc40000000000 */
[----:B------:R-:W-:Y:S01]  /*13b20*/  IMAD.MOV.U32 R16, RZ, RZ, R20 ;  /* 0x000000ffff107224 */ /* 0x000fe200078e0014 */
[----:B-1----:R-:W-:-:S09]  /*13b30*/  NOP ;  /* 0x0000000000007918 */ /* 0x002fd20000000000 */
[----:B0-----:R-:W-:Y:S05]  /*13b40*/  @P3 BRA `(.L_x_1536) ;  /* 0xffffffc4002c3947 */ /* 0x001fea000383ffff */
[----:B------:R-:W-:Y:S02]  /*13b50*/  IMAD.MOV.U32 R13, RZ, RZ, R14 ;  /* 0x000000ffff0d7224 */ /* 0x000fe400078e000e */
[----:B------:R-:W-:Y:S02]  /*13b60*/  IMAD.MOV.U32 R12, RZ, RZ, R10 ;  /* 0x000000ffff0c7224 */ /* 0x000fe400078e000a */
[----:B------:R-:W-:Y:S02]  /*13b70*/  IMAD.MOV.U32 R16, RZ, RZ, R20 ;  /* 0x000000ffff107224 */ /* 0x000fe400078e0014 */
[----:B------:R-:W-:-:S07]  /*13b80*/  IMAD.MOV.U32 R18, RZ, RZ, R5 ;  /* 0x000000ffff127224 */ /* 0x000fce00078e0005 */
.L_x_1518:
[----:B------:R-:W2:Y:S01]  /*13b90*/  LDL R14, [R1+0x18] ;  /* 0x00001800010e7983 */ /* 0x000ea20000100800 */
[----:B------:R-:W0:Y:S01]  /*13ba0*/  LDC R5, c[0x0][0x448] ;  /* 0x00011200ff057b82 */ /* 0x000e220000000800 */
[----:B------:R-:W-:-:S07]  /*13bb0*/  ULDC UR8, c[0x0][0x9dc] ;  /* 0x0002770000087ab9 */ /* 0x000fce0000000800 */
[----:B------:R-:W1:Y:S01]  /*13bc0*/  LDC R20, c[0x0][0x9e4] ;  /* 0x00027900ff147b82 */ /* 0x000e620000000800 */
[----:B0-----:R-:W-:Y:S02]  /*13bd0*/  ISETP.NE.AND P5, PT, R5, 0x1, PT ;  /* 0x000000010500780c */ /* 0x001fe40003fa5270 */
[----:B-1----:R-:W-:-:S11]  /*13be0*/  ISETP.GE.AND P4, PT, R20, 0x1, PT ;  /* 0x000000011400780c */ /* 0x002fd60003f86270 */
[----:B------:R-:W0:Y:S08]  /*13bf0*/  @P5 LDC R10, c[0x0][0x44c] ;  /* 0x00011300ff0a5b82 */ /* 0x000e300000000800 */
[----:B------:R-:W1:Y:S01]  /*13c00*/  @P5 LDC R11, c[0x0][0x450] ;  /* 0x00011400ff0b5b82 */ /* 0x000e620000000800 */
[----:B--2---:R-:W-:Y:S01]  /*13c10*/  VIADD R5, R14, 0xbf ;  /* 0x000000bf0e057836 */ /* 0x004fe20000000000 */
[----:B------:R-:W-:-:S03]  /*13c20*/  IADD3 R14, R139, 0x1, -R138 ;  /* 0x000000018b0e7810 */ /* 0x000fc60007ffe88a */
        /* <DEDUP_REMOVED lines=15> */
.L_x_1539:
[----:B------:R-:W-:-:S13]  /*13d20*/  ISETP.NE.AND P2, PT, R20, 0x1, PT ;  /* 0x000000011400780c */ /* 0x000fda0003f45270 */
[----:B------:R-:W0:Y:S02]  /*13d30*/  @P2 LDC.64 R10, c[0x0][0x9e8] ;  /* 0x00027a00ff0a2b82 */ /* 0x000e240000000a00 */
[----:B0-----:R-:W-:-:S05]  /*13d40*/  @P2 IMAD.HI.U32 R10, R5, R10, RZ ;  /* 0x0000000a050a2227 */ /* 0x001fca00078e00ff */
[----:B------:R-:W-:-:S07]  /*13d50*/  @P2 SHF.R.U32.HI R5, RZ, R11, R10 ;  /* 0x0000000bff052219 */ /* 0x000fce000001160a */
.L_x_1540:
[----:B------:R-:W-:Y:S05]  /*13d60*/  BSYNC B0 ;  /* 0x0000000000007941 */ /* 0x000fea0003800000 */
.L_x_1538:
[----:B------:R-:W-:-:S05]  /*13d70*/  IMAD R5, R5, R20, RZ ;  /* 0x0000001405057224 */ /* 0x000fca00078e02ff */
[----:B------:R-:W-:-:S07]  /*13d80*/  VIMNMX R14, R14, R5, !PT ;  /* 0x000000050e0e7248 */ /* 0x000fce0007fe0100 */
.L_x_1537:
[----:B------:R-:W2:Y:S01]  /*13d90*/  LDL R10, [R1+0x44] ;  /* 0x00004400010a7983 */ /* 0x000ea20000100800 */
[----:B------:R-:W-:-:S05]  /*13da0*/  VIADD R14, R14, 0x7f ;  /* 0x0000007f0e0e7836 */ /* 0x000fca0000000000 */
[----:B------:R-:W-:-:S04]  /*13db0*/  SHF.R.S32.HI R5, RZ, 0x1f, R14 ;  /* 0x0000001fff057819 */ /* 0x000fc8000001140e */
[----:B------:R-:W-:-:S04]  /*13dc0*/  LEA.HI R5, R5, R14, RZ, 0x7 ;  /* 0x0000000e05057211 */ /* 0x000fc800078f38ff */
[----:B------:R-:W-:-:S04]  /*13dd0*/  SHF.R.S32.HI R5, RZ, 0x7, R5 ;  /* 0x00000007ff057819 */ /* 0x000fc80000011405 */
[----:B--2---:R-:W-:-:S04]  /*13de0*/  VIMNMX R155, R10, R5, !PT ;  /* 0x000000050a9b7248 */ /* 0x004fc80007fe0100 */
[----:B------:R-:W-:-:S13]  /*13df0*/  ISETP.GE.AND P2, PT, R0, R155, PT ;  /* 0x0000009b0000720c */ /* 0x000fda0003f46270 */
[----:B------:R-:W-:Y:S05]  /*13e00*/  @!P2 BRA `(.L_x_1541) ;  /* 0x0000002800f4a947 */ /* 0x000fea0003800000 */
[----:B------:R-:W-:Y:S02]  /*13e10*/  IMAD.MOV.U32 R5, RZ, RZ, R13 ;  /* 0x000000ffff057224 */ /* 0x000fe400078e000d */
[----:B------:R-:W-:Y:S02]  /*13e20*/  IMAD.MOV.U32 R11, RZ, RZ, R12 ;  /* 0x000000ffff0b7224 */ /* 0x000fe400078e000c */
[----:B------:R-:W-:Y:S02]  /*13e30*/  IMAD.MOV.U32 R14, RZ, RZ, R18 ;  /* 0x000000ffff0e7224 */ /* 0x000fe400078e0012 */
[----:B------:R-:W-:-:S07]  /*13e40*/  IMAD.MOV.U32 R10, RZ, RZ, R16 ;  /* 0x000000ffff0a7224 */ /* 0x000fce00078e0010 */
.L_x_1551:
        /* <DEDUP_REMOVED lines=11> */
.L_x_1543:
[----:B------:R-:W-:Y:S01]  /*13f00*/  IMAD R12, R16, 0x8, R2 ;  /* 0x00000008100c7824 */ /* 0x000fe200078e0202 */
[----:B------:R-:W-:-:S04]  /*13f10*/  SHF.L.U32 R13, R18, 0x1f, RZ ;  /* 0x0000001f120d7819 */ /* 0x000fc800000006ff */
[----:B------:R0:W1:Y:S01]  /*13f20*/  SYNCS.PHASECHK.TRANS64.TRYWAIT P3, [R12+URZ+0x2d830], R13 ;  /* 0x02d8300d0c0075a7 */ /* 0x000062000806017f */
[----:B------:R-:W-:Y:S05]  /*13f30*/  @!P0 BRA `(.L_x_1544) ;  /* 0x0000000000048947 */ /* 0x000fea0003800000 */
[----:B------:R-:W-:Y:S01]  /*13f40*/  BPT.TRAP 0x1 ;  /* 0x000000040000795c */ /* 0x000fe20000300000 */
.L_x_1544:
[----:B------:R-:W-:Y:S04]  /*13f50*/  BSSY B0, `(.L_x_1542) ;  /* 0x0000004000007945 */ /* 0x000fe80003800000 */
[----:B-1----:R-:W-:Y:S05]  /*13f60*/  @P3 BRA `(.L_x_1545) ;  /* 0x0000000000083947 */ /* 0x002fea0003800000 */
[----:B------:R-:W1:Y:S02]  /*13f70*/  SYNCS.PHASECHK.TRANS64.TRYWAIT P3, [R12+URZ+0x2d830], R13 ;  /* 0x02d8300d0c0075a7 */ /* 0x000e64000806017f */
[----:B-1----:R-:W-:Y:S05]  /*13f80*/  @!P3 BRA `(.L_x_1546) ;  /* 0x00000134006cb947 */ /* 0x002fea0003800000 */
.L_x_1545:
[----:B------:R-:W-:Y:S05]  /*13f90*/  BSYNC B0 ;  /* 0x0000000000007941 */ /* 0x000fea0003800000 */
.L_x_1542:
        /* <DEDUP_REMOVED lines=61> */
.L_x_1548:
[----:B------:R-:W-:Y:S01]  /*14370*/  SHF.L.U32 R12, R14, 0x1f, RZ ;  /* 0x0000001f0e0c7819 */ /* 0x000fe200000006ff */
[----:B------:R-:W-:-:S04]  /*14380*/  IMAD R13, R10, 0x8, R2 ;  /* 0x000000080a0d7824 */ /* 0x000fc800078e0202 */
[----:B------:R0:W1:Y:S01]  /*14390*/  SYNCS.PHASECHK.TRANS64.TRYWAIT P2, [R13+URZ+0x2d850], R12 ;  /* 0x02d8500c0d0075a7 */ /* 0x000062000804017f */
[----:B------:R-:W-:Y:S05]  /*143a0*/  @!P0 BRA `(.L_x_1549) ;  /* 0x0000000000048947 */ /* 0x000fea0003800000 */
[----:B------:R-:W-:Y:S01]  /*143b0*/  BPT.TRAP 0x1 ;  /* 0x000000040000795c */ /* 0x000fe20000300000 */
.L_x_1549:
[----:B-1----:R-:W-:Y:S05]  /*143c0*/  @P2 BRA `(.L_x_1547) ;  /* 0x0000000000082947 */ /* 0x002fea0003800000 */
[----:B------:R-:W1:Y:S02]  /*143d0*/  SYNCS.PHASECHK.TRANS64.TRYWAIT P2, [R13+URZ+0x2d850], R12 ;  /* 0x02d8500c0d0075a7 */ /* 0x000e64000804017f */
[----:B-1----:R-:W-:Y:S05]  /*143e0*/  @!P2 BRA `(.L_x_1550) ;  /* 0x000001300068a947 */ /* 0x002fea0003800000 */
.L_x_1547:
[----:B01----:R-:W-:Y:S01]  /*143f0*/  VIADD R12, R2, 0x400 ;  /* 0x00000400020c7836 */ /* 0x003fe20000000000 */
[----:B------:R-:W-:Y:S05]  /*14400*/  WARPSYNC.ALL ;  /* 0x0000000000007948 */ /* 0x000fea0003800000 */
[----:B------:R-:W-:-:S04]  /*14410*/  SHF.R.U32.HI R12, RZ, 0x4, R12 ;  /* 0x00000004ff0c7819 */ /* 0x000fc8000001160c */
[----:B------:R-:W-:-:S04]  /*14420*/  LOP3.LUT R12, R12, 0x3fff, RZ, 0xc0, !PT ;  /* 0x00003fff0c0c7812 */ /* 0x000fc800078ec0ff */
[----:B------:R-:W-:-:S05]  /*14430*/  LOP3.LUT R12, R12, 0x2000000, RZ, 0xfc, !PT ;  /* 0x020000000c0c7812 */ /* 0x000fca00078efcff */
[----:B------:R-:W-:Y:S02]  /*14440*/  IMAD R12, R10, 0x600, R12 ;  /* 0x000006000a0c7824 */ /* 0x000fe400078e020c */
[----:B------:R-:W-:Y:S01]  /*14450*/  FMUL.FTZ R20, R29, UR49 ;  /* 0x000000311d147c20 */ /* 0x000fe20008410000 */
[----:B------:R-:W-:Y:S02]  /*14460*/  IMAD.MOV.U32 R13, RZ, RZ, -0x7fffffe0 ;  /* 0x80000020ff0d7424 */ /* 0x000fe400078e00ff */
[----:B------:R-:W-:Y:S01]  /*14470*/  FMUL.FTZ R21, R32, UR49 ;  /* 0x0000003120157c20 */ /* 0x000fe20008410000 */
[C---:B------:R-:W-:Y:S01]  /*14480*/  VIADD R14, R12.reuse, 0x40 ;  /* 0x000000400c0e7836 */ /* 0x040fe20000000000 */
[----:B------:R-:W-:Y:S01]  /*14490*/  R2UR UR10, R12 ;  /* 0x000000000c0a72ca */ /* 0x000fe200000e0000 */
[----:B------:R-:W-:Y:S01]  /*144a0*/  IMAD.MOV.U32 R15, RZ, RZ, -0x7fffffe0 ;  /* 0x80000020ff0f7424 */ /* 0x000fe200078e00ff */
[C---:B------:R-:W-:Y:S01]  /*144b0*/  R2UR UR11, R13.reuse ;  /* 0x000000000d0b72ca */ /* 0x040fe200000e0000 */
[----:B------:R-:W-:Y:S01]  /*144c0*/  MUFU.TANH R20, R20 ;  /* 0x0000001400147308 */ /* 0x000fe20000002400 */
[----:B------:R-:W-:Y:S01]  /*144d0*/  R2UR UR14, R14 ;  /* 0x000000000e0e72ca */ /* 0x000fe200000e0000 */
[----:B------:R-:W-:Y:S01]  /*144e0*/  VIADD R14, R12, 0x80 ;  /* 0x000000800c0e7836 */ /* 0x000fe20000000000 */
[----:B------:R-:W-:Y:S01]  /*144f0*/  R2UR UR47, R13 ;  /* 0x000000000d2f72ca */ /* 0x000fe200000e0000 */
[----:B------:R-:W-:Y:S01]  /*14500*/  FMUL.FTZ R13, R24, UR49 ;  /* 0x00000031180d7c20 */ /* 0x000fe20008410000 */
[----:B------:R-:W-:Y:S01]  /*14510*/  R2UR UR15, R15 ;  /* 0x000000000f0f72ca */ /* 0x000fe200000e0000 */
[----:B------:R-:W-:Y:S01]  /*14520*/  FMUL.FTZ R24, R33, UR49 ;  /* 0x0000003121187c20 */ /* 0x000fe20008410000 */
[----:B------:R-:W-:Y:S01]  /*14530*/  R2UR UR18, R14 ;  /* 0x000000000e1272ca */ /* 0x000fe200000e0000 */
[----:B------:R-:W-:Y:S01]  /*14540*/  VIADD R14, R12, 0xc0 ;  /* 0x000000c00c0e7836 */ /* 0x000fe20000000000 */
[C---:B------:R-:W-:Y:S01]  /*14550*/  R2UR UR19, R15.reuse ;  /* 0x000000000f1372ca */ /* 0x040fe200000e0000 */
[----:B------:R-:W0:Y:S01]  /*14560*/  MUFU.TANH R13, R13 ;  /* 0x0000000d000d7308 */ /* 0x000e220000002400 */
[C---:B------:R-:W-:Y:S01]  /*14570*/  R2UR UR23, R15.reuse ;  /* 0x000000000f1772ca */ /* 0x040fe200000e0000 */
[----:B------:R-:W-:Y:S01]  /*14580*/  FMUL.FTZ R29, R40, UR49 ;  /* 0x00000031281d7c20 */ /* 0x000fe20008410000 */
[----:B------:R-:W-:Y:S01]  /*14590*/  R2UR UR22, R14 ;  /* 0x000000000e1672ca */ /* 0x000fe200000e0000 */
[----:B------:R-:W-:Y:S01]  /*145a0*/  VIADD R14, R12, 0x100 ;  /* 0x000001000c0e7836 */ /* 0x000fe20000000000 */
[----:B------:R-:W-:Y:S01]  /*145b0*/  R2UR UR27, R15 ;  /* 0x000000000f1b72ca */ /* 0x000fe200000e0000 */
[----:B------:R-:W-:Y:S01]  /*145c0*/  FMUL.FTZ R32, R41, UR49 ;  /* 0x0000003129207c20 */ /* 0x000fe20008410000 */
[C---:B------:R-:W-:Y:S01]  /*145d0*/  R2UR UR31, R15.reuse ;  /* 0x000000000f1f72ca */ /* 0x040fe200000e0000 */
[----:B------:R-:W-:Y:S01]  /*145e0*/  MUFU.TANH R21, R21 ;  /* 0x0000001500157308 */ /* 0x000fe20000002400 */
[----:B------:R-:W-:Y:S01]  /*145f0*/  R2UR UR26, R14 ;  /* 0x000000000e1a72ca */ /* 0x000fe200000e0000 */
[----:B------:R-:W-:Y:S01]  /*14600*/  VIADD R14, R12, 0x140 ;  /* 0x000001400c0e7836 */ /* 0x000fe20000000000 */
[----:B------:R-:W-:Y:S01]  /*14610*/  R2UR UR35, R15 ;  /* 0x000000000f2372ca */ /* 0x000fe200000e0000 */
[----:B------:R-:W-:Y:S01]  /*14620*/  FMUL.FTZ R15, R28, UR49 ;  /* 0x000000311c0f7c20 */ /* 0x000fe20008410000 */
[----:B------:R-:W-:Y:S01]  /*14630*/  FMUL.FTZ R28, R37, UR49 ;  /* 0x00000031251c7c20 */ /* 0x000fe20008410000 */
[----:B------:R-:W-:Y:S01]  /*14640*/  FMUL.FTZ R33, R44, UR49 ;  /* 0x000000312c217c20 */ /* 0x000fe20008410000 */
[----:B------:R-:W-:Y:S01]  /*14650*/  R2UR UR30, R14 ;  /* 0x000000000e1e72ca */ /* 0x000fe200000e0000 */
[C---:B------:R-:W-:Y:S01]  /*14660*/  VIADD R14, R12.reuse, 0x180 ;  /* 0x000001800c0e7836 */ /* 0x040fe20000000000 */
[----:B------:R-:W-:Y:S01]  /*14670*/  MUFU.TANH R24, R24 ;  /* 0x0000001800187308 */ /* 0x000fe20000002400 */
[----:B------:R-:W-:-:S02]  /*14680*/  VIADD R12, R12, 0x1c0 ;  /* 0x000001c00c0c7836 */ /* 0x000fc40000000000 */
[----:B------:R-:W-:Y:S01]  /*14690*/  FMUL.FTZ R37, R48, UR49 ;  /* 0x0000003130257c20 */ /* 0x000fe20008410000 */
[----:B------:R-:W-:Y:S01]  /*146a0*/  FMUL.FTZ R40, R49, UR49 ;  /* 0x0000003131287c20 */ /* 0x000fe20008410000 */
[----:B------:R-:W-:Y:S01]  /*146b0*/  R2UR UR34, R14 ;  /* 0x000000000e2272ca */ /* 0x000fe200000e0000 */
[----:B------:R-:W-:Y:S01]  /*146c0*/  FMUL.FTZ R14, R25, UR49 ;  /* 0x00000031190e7c20 */ /* 0x000fe20008410000 */
[----:B------:R-:W-:Y:S01]  /*146d0*/  R2UR UR46, R12 ;  /* 0x000000000c2e72ca */ /* 0x000fe200000e0000 */
[----:B------:R-:W-:Y:S01]  /*146e0*/  FMUL.FTZ R25, R36, UR49 ;  /* 0x0000003124197c20 */ /* 0x000fe20008410000 */
[----:B------:R-:W-:Y:S01]  /*146f0*/  MUFU.TANH R15, R15 ;  /* 0x0000000f000f7308 */ /* 0x000fe20000002400 */
        /* <DEDUP_REMOVED lines=16> */
[----:B------:R-:W-:Y:S01]  /*14800*/  FMUL.FTZ R65, R76, UR49 ;  /* 0x000000314c417c20 */ /* 0x000fe20008410000 */
        /* <DEDUP_REMOVED lines=10> */
[----:B------:R-:W-:Y:S01]  /*148b0*/  UMOV UR41, UR6 ;  /* 0x0000000600297c82 */ /* 0x000fe20008000000 */
[----:B------:R-:W-:Y:S01]  /*148c0*/  FMNMX.FTZ R12, R15, R12, !PT ;  /* 0x0000000c0f0c7209 */ /* 0x000fe20007810000 */
[----:B------:R-:W-:Y:S01]  /*148d0*/  FMUL.FTZ R144, R31, UR49 ;  /* 0x000000311f907c20 */ /* 0x000fe20008410000 */
[----:B------:R-:W-:Y:S01]  /*148e0*/  FMUL.FTZ R84, R27, UR49 ;  /* 0x000000311b547c20 */ /* 0x000fe20008410000 */
[----:B------:R-:W0:Y:S01]  /*148f0*/  MUFU.TANH R29, R29 ;  /* 0x0000001d001d7308 */ /* 0x000e220000002400 */
[----:B------:R-:W-:Y:S01]  /*14900*/  FMNMX.FTZ R12, R20, R12, !PT ;  /* 0x0000000c140c7209 */ /* 0x000fe20007810000 */
[----:B------:R-:W-:Y:S01]  /*14910*/  FMUL.FTZ R85, R30, UR49 ;  /* 0x000000311e557c20 */ /* 0x000fe20008410000 */
[----:B------:R-:W-:Y:S01]  /*14920*/  FMUL.FTZ R81, R35, UR49 ;  /* 0x0000003123517c20 */ /* 0x000fe20008410000 */
[----:B------:R-:W-:Y:S01]  /*14930*/  FMUL.FTZ R143, R38, UR49 ;  /* 0x00000031268f7c20 */ /* 0x000fe20008410000 */
[----:B------:R-:W-:Y:S01]  /*14940*/  FMNMX.FTZ R12, R21, R12, !PT ;  /* 0x0000000c150c7209 */ /* 0x000fe20007810000 */
[----:B------:R-:W-:Y:S01]  /*14950*/  FMUL.FTZ R39, R39, UR49 ;  /* 0x0000003127277c20 */ /* 0x000fe20008410000 */
[----:B------:R-:W-:Y:S01]  /*14960*/  FMUL.FTZ R38, R42, UR49 ;  /* 0x000000312a267c20 */ /* 0x000fe20008410000 */
[----:B------:R-:W3:Y:S01]  /*14970*/  MUFU.TANH R32, R32 ;  /* 0x0000002000207308 */ /* 0x000ee20000002400 */
[----:B------:R-:W-:Y:S01]  /*14980*/  FMNMX.FTZ R12, R24, R12, !PT ;  /* 0x0000000c180c7209 */ /* 0x000fe20007810000 */
[----:B------:R-:W-:Y:S01]  /*14990*/  FMUL.FTZ R35, R43, UR49 ;  /* 0x000000312b237c20 */ /* 0x000fe20008410000 */
[----:B------:R-:W-:Y:S01]  /*149a0*/  FMUL.FTZ R42, R46, UR49 ;  /* 0x000000312e2a7c20 */ /* 0x000fe20008410000 */
[----:B------:R-:W-:Y:S01]  /*149b0*/  FMUL.FTZ R27, R47, UR49 ;  /* 0x000000312f1b7c20 */ /* 0x000fe20008410000 */
[----:B-1----:R-:W-:Y:S01]  /*149c0*/  FMNMX.FTZ R12, R25, R12, !PT ;  /* 0x0000000c190c7209 */ /* 0x002fe20007810000 */
[----:B------:R-:W-:Y:S01]  /*149d0*/  FMUL.FTZ R46, R51, UR49 ;  /* 0x00000031332e7c20 */ /* 0x000fe20008410000 */
[----:B------:R-:W-:Y:S01]  /*149e0*/  FMUL.FTZ R47, R54, UR49 ;  /* 0x00000031362f7c20 */ /* 0x000fe20008410000 */
[----:B------:R-:W1:Y:S01]  /*149f0*/  MUFU.TANH R33, R33 ;  /* 0x0000002100217308 */ /* 0x000e620000002400 */
[----:B--2---:R-:W-:Y:S01]  /*14a00*/  FMNMX.FTZ R12, R28, R12, !PT ;  /* 0x0000000c1c0c7209 */ /* 0x004fe20007810000 */
[----:B------:R-:W-:Y:S01]  /*14a10*/  FMUL.FTZ R51, R58, UR49 ;  /* 0x000000313a337c20 */ /* 0x000fe20008410000 */
[----:B------:R-:W-:Y:S01]  /*14a20*/  FMUL.FTZ R54, R59, UR49 ;  /* 0x000000313b367c20 */ /* 0x000fe20008410000 */
[----:B------:R-:W-:Y:S01]  /*14a30*/  FMUL.FTZ R58, R63, UR49 ;  /* 0x000000313f3a7c20 */ /* 0x000fe20008410000 */
[----:B0-----:R-:W-:Y:S01]  /*14a40*/  FMNMX.FTZ R12, R29, R12, !PT ;  /* 0x0000000c1d0c7209 */ /* 0x001fe20007810000 */
        /* <DEDUP_REMOVED lines=50> */
[----:B------:R-:W-:Y:S01]  /*14d70*/  MUFU.TANH R145, R145 ;  /* 0x0000009100917308 */ /* 0x000fe20000002400 */
[----:B--2---:R-:W-:-:S07]  /*14d80*/  FMNMX.FTZ R12, R73, R12, !PT ;  /* 0x0000000c490c7209 */ /* 0x004fce0007810000 */
[----:B------:R-:W-:Y:S01]  /*14d90*/  MUFU.TANH R84, R84 ;  /* 0x0000005400547308 */ /* 0x000fe20000002400 */
[----:B-1----:R-:W-:-:S05]  /*14da0*/  FMNMX.FTZ R12, R76, R12, !PT ;  /* 0x0000000c4c0c7209 */ /* 0x002fca0007810000 */
[----:B------:R-:W0:Y:S02]  /*14db0*/  SHFL.BFLY PT, R26, R12, 0x2, 0x1f ;  /* 0x0c401f000c1a7f89 */ /* 0x000e2400000e0000 */
[----:B------:R-:W-:Y:S08]  /*14dc0*/  MUFU.TANH R85, R85 ;  /* 0x0000005500557308 */ /* 0x000ff00000002400 */
        /* <DEDUP_REMOVED lines=11> */
[----:B------:R0:W-:Y:S02]  /*14e80*/  MUFU.TANH R11, R50 ;  /* 0x00000032000b7308 */ /* 0x0001e40000002400 */
[----:B------:R-:W-:Y:S01]  /*14e90*/  FMUL.FTZ R34, R34, UR41 ;  /* 0x0000002922227c20 */ /* 0x000fe20008410000 */
[--C-:B------:R-:W-:Y:S01]  /*14ea0*/  FFMA.FTZ R13, R13, UR41, -R26.reuse ;  /* 0x000000290d0d7c23 */ /* 0x100fe2000801081a */
[--C-:B------:R-:W-:Y:S01]  /*14eb0*/  FFMA.FTZ R31, R14, UR41, -R26.reuse ;  /* 0x000000290e1f7c23 */ /* 0x100fe2000801081a */
[--C-:B------:R-:W-:Y:S01]  /*14ec0*/  FFMA.FTZ R14, R24, UR41, -R26.reuse ;  /* 0x00000029180e7c23 */ /* 0x100fe2000801081a */
[--C-:B------:R-:W-:Y:S01]  /*14ed0*/  FFMA.FTZ R30, R15, UR41, -R26.reuse ;  /* 0x000000290f1e7c23 */ /* 0x100fe2000801081a */
[--C-:B------:R-:W-:Y:S01]  /*14ee0*/  FFMA.FTZ R20, R20, UR41, -R26.reuse ;  /* 0x0000002914147c23 */ /* 0x100fe2000801081a */
[----:B------:R-:W-:Y:S01]  /*14ef0*/  MUFU.EX2 R34, R34 ;  /* 0x0000002200227308 */ /* 0x000fe20000000800 */
[----:B0-----:R-:W-:Y:S01]  /*14f00*/  FMUL.FTZ R50, R55, UR49 ;  /* 0x0000003137327c20 */ /* 0x001fe20008410000 */
[----:B------:R-:W-:Y:S01]  /*14f10*/  FMUL.FTZ R55, R62, UR49 ;  /* 0x000000313e377c20 */ /* 0x000fe20008410000 */
[----:B------:R-:W-:Y:S01]  /*14f20*/  FMUL.FTZ R62, R67, UR49 ;  /* 0x00000031433e7c20 */ /* 0x000fe20008410000 */
[----:B------:R-:W-:Y:S01]  /*14f30*/  FMUL.FTZ R67, R74, UR49 ;  /* 0x000000314a437c20 */ /* 0x000fe20008410000 */
[----:B------:R-:W-:Y:S01]  /*14f40*/  FMUL.FTZ R74, R79, UR49 ;  /* 0x000000314f4a7c20 */ /* 0x000fe20008410000 */
[----:B------:R-:W-:Y:S01]  /*14f50*/  FMUL.FTZ R79, R87, UR49 ;  /* 0x00000031574f7c20 */ /* 0x000fe20008410000 */
[--C-:B------:R-:W-:Y:S01]  /*14f60*/  FFMA.FTZ R21, R21, UR41, -R26.reuse ;  /* 0x0000002915157c23 */ /* 0x100fe2000801081a */
[----:B------:R-:W2:Y:S01]  /*14f70*/  LDL R87, [R1+0x3c] ;  /* 0x00003c0001577983 */ /* 0x000ea20000100800 */
        /* <DEDUP_REMOVED lines=15> */
[--C-:B------:R-:W-:Y:S01]  /*15070*/  FFMA.FTZ R52, R52, UR41, -R26.reuse ;  /* 0x0000002934347c23 */ /* 0x100fe2000801081a */
[----:B------:R-:W3:Y:S01]  /*15080*/  MUFU.TANH R35, R35 ;  /* 0x0000002300237308 */ /* 0x000ee20000002400 */
[----:B0-----:R-:W-:Y:S01]  /*15090*/  FFMA.FTZ R4, R34, R4, R13 ;  /* 0x0000000422047223 */ /* 0x001fe2000001000d */
[--C-:B------:R-:W-:Y:S01]  /*150a0*/  FFMA.FTZ R53, R53, UR41, -R26.reuse ;  /* 0x0000002935357c23 */ /* 0x100fe2000801081a */
[--C-:B------:R-:W-:Y:S01]  /*150b0*/  FFMA.FTZ R56, R56, UR41, -R26.reuse ;  /* 0x0000002938387c23 */ /* 0x100fe2000801081a */
[--C-:B------:R-:W-:Y:S01]  /*150c0*/  FFMA.FTZ R57, R57, UR41, -R26.reuse ;  /* 0x0000002939397c23 */ /* 0x100fe2000801081a */
[--C-:B------:R-:W-:Y:S01]  /*150d0*/  FFMA.FTZ R60, R60, UR41, -R26.reuse ;  /* 0x000000293c3c7c23 */ /* 0x100fe2000801081a */
[--C-:B------:R-:W-:Y:S01]  /*150e0*/  FFMA.FTZ R61, R61, UR41, -R26.reuse ;  /* 0x000000293d3d7c23 */ /* 0x100fe2000801081a */
[----:B------:R-:W-:Y:S01]  /*150f0*/  FFMA.FTZ R64, R64, UR41, -R26 ;  /* 0x0000002940407c23 */ /* 0x000fe2000801081a */
[----:B------:R-:W0:Y:S01]  /*15100*/  MUFU.TANH R42, R42 ;  /* 0x0000002a002a7308 */ /* 0x000e220000002400 */
[C---:B-1----:R-:W-:Y:S01]  /*15110*/  FADD.FTZ R4, R24.reuse, R4 ;  /* 0x0000000418047221 */ /* 0x042fe20000010000 */
[----:B------:R-:W-:Y:S01]  /*15120*/  F2FP.BF16.F32.PACK_AB R24, R24, R13 ;  /* 0x0000000d1818723e */ /* 0x000fe200000010ff */
[--C-:B------:R-:W-:Y:S01]  /*15130*/  FFMA.FTZ R65, R65, UR41, -R26.reuse ;  /* 0x0000002941417c23 */ /* 0x100fe2000801081a */
[----:B------:R-:W-:Y:S01]  /*15140*/  FMNMX.FTZ R13, R145, R5, !PT ;  /* 0x00000005910d7209 */ /* 0x000fe20007810000 */
[--C-:B------:R-:W-:Y:S01]  /*15150*/  FFMA.FTZ R68, R68, UR41, -R26.reuse ;  /* 0x0000002944447c23 */ /* 0x100fe2000801081a */
[--C-:B------:R-:W-:Y:S01]  /*15160*/  FFMA.FTZ R69, R69, UR41, -R26.reuse ;  /* 0x0000002945457c23 */ /* 0x100fe2000801081a */
[--C-:B------:R-:W-:Y:S01]  /*15170*/  FFMA.FTZ R72, R72, UR41, -R26.reuse ;  /* 0x0000002948487c23 */ /* 0x100fe2000801081a */
[----:B------:R-:W-:Y:S01]  /*15180*/  FMNMX.FTZ R13, R84, R13, !PT ;  /* 0x0000000d540d7209 */ /* 0x000fe20007810000 */
[----:B------:R-:W1:Y:S01]  /*15190*/  MUFU.TANH R27, R27 ;  /* 0x0000001b001b7308 */ /* 0x000e620000002400 */
[--C-:B------:R-:W-:Y:S01]  /*151a0*/  FFMA.FTZ R73, R73, UR41, -R26.reuse ;  /* 0x0000002949497c23 */ /* 0x100fe2000801081a */
[----:B------:R-:W-:Y:S01]  /*151b0*/  FFMA.FTZ R76, R76, UR41, -R26 ;  /* 0x000000294c4c7c23 */ /* 0x000fe2000801081a */
[----:B------:R-:W-:-:S04]  /*151c0*/  FMNMX.FTZ R13, R85, R13, !PT ;  /* 0x0000000d550d7209 */ /* 0x000fc80007810000 */
[----:B------:R-:W-:Y:S01]  /*151d0*/  FMNMX.FTZ R13, R144, R13, !PT ;  /* 0x0000000d900d7209 */ /* 0x000fe20007810000 */
[----:B------:R-:W4:Y:S03]  /*151e0*/  MUFU.TANH R46, R46 ;  /* 0x0000002e002e7308 */ /* 0x000f260000002400 */
[----:B------:R-:W-:-:S04]  /*151f0*/  FMNMX.FTZ R13, R80, R13, !PT ;  /* 0x0000000d500d7209 */ /* 0x000fc80007810000 */
[----:B------:R-:W-:Y:S01]  /*15200*/  FMNMX.FTZ R13, R81, R13, !PT ;  /* 0x0000000d510d7209 */ /* 0x000fe20007810000 */
[----:B------:R-:W5:Y:S03]  /*15210*/  MUFU.TANH R47, R47 ;  /* 0x0000002f002f7308 */ /* 0x000f660000002400 */
[----:B------:R-:W-:-:S04]  /*15220*/  FMNMX.FTZ R13, R143, R13, !PT ;  /* 0x0000000d8f0d7209 */ /* 0x000fc80007810000 */
[----:B------:R-:W-:Y:S01]  /*15230*/  FMNMX.FTZ R13, R39, R13, !PT ;  /* 0x0000000d270d7209 */ /* 0x000fe20007810000 */
[----:B------:R-:W5:Y:S03]  /*15240*/  MUFU.TANH R50, R50 ;  /* 0x0000003200327308 */ /* 0x000f660000002400 */
[----:B------:R-:W-:-:S04]  /*15250*/  FMNMX.FTZ R13, R38, R13, !PT ;  /* 0x0000000d260d7209 */ /* 0x000fc80007810000 */
[----:B---3--:R-:W-:Y:S01]  /*15260*/  FMNMX.FTZ R13, R35, R13, !PT ;  /* 0x0000000d230d7209 */ /* 0x008fe20007810000 */
[----:B------:R-:W3:Y:S03]  /*15270*/  MUFU.TANH R51, R51 ;  /* 0x0000003300337308 */ /* 0x000ee60000002400 */
[----:B0-----:R-:W-:-:S04]  /*15280*/  FMNMX.FTZ R13, R42, R13, !PT ;  /* 0x0000000d2a0d7209 */ /* 0x001fc80007810000 */
[----:B-1----:R-:W-:Y:S01]  /*15290*/  FMNMX.FTZ R13, R27, R13, !PT ;  /* 0x0000000d1b0d7209 */ /* 0x002fe20007810000 */
[----:B------:R-:W0:Y:S03]  /*152a0*/  MUFU.TANH R54, R54 ;  /* 0x0000003600367308 */ /* 0x000e260000002400 */
[----:B------:R-:W-:-:S04]  /*152b0*/  FMNMX.FTZ R13, R11, R13, !PT ;  /* 0x0000000d0b0d7209 */ /* 0x000fc80007810000 */
[----:B----4-:R-:W-:Y:S01]  /*152c0*/  FMNMX.FTZ R13, R46, R13, !PT ;  /* 0x0000000d2e0d7209 */ /* 0x010fe20007810000 */
[----:B------:R-:W1:Y:S03]  /*152d0*/  MUFU.TANH R55, R55 ;  /* 0x0000003700377308 */ /* 0x000e660000002400 */
[----:B-----5:R-:W-:-:S04]  /*152e0*/  FMNMX.FTZ R13, R47, R13, !PT ;  /* 0x0000000d2f0d7209 */ /* 0x020fc80007810000 */
[----:B------:R-:W-:Y:S01]  /*152f0*/  FMNMX.FTZ R13, R50, R13, !PT ;  /* 0x0000000d320d7209 */ /* 0x000fe20007810000 */
[----:B------:R-:W4:Y:S03]  /*15300*/  MUFU.TANH R58, R58 ;  /* 0x0000003a003a7308 */ /* 0x000f260000002400 */
[----:B---3--:R-:W-:-:S04]  /*15310*/  FMNMX.FTZ R13, R51, R13, !PT ;  /* 0x0000000d330d7209 */ /* 0x008fc80007810000 */
[----:B0-----:R-:W-:Y:S01]  /*15320*/  FMNMX.FTZ R13, R54, R13, !PT ;  /* 0x0000000d360d7209 */ /* 0x001fe20007810000 */
[----:B------:R-:W0:Y:S03]  /*15330*/  MUFU.TANH R59, R59 ;  /* 0x0000003b003b7308 */ /* 0x000e260000002400 */
[----:B-1----:R-:W-:-:S05]  /*15340*/  FMNMX.FTZ R13, R55, R13, !PT ;  /* 0x0000000d370d7209 */ /* 0x002fca0007810000 */
[----:B------:R-:W1:Y:S01]  /*15350*/  MUFU.TANH R62, R62 ;  /* 0x0000003e003e7308 */ /* 0x000e620000002400 */
[----:B----4-:R-:W-:-:S07]  /*15360*/  FMNMX.FTZ R13, R58, R13, !PT ;  /* 0x0000000d3a0d7209 */ /* 0x010fce0007810000 */
[----:B------:R-:W3:Y:S01]  /*15370*/  MUFU.TANH R63, R63 ;  /* 0x0000003f003f7308 */ /* 0x000ee20000002400 */
[----:B0-----:R-:W-:-:S07]  /*15380*/  FMNMX.FTZ R13, R59, R13, !PT ;  /* 0x0000000d3b0d7209 */ /* 0x001fce0007810000 */
[----:B------:R-:W0:Y:S01]  /*15390*/  MUFU.TANH R66, R66 ;  /* 0x0000004200427308 */ /* 0x000e220000002400 */
[----:B-1----:R-:W-:-:S07]  /*153a0*/  FMNMX.FTZ R13, R62, R13, !PT ;  /* 0x0000000d3e0d7209 */ /* 0x002fce0007810000 */
[----:B------:R-:W1:Y:S01]  /*153b0*/  MUFU.TANH R67, R67 ;  /* 0x0000004300437308 */ /* 0x000e620000002400 */
[----:B---3--:R-:W-:-:S07]  /*153c0*/  FMNMX.FTZ R13, R63, R13, !PT ;  /* 0x0000000d3f0d7209 */ /* 0x008fce0007810000 */
        /* <DEDUP_REMOVED lines=12> */
[----:B------:R-:W3:Y:S08]  /*15490*/  MUFU.EX2 R26, R30 ;  /* 0x0000001e001a7308 */ /* 0x000ef00000000800 */
[----:B------:R-:W4:Y:S01]  /*154a0*/  MUFU.TANH R79, R79 ;  /* 0x0000004f004f7308 */ /* 0x000f220000002400 */
[----:B0-----:R-:W-:-:S07]  /*154b0*/  FMNMX.FTZ R13, R77, R13, !PT ;  /* 0x0000000d4d0d7209 */ /* 0x001fce0007810000 */
[----:B------:R-:W0:Y:S01]  /*154c0*/  MUFU.EX2 R20, R20 ;  /* 0x0000001400147308 */ /* 0x000e220000000800 */
[----:B-1----:R-:W-:Y:S01]  /*154d0*/  FMNMX.FTZ R13, R78, R13, !PT ;  /* 0x0000000d4e0d7209 */ /* 0x002fe20007810000 */
[----:B---3--:R-:W-:-:S03]  /*154e0*/  FADD.FTZ R4, R26, R4 ;  /* 0x000000041a047221 */ /* 0x008fc60000010000 */
[----:B----4-:R-:W-:Y:S01]  /*154f0*/  FMNMX.FTZ R13, R79, R13, !PT ;  /* 0x0000000d4f0d7209 */ /* 0x010fe20007810000 */
[C---:B0-----:R-:W-:Y:S01]  /*15500*/  FADD.FTZ R4, R20.reuse, R4 ;  /* 0x0000000414047221 */ /* 0x041fe20000010000 */
[----:B------:R-:W-:-:S03]  /*15510*/  F2FP.BF16.F32.PACK_AB R26, R20, R26 ;  /* 0x0000001a141a723e */ /* 0x000fc600000010ff */
[----:B------:R-:W0:Y:S02]  /*15520*/  SHFL.BFLY PT, R20, R13, 0x2, 0x1f ;  /* 0x0c401f000d147f89 */ /* 0x000e2400000e0000 */
[----:B0-----:R-:W-:-:S05]  /*15530*/  FMNMX.FTZ R13, R13, R20, !PT ;  /* 0x000000140d0d7209 */ /* 0x001fca0007810000 */
[----:B------:R-:W0:Y:S01]  /*15540*/  SHFL.BFLY PT, R20, R13, 0x1, 0x1f ;  /* 0x0c201f000d147f89 */ /* 0x000e2200000e0000 */
[----:B------:R-:W-:-:S05]  /*15550*/  IMAD.MOV.U32 R31, RZ, RZ, 0x40000040 ;  /* 0x40000040ff1f7424 */ /* 0x000fca00078e00ff */
[----:B------:R-:W-:Y:S02]  /*15560*/  R2UR UR9, R31 ;  /* 0x000000001f0972ca */ /* 0x000fe400000e0000 */
[----:B0-----:R-:W-:-:S05]  /*15570*/  FMNMX.FTZ R13, R13, R20, !PT ;  /* 0x000000140d0d7209 */ /* 0x001fca0007810000 */
[----:B------:R-:W-:-:S04]  /*15580*/  FMUL.FTZ R30, R13, UR41 ;  /* 0x000000290d1e7c20 */ /* 0x000fc80008410000 */
        /* <DEDUP_REMOVED lines=32> */
[----:B--2---:R-:W-:-:S04]  /*15790*/  LOP3.LUT R30, R87, 0x10000, RZ, 0xfc, !PT ;  /* 0x00010000571e7812 */ /* 0x004fc800078efcff */
[----:B------:R-:W-:Y:S01]  /*157a0*/  R2UR UR8, R30 ;  /* 0x000000001e0872ca */ /* 0x000fe200000e0000 */
[----:B------:R-:W-:-:S12]  /*157b0*/  WARPGROUP.ARRIVE ;  /* 0x00000000000079c5 */ /* 0x000fd80000000000 */
[----:B------:R-:W-:Y:S01]  /*157c0*/  HGMMA.64x96x16.F32.BF16 R88, gdesc[UR8].tnspB, R88, gsb0 ;  /* 0x41600000085879f0 */ /* 0x000fe20008001858 */
[----:B------:R-:W-:Y:S02]  /*157d0*/  VIADD R38, R30, 0x2 ;  /* 0x000000021e267836 */ /* 0x000fe40000000000 */
[----:B------:R-:W-:-:S03]  /*157e0*/  IMAD.MOV.U32 R39, RZ, RZ, 0x40000040 ;  /* 0x40000040ff277424 */ /* 0x000fc600078e00ff */
[----:B------:R-:W-:Y:S02]  /*157f0*/  R2UR UR12, R38 ;  /* 0x00000000260c72ca */ /* 0x000fe400000e0000 */
[----:B------:R-:W-:Y:S01]  /*15800*/  R2UR UR13, R39 ;  /* 0x00000000270d72ca */ /* 0x000fe200000e0000 */
[----:B------:R-:W-:Y:S02]  /*15810*/  VIADD R38, R30, 0x4 ;  /* 0x000000041e267836 */ /* 0x000fe40000000000 */
[----:B------:R-:W-:Y:S01]  /*15820*/  IMAD.MOV.U32 R39, RZ, RZ, 0x40000040 ;  /* 0x40000040ff277424 */ /* 0x000fe200078e00ff */
[----:B------:R-:W-:Y:S02]  /*15830*/  WARPGROUP.DEPBAR.LE gsb0, 0x0 ;  /* 0x00008000000079c5 */ /* 0x000fe40000010000 */
[----:B------:R-:W-:-:S07]  /*15840*/  WARPGROUP.ARRIVE ;  /* 0x00000000000079c5 */ /* 0x000fce0000000000 */
[----:B------:R-:W-:Y:S01]  /*15850*/  HGMMA.64x96x16.F32.BF16 R88, gdesc[UR12].tnspB, R88, gsb0 ;  /* 0x416000000c5879f0 */ /* 0x000fe20008001858 */
[----:B------:R-:W-:Y:S02]  /*15860*/  R2UR UR16, R38 ;  /* 0x00000000261072ca */ /* 0x000fe400000e0000 */
[----:B------:R-:W-:Y:S01]  /*15870*/  R2UR UR17, R39 ;  /* 0x00000000271172ca */ /* 0x000fe200000e0000 */
[----:B------:R-:W-:Y:S02]  /*15880*/  VIADD R38, R30, 0x6 ;  /* 0x000000061e267836 */ /* 0x000fe40000000000 */
[----:B------:R-:W-:-:S03]  /*15890*/  IMAD.MOV.U32 R39, RZ, RZ, 0x40000040 ;  /* 0x40000040ff277424 */ /* 0x000fc600078e00ff */
[----:B------:R-:W-:Y:S01]  /*158a0*/  R2UR UR20, R38 ;  /* 0x00000000261472ca */ /* 0x000fe200000e0000 */
[----:B------:R-:W-:Y:S02]  /*158b0*/  WARPGROUP.DEPBAR.LE gsb0, 0x0 ;  /* 0x00008000000079c5 */ /* 0x000fe40000010000 */
[----:B------:R-:W-:-:S06]  /*158c0*/  WARPGROUP.ARRIVE ;  /* 0x00000000000079c5 */ /* 0x000fcc0000000000 */
[----:B------:R-:W-:Y:S01]  /*158d0*/  HGMMA.64x96x16.F32.BF16 R88, gdesc[UR16].tnspB, R88, gsb0 ;  /* 0x41600000105879f0 */ /* 0x000fe20008001858 */
[----:B------:R-:W-:Y:S01]  /*158e0*/  R2UR UR21, R39 ;  /* 0x00000000271572ca */ /* 0x000fe200000e0000 */
[----:B------:R-:W-:Y:S02]  /*158f0*/  VIADD R38, R30, 0x600 ;  /* 0x000006001e267836 */ /* 0x000fe40000000000 */
[----:B------:R-:W-:-:S03]  /*15900*/  IMAD.MOV.U32 R39, RZ, RZ, 0x40000040 ;  /* 0x40000040ff277424 */ /* 0x000fc600078e00ff */
[----:B------:R-:W-:Y:S02]  /*15910*/  R2UR UR24, R38 ;  /* 0x00000000261872ca */ /* 0x000fe400000e0000 */
[----:B------:R-:W-:Y:S01]  /*15920*/  R2UR UR25, R39 ;  /* 0x00000000271972ca */ /* 0x000fe200000e0000 */
[----:B------:R-:W-:Y:S02]  /*15930*/  WARPGROUP.DEPBAR.LE gsb0, 0x0 ;  /* 0x00008000000079c5 */ /* 0x000fe40000010000 */
[----:B------:R-:W-:-:S06]  /*15940*/  WARPGROUP.ARRIVE ;  /* 0x00000000000079c5 */ /* 0x000fcc0000000000 */
[----:B------:R-:W-:Y:S01]  /*15950*/  HGMMA.64x96x16.F32.BF16 R88, gdesc[UR20].tnspB, R88, gsb0 ;  /* 0x41600000145879f0 */ /* 0x000fe20008001858 */
        /* <DEDUP_REMOVED lines=18> */
[----:B------:R-:W2:Y:S01]  /*15a80*/  LDL R30, [R1+0x20] ;  /* 0x00002000011e7983 */ /* 0x000ea20000100800 */
[----:B------:R-:W-:Y:S02]  /*15a90*/  WARPGROUP.DEPBAR.LE gsb0, 0x0 ;  /* 0x00008000000079c5 */ /* 0x000fe40000010000 */
[----:B------:R-:W-:-:S06]  /*15aa0*/  WARPGROUP.ARRIVE ;  /* 0x00000000000079c5 */ /* 0x000fcc0000000000 */
[----:B------:R-:W-:Y:S03]  /*15ab0*/  HGMMA.64x96x16.F32.BF16 R88, gdesc[UR32].tnspB, R88, gsb0 ;  /* 0x41600000205879f0 */ /* 0x000fe60008001858 */
[----:B------:R-:W0:Y:S01]  /*15ac0*/  S2R R87, SR_TID.X ;  /* 0x0000000000577919 */ /* 0x000e220000002100 */
[----:B------:R-:W-:-:S04]  /*15ad0*/  FADD.FTZ R5, -R13, R5 ;  /* 0x000000050d057221 */ /* 0x000fc80000010100 */
[----:B------:R-:W-:Y:S01]  /*15ae0*/  FMUL.FTZ R5, R5, UR41 ;  /* 0x0000002905057c20 */ /* 0x000fe20008410000 */
[----:B------:R-:W-:Y:S02]  /*15af0*/  WARPGROUP.DEPBAR.LE gsb0, 0x0 ;  /* 0x00008000000079c5 */ /* 0x000fe40000010000 */
[----:B------:R-:W-:-:S06]  /*15b00*/  WARPGROUP.ARRIVE ;  /* 0x00000000000079c5 */ /* 0x000fcc0000000000 */
[----:B------:R-:W-:Y:S01]  /*15b10*/  HGMMA.64x96x16.F32.BF16 R88, gdesc[UR44].tnspB, R88, gsb0 ;  /* 0x416000002c5879f0 */ /* 0x000fe20008001858 */
[----:B0-----:R-:W-:Y:S02]  /*15b20*/  SHF.R.U32.HI R27, RZ, 0x7, R87 ;  /* 0x00000007ff1b7819 */ /* 0x001fe40000011657 */
[----:B------:R-:W-:-:S03]  /*15b30*/  ISETP.GE.U32.AND P2, PT, R87, 0x180, PT ;  /* 0x000001805700780c */ /* 0x000fc60003f46070 */
[----:B------:R-:W-:Y:S01]  /*15b40*/  VIADD R27, R27, 0x9 ;  /* 0x000000091b1b7836 */ /* 0x000fe20000000000 */
[----:B------:R-:W-:Y:S04]  /*15b50*/  MUFU.EX2 R5, R5 ;  /* 0x0000000500057308 */ /* 0x000fe80000000800 */
[----:B------:R-:W-:-:S04]  /*15b60*/  SEL R27, R27, 0x9, !P2 ;  /* 0x000000091b1b7807 */ /* 0x000fc80005000000 */
[----:B------:R-:W0:Y:S08]  /*15b70*/  MUFU.EX2 R25, R25 ;  /* 0x0000001900197308 */ /* 0x000e300000000800 */
[----:B------:R-:W1:Y:S08]  /*15b80*/  MUFU.EX2 R84, R84 ;  /* 0x0000005400547308 */ /* 0x000e700000000800 */
[----:B------:R-:W-:Y:S08]  /*15b90*/  MUFU.EX2 R85, R85 ;  /* 0x0000005500557308 */ /* 0x000ff00000000800 */
[----:B------:R-:W-:Y:S01]  /*15ba0*/  MUFU.EX2 R86, R86 ;  /* 0x0000005600567308 */ /* 0x000fe20000000800 */
[----:B------:R-:W-:-:S07]  /*15bb0*/  @!P1 IMAD R10, R10, 0x8, R2 ;  /* 0x000000080a0a9824 */ /* 0x000fce00078e0202 */
[----:B------:R-:W3:Y:S01]  /*15bc0*/  MUFU.EX2 R21, R21 ;  /* 0x0000001500157308 */ /* 0x000ee20000000800 */
[----:B------:R-:W-:-:S07]  /*15bd0*/  @!P1 VIADD R10, R10, 0x2d860 ;  /* 0x0002d8600a0a9836 */ /* 0x000fce0000000000 */
[----:B------:R-:W4:Y:S01]  /*15be0*/  MUFU.EX2 R14, R14 ;  /* 0x0000000e000e7308 */ /* 0x000f220000000800 */
[----:B0-----:R-:W-:Y:S01]  /*15bf0*/  FFMA.FTZ R3, R5, R3, R25 ;  /* 0x0000000305037223 */ /* 0x001fe20000010019 */
[----:B------:R-:W-:Y:S02]  /*15c00*/  @!P1 PRMT R10, RZ, 0x654, R10 ;  /* 0x00000654ff0a9816 */ /* 0x000fe4000000000a */
[----:B-1----:R-:W-:Y:S01]  /*15c10*/  F2FP.BF16.F32.PACK_AB R25, R84, R25 ;  /* 0x000000195419723e */ /* 0x002fe200000010ff */
[----:B---3--:R-:W-:Y:S01]  /*15c20*/  FADD.FTZ R4, R21, R4 ;  /* 0x0000000415047221 */ /* 0x008fe20000010000 */
[----:B------:R-:W-:Y:S02]  /*15c30*/  WARPGROUP.DEPBAR.LE gsb0, 0x0 ;  /* 0x00008000000079c5 */ /* 0x000fe40000010000 */
[----:B------:R0:W-:Y:S06]  /*15c40*/  BAR.ARV R27, 0x100 ;  /* 0x0004001b0000751d */ /* 0x0001ec0000002000 */
[----:B0-----:R-:W-:-:S04]  /*15c50*/  @!P1 IMAD R27, R16, 0x8, R2 ;  /* 0x00000008101b9824 */ /* 0x001fc800078e0202 */
[----:B------:R-:W-:-:S05]  /*15c60*/  @!P1 VIADD R27, R27, 0x2d840 ;  /* 0x0002d8401b1b9836 */ /* 0x000fca0000000000 */
[----:B------:R-:W-:-:S04]  /*15c70*/  @!P1 PRMT R27, RZ, 0x654, R27 ;  /* 0x00000654ff1b9816 */ /* 0x000fc8000000001b */
[----:B------:R0:W-:Y:S02]  /*15c80*/  @!P1 SYNCS.ARRIVE.TRANS64.RED.A1T0 RZ, [R27+URZ], RZ ;  /* 0x000000ff1bff99a7 */ /* 0x0001e4000810043f */
[----:B0-----:R-:W-:Y:S01]  /*15c90*/  F2FP.BF16.F32.PACK_AB R27, R86, R85 ;  /* 0x00000055561b723e */ /* 0x001fe200000010ff */
[----:B------:R0:W-:Y:S04]  /*15ca0*/  @!P1 SYNCS.ARRIVE.TRANS64.RED.A1T0 RZ, [R10+URZ], RZ ;  /* 0x000000ff0aff99a7 */ /* 0x0001e8000810043f */
[----:B------:R4:W-:Y:S02]  /*15cb0*/  STSM.16.M88.4 [R140+0x21800], R24 ;  /* 0x021800188c007844 */ /* 0x0009e40000000200 */
[C---:B----4-:R-:W-:Y:S02]  /*15cc0*/  F2FP.BF16.F32.PACK_AB R24, R14.reuse, R21 ;  /* 0x000000150e18723e */ /* 0x050fe400000010ff */
[----:B------:R-:W3:Y:S01]  /*15cd0*/  LDL R21, [R1+0x24] ;  /* 0x0000240001157983 */ /* 0x000ee20000100800 */
[----:B------:R-:W1:Y:S08]  /*15ce0*/  MUFU.EX2 R15, R15 ;  /* 0x0000000f000f7308 */ /* 0x000e700000000800 */
[----:B------:R-:W-:Y:S08]  /*15cf0*/  MUFU.EX2 R26, R28 ;  /* 0x0000001c001a7308 */ /* 0x000ff00000000800 */
[----:B------:R-:W-:Y:S08]  /*15d00*/  MUFU.EX2 R80, R80 ;  /* 0x0000005000507308 */ /* 0x000ff00000000800 */
[----:B------:R-:W4:Y:S08]  /*15d10*/  MUFU.EX2 R81, R81 ;  /* 0x0000005100517308 */ /* 0x000f300000000800 */
[----:B------:R-:W-:Y:S08]  /*15d20*/  MUFU.EX2 R82, R82 ;  /* 0x0000005200527308 */ /* 0x000ff00000000800 */
[----:B------:R-:W5:Y:S01]  /*15d30*/  MUFU.EX2 R83, R83 ;  /* 0x0000005300537308 */ /* 0x000f620000000800 */
[----:B------:R-:W-:-:S04]  /*15d40*/  FADD.FTZ R4, R14, R4 ;  /* 0x000000040e047221 */ /* 0x000fc80000010000 */
[----:B-1----:R-:W-:Y:S01]  /*15d50*/  FADD.FTZ R4, R15, R4 ;  /* 0x000000040f047221 */ /* 0x002fe20000010000 */
[----:B------:R-:W-:Y:S01]  /*15d60*/  FADD.FTZ R3, R84, R3 ;  /* 0x0000000354037221 */ /* 0x000fe20000010000 */
[----:B----4-:R-:W-:Y:S02]  /*15d70*/  F2FP.BF16.F32.PACK_AB R25, R81, R80 ;  /* 0x000000505119723e */ /* 0x010fe400000010ff */
[C---:B------:R-:W-:Y:S01]  /*15d80*/  FADD.FTZ R4, R26.reuse, R4 ;  /* 0x000000041a047221 */ /* 0x040fe20000010000 */
[----:B------:R-:W-:Y:S01]  /*15d90*/  F2FP.BF16.F32.PACK_AB R26, R26, R15 ;  /* 0x0000000f1a1a723e */ /* 0x000fe200000010ff */
[----:B------:R-:W-:Y:S01]  /*15da0*/  FADD.FTZ R3, R85, R3 ;  /* 0x0000000355037221 */ /* 0x000fe20000010000 */
[----:B-----5:R-:W-:-:S03]  /*15db0*/  F2FP.BF16.F32.PACK_AB R27, R83, R82 ;  /* 0x00000052531b723e */ /* 0x020fc600000010ff */
[----:B------:R-:W-:Y:S02]  /*15dc0*/  FADD.FTZ R3, R86, R3 ;  /* 0x0000000356037221 */ /* 0x000fe40000010000 */
[----:B--2---:R1:W-:Y:S01]  /*15dd0*/  STSM.16.M88.4 [R30], R24 ;  /* 0x000000181e007844 */ /* 0x0043e20000000200 */
[----:B------:R-:W-:Y:S01]  /*15de0*/  MUFU.EX2 R32, R32 ;  /* 0x0000002000207308 */ /* 0x000fe20000000800 */
[----:B------:R-:W-:-:S07]  /*15df0*/  FADD.FTZ R3, R80, R3 ;  /* 0x0000000350037221 */ /* 0x000fce0000010000 */
[----:B------:R-:W-:Y:S08]  /*15e00*/  MUFU.EX2 R20, R20 ;  /* 0x0000001400147308 */ /* 0x000ff00000000800 */
[----:B-1----:R-:W1:Y:S01]  /*15e10*/  MUFU.EX2 R24, R29 ;  /* 0x0000001d00187308 */ /* 0x002e620000000800 */
[----:B------:R-:W-:-:S07]  /*15e20*/  FADD.FTZ R3, R81, R3 ;  /* 0x0000000351037221 */ /* 0x000fce0000010000 */
[----:B------:R-:W2:Y:S01]  /*15e30*/  MUFU.EX2 R26, R33 ;  /* 0x00000021001a7308 */ /* 0x000ea20000000800 */
[----:B------:R-:W-:-:S07]  /*15e40*/  FADD.FTZ R3, R82, R3 ;  /* 0x0000000352037221 */ /* 0x000fce0000010000 */
[----:B------:R-:W4:Y:S01]  /*15e50*/  MUFU.EX2 R25, R35 ;  /* 0x0000002300197308 */ /* 0x000f220000000800 */
[----:B-1----:R-:W-:Y:S01]  /*15e60*/  FADD.FTZ R4, R24, R4 ;  /* 0x0000000418047221 */ /* 0x002fe20000010000 */
[----:B------:R-:W-:-:S06]  /*15e70*/  FADD.FTZ R3, R83, R3 ;  /* 0x0000000353037221 */ /* 0x000fcc0000010000 */
[----:B0-----:R-:W0:Y:S08]  /*15e80*/  MUFU.EX2 R10, R36 ;  /* 0x00000024000a7308 */ /* 0x001e300000000800 */
[----:B------:R-:W1:Y:S01]  /*15e90*/  MUFU.EX2 R27, R42 ;  /* 0x0000002a001b7308 */ /* 0x000e620000000800 */
[----:B------:R-:W-:Y:S01]  /*15ea0*/  FADD.FTZ R4, R32, R4 ;  /* 0x0000000420047221 */ /* 0x000fe20000010000 */
[----:B------:R-:W-:-:S06]  /*15eb0*/  FADD.FTZ R3, R20, R3 ;  /* 0x0000000314037221 */ /* 0x000fcc0000010000 */
[----:B------:R-:W5:Y:S08]  /*15ec0*/  MUFU.EX2 R28, R37 ;  /* 0x00000025001c7308 */ /* 0x000f700000000800 */
[----:B------:R-:W5:Y:S01]  /*15ed0*/  MUFU.EX2 R43, R43 ;  /* 0x0000002b002b7308 */ /* 0x000f620000000800 */
[----:B--2---:R-:W-:Y:S01]  /*15ee0*/  FADD.FTZ R4, R26, R4 ;  /* 0x000000041a047221 */ /* 0x004fe20000010000 */
[----:B----4-:R-:W-:-:S06]  /*15ef0*/  FADD.FTZ R3, R25, R3 ;  /* 0x0000000319037221 */ /* 0x010fcc0000010000 */
[----:B------:R-:W2:Y:S08]  /*15f00*/  MUFU.EX2 R14, R40 ;  /* 0x00000028000e7308 */ /* 0x000eb00000000800 */
[----:B------:R-:W4:Y:S01]  /*15f10*/  MUFU.EX2 R11, R11 ;  /* 0x0000000b000b7308 */ /* 0x000f220000000800 */
[----:B0-----:R-:W-:Y:S01]  /*15f20*/  FADD.FTZ R4, R10, R4 ;  /* 0x000000040a047221 */ /* 0x001fe20000010000 */
[----:B-1----:R-:W-:-:S06]  /*15f30*/  FADD.FTZ R3, R27, R3 ;  /* 0x000000031b037221 */ /* 0x002fcc0000010000 */
[----:B------:R-:W0:Y:S08]  /*15f40*/  MUFU.EX2 R30, R41 ;  /* 0x00000029001e7308 */ /* 0x000e300000000800 */
[----:B------:R-:W1:Y:S01]  /*15f50*/  MUFU.EX2 R29, R46 ;  /* 0x0000002e001d7308 */ /* 0x000e620000000800 */
[----:B-----5:R-:W-:Y:S01]  /*15f60*/  FADD.FTZ R4, R28, R4 ;  /* 0x000000041c047221 */ /* 0x020fe20000010000 */
[----:B------:R-:W-:-:S06]  /*15f70*/  FADD.FTZ R3, R43, R3 ;  /* 0x000000032b037221 */ /* 0x000fcc0000010000 */
        /* <DEDUP_REMOVED lines=9> */
[----:B-----5:R-:W-:-:S07]  /*16010*/  FADD.FTZ R4, R31, R4 ;  /* 0x000000041f047221 */ /* 0x020fce0000010000 */
[----:B------:R-:W5:Y:S08]  /*16020*/  MUFU.EX2 R48, R48 ;  /* 0x0000003000307308 */ /* 0x000f700000000800 */
[----:B------:R-:W3:Y:S01]  /*16030*/  MUFU.EX2 R54, R54 ;  /* 0x0000003600367308 */ /* 0x000ee20000000800 */
        /* <DEDUP_REMOVED lines=9> */
[----:B---3--:R-:W-:-:S06]  /*160d0*/  FADD.FTZ R4, R54, R4 ;  /* 0x0000000436047221 */ /* 0x008fcc0000010000 */
[----:B------:R-:W3:Y:S08]  /*160e0*/  MUFU.EX2 R53, R53 ;  /* 0x0000003500357308 */ /* 0x000ef00000000800 */
        /* <DEDUP_REMOVED lines=9> */
[----:B---3--:R-:W-:Y:S01]  /*16180*/  FADD.FTZ R3, R53, R3 ;  /* 0x0000000335037221 */ /* 0x008fe20000010000 */
[----:B-----5:R-:W-:-:S06]  /*16190*/  FADD.FTZ R4, R59, R4 ;  /* 0x000000043b047221 */ /* 0x020fcc0000010000 */
        /* <DEDUP_REMOVED lines=22> */
[----:B------:R-:W-:-:S07]  /*16300*/  F2FP.BF16.F32.PACK_AB R29, R29, R11 ;  /* 0x0000000b1d1d723e */ /* 0x000fce00000010ff */
[----:B------:R-:W1:Y:S08]  /*16310*/  MUFU.EX2 R72, R72 ;  /* 0x0000004800487308 */ /* 0x000e700000000800 */
[----:B------:R-:W-:Y:S08]  /*16320*/  MUFU.EX2 R73, R73 ;  /* 0x0000004900497308 */ /* 0x000ff00000000800 */
[----:B------:R-:W-:Y:S08]  /*16330*/  MUFU.EX2 R76, R76 ;  /* 0x0000004c004c7308 */ /* 0x000ff00000000800 */
[----:B------:R-:W1:Y:S08]  /*16340*/  MUFU.EX2 R77, R77 ;  /* 0x0000004d004d7308 */ /* 0x000e700000000800 */
[----:B------:R-:W-:Y:S08]  /*16350*/  MUFU.EX2 R78, R78 ;  /* 0x0000004e004e7308 */ /* 0x000ff00000000800 */
[----:B------:R-:W1:Y:S01]  /*16360*/  MUFU.EX2 R79, R79 ;  /* 0x0000004f004f7308 */ /* 0x000e620000000800 */
[----:B---3--:R-:W-:Y:S01]  /*16370*/  FADD.FTZ R3, R65, R3 ;  /* 0x0000000341037221 */ /* 0x008fe20000010000 */
[----:B-----5:R-:W-:Y:S01]  /*16380*/  FADD.FTZ R11, R71, R4 ;  /* 0x00000004470b7221 */ /* 0x020fe20000010000 */
[----:B------:R-:W-:-:S02]  /*16390*/  F2FP.BF16.F32.PACK_AB R24, R32, R24 ;  /* 0x000000182018723e */ /* 0x000fc400000010ff */
[----:B------:R-:W-:Y:S02]  /*163a0*/  F2FP.BF16.F32.PACK_AB R25, R25, R20 ;  /* 0x000000141919723e */ /* 0x000fe400000010ff */
[----:B------:R-:W-:Y:S02]  /*163b0*/  F2FP.BF16.F32.PACK_AB R26, R10, R26 ;  /* 0x0000001a0a1a723e */ /* 0x000fe400000010ff */
[----:B------:R-:W-:Y:S02]  /*163c0*/  F2FP.BF16.F32.PACK_AB R27, R43, R27 ;  /* 0x0000001b2b1b723e */ /* 0x000fe400000010ff */
[----:B------:R-:W-:Y:S02]  /*163d0*/  F2FP.BF16.F32.PACK_AB R28, R14, R28 ;  /* 0x0000001c0e1c723e */ /* 0x000fe400000010ff */
[----:B------:R-:W-:Y:S02]  /*163e0*/  F2FP.BF16.F32.PACK_AB R30, R44, R30 ;  /* 0x0000001e2c1e723e */ /* 0x000fe400000010ff */
[----:B------:R-:W-:Y:S01]  /*163f0*/  F2FP.BF16.F32.PACK_AB R31, R50, R31 ;  /* 0x0000001f321f723e */ /* 0x000fe200000010ff */
[----:B--2---:R-:W-:Y:S01]  /*16400*/  FADD.FTZ R3, R68, R3 ;  /* 0x0000000344037221 */ /* 0x004fe20000010000 */
[----:B----4-:R-:W-:Y:S01]  /*16410*/  FADD.FTZ R4, R74, R11 ;  /* 0x0000000b4a047221 */ /* 0x010fe20000010000 */
[----:B------:R2:W-:Y:S01]  /*16420*/  STSM.16.M88.4 [R142], R24 ;  /* 0x000000188e007844 */ /* 0x0005e20000000200 */
[----:B------:R-:W-:-:S02]  /*16430*/  F2FP.BF16.F32.PACK_AB R36, R48, R36 ;  /* 0x000000243024723e */ /* 0x000fc400000010ff */
[----:B------:R-:W-:Y:S01]  /*16440*/  F2FP.BF16.F32.PACK_AB R37, R54, R37 ;  /* 0x000000253625723e */ /* 0x000fe200000010ff */
[----:B------:R3:W-:Y:S01]  /*16450*/  STSM.16.M88.4 [R141], R28 ;  /* 0x0000001c8d007844 */ /* 0x0007e20000000200 */
[----:B------:R-:W-:Y:S02]  /*16460*/  F2FP.BF16.F32.PACK_AB R38, R52, R38 ;  /* 0x000000263426723e */ /* 0x000fe400000010ff */
[----:B------:R-:W-:Y:S01]  /*16470*/  F2FP.BF16.F32.PACK_AB R39, R58, R39 ;  /* 0x000000273a27723e */ /* 0x000fe200000010ff */
[----:B0-----:R-:W-:Y:S01]  /*16480*/  FADD.FTZ R3, R40, R3 ;  /* 0x0000000328037221 */ /* 0x001fe20000010000 */
[----:B-1----:R-:W-:Y:S01]  /*16490*/  FADD.FTZ R4, R41, R4 ;  /* 0x0000000429047221 */ /* 0x002fe20000010000 */
[----:B------:R-:W-:Y:S02]  /*164a0*/  F2FP.BF16.F32.PACK_AB R40, R72, R40 ;  /* 0x000000284828723e */ /* 0x000fe400000010ff */
[----:B------:R-:W-:Y:S02]  /*164b0*/  F2FP.BF16.F32.PACK_AB R41, R77, R41 ;  /* 0x000000294d29723e */ /* 0x000fe400000010ff */
[----:B------:R-:W-:-:S02]  /*164c0*/  F2FP.BF16.F32.PACK_AB R42, R76, R73 ;  /* 0x000000494c2a723e */ /* 0x000fc400000010ff */
[----:B--2---:R-:W-:Y:S02]  /*164d0*/  F2FP.BF16.F32.PACK_AB R24, R56, R53 ;  /* 0x000000353818723e */ /* 0x004fe400000010ff */
[----:B------:R-:W-:Y:S02]  /*164e0*/  F2FP.BF16.F32.PACK_AB R25, R62, R59 ;  /* 0x0000003b3e19723e */ /* 0x000fe400000010ff */
[----:B------:R-:W-:Y:S02]  /*164f0*/  F2FP.BF16.F32.PACK_AB R26, R60, R57 ;  /* 0x000000393c1a723e */ /* 0x000fe400000010ff */
[----:B------:R-:W-:Y:S02]  /*16500*/  F2FP.BF16.F32.PACK_AB R27, R66, R63 ;  /* 0x0000003f421b723e */ /* 0x000fe400000010ff */
[----:B---3--:R-:W-:Y:S02]  /*16510*/  F2FP.BF16.F32.PACK_AB R28, R64, R61 ;  /* 0x0000003d401c723e */ /* 0x008fe400000010ff */
[----:B------:R-:W-:-:S02]  /*16520*/  F2FP.BF16.F32.PACK_AB R29, R70, R67 ;  /* 0x00000043461d723e */ /* 0x000fc400000010ff */
[----:B------:R-:W-:Y:S02]  /*16530*/  F2FP.BF16.F32.PACK_AB R30, R68, R65 ;  /* 0x00000041441e723e */ /* 0x000fe400000010ff */
[----:B------:R-:W-:Y:S02]  /*16540*/  F2FP.BF16.F32.PACK_AB R31, R74, R71 ;  /* 0x000000474a1f723e */ /* 0x000fe400000010ff */
[----:B------:R-:W-:Y:S01]  /*16550*/  F2FP.BF16.F32.PACK_AB R43, R79, R78 ;  /* 0x0000004e4f2b723e */ /* 0x000fe200000010ff */
[----:B------:R0:W-:Y:S04]  /*16560*/  STSM.16.M88.4 [R140+0x27800], R36 ;  /* 0x027800248c007844 */ /* 0x0001e80000000200 */
[----:B------:R0:W-:Y:S04]  /*16570*/  STSM.16.M88.4 [R21], R24 ;  /* 0x0000001815007844 */ /* 0x0001e80000000200 */
[----:B------:R0:W-:Y:S04]  /*16580*/  STSM.16.M88.4 [R142+0x6000], R28 ;  /* 0x0060001c8e007844 */ /* 0x0001e80000000200 */
[----:B------:R0:W-:Y:S01]  /*16590*/  STSM.16.M88.4 [R141+0x6000], R40 ;  /* 0x006000288d007844 */ /* 0x0001e20000000200 */
[----:B------:R-:W-:Y:S01]  /*165a0*/  @!PT LDS RZ, [RZ] ;  /* 0x00000000fffff984 */ /* 0x000fe20000000800 */
[----:B------:R-:W-:Y:S01]  /*165b0*/  @!PT LDS RZ, [RZ] ;  /* 0x00000000fffff984 */ /* 0x000fe20000000800 */
[----:B------:R-:W-:Y:S01]  /*165c0*/  @!PT LDS RZ, [RZ] ;  /* 0x00000000fffff984 */ /* 0x000fe20000000800 */
[----:B------:R-:W-:Y:S01]  /*165d0*/  @!PT LDS RZ, [RZ] ;  /* 0x00000000fffff984 */ /* 0x000fe20000000800 */
[----:B------:R1:W-:Y:S06]  /*165e0*/  MEMBAR.ALL.CTA ;  /* 0x0000000000007992 */ /* 0x0003ec0000008000 */
[----:B-1----:R-:W1:Y:S01]  /*165f0*/  FENCE.VIEW.ASYNC.S ;  /* 0x00000000000073c6 */ /* 0x002e620000000000 */
[----:B------:R-:W-:Y:S01]  /*16600*/  ISETP.GT.AND P2, PT, R0, R155, PT ;  /* 0x0000009b0000720c */ /* 0x000fe20003f44270 */
[----:B------:R-:W-:Y:S01]  /*16610*/  FADD.FTZ R10, R72, R3 ;  /* 0x00000003480a7221 */ /* 0x000fe20000010000 */
[----:B------:R-:W-:-:S03]  /*16620*/  FADD.FTZ R3, R77, R4 ;  /* 0x000000044d037221 */ /* 0x000fc60000010000 */
[----:B------:R-:W-:Y:S01]  /*16630*/  FADD.FTZ R11, R73, R10 ;  /* 0x0000000a490b7221 */ /* 0x000fe20000010000 */
[----:B------:R-:W-:Y:S01]  /*16640*/  FADD.FTZ R78, R78, R3 ;  /* 0x000000034e4e7221 */ /* 0x000fe20000010000 */
[-C--:B------:R-:W-:Y:S01]  /*16650*/  FMUL.FTZ R90, R90, R5.reuse ;  /* 0x000000055a5a7220 */ /* 0x080fe20000410000 */
[-C--:B------:R-:W-:Y:S01]  /*16660*/  FMUL.FTZ R91, R91, R5.reuse ;  /* 0x000000055b5b7220 */ /* 0x080fe20000410000 */
        /* <DEDUP_REMOVED lines=48> */
[----:B------:R-:W-:-:S02]  /*16970*/  VIADD R0, R0, 0xffffffff ;  /* 0xffffffff00007836 */ /* 0x000fc40000000000 */
[----:B------:R-:W-:Y:S02]  /*16980*/  IMAD.MOV.U32 R14, RZ, RZ, R18 ;  /* 0x000000ffff0e7224 */ /* 0x000fe400078e0012 */
[----:B------:R-:W-:Y:S02]  /*16990*/  IMAD.MOV.U32 R10, RZ, RZ, R16 ;  /* 0x000000ffff0a7224 */ /* 0x000fe400078e0010 */
[----:B------:R-:W-:Y:S02]  /*169a0*/  IMAD.MOV.U32 R5, RZ, RZ, R13 ;  /* 0x000000ffff057224 */ /* 0x000fe400078e000d */
[----:B------:R-:W-:Y:S01]  /*169b0*/  IMAD.MOV.U32 R11, RZ, RZ, R12 ;  /* 0x000000ffff0b7224 */ /* 0x000fe200078e000c */
[----:B-1----:R-:W-:Y:S01]  /*169c0*/  NOP ;  /* 0x0000000000007918 */ /* 0x002fe20000000000 */
[----:B0-----:R-:W-:Y:S05]  /*169d0*/  @P2 BRA `(.L_x_1551) ;  /* 0xffffffd4001c2947 */ /* 0x001fea000383ffff */
.L_x_1541:
[----:B------:R-:W2:Y:S02]  /*169e0*/  LDL R5, [R1+0x44] ;  /* 0x0000440001057983 */ /* 0x000ea40000100800 */
[----:B--2---:R-:W-:-:S13]  /*169f0*/  ISETP.GE.AND P2, PT, R0, R5, PT ;  /* 0x000000050000720c */ /* 0x004fda0003f46270 */
[----:B------:R-:W-:Y:S05]  /*16a00*/  @!P2 BRA `(.L_x_1552) ;  /* 0x0000003c0004a947 */ /* 0x000fea0003800000 */
[----:B------:R-:W-:Y:S02]  /*16a10*/  IMAD.MOV.U32 R5, RZ, RZ, R13 ;  /* 0x000000ffff057224 */ /* 0x000fe400078e000d */
[----:B------:R-:W-:Y:S02]  /*16a20*/  IMAD.MOV.U32 R10, RZ, RZ, R12 ;  /* 0x000000ffff0a7224 */ /* 0x000fe400078e000c */
[----:B------:R-:W-:Y:S02]  /*16a30*/  IMAD.MOV.U32 R14, RZ, RZ, R18 ;  /* 0x000000ffff0e7224 */ /* 0x000fe400078e0012 */
[----:B------:R-:W-:-:S07]  /*16a40*/  IMAD.MOV.U32 R11, RZ, RZ, R16 ;  /* 0x000000ffff0b7224 */ /* 0x000fce00078e0010 */
.L_x_1570:
        /* <DEDUP_REMOVED lines=11> */
.L_x_1554:
[----:B------:R-:W-:Y:S01]  /*16b00*/  IMAD R12, R16, 0x8, R2 ;  /* 0x00000008100c7824 */ /* 0x000fe200078e0202 */
[----:B------:R-:W-:-:S04]  /*16b10*/  SHF.L.U32 R13, R18, 0x1f, RZ ;  /* 0x0000001f120d7819 */ /* 0x000fc800000006ff */
[----:B------:R0:W1:Y:S01]  /*16b20*/  SYNCS.PHASECHK.TRANS64.TRYWAIT P3, [R12+URZ+0x2d830], R13 ;  /* 0x02d8300d0c0075a7 */ /* 0x000062000806017f */
[----:B------:R-:W-:Y:S05]  /*16b30*/  @!P0 BRA `(.L_x_1555) ;  /* 0x0000000000048947 */ /* 0x000fea0003800000 */
[----:B------:R-:W-:Y:S01]  /*16b40*/  BPT.TRAP 0x1 ;  /* 0x000000040000795c */ /* 0x000fe20000300000 */
.L_x_1555:
[----:B------:R-:W-:Y:S04]  /*16b50*/  BSSY B0, `(.L_x_1553) ;  /* 0x0000004000007945 */ /* 0x000fe80003800000 */
[----:B-1----:R-:W-:Y:S05]  /*16b60*/  @P3 BRA `(.L_x_1556) ;  /* 0x0000000000083947 */ /* 0x002fea0003800000 */
[----:B------:R-:W1:Y:S02]  /*16b70*/  SYNCS.PHASECHK.TRANS64.TRYWAIT P3, [R12+URZ+0x2d830], R13 ;  /* 0x02d8300d0c0075a7 */ /* 0x000e64000806017f */
[----:B-1----:R-:W-:Y:S05]  /*16b80*/  @!P3 BRA `(.L_x_1557) ;  /* 0x000001080094b947 */ /* 0x002fea0003800000 */
.L_x_1556:
[----:B------:R-:W-:Y:S05]  /*16b90*/  BSYNC B0 ;  /* 0x0000000000007941 */ /* 0x000fea0003800000 */
.L_x_1553:
        /* <DEDUP_REMOVED lines=61> */
.L_x_1559:
[----:B------:R-:W-:Y:S01]  /*16f70*/  SHF.L.U32 R12, R14, 0x1f, RZ ;  /* 0x0000001f0e0c7819 */ /* 0x000fe200000006ff */
[----:B------:R-:W-:-:S04]  /*16f80*/  IMAD R13, R11, 0x8, R2 ;  /* 0x000000080b0d7824 */ /* 0x000fc800078e0202 */
[----:B------:R0:W1:Y:S01]  /*16f90*/  SYNCS.PHASECHK.TRANS64.TRYWAIT P2, [R13+URZ+0x2d850], R12 ;  /* 0x02d8500c0d0075a7 */ /* 0x000062000804017f */
[----:B------:R-:W-:Y:S05]  /*16fa0*/  @!P0 BRA `(.L_x_1560) ;  /* 0x0000000000048947 */ /* 0x000fea0003800000 */
[----:B------:R-:W-:Y:S01]  /*16fb0*/  BPT.TRAP 0x1 ;  /* 0x000000040000795c */ /* 0x000fe20000300000 */
.L_x_1560:
[----:B-1----:R-:W-:Y:S05]  /*16fc0*/  @P2 BRA `(.L_x_1558) ;  /* 0x0000000000082947 */ /* 0x002fea0003800000 */
[----:B------:R-:W1:Y:S02]  /*16fd0*/  SYNCS.PHASECHK.TRANS64.TRYWAIT P2, [R13+URZ+0x2d850], R12 ;  /* 0x02d8500c0d0075a7 */ /* 0x000e64000804017f */
[----:B-1----:R-:W-:Y:S05]  /*16fe0*/  @!P2 BRA `(.L_x_1561) ;  /* 0x000001040090a947 */ /* 0x002fea0003800000 */
.L_x_1558:
[----:B------:R-:W2:Y:S01]  /*16ff0*/  LDL R143, [R1+0x18] ;  /* 0x00001800018f7983 */ /* 0x000ea20000100800 */
[----:B------:R-:W3:Y:S03]  /*17000*/  @P5 LDC R14, c[0x0][0x44c] ;  /* 0x00011300ff0e5b82 */ /* 0x000ee60000000800 */
[----:B------:R-:W2:Y:S05]  /*17010*/  LDL R20, [R1+0x40] ;  /* 0x0000400001147983 */ /* 0x000eaa0000100800 */
[----:B01----:R-:W0:Y:S01]  /*17020*/  @P5 LDC R13, c[0x0][0x450] ;  /* 0x00011400ff0d5b82 */ /* 0x003e220000000800 */
[----:B------:R-:W-:Y:S05]  /*17030*/  WARPSYNC.ALL ;  /* 0x0000000000007948 */ /* 0x000fea0003800000 */
[----:B--2---:R-:W-:-:S02]  /*17040*/  IMAD.IADD R12, R20, 0x1, R143 ;  /* 0x00000001140c7824 */ /* 0x004fc400078e028f */
[----:B------:R-:W2:Y:S01]  /*17050*/  LDL R143, [R1+0x3c] ;  /* 0x00003c00018f7983 */ /* 0x000ea20000100800 */
[----:B------:R-:W-:Y:S01]  /*17060*/  IMAD.MOV.U32 R15, RZ, RZ, -0x7fffffe0 ;  /* 0x80000020ff0f7424 */ /* 0x000fe200078e00ff */
[----:B------:R-:W-:Y:S01]  /*17070*/  WARPGROUP.ARRIVE ;  /* 0x00000000000079c5 */ /* 0x000fe20000000000 */
[----:B---3--:R-:W-:-:S05]  /*17080*/  @P5 IMAD.HI.U32 R14, R12, R14, RZ ;  /* 0x0000000e0c0e5227 */ /* 0x008fca00078e00ff */
[----:B------:R-:W1:Y:S01]  /*17090*/  S2R R144, SR_TID.X ;  /* 0x0000000000907919 */ /* 0x000e620000002100 */
[----:B------:R-:W-:Y:S01]  /*170a0*/  FMUL.FTZ R84, R84, UR48 ;  /* 0x0000003054547c20 */ /* 0x000fe20008410000 */
[C---:B------:R-:W-:Y:S01]  /*170b0*/  R2UR UR11, R15.reuse ;  /* 0x000000000f0b72ca */ /* 0x040fe200000e0000 */
[----:B------:R-:W-:Y:S01]  /*170c0*/  IMAD.MOV.U32 R21, RZ, RZ, -0x7fffffe0 ;  /* 0x80000020ff157424 */ /* 0x000fe200078e00ff */
[----:B0-----:R-:W-:Y:S01]  /*170d0*/  @P5 SHF.R.U32.HI R12, RZ, R13, R14 ;  /* 0x0000000dff0c5219 */ /* 0x001fe2000001160e */
[----:B------:R-:W-:Y:S01]  /*170e0*/  VIADD R13, R2, 0x400 ;  /* 0x00000400020d7836 */ /* 0x000fe20000000000 */
[----:B------:R-:W-:Y:S01]  /*170f0*/  R2UR UR47, R15 ;  /* 0x000000000f2f72ca */ /* 0x000fe200000e0000 */
[----:B------:R-:W-:Y:S01]  /*17100*/  IMAD.MOV.U32 R15, RZ, RZ, 0x40000040 ;  /* 0x40000040ff0f7424 */ /* 0x000fe200078e00ff */
[----:B------:R-:W-:Y:S01]  /*17110*/  R2UR UR15, R21 ;  /* 0x00000000150f72ca */ /* 0x000fe200000e0000 */
[----:B------:R-:W0:Y:S01]  /*17120*/  SHFL.IDX PT, R145, R12, RZ, 0x1c1f ;  /* 0x001c1fff0c917589 */ /* 0x000e2200000e0000 */
[----:B------:R-:W-:Y:S01]  /*17130*/  SHF.R.U32.HI R13, RZ, 0x4, R13 ;  /* 0x00000004ff0d7819 */ /* 0x000fe2000001160d */
[----:B------:R-:W-:Y:S01]  /*17140*/  FMUL.FTZ R85, R85, UR48 ;  /* 0x0000003055557c20 */ /* 0x000fe20008410000 */
[----:B------:R-:W-:Y:S01]  /*17150*/  R2UR UR9, R15 ;  /* 0x000000000f0972ca */ /* 0x000fe200000e0000 */
[----:B------:R-:W-:Y:S01]  /*17160*/  IMAD.MOV.U32 R15, RZ, RZ, 0x40000040 ;  /* 0x40000040ff0f7424 */ /* 0x000fe200078e00ff */
[----:B------:R-:W-:Y:S01]  /*17170*/  LOP3.LUT R13, R13, 0x3fff, RZ, 0xc0, !PT ;  /* 0x00003fff0d0d7812 */ /* 0x000fe200078ec0ff */
[----:B------:R-:W3:Y:S01]  /*17180*/  MUFU.TANH R84, R84 ;  /* 0x0000005400547308 */ /* 0x000ee20000002400 */
[----:B------:R-:W-:-:S02]  /*17190*/  R2UR UR19, R21 ;  /* 0x00000000151372ca */ /* 0x000fc400000e0000 */
[----:B------:R-:W-:Y:S02]  /*171a0*/  LOP3.LUT R13, R13, 0x2000000, RZ, 0xfc, !PT ;  /* 0x020000000d0d7812 */ /* 0x000fe400078efcff */
[C---:B------:R-:W-:Y:S02]  /*171b0*/  R2UR UR23, R21.reuse ;  /* 0x00000000151772ca */ /* 0x040fe400000e0000 */
[----:B------:R-:W-:Y:S01]  /*171c0*/  R2UR UR27, R21 ;  /* 0x00000000151b72ca */ /* 0x000fe200000e0000 */
[----:B------:R-:W-:Y:S01]  /*171d0*/  IMAD R14, R11, 0x600, R13 ;  /* 0x000006000b0e7824 */ /* 0x000fe200078e020d */
[C---:B------:R-:W-:Y:S01]  /*171e0*/  R2UR UR31, R21.reuse ;  /* 0x00000000151f72ca */ /* 0x040fe200000e0000 */
[----:B------:R-:W-:Y:S01]  /*171f0*/  FMUL.FTZ R13, R24, UR48 ;  /* 0x00000030180d7c20 */ /* 0x000fe20008410000 */
[----:B------:R-:W-:Y:S01]  /*17200*/  R2UR UR35, R21 ;  /* 0x00000000152372ca */ /* 0x000fe200000e0000 */
[C---:B------:R-:W-:Y:S01]  /*17210*/  VIADD R20, R14.reuse, 0x40 ;  /* 0x000000400e147836 */ /* 0x040fe20000000000 */
[----:B------:R-:W-:Y:S01]  /*17220*/  R2UR UR10, R14 ;  /* 0x000000000e0a72ca */ /* 0x000fe200000e0000 */
[----:B------:R-:W-:Y:S01]  /*17230*/  IMAD.MOV.U32 R21, RZ, RZ, 0x40000040 ;  /* 0x40000040ff157424 */ /* 0x000fe200078e00ff */
[----:B------:R-:W-:Y:S01]  /*17240*/  R2UR UR45, R15 ;  /* 0x000000000f2d72ca */ /* 0x000fe200000e0000 */
[----:B------:R-:W-:Y:S01]  /*17250*/  FMUL.FTZ R15, R25, UR48 ;  /* 0x00000030190f7c20 */ /* 0x000fe20008410000 */
[----:B------:R-:W-:Y:S01]  /*17260*/  R2UR UR14, R20 ;  /* 0x00000000140e72ca */ /* 0x000fe200000e0000 */
[----:B------:R-:W-:Y:S01]  /*17270*/  VIADD R20, R14, 0x80 ;  /* 0x000000800e147836 */ /* 0x000fe20000000000 */
[----:B------:R-:W-:Y:S01]  /*17280*/  R2UR UR13, R21 ;  /* 0x00000000150d72ca */ /* 0x000fe200000e0000 */
[----:B------:R-:W-:-:S02]  /*17290*/  IMAD.MOV.U32 R21, RZ, RZ, 0x40000040 ;  /* 0x40000040ff157424 */ /* 0x000fc400078e00ff */
[----:B------:R-:W-:Y:S01]  /*172a0*/  FMUL.FTZ R25, R29, UR48 ;  /* 0x000000301d197c20 */ /* 0x000fe20008410000 */
[----:B------:R-:W-:Y:S01]  /*172b0*/  FMUL.FTZ R29, R33, UR48 ;  /* 0x00000030211d7c20 */ /* 0x000fe20008410000 */
[----:B------:R-:W-:Y:S01]  /*172c0*/  R2UR UR18, R20 ;  /* 0x00000000141272ca */ /* 0x000fe200000e0000 */
[----:B------:R-:W-:Y:S01]  /*172d0*/  VIADD R20, R14, 0xc0 ;  /* 0x000000c00e147836 */ /* 0x000fe20000000000 */
[----:B------:R-:W-:Y:S01]  /*172e0*/  R2UR UR17, R21 ;  /* 0x00000000151172ca */ /* 0x000fe200000e0000 */
[----:B------:R-:W-:Y:S02]  /*172f0*/  IMAD.MOV.U32 R21, RZ, RZ, 0x40000040 ;  /* 0x40000040ff157424 */ /* 0x000fe400078e00ff */
[----:B------:R-:W-:Y:S01]  /*17300*/  FMUL.FTZ R33, R38, UR48 ;  /* 0x0000003026217c20 */ /* 0x000fe20008410000 */
        /* <DEDUP_REMOVED lines=10> */
[----:B------:R-:W-:Y:S01]  /*173b0*/  IMAD.MOV.U32 R21, RZ, RZ, 0x40000040 ;  /* 0x40000040ff157424 */ /* 0x000fe200078e00ff */
[----:B-1----:R-:W-:Y:S01]  /*173c0*/  ISETP.GE.U32.AND P2, PT, R144, 0x180, PT ;  /* 0x000001809000780c */ /* 0x002fe20003f46070 */
[----:B------:R-:W-:Y:S01]  /*173d0*/  FMUL.FTZ R54, R58, UR48 ;  /* 0x000000303a367c20 */ /* 0x000fe20008410000 */
[----:B------:R-:W-:Y:S01]  /*173e0*/  R2UR UR30, R20 ;  /* 0x00000000141e72ca */ /* 0x000fe200000e0000 */
[C---:B------:R-:W-:Y:S01]  /*173f0*/  VIADD R20, R14.reuse, 0x180 ;  /* 0x000001800e147836 */ /* 0x040fe20000000000 */
[----:B------:R-:W-:Y:S01]  /*17400*/  R2UR UR29, R21 ;  /* 0x00000000151d72ca */ /* 0x000fe200000e0000 */
[----:B------:R-:W-:-:S02]  /*17410*/  VIADD R14, R14, 0x1c0 ;  /* 0x000001c00e0e7836 */ /* 0x000fc40000000000 */
[----:B------:R-:W-:Y:S01]  /*17420*/  FMUL.FTZ R58, R62, UR48 ;  /* 0x000000303e3a7c20 */ /* 0x000fe20008410000 */
[----:B------:R-:W-:Y:S01]  /*17430*/  IMAD.MOV.U32 R21, RZ, RZ, 0x40000040 ;  /* 0x40000040ff157424 */ /* 0x000fe200078e00ff */
[----:B------:R-:W-:Y:S01]  /*17440*/  R2UR UR34, R20 ;  /* 0x00000000142272ca */ /* 0x000fe200000e0000 */
        /* <DEDUP_REMOVED lines=45> */
[----:B--2---:R-:W-:-:S02]  /*17720*/  LOP3.LUT R14, R143, 0x10000, RZ, 0xfc, !PT ;  /* 0x000100008f0e7812 */ /* 0x004fc400078efcff */
[----:B------:R-:W-:Y:S02]  /*17730*/  SHF.R.U32.HI R143, RZ, 0x7, R144 ;  /* 0x00000007ff8f7819 */ /* 0x000fe40000011690 */
[C---:B------:R-:W-:Y:S01]  /*17740*/  R2UR UR8, R14.reuse ;  /* 0x000000000e0872ca */ /* 0x040fe200000e0000 */
[----:B------:R-:W-:Y:S02]  /*17750*/  VIADD R20, R14, 0x2 ;  /* 0x000000020e147836 */ /* 0x000fe40000000000 */
[----:B------:R-:W-:-:S03]  /*17760*/  VIADD R50, R143, 0x9 ;  /* 0x000000098f327836 */ /* 0x000fc60000000000 */
[----:B------:R-:W-:Y:S01]  /*17770*/  R2UR UR12, R20 ;  /* 0x00000000140c72ca */ /* 0x000fe200000e0000 */
[----:B------:R-:W-:Y:S01]  /*17780*/  VIADD R20, R14, 0x4 ;  /* 0x000000040e147836 */ /* 0x000fe20000000000 */
[----:B------:R-:W-:-:S04]  /*17790*/  SEL R50, R50, 0x9, !P2 ;  /* 0x0000000932327807 */ /* 0x000fc80005000000 */
[----:B------:R-:W-:Y:S01]  /*177a0*/  R2UR UR16, R20 ;  /* 0x00000000141072ca */ /* 0x000fe200000e0000 */
[----:B------:R-:W-:Y:S01]  /*177b0*/  HGMMA.64x96x16.F32.BF16 R88, gdesc[UR8].tnspB, R88, gsb0 ;  /* 0x41600000085879f0 */ /* 0x000fe20008001858 */
[----:B------:R-:W-:-:S05]  /*177c0*/  VIADD R20, R14, 0x6 ;  /* 0x000000060e147836 */ /* 0x000fca0000000000 */
[----:B------:R-:W-:Y:S01]  /*177d0*/  R2UR UR20, R20 ;  /* 0x00000000141472ca */ /* 0x000fe200000e0000 */
[----:B------:R-:W-:-:S05]  /*177e0*/  VIADD R20, R14, 0x600 ;  /* 0x000006000e147836 */ /* 0x000fca0000000000 */
[----:B------:R-:W-:Y:S01]  /*177f0*/  R2UR UR24, R20 ;  /* 0x00000000141872ca */ /* 0x000fe200000e0000 */
[----:B------:R-:W-:-:S05]  /*17800*/  VIADD R20, R14, 0x602 ;  /* 0x000006020e147836 */ /* 0x000fca0000000000 */
[----:B------:R-:W-:Y:S01]  /*17810*/  R2UR UR28, R20 ;  /* 0x00000000141c72ca */ /* 0x000fe200000e0000 */
[C---:B------:R-:W-:Y:S02]  /*17820*/  VIADD R20, R14.reuse, 0x604 ;  /* 0x000006040e147836 */ /* 0x040fe40000000000 */
[----:B------:R-:W-:-:S03]  /*17830*/  VIADD R14, R14, 0x606 ;  /* 0x000006060e0e7836 */ /* 0x000fc60000000000 */
        /* <DEDUP_REMOVED lines=39> */
[----:B------:R-:W2:Y:S02]  /*17ab0*/  MUFU.TANH R14, R14 ;  /* 0x0000000e000e7308 */ /* 0x000ea40000002400 */
[----:B------:R-:W-:-:S04]  /*17ac0*/  IADD3 R143, -R22, 0x1, -R82 ;  /* 0x00000001168f7810 */ /* 0x000fc80007ffe952 */
[----:B------:R-:W-:Y:S02]  /*17ad0*/  IADD3 R143, -R138, R143, R139 ;  /* 0x0000008f8a8f7210 */ /* 0x000fe40007ffe18b */
[----:B------:R-:W1:Y:S03]  /*17ae0*/  MUFU.TANH R20, R20 ;  /* 0x0000001400147308 */ /* 0x000e660000002400 */
[C---:B------:R-:W-:Y:S02]  /*17af0*/  VIADD R144, R143.reuse, UR43 ;  /* 0x0000002b8f907c36 */ /* 0x040fe40008000000 */
[----:B------:R-:W-:-:S03]  /*17b00*/  VIADD R143, R143, UR52 ;  /* 0x000000348f8f7c36 */ /* 0x000fc60008000000 */
[----:B------:R-:W1:Y:S01]  /*17b10*/  MUFU.TANH R26, R26 ;  /* 0x0000001a001a7308 */ /* 0x000e620000002400 */
[C---:B0-----:R-:W-:Y:S02]  /*17b20*/  IMAD.IADD R87, R145.reuse, 0x1, R144 ;  /* 0x0000000191577824 */ /* 0x041fe400078e0290 */
[----:B------:R-:W-:-:S05]  /*17b30*/  IMAD.IADD R86, R145, 0x1, R143 ;  /* 0x0000000191567824 */ /* 0x000fca00078e028f */
[----:B------:R-:W0:Y:S08]  /*17b40*/  MUFU.TANH R27, R27 ;  /* 0x0000001b001b7308 */ /* 0x000e300000002400 */
[----:B------:R-:W0:Y:S01]  /*17b50*/  MUFU.TANH R31, R31 ;  /* 0x0000001f001f7308 */ /* 0x000e220000002400 */
[----:B------:R-:W-:Y:S02]  /*17b60*/  WARPGROUP.DEPBAR.LE gsb0, 0x0 ;  /* 0x00008000000079c5 */ /* 0x000fe40000010000 */
        /* <DEDUP_REMOVED lines=57> */
[----:B-1234-:R-:W-:Y:S05]  /*17f00*/  @!P4 BRA `(.L_x_1562) ;  /* 0x000000000058c947 */ /* 0x01efea0003800000 */
        /* <DEDUP_REMOVED lines=12> */
.L_x_1564:
[----:B------:R-:W-:-:S05]  /*17fd0*/  IMAD.U32 R155, RZ, RZ, UR5 ;  /* 0x00000005ff9b7e24 */ /* 0x000fca000f8e00ff */
[----:B------:R-:W-:-:S13]  /*17fe0*/  ISETP.NE.AND P2, PT, R155, 0x1, PT ;  /* 0x000000019b00780c */ /* 0x000fda0003f45270 */
[----:B0-----:R-:W0:Y:S02]  /*17ff0*/  @P2 LDC.64 R50, c[0x0][0x9e8] ;  /* 0x00027a00ff322b82 */ /* 0x001e240000000a00 */
[----:B0-----:R-:W-:-:S05]  /*18000*/  @P2 IMAD.HI.U32 R50, R145, R50, RZ ;  /* 0x0000003291322227 */ /* 0x001fca00078e00ff */
[----:B------:R-:W-:-:S07]  /*18010*/  @P2 SHF.R.U32.HI R145, RZ, R51, R50 ;  /* 0x00000033ff912219 */ /* 0x000fce0000011632 */
.L_x_1565:
[----:B------:R-:W-:Y:S05]  /*18020*/  BSYNC B0 ;  /* 0x0000000000007941 */ /* 0x000fea0003800000 */
.L_x_1563:
[----:B------:R-:W-:-:S04]  /*18030*/  IMAD R145, R145, R155, -R82 ;  /* 0x0000009b91917224 */ /* 0x000fc800078e0a52 */
[----:B------:R-:W-:-:S05]  /*18040*/  IMAD.IADD R145, R145, 0x1, -R22 ;  /* 0x0000000191917824 */ /* 0x000fca00078e0a16 */
[----:B------:R-:W-:Y:S02]  /*18050*/  VIMNMX R86, R86, R145, !PT ;  /* 0x0000009156567248 */ /* 0x000fe40007fe0100 */
[----:B------:R-:W-:-:S07]  /*18060*/  VIADDMNMX R87, R145, R155, R87, PT ;  /* 0x0000009b91577246 */ /* 0x000fce0003800157 */
.L_x_1562:
[----:B------:R-:W-:Y:S01]  /*18070*/  ISETP.GT.AND P3, PT, R0, -0x1, PT ;  /* 0xffffffff0000780c */ /* 0x000fe20003f64270 */
[----:B------:R-:W1:Y:S03]  /*18080*/  SHFL.IDX PT, R12, R12, 0x1, 0x1c1f ;  /* 0x003c1f000c0c7f89 */ /* 0x000e6600000e0000 */
[----:B------:R-:W-:-:S04]  /*18090*/  ISETP.GT.AND P2, PT, R86, RZ, P3 ;  /* 0x000000ff5600720c */ /* 0x000fc80001f44270 */
[----:B------:R-:W-:-:S04]  /*180a0*/  ISETP.LT.OR P2, PT, R87, 0x1, P2 ;  /* 0x000000015700780c */ /* 0x000fc80001741670 */
[----:B0-----:R-:W-:Y:S02]  /*180b0*/  FSEL R50, R13, -INF , !P2 ;  /* 0xff8000000d327808 */ /* 0x001fe40005000000 */
[----:B------:R-:W-:-:S04]  /*180c0*/  ISETP.GT.AND P2, PT, R86, 0x1, P3 ;  /* 0x000000015600780c */ /* 0x000fc80001f44270 */
[----:B------:R-:W-:-:S04]  /*180d0*/  ISETP.LT.OR P2, PT, R87, 0x2, P2 ;  /* 0x000000025700780c */ /* 0x000fc80001741670 */
[----:B------:R-:W-:Y:S02]  /*180e0*/  FSEL R15, R15, -INF , !P2 ;  /* 0xff8000000f0f7808 */ /* 0x000fe40005000000 */
[----:B------:R-:W-:Y:S01]  /*180f0*/  ISETP.GT.AND P2, PT, R86, 0x8, P3 ;  /* 0x000000085600780c */ /* 0x000fe20001f44270 */
[--C-:B-1----:R-:W-:Y:S02]  /*18100*/  IMAD.IADD R144, R144, 0x1, R12.reuse ;  /* 0x0000000190907824 */ /* 0x102fe400078e020c */
[----:B------:R-:W-:Y:S01]  /*18110*/  IMAD.IADD R143, R143, 0x1, R12 ;  /* 0x000000018f8f7824 */ /* 0x000fe200078e020c */
[----:B------:R-:W-:-:S04]  /*18120*/  ISETP.LT.OR P2, PT, R87, 0x9, P2 ;  /* 0x000000095700780c */ /* 0x000fc80001741670 */
[----:B------:R-:W-:Y:S02]  /*18130*/  FSEL R21, R21, -INF , !P2 ;  /* 0xff80000015157808 */ /* 0x000fe40005000000 */
[----:B------:R-:W-:-:S04]  /*18140*/  ISETP.GT.AND P2, PT, R86, 0x9, P3 ;  /* 0x000000095600780c */ /* 0x000fc80001f44270 */
        /* <DEDUP_REMOVED lines=85> */
[----:B------:R-:W-:Y:S01]  /*186a0*/  FSEL R85, R85, -INF , !P2 ;  /* 0xff80000055557808 */ /* 0x000fe20005000000 */
[----:B------:R-:W-:Y:S08]  /*186b0*/  @!P4 BRA `(.L_x_1566) ;  /* 0x000000000058c947 */ /* 0x000ff00003800000 */
        /* <DEDUP_REMOVED lines=12> */
.L_x_1568:
[----:B------:R-:W-:-:S05]  /*18780*/  IMAD.U32 R86, RZ, RZ, UR5 ;  /* 0x00000005ff567e24 */ /* 0x000fca000f8e00ff */
[----:B------:R-:W-:-:S13]  /*18790*/  ISETP.NE.AND P2, PT, R86, 0x1, PT ;  /* 0x000000015600780c */ /* 0x000fda0003f45270 */
[----:B------:R-:W0:Y:S02]  /*187a0*/  @P2 LDC.64 R12, c[0x0][0x9e8] ;  /* 0x00027a00ff0c2b82 */ /* 0x000e240000000a00 */
[----:B0-----:R-:W-:-:S05]  /*187b0*/  @P2 IMAD.HI.U32 R12, R51, R12, RZ ;  /* 0x0000000c330c2227 */ /* 0x001fca00078e00ff */
[----:B------:R-:W-:-:S07]  /*187c0*/  @P2 SHF.R.U32.HI R51, RZ, R13, R12 ;  /* 0x0000000dff332219 */ /* 0x000fce000001160c */
.L_x_1569:
[----:B------:R-:W-:Y:S05]  /*187d0*/  BSYNC B0 ;  /* 0x0000000000007941 */ /* 0x000fea0003800000 */
.L_x_1567:
[----:B------:R-:W-:-:S04]  /*187e0*/  IMAD R51, R51, R86, -R82 ;  /* 0x0000005633337224 */ /* 0x000fc800078e0a52 */
[----:B------:R-:W-:-:S05]  /*187f0*/  IMAD.IADD R51, R51, 0x1, -R22 ;  /* 0x0000000133337824 */ /* 0x000fca00078e0a16 */
[----:B------:R-:W-:Y:S02]  /*18800*/  VIMNMX R143, R143, R51, !PT ;  /* 0x000000338f8f7248 */ /* 0x000fe40007fe0100 */
[----:B------:R-:W-:-:S07]  /*18810*/  VIADDMNMX R144, R51, R86, R144, PT ;  /* 0x0000005633907246 */ /* 0x000fce0003800190 */
.L_x_1566:
        /* <DEDUP_REMOVED lines=94> */
[----:B------:R-:W-:Y:S01]  /*18e00*/  FFMA.FTZ R10, R85, UR41, -R10 ;  /* 0x00000029550a7c23 */ /* 0x000fe2000801080a */
        /* <DEDUP_REMOVED lines=8> */
[----:B------:R-:W3:Y:S01]  /*18e90*/  MUFU.EX2 R21, R21 ;  /* 0x0000001500157308 */ /* 0x000ee20000000800 */
[----:B0-----:R-:W-:Y:S02]  /*18ea0*/  FFMA.FTZ R4, R11, R4, R32 ;  /* 0x000000040b047223 */ /* 0x001fe40000010020 */
[----:B------:R-:W-:Y:S02]  /*18eb0*/  FSEL R86, R34, -INF , !P2 ;  /* 0xff80000022567808 */ /* 0x000fe40005000000 */
[----:B------:R-:W-:-:S03]  /*18ec0*/  ISETP.GT.AND P2, PT, R143, 0x20, P3 ;  /* 0x000000208f00780c */ /* 0x000fc60001f44270 */
[----:B------:R-:W0:Y:S01]  /*18ed0*/  MUFU.EX2 R25, R25 ;  /* 0x0000001900197308 */ /* 0x000e220000000800 */
[----:B------:R-:W-:Y:S01]  /*18ee0*/  ISETP.LT.OR P2, PT, R144, 0x21, P2 ;  /* 0x000000219000780c */ /* 0x000fe20001741670 */
[C---:B-1----:R-:W-:Y:S01]  /*18ef0*/  FADD.FTZ R4, R15.reuse, R4 ;  /* 0x000000040f047221 */ /* 0x042fe20000010000 */
[----:B------:R-:W-:Y:S02]  /*18f00*/  F2FP.BF16.F32.PACK_AB R32, R15, R32 ;  /* 0x000000200f20723e */ /* 0x000fe400000010ff */
[----:B------:R-:W-:Y:S02]  /*18f10*/  FSEL R36, R36, -INF , !P2 ;  /* 0xff80000024247808 */ /* 0x000fe40005000000 */
[----:B------:R-:W-:Y:S01]  /*18f20*/  ISETP.GT.AND P2, PT, R143, 0x21, P3 ;  /* 0x000000218f00780c */ /* 0x000fe20001f44270 */
[----:B------:R-:W1:Y:S01]  /*18f30*/  MUFU.EX2 R27, R27 ;  /* 0x0000001b001b7308 */ /* 0x000e620000000800 */
[----:B---3--:R-:W-:Y:S02]  /*18f40*/  FADD.FTZ R4, R21, R4 ;  /* 0x0000000415047221 */ /* 0x008fe40000010000 */
[----:B------:R-:W-:-:S04]  /*18f50*/  ISETP.LT.OR P2, PT, R144, 0x22, P2 ;  /* 0x000000229000780c */ /* 0x000fc80001741670 */
[----:B------:R-:W-:Y:S01]  /*18f60*/  FSEL R38, R38, -INF , !P2 ;  /* 0xff80000026267808 */ /* 0x000fe20005000000 */
[----:B------:R-:W3:Y:S01]  /*18f70*/  MUFU.EX2 R29, R29 ;  /* 0x0000001d001d7308 */ /* 0x000ee20000000800 */
[----:B------:R-:W-:Y:S01]  /*18f80*/  ISETP.GT.AND P2, PT, R143, 0x28, P3 ;  /* 0x000000288f00780c */ /* 0x000fe20001f44270 */
[C---:B0-----:R-:W-:Y:S01]  /*18f90*/  FADD.FTZ R4, R25.reuse, R4 ;  /* 0x0000000419047221 */ /* 0x041fe20000010000 */
[----:B------:R-:W-:Y:S02]  /*18fa0*/  F2FP.BF16.F32.PACK_AB R34, R25, R21 ;  /* 0x000000151922723e */ /* 0x000fe400000010ff */
[----:B------:R-:W-:-:S03]  /*18fb0*/  ISETP.LT.OR P2, PT, R144, 0x29, P2 ;  /* 0x000000299000780c */ /* 0x000fc60001741670 */
[----:B------:R-:W0:Y:S01]  /*18fc0*/  MUFU.EX2 R31, R31 ;  /* 0x0000001f001f7308 */ /* 0x000e220000000800 */
[----:B------:R-:W-:Y:S01]  /*18fd0*/  FSEL R40, R40, -INF , !P2 ;  /* 0xff80000028287808 */ /* 0x000fe20005000000 */
[----:B-1----:R-:W-:Y:S01]  /*18fe0*/  FADD.FTZ R4, R27, R4 ;  /* 0x000000041b047221 */ /* 0x002fe20000010000 */
[----:B------:R-:W-:-:S04]  /*18ff0*/  ISETP.GT.AND P2, PT, R143, 0x29, P3 ;  /* 0x000000298f00780c */ /* 0x000fc80001f44270 */
[----:B------:R-:W-:Y:S01]  /*19000*/  ISETP.LT.OR P2, PT, R144, 0x2a, P2 ;  /* 0x0000002a9000780c */ /* 0x000fe20001741670 */
[----:B------:R-:W1:Y:S01]  /*19010*/  MUFU.EX2 R51, R51 ;  /* 0x0000003300337308 */ /* 0x000e620000000800 */
[----:B---3--:R-:W-:Y:S02]  /*19020*/  FADD.FTZ R4, R29, R4 ;  /* 0x000000041d047221 */ /* 0x008fe40000010000 */
[----:B------:R-:W-:Y:S02]  /*19030*/  FSEL R42, R42, -INF , !P2 ;  /* 0xff8000002a2a7808 */ /* 0x000fe40005000000 */
[----:B------:R-:W-:-:S03]  /*19040*/  ISETP.GT.AND P2, PT, R143, 0x30, P3 ;  /* 0x000000308f00780c */ /* 0x000fc60001f44270 */
[----:B------:R-:W3:Y:S01]  /*19050*/  MUFU.EX2 R82, R82 ;  /* 0x0000005200527308 */ /* 0x000ee20000000800 */
[----:B------:R-:W-:Y:S01]  /*19060*/  ISETP.LT.OR P2, PT, R144, 0x31, P2 ;  /* 0x000000319000780c */ /* 0x000fe20001741670 */
[----:B0-----:R-:W-:-:S03]  /*19070*/  FADD.FTZ R4, R31, R4 ;  /* 0x000000041f047221 */ /* 0x001fc60000010000 */
[----:B------:R-:W-:Y:S02]  /*19080*/  FSEL R44, R44, -INF , !P2 ;  /* 0xff8000002c2c7808 */ /* 0x000fe40005000000 */
[----:B------:R-:W-:Y:S01]  /*19090*/  ISETP.GT.AND P2, PT, R143, 0x31, P3 ;  /* 0x000000318f00780c */ /* 0x000fe20001f44270 */
[----:B------:R-:W0:Y:S01]  /*190a0*/  MUFU.EX2 R37, R37 ;  /* 0x0000002500257308 */ /* 0x000e220000000800 */
[----:B-1----:R-:W-:Y:S02]  /*190b0*/  FADD.FTZ R4, R51, R4 ;  /* 0x0000000433047221 */ /* 0x002fe40000010000 */
[----:B------:R-:W-:-:S04]  /*190c0*/  ISETP.LT.OR P2, PT, R144, 0x32, P2 ;  /* 0x000000329000780c */ /* 0x000fc80001741670 */
[----:B------:R-:W-:Y:S01]  /*190d0*/  FSEL R46, R46, -INF , !P2 ;  /* 0xff8000002e2e7808 */ /* 0x000fe20005000000 */
[----:B------:R-:W1:Y:S01]  /*190e0*/  MUFU.EX2 R39, R39 ;  /* 0x0000002700277308 */ /* 0x000e620000000800 */
[----:B------:R-:W-:Y:S01]  /*190f0*/  ISETP.GT.AND P2, PT, R143, 0x38, P3 ;  /* 0x000000388f00780c */ /* 0x000fe20001f44270 */
[----:B---3--:R-:W-:-:S03]  /*19100*/  FADD.FTZ R4, R82, R4 ;  /* 0x0000000452047221 */ /* 0x008fc60000010000 */
[----:B------:R-:W-:-:S03]  /*19110*/  ISETP.LT.OR P2, PT, R144, 0x39, P2 ;  /* 0x000000399000780c */ /* 0x000fc60001741670 */
[----:B------:R-:W3:Y:S01]  /*19120*/  MUFU.EX2 R41, R41 ;  /* 0x0000002900297308 */ /* 0x000ee20000000800 */
[----:B------:R-:W-:Y:S01]  /*19130*/  FSEL R48, R48, -INF , !P2 ;  /* 0xff80000030307808 */ /* 0x000fe20005000000 */
[----:B0-----:R-:W-:Y:S01]  /*19140*/  FADD.FTZ R4, R37, R4 ;  /* 0x0000000425047221 */ /* 0x001fe20000010000 */
[----:B------:R-:W-:-:S04]  /*19150*/  ISETP.GT.AND P2, PT, R143, 0x39, P3 ;  /* 0x000000398f00780c */ /* 0x000fc80001f44270 */
[----:B------:R-:W-:Y:S01]  /*19160*/  ISETP.LT.OR P2, PT, R144, 0x3a, P2 ;  /* 0x0000003a9000780c */ /* 0x000fe20001741670 */
[----:B------:R-:W-:Y:S01]  /*19170*/  MUFU.EX2 R43, R43 ;  /* 0x0000002b002b7308 */ /* 0x000fe20000000800 */
[----:B-1----:R-:W-:Y:S02]  /*19180*/  FADD.FTZ R4, R39, R4 ;  /* 0x0000000427047221 */ /* 0x002fe40000010000 */
[----:B------:R-:W-:Y:S02]  /*19190*/  FSEL R52, R52, -INF , !P2 ;  /* 0xff80000034347808 */ /* 0x000fe40005000000 */
[----:B------:R-:W-:-:S03]  /*191a0*/  ISETP.GT.AND P2, PT, R143, 0x40, P3 ;  /* 0x000000408f00780c */ /* 0x000fc60001f44270 */
[----:B------:R-:W-:Y:S01]  /*191b0*/  MUFU.EX2 R45, R45 ;  /* 0x0000002d002d7308 */ /* 0x000fe20000000800 */
[----:B------:R-:W-:Y:S01]  /*191c0*/  ISETP.LT.OR P2, PT, R144, 0x41, P2 ;  /* 0x000000419000780c */ /* 0x000fe20001741670 */
[----:B---3--:R-:W-:-:S03]  /*191d0*/  FADD.FTZ R4, R41, R4 ;  /* 0x0000000429047221 */ /* 0x008fc60000010000 */
[----:B------:R-:W-:Y:S02]  /*191e0*/  FSEL R54, R54, -INF , !P2 ;  /* 0xff80000036367808 */ /* 0x000fe40005000000 */
[----:B------:R-:W-:Y:S01]  /*191f0*/  ISETP.GT.AND P2, PT, R143, 0x41, P3 ;  /* 0x000000418f00780c */ /* 0x000fe20001f44270 */
[----:B------:R-:W-:Y:S03]  /*19200*/  MUFU.EX2 R47, R47 ;  /* 0x0000002f002f7308 */ /* 0x000fe60000000800 */
[----:B------:R-:W-:-:S04]  /*19210*/  ISETP.LT.OR P2, PT, R144, 0x42, P2 ;  /* 0x000000429000780c */ /* 0x000fc80001741670 */
[----:B------:R-:W-:Y:S01]  /*19220*/  FSEL R56, R56, -INF , !P2 ;  /* 0xff80000038387808 */ /* 0x000fe20005000000 */
[----:B------:R-:W-:Y:S01]  /*19230*/  MUFU.EX2 R49, R49 ;  /* 0x0000003100317308 */ /* 0x000fe20000000800 */
[----:B------:R-:W-:-:S04]  /*19240*/  ISETP.GT.AND P2, PT, R143, 0x48, P3 ;  /* 0x000000488f00780c */ /* 0x000fc80001f44270 */
[----:B------:R-:W-:-:S03]  /*19250*/  ISETP.LT.OR P2, PT, R144, 0x49, P2 ;  /* 0x000000499000780c */ /* 0x000fc60001741670 */
[----:B------:R-:W-:Y:S01]  /*19260*/  MUFU.EX2 R53, R53 ;  /* 0x0000003500357308 */ /* 0x000fe20000000800 */
[----:B------:R-:W-:Y:S02]  /*19270*/  FSEL R58, R58, -INF , !P2 ;  /* 0xff8000003a3a7808 */ /* 0x000fe40005000000 */
[----:B------:R-:W-:-:S04]  /*19280*/  ISETP.GT.AND P2, PT, R143, 0x49, P3 ;  /* 0x000000498f00780c */ /* 0x000fc80001f44270 */
[----:B------:R-:W-:Y:S01]  /*19290*/  ISETP.LT.OR P2, PT, R144, 0x4a, P2 ;  /* 0x0000004a9000780c */ /* 0x000fe20001741670 */
[----:B------:R-:W-:Y:S03]  /*192a0*/  MUFU.EX2 R55, R55 ;  /* 0x0000003700377308 */ /* 0x000fe60000000800 */
[----:B------:R-:W-:Y:S02]  /*192b0*/  FSEL R60, R60, -INF , !P2 ;  /* 0xff8000003c3c7808 */ /* 0x000fe40005000000 */
[----:B------:R-:W-:-:S03]  /*192c0*/  ISETP.GT.AND P2, PT, R143, 0x50, P3 ;  /* 0x000000508f00780c */ /* 0x000fc60001f44270 */
[----:B------:R-:W-:Y:S01]  /*192d0*/  MUFU.EX2 R57, R57 ;  /* 0x0000003900397308 */ /* 0x000fe20000000800 */
[----:B------:R-:W-:-:S04]  /*192e0*/  ISETP.LT.OR P2, PT, R144, 0x51, P2 ;  /* 0x000000519000780c */ /* 0x000fc80001741670 */
        /* <DEDUP_REMOVED lines=40> */
[----:B------:R-:W-:-:S04]  /*19570*/  ISETP.GT.AND P2, PT, R143, RZ, P3 ;  /* 0x000000ff8f00720c */ /* 0x000fc80001f44270 */
[----:B------:R-:W-:-:S03]  /*19580*/  ISETP.LT.OR P2, PT, R144, 0x1, P2 ;  /* 0x000000019000780c */ /* 0x000fc60001741670 */
[----:B------:R-:W-:Y:S01]  /*19590*/  MUFU.EX2 R10, R10 ;  /* 0x0000000a000a7308 */ /* 0x000fe20000000800 */
[----:B------:R-:W-:Y:S02]  /*195a0*/  FSEL R14, R14, -INF , !P2 ;  /* 0xff8000000e0e7808 */ /* 0x000fe40005000000 */
[C---:B------:R-:W-:Y:S02]  /*195b0*/  ISETP.GT.AND P2, PT, R143.reuse, 0x78, P3 ;  /* 0x000000788f00780c */ /* 0x040fe40001f44270 */
        /* <DEDUP_REMOVED lines=9> */
[----:B------:R-:W-:-:S02]  /*19650*/  FSEL R83, R83, -INF , !P3 ;  /* 0xff80000053537808 */ /* 0x000fc40005800000 */
        /* <DEDUP_REMOVED lines=32> */
[----:B------:R-:W-:-:S05]  /*19860*/  FMUL.FTZ R15, R13, UR41 ;  /* 0x000000290d0f7c20 */ /* 0x000fca0008410000 */
[----:B------:R-:W-:-:S05]  /*19870*/  FSEL R15, R15, RZ, P2 ;  /* 0x000000ff0f0f7208 */ /* 0x000fca0001000000 */
[--C-:B------:R-:W-:Y:S01]  /*19880*/  FFMA.FTZ R21, R24, UR41, -R15.reuse ;  /* 0x0000002918157c23 */ /* 0x100fe2000801080f */
[--C-:B------:R-:W-:Y:S01]  /*19890*/  FFMA.FTZ R24, R26, UR41, -R15.reuse ;  /* 0x000000291a187c23 */ /* 0x100fe2000801080f */
[--C-:B------:R-:W-:Y:S01]  /*198a0*/  FFMA.FTZ R14, R14, UR41, -R15.reuse ;  /* 0x000000290e0e7c23 */ /* 0x100fe2000801080f */
[--C-:B------:R-:W-:Y:S01]  /*198b0*/  FFMA.FTZ R20, R20, UR41, -R15.reuse ;  /* 0x0000002914147c23 */ /* 0x100fe2000801080f */
[----:B------:R-:W-:Y:S01]  /*198c0*/  FSEL R26, R13, RZ, P2 ;  /* 0x000000ff0d1a7208 */ /* 0x000fe20001000000 */
[--C-:B------:R-:W-:Y:S01]  /*198d0*/  FFMA.FTZ R25, R28, UR41, -R15.reuse ;  /* 0x000000291c197c23 */ /* 0x100fe2000801080f */
[----:B------:R-:W-:Y:S01]  /*198e0*/  MUFU.EX2 R21, R21 ;  /* 0x0000001500157308 */ /* 0x000fe20000000800 */
[--C-:B------:R-:W-:Y:S01]  /*198f0*/  FFMA.FTZ R36, R36, UR41, -R15.reuse ;  /* 0x0000002924247c23 */ /* 0x100fe2000801080f */
[----:B------:R-:W-:Y:S01]  /*19900*/  FFMA.FTZ R50, R38, UR41, -R15 ;  /* 0x0000002926327c23 */ /* 0x000fe2000801080f */
[----:B------:R-:W-:Y:S01]  /*19910*/  FADD.FTZ R26, -R26, R5 ;  /* 0x000000051a1a7221 */ /* 0x000fe20000010100 */
[--C-:B------:R-:W-:Y:S01]  /*19920*/  FFMA.FTZ R40, R40, UR41, -R15.reuse ;  /* 0x0000002928287c23 */ /* 0x100fe2000801080f */
[--C-:B------:R-:W-:Y:S01]  /*19930*/  FFMA.FTZ R42, R42, UR41, -R15.reuse ;  /* 0x000000292a2a7c23 */ /* 0x100fe2000801080f */
[--C-:B------:R-:W-:Y:S01]  /*19940*/  FFMA.FTZ R38, R46, UR41, -R15.reuse ;  /* 0x000000292e267c23 */ /* 0x100fe2000801080f */
[----:B------:R-:W-:Y:S01]  /*19950*/  FMUL.FTZ R5, R26, UR41 ;  /* 0x000000291a057c20 */ /* 0x000fe20008410000 */
        /* <DEDUP_REMOVED lines=15> */
[----:B------:R-:W-:Y:S01]  /*19a50*/  FFMA.FTZ R81, R81, UR41, -R15 ;  /* 0x0000002951517c23 */ /* 0x000fe2000801080f */
[----:B------:R-:W1:Y:S08]  /*19a60*/  MUFU.EX2 R24, R24 ;  /* 0x0000001800187308 */ /* 0x000e700000000800 */
[----:B------:R-:W3:Y:S01]  /*19a70*/  MUFU.EX2 R5, R5 ;  /* 0x0000000500057308 */ /* 0x000ee20000000800 */
[----:B0-----:R-:W-:-:S07]  /*19a80*/  F2FP.BF16.F32.PACK_AB R33, R20, R14 ;  /* 0x0000000e1421723e */ /* 0x001fce00000010ff */
[----:B------:R-:W0:Y:S01]  /*19a90*/  MUFU.EX2 R25, R25 ;  /* 0x0000001900197308 */ /* 0x000e220000000800 */
[----:B-1----:R-:W-:-:S05]  /*19aa0*/  F2FP.BF16.F32.PACK_AB R35, R24, R21 ;  /* 0x000000151823723e */ /* 0x002fca00000010ff */
[----:B------:R1:W-:Y:S02]  /*19ab0*/  STSM.16.M88.4 [R140+0x21800], R32 ;  /* 0x021800208c007844 */ /* 0x0003e40000000200 */
[----:B------:R-:W-:Y:S01]  /*19ac0*/  MUFU.EX2 R36, R36 ;  /* 0x0000002400247308 */ /* 0x000fe20000000800 */
[----:B---3--:R-:W-:Y:S01]  /*19ad0*/  FFMA.FTZ R14, R5, R3, R14 ;  /* 0x00000003050e7223 */ /* 0x008fe2000001000e */
[----:B------:R-:W-:-:S03]  /*19ae0*/  FFMA.FTZ R3, R48, UR41, -R15 ;  /* 0x0000002930037c23 */ /* 0x000fc6000801080f */
[----:B------:R-:W-:Y:S01]  /*19af0*/  FADD.FTZ R14, R20, R14 ;  /* 0x0000000e140e7221 */ /* 0x000fe20000010000 */
[--C-:B------:R-:W-:Y:S02]  /*19b00*/  FFMA.FTZ R20, R54, UR41, -R15.reuse ;  /* 0x0000002936147c23 */ /* 0x100fe4000801080f */
[----:B------:R-:W-:Y:S01]  /*19b10*/  MUFU.EX2 R50, R50 ;  /* 0x0000003200327308 */ /* 0x000fe20000000800 */
[----:B------:R-:W-:Y:S01]  /*19b20*/  FADD.FTZ R26, R21, R14 ;  /* 0x0000000e151a7221 */ /* 0x000fe20000010000 */
[----:B------:R-:W-:-:S03]  /*19b30*/  FFMA.FTZ R21, R56, UR41, -R15 ;  /* 0x0000002938157c23 */ /* 0x000fc6000801080f */
[----:B------:R-:W-:Y:S01]  /*19b40*/  FADD.FTZ R28, R24, R26 ;  /* 0x0000001a181c7221 */ /* 0x000fe20000010000 */
[--C-:B-1----:R-:W-:Y:S01]  /*19b50*/  FFMA.FTZ R32, R30, UR41, -R15.reuse ;  /* 0x000000291e207c23 */ /* 0x102fe2000801080f */
[--C-:B------:R-:W-:Y:S01]  /*19b60*/  FFMA.FTZ R33, R85, UR41, -R15.reuse ;  /* 0x0000002955217c23 */ /* 0x100fe2000801080f */
[--C-:B------:R-:W-:Y:S01]  /*19b70*/  FFMA.FTZ R35, R86, UR41, -R15.reuse ;  /* 0x0000002956237c23 */ /* 0x100fe2000801080f */
[----:B------:R-:W-:Y:S01]  /*19b80*/  F2FP.BF16.F32.PACK_AB R24, R29, R27 ;  /* 0x0000001b1d18723e */ /* 0x000fe200000010ff */
[----:B0-----:R-:W-:Y:S01]  /*19b90*/  FADD.FTZ R27, R25, R28 ;  /* 0x0000001c191b7221 */ /* 0x001fe20000010000 */
[----:B------:R-:W-:Y:S01]  /*19ba0*/  MUFU.EX2 R40, R40 ;  /* 0x0000002800287308 */ /* 0x000fe20000000800 */
[--C-:B------:R-:W-:Y:S01]  /*19bb0*/  FFMA.FTZ R34, R44, UR41, -R15.reuse ;  /* 0x000000292c227c23 */ /* 0x100fe2000801080f */
[----:B------:R-:W-:Y:S01]  /*19bc0*/  FADD.FTZ R29, R43, R4 ;  /* 0x000000042b1d7221 */ /* 0x000fe20000010000 */
[----:B------:R-:W-:Y:S01]  /*19bd0*/  F2FP.BF16.F32.PACK_AB R26, R51, R31 ;  /* 0x0000001f331a723e */ /* 0x000fe200000010ff */
[----:B------:R-:W-:Y:S01]  /*19be0*/  FFMA.FTZ R15, R83, UR41, -R15 ;  /* 0x00000029530f7c23 */ /* 0x000fe2000801080f */
[----:B------:R-:W-:-:S02]  /*19bf0*/  F2FP.BF16.F32.PACK_AB R28, R37, R82 ;  /* 0x00000052251c723e */ /* 0x000fc400000010ff */
[----:B------:R-:W-:Y:S01]  /*19c00*/  F2FP.BF16.F32.PACK_AB R30, R41, R39 ;  /* 0x00000027291e723e */ /* 0x000fe200000010ff */
[----:B------:R-:W0:Y:S08]  /*19c10*/  MUFU.EX2 R32, R32 ;  /* 0x0000002000207308 */ /* 0x000e300000000800 */
[----:B------:R-:W1:Y:S08]  /*19c20*/  MUFU.EX2 R33, R33 ;  /* 0x0000002100217308 */ /* 0x000e700000000800 */
[----:B------:R-:W3:Y:S01]  /*19c30*/  MUFU.EX2 R35, R35 ;  /* 0x0000002300237308 */ /* 0x000ee20000000800 */
[C---:B0-----:R-:W-:Y:S01]  /*19c40*/  FADD.FTZ R27, R32.reuse, R27 ;  /* 0x0000001b201b7221 */ /* 0x041fe20000010000 */
[----:B------:R-:W-:-:S06]  /*19c50*/  F2FP.BF16.F32.PACK_AB R25, R32, R25 ;  /* 0x000000192019723e */ /* 0x000fcc00000010ff */
[----:B------:R-:W0:Y:S01]  /*19c60*/  MUFU.EX2 R42, R42 ;  /* 0x0000002a002a7308 */ /* 0x000e220000000800 */
[----:B-1----:R-:W-:-:S07]  /*19c70*/  FADD.FTZ R27, R33, R27 ;  /* 0x0000001b211b7221 */ /* 0x002fce0000010000 */
[----:B------:R-:W1:Y:S01]  /*19c80*/  MUFU.EX2 R34, R34 ;  /* 0x0000002200227308 */ /* 0x000e620000000800 */
[----:B---3--:R-:W-:-:S04]  /*19c90*/  FADD.FTZ R27, R35, R27 ;  /* 0x0000001b231b7221 */ /* 0x008fc80000010000 */
[----:B------:R-:W-:-:S03]  /*19ca0*/  FADD.FTZ R27, R36, R27 ;  /* 0x0000001b241b7221 */ /* 0x000fc60000010000 */
[----:B------:R-:W3:Y:S01]  /*19cb0*/  MUFU.EX2 R38, R38 ;  /* 0x0000002600267308 */ /* 0x000ee20000000800 */
[----:B------:R-:W-:-:S04]  /*19cc0*/  FADD.FTZ R27, R50, R27 ;  /* 0x0000001b321b7221 */ /* 0x000fc80000010000 */
[----:B------:R-:W-:-:S03]  /*19cd0*/  FADD.FTZ R27, R40, R27 ;  /* 0x0000001b281b7221 */ /* 0x000fc60000010000 */
[----:B------:R-:W4:Y:S01]  /*19ce0*/  MUFU.EX2 R3, R3 ;  /* 0x0000000300037308 */ /* 0x000f220000000800 */
[----:B0-----:R-:W-:Y:S01]  /*19cf0*/  FADD.FTZ R4, R42, R27 ;  /* 0x0000001b2a047221 */ /* 0x001fe20000010000 */
[----:B------:R-:W-:-:S03]  /*19d00*/  FADD.FTZ R27, R45, R29 ;  /* 0x0000001d2d1b7221 */ /* 0x000fc60000010000 */
[----:B-1----:R-:W-:Y:S01]  /*19d10*/  FADD.FTZ R4, R34, R4 ;  /* 0x0000000422047221 */ /* 0x002fe20000010000 */
[----:B------:R-:W-:Y:S02]  /*19d20*/  FADD.FTZ R27, R47, R27 ;  /* 0x0000001b2f1b7221 */ /* 0x000fe40000010000 */
[----:B------:R-:W0:Y:S01]  /*19d30*/  MUFU.EX2 R14, R52 ;  /* 0x00000034000e7308 */ /* 0x000e220000000800 */
[----:B---3--:R-:W-:Y:S01]  /*19d40*/  FADD.FTZ R4, R38, R4 ;  /* 0x0000000426047221 */ /* 0x008fe20000010000 */
[----:B------:R-:W-:-:S04]  /*19d50*/  FADD.FTZ R27, R49, R27 ;  /* 0x0000001b311b7221 */ /* 0x000fc80000010000 */
[----:B------:R-:W-:Y:S01]  /*19d60*/  FADD.FTZ R29, R53, R27 ;  /* 0x0000001b351d7221 */ /* 0x000fe20000010000 */
[----:B------:R-:W-:Y:S01]  /*19d70*/  F2FP.BF16.F32.PACK_AB R27, R35, R33 ;  /* 0x00000021231b723e */ /* 0x000fe200000010ff */
[----:B------:R-:W1:Y:S01]  /*19d80*/  MUFU.EX2 R20, R20 ;  /* 0x0000001400147308 */ /* 0x000e620000000800 */
[----:B----4-:R-:W-:Y:S01]  /*19d90*/  FADD.FTZ R4, R3, R4 ;  /* 0x0000000403047221 */ /* 0x010fe20000010000 */
[----:B------:R-:W-:Y:S01]  /*19da0*/  FADD.FTZ R31, R55, R29 ;  /* 0x0000001d371f7221 */ /* 0x000fe20000010000 */
[----:B------:R-:W-:Y:S01]  /*19db0*/  F2FP.BF16.F32.PACK_AB R29, R50, R36 ;  /* 0x00000024321d723e */ /* 0x000fe200000010ff */
[----:B--2---:R-:W-:Y:S02]  /*19dc0*/  STSM.16.M88.4 [R87], R24 ;  /* 0x0000001857007844 */ /* 0x004fe40000000200 */
[----:B------:R-:W-:Y:S01]  /*19dd0*/  FADD.FTZ R32, R57, R31 ;  /* 0x0000001f39207221 */ /* 0x000fe20000010000 */
[----:B------:R-:W-:Y:S01]  /*19de0*/  F2FP.BF16.F32.PACK_AB R31, R42, R40 ;  /* 0x000000282a1f723e */ /* 0x000fe200000010ff */
[----:B------:R-:W2:Y:S01]  /*19df0*/  MUFU.EX2 R21, R21 ;  /* 0x0000001500157308 */ /* 0x000ea20000000800 */
[----:B------:R-:W3:Y:S01]  /*19e00*/  LDL R36, [R1+0x24] ;  /* 0x0000240001247983 */ /* 0x000ee20000100800 */
[----:B0-----:R-:W-:-:S03]  /*19e10*/  FADD.FTZ R4, R14, R4 ;  /* 0x000000040e047221 */ /* 0x001fc60000010000 */
[----:B------:R2:W-:Y:S03]  /*19e20*/  STSM.16.M88.4 [R142], R28 ;  /* 0x0000001c8e007844 */ /* 0x0005e60000000200 */
[----:B------:R-:W0:Y:S01]  /*19e30*/  MUFU.EX2 R58, R58 ;  /* 0x0000003a003a7308 */ /* 0x000e220000000800 */
[----:B-1----:R-:W-:-:S07]  /*19e40*/  FADD.FTZ R4, R20, R4 ;  /* 0x0000000414047221 */ /* 0x002fce0000010000 */
[----:B------:R-:W1:Y:S01]  /*19e50*/  MUFU.EX2 R60, R60 ;  /* 0x0000003c003c7308 */ /* 0x000e620000000800 */
[C---:B--2---:R-:W-:Y:S02]  /*19e60*/  F2FP.BF16.F32.PACK_AB R29, R21.reuse, R20 ;  /* 0x00000014151d723e */ /* 0x044fe400000010ff */
[----:B------:R-:W2:Y:S05]  /*19e70*/  LDL R20, [R1+0x44] ;  /* 0x0000440001147983 */ /* 0x000eaa0000100800 */
[----:B------:R-:W4:Y:S01]  /*19e80*/  MUFU.EX2 R62, R62 ;  /* 0x0000003e003e7308 */ /* 0x000f220000000800 */
[----:B------:R-:W-:-:S07]  /*19e90*/  FADD.FTZ R4, R21, R4 ;  /* 0x0000000415047221 */ /* 0x000fce0000010000 */
[----:B------:R-:W5:Y:S01]  /*19ea0*/  MUFU.EX2 R64, R64 ;  /* 0x0000004000407308 */ /* 0x000f620000000800 */
[----:B0-----:R-:W-:Y:S01]  /*19eb0*/  FADD.FTZ R4, R58, R4 ;  /* 0x000000043a047221 */ /* 0x001fe20000010000 */
[----:B------:R-:W-:-:S06]  /*19ec0*/  FADD.FTZ R32, R59, R32 ;  /* 0x000000203b207221 */ /* 0x000fcc0000010000 */
[----:B------:R-:W0:Y:S01]  /*19ed0*/  MUFU.EX2 R66, R66 ;  /* 0x0000004200427308 */ /* 0x000e220000000800 */
[----:B-1----:R-:W-:Y:S01]  /*19ee0*/  FADD.FTZ R4, R60, R4 ;  /* 0x000000043c047221 */ /* 0x002fe20000010000 */
[----:B------:R-:W-:-:S06]  /*19ef0*/  FADD.FTZ R32, R61, R32 ;  /* 0x000000203d207221 */ /* 0x000fcc0000010000 */
[----:B------:R-:W1:Y:S01]  /*19f00*/  MUFU.EX2 R68, R68 ;  /* 0x0000004400447308 */ /* 0x000e620000000800 */
[----:B----4-:R-:W-:Y:S01]  /*19f10*/  FADD.FTZ R4, R62, R4 ;  /* 0x000000043e047221 */ /* 0x010fe20000010000 */
[----:B------:R-:W-:-:S06]  /*19f20*/  FADD.FTZ R32, R63, R32 ;  /* 0x000000203f207221 */ /* 0x000fcc0000010000 */
[----:B------:R-:W4:Y:S01]  /*19f30*/  MUFU.EX2 R70, R70 ;  /* 0x0000004600467308 */ /* 0x000f220000000800 */
[----:B-----5:R-:W-:Y:S01]  /*19f40*/  FADD.FTZ R4, R64, R4 ;  /* 0x0000000440047221 */ /* 0x020fe20000010000 */
[----:B------:R-:W-:-:S06]  /*19f50*/  FADD.FTZ R32, R65, R32 ;  /* 0x0000002041207221 */ /* 0x000fcc0000010000 */
        /* <DEDUP_REMOVED lines=8> */
[----:B------:R-:W-:Y:S01]  /*19fe0*/  F2FP.BF16.F32.PACK_AB R27, R14, R3 ;  /* 0x000000030e1b723e */ /* 0x000fe200000010ff */
[----:B------:R-:W-:-:S05]  /*19ff0*/  FADD.FTZ R32, R71, R32 ;  /* 0x0000002047207221 */ /* 0x000fca0000010000 */
[----:B------:R-:W4:Y:S01]  /*1a000*/  MUFU.EX2 R33, R80 ;  /* 0x0000005000217308 */ /* 0x000f220000000800 */
[----:B-----5:R-:W-:-:S07]  /*1a010*/  FADD.FTZ R3, R72, R4 ;  /* 0x0000000448037221 */ /* 0x020fce0000010000 */
[----:B------:R-:W5:Y:S08]  /*1a020*/  MUFU.EX2 R79, R79 ;  /* 0x0000004f004f7308 */ /* 0x000f700000000800 */
[----:B------:R-:W-:Y:S08]  /*1a030*/  MUFU.EX2 R81, R81 ;  /* 0x0000005100517308 */ /* 0x000ff00000000800 */
[----:B------:R-:W5:Y:S01]  /*1a040*/  MUFU.EX2 R15, R15 ;  /* 0x0000000f000f7308 */ /* 0x000f620000000800 */
[----:B------:R-:W-:Y:S01]  /*1a050*/  FADD.FTZ R32, R73, R32 ;  /* 0x0000002049207221 */ /* 0x000fe20000010000 */
[----:B0-----:R-:W-:Y:S01]  /*1a060*/  FADD.FTZ R3, R74, R3 ;  /* 0x000000034a037221 */ /* 0x001fe20000010000 */
[----:B------:R-:W-:-:S02]  /*1a070*/  F2FP.BF16.F32.PACK_AB R24, R45, R43 ;  /* 0x0000002b2d18723e */ /* 0x000fc400000010ff */
[----:B------:R-:W-:Y:S02]  /*1a080*/  F2FP.BF16.F32.PACK_AB R26, R49, R47 ;  /* 0x0000002f311a723e */ /* 0x000fe400000010ff */
[----:B------:R-:W-:Y:S02]  /*1a090*/  F2FP.BF16.F32.PACK_AB R25, R38, R34 ;  /* 0x000000222619723e */ /* 0x000fe400000010ff */
[----:B------:R-:W-:Y:S02]  /*1a0a0*/  F2FP.BF16.F32.PACK_AB R28, R55, R53 ;  /* 0x00000035371c723e */ /* 0x000fe400000010ff */
[----:B------:R-:W-:Y:S02]  /*1a0b0*/  F2FP.BF16.F32.PACK_AB R30, R59, R57 ;  /* 0x000000393b1e723e */ /* 0x000fe400000010ff */
[----:B------:R-:W-:Y:S01]  /*1a0c0*/  F2FP.BF16.F32.PACK_AB R31, R60, R58 ;  /* 0x0000003a3c1f723e */ /* 0x000fe200000010ff */
[----:B------:R-:W-:Y:S01]  /*1a0d0*/  FADD.FTZ R32, R75, R32 ;  /* 0x000000204b207221 */ /* 0x000fe20000010000 */
[----:B-1----:R-:W-:Y:S01]  /*1a0e0*/  FADD.FTZ R4, R76, R3 ;  /* 0x000000034c047221 */ /* 0x002fe20000010000 */
[----:B------:R0:W-:Y:S01]  /*1a0f0*/  STSM.16.M88.4 [R141], R24 ;  /* 0x000000188d007844 */ /* 0x0001e20000000200 */
[----:B------:R-:W-:Y:S01]  /*1a100*/  F2FP.BF16.F32.PACK_AB R34, R10, R84 ;  /* 0x000000540a22723e */ /* 0x000fe200000010ff */
[----:B------:R-:W-:Y:S01]  /*1a110*/  FADD.FTZ R21, R77, R32 ;  /* 0x000000204d157221 */ /* 0x000fe20000010000 */
[----:B----4-:R-:W-:Y:S01]  /*1a120*/  FADD.FTZ R4, R33, R4 ;  /* 0x0000000421047221 */ /* 0x010fe20000010000 */
[----:B------:R1:W-:Y:S01]  /*1a130*/  STSM.16.M88.4 [R140+0x27800], R28 ;  /* 0x0278001c8c007844 */ /* 0x0003e20000000200 */
[----:B------:R-:W-:-:S02]  /*1a140*/  F2FP.BF16.F32.PACK_AB R32, R78, R77 ;  /* 0x0000004d4e20723e */ /* 0x000fc400000010ff */
[----:B-----5:R-:W-:Y:S02]  /*1a150*/  F2FP.BF16.F32.PACK_AB R33, R79, R33 ;  /* 0x000000214f21723e */ /* 0x020fe400000010ff */
[----:B------:R-:W-:Y:S02]  /*1a160*/  F2FP.BF16.F32.PACK_AB R35, R15, R81 ;  /* 0x000000510f23723e */ /* 0x000fe400000010ff */
[----:B0-----:R-:W-:Y:S02]  /*1a170*/  F2FP.BF16.F32.PACK_AB R24, R63, R61 ;  /* 0x0000003d3f18723e */ /* 0x001fe400000010ff */
[----:B------:R-:W-:Y:S02]  /*1a180*/  F2FP.BF16.F32.PACK_AB R26, R67, R65 ;  /* 0x00000041431a723e */ /* 0x000fe400000010ff */
[----:B------:R-:W-:Y:S02]  /*1a190*/  F2FP.BF16.F32.PACK_AB R25, R64, R62 ;  /* 0x0000003e4019723e */ /* 0x000fe400000010ff */
[----:B------:R-:W-:-:S02]  /*1a1a0*/  F2FP.BF16.F32.PACK_AB R27, R68, R66 ;  /* 0x00000042441b723e */ /* 0x000fc400000010ff */
[----:B-1----:R-:W-:Y:S02]  /*1a1b0*/  F2FP.BF16.F32.PACK_AB R28, R71, R69 ;  /* 0x00000045471c723e */ /* 0x002fe400000010ff */
[----:B------:R-:W-:Y:S02]  /*1a1c0*/  F2FP.BF16.F32.PACK_AB R30, R75, R73 ;  /* 0x000000494b1e723e */ /* 0x000fe400000010ff */
[----:B------:R-:W-:Y:S02]  /*1a1d0*/  F2FP.BF16.F32.PACK_AB R29, R72, R70 ;  /* 0x00000046481d723e */ /* 0x000fe400000010ff */
[----:B------:R-:W-:Y:S01]  /*1a1e0*/  F2FP.BF16.F32.PACK_AB R31, R76, R74 ;  /* 0x0000004a4c1f723e */ /* 0x000fe200000010ff */
[----:B------:R-:W-:Y:S01]  /*1a1f0*/  FADD.FTZ R3, R78, R21 ;  /* 0x000000154e037221 */ /* 0x000fe20000010000 */
[----:B------:R-:W-:-:S03]  /*1a200*/  FADD.FTZ R4, R79, R4 ;  /* 0x000000044f047221 */ /* 0x000fc60000010000 */
[----:B------:R-:W-:Y:S01]  /*1a210*/  FADD.FTZ R3, R84, R3 ;  /* 0x0000000354037221 */ /* 0x000fe20000010000 */
[----:B------:R-:W-:Y:S01]  /*1a220*/  FADD.FTZ R14, R81, R4 ;  /* 0x00000004510e7221 */ /* 0x000fe20000010000 */
[-C--:B------:R-:W-:Y:S01]  /*1a230*/  FMUL.FTZ R88, R88, R11.reuse ;  /* 0x0000000b58587220 */ /* 0x080fe20000410000 */
[-C--:B------:R-:W-:Y:S01]  /*1a240*/  FMUL.FTZ R89, R89, R11.reuse ;  /* 0x0000000b59597220 */ /* 0x080fe20000410000 */
[----:B------:R-:W-:Y:S01]  /*1a250*/  FADD.FTZ R4, R10, R3 ;  /* 0x000000030a047221 */ /* 0x000fe20000010000 */
        /* <DEDUP_REMOVED lines=47> */
[----:B------:R-:W-:-:S02]  /*1a550*/  IMAD.MOV.U32 R14, RZ, RZ, R18 ;  /* 0x000000ffff0e7224 */ /* 0x000fc400078e0012 */
[----:B------:R-:W-:Y:S02]  /*1a560*/  IMAD.MOV.U32 R11, RZ, RZ, R16 ;  /* 0x000000ffff0b7224 */ /* 0x000fe400078e0010 */
[----:B------:R-:W-:Y:S02]  /*1a570*/  IMAD.MOV.U32 R10, RZ, RZ, R12 ;  /* 0x000000ffff0a7224 */ /* 0x000fe400078e000c */
[----:B------:R-:W-:Y:S01]  /*1a580*/  IMAD.MOV.U32 R5, RZ, RZ, R13 ;  /* 0x000000ffff057224 */ /* 0x000fe200078e000d */
[----:B---3--:R0:W-:Y:S04]  /*1a590*/  STSM.16.M88.4 [R36], R24 ;  /* 0x0000001824007844 */ /* 0x0081e80000000200 */
[----:B------:R0:W-:Y:S04]  /*1a5a0*/  STSM.16.M88.4 [R142+0x6000], R28 ;  /* 0x0060001c8e007844 */ /* 0x0001e80000000200 */
[----:B------:R0:W-:Y:S01]  /*1a5b0*/  STSM.16.M88.4 [R141+0x6000], R32 ;  /* 0x006000208d007844 */ /* 0x0001e20000000200 */
[----:B------:R1:W-:Y:S06]  /*1a5c0*/  MEMBAR.ALL.CTA ;  /* 0x0000000000007992 */ /* 0x0003ec0000008000 */
[----:B-1----:R-:W1:Y:S01]  /*1a5d0*/  FENCE.VIEW.ASYNC.S ;  /* 0x00000000000073c6 */ /* 0x002e620000000000 */
[C---:B--2---:R-:W-:Y:S01]  /*1a5e0*/  ISETP.GT.AND P2, PT, R0.reuse, R20, PT ;  /* 0x000000140000720c */ /* 0x044fe20003f44270 */
[----:B------:R-:W-:Y:S01]  /*1a5f0*/  VIADD R0, R0, 0xffffffff ;  /* 0xffffffff00007836 */ /* 0x000fe20000000000 */
[----:B-1----:R-:W-:-:S11]  /*1a600*/  NOP ;  /* 0x0000000000007918 */ /* 0x002fd60000000000 */
[----:B0-----:R-:W-:Y:S05]  /*1a610*/  @P2 BRA `(.L_x_1570) ;  /* 0xffffffc4000c2947 */ /* 0x001fea000383ffff */
.L_x_1552:
[----:B------:R-:W-:Y:S05]  /*1a620*/  WARPSYNC.ALL ;  /* 0x0000000000007948 */ /* 0x000fea0003800000 */
[----:B------:R-:W-:Y:S06]  /*1a630*/  BAR.ARV 0x8, 0x200 ;  /* 0x0208000000007b1d */ /* 0x000fec0000002000 */
[----:B------:R-:W-:Y:S05]  /*1a640*/  @!P0 BRA `(.L_x_1571) ;  /* 0x0000000000048947 */ /* 0x000fea0003800000 */
[----:B------:R-:W-:Y:S01]  /*1a650*/  BPT.TRAP 0x1 ;  /* 0x000000040000795c */ /* 0x000fe20000300000 */
.L_x_1571:
[----:B------:R-:W-:Y:S01]  /*1a660*/  IMAD R0, R16, 0x8, R2 ;  /* 0x0000000810007824 */ /* 0x000fe200078e0202 */
[----:B------:R-:W-:-:S04]  /*1a670*/  SHF.L.U32 R5, R18, 0x1f, RZ ;  /* 0x0000001f12057819 */ /* 0x000fc800000006ff */
[----:B------:R0:W1:Y:S01]  /*1a680*/  SYNCS.PHASECHK.TRANS64.TRYWAIT P2, [R0+URZ+0x2d850], R5 ;  /* 0x02d85005000075a7 */ /* 0x000062000804017f */
[----:B------:R-:W-:Y:S05]  /*1a690*/  @!P0 BRA `(.L_x_1572) ;  /* 0x0000000000048947 */ /* 0x000fea0003800000 */
[----:B------:R-:W-:Y:S01]  /*1a6a0*/  BPT.TRAP 0x1 ;  /* 0x000000040000795c */ /* 0x000fe20000300000 */
.L_x_1572:
[----:B------:R-:W2:Y:S01]  /*1a6b0*/  LDL.LU R6, [R1+0x3c] ;  /* 0x00003c0001067983 */ /* 0x000ea20000300800 */
[----:B------:R-:W-:Y:S02]  /*1a6c0*/  VIADD R2, R2, 0x400 ;  /* 0x0000040002027836 */ /* 0x000fe40000000000 */
[----:B------:R-:W-:-:S03]  /*1a6d0*/  IMAD.MOV.U32 R9, RZ, RZ, 0x40000040 ;  /* 0x40000040ff097424 */ /* 0x000fc600078e00ff */
[----:B------:R-:W-:-:S04]  /*1a6e0*/  SHF.R.U32.HI R2, RZ, 0x4, R2 ;  /* 0x00000004ff027819 */ /* 0x000fc80000011602 */
[----:B------:R-:W-:-:S04]  /*1a6f0*/  LOP3.LUT R2, R2, 0x3fff, RZ, 0xc0, !PT ;  /* 0x00003fff02027812 */ /* 0x000fc800078ec0ff */
[----:B------:R-:W-:Y:S02]  /*1a700*/  LOP3.LUT R7, R2, 0x2000000, RZ, 0xfc, !PT ;  /* 0x0200000002077812 */ /* 0x000fe400078efcff */
[----:B--2---:R-:W-:Y:S01]  /*1a710*/  LOP3.LUT R8, R6, 0x10000, RZ, 0xfc, !PT ;  /* 0x0001000006087812 */ /* 0x004fe200078efcff */
[----:B-1----:R-:W-:Y:S06]  /*1a720*/  @P2 BRA `(.L_x_1573) ;  /* 0x0000000000082947 */ /* 0x002fec0003800000 */
[----:B------:R-:W1:Y:S02]  /*1a730*/  SYNCS.PHASECHK.TRANS64.TRYWAIT P0, [R0+URZ+0x2d850], R5 ;  /* 0x02d85005000075a7 */ /* 0x000e64000800017f */
[----:B-1----:R-:W-:Y:S05]  /*1a740*/  @!P0 BRA `(.L_x_1574) ;  /* 0x000000cc00cc8947 */ /* 0x002fea0003800000 */
.L_x_1573:
[----:B------:R-:W-:Y:S01]  /*1a750*/  IMAD R6, R16, 0x600, R7 ;  /* 0x0000060010067824 */ /* 0x000fe200078e0207 */
[----:B------:R-:W2:Y:S01]  /*1a760*/  LDL.LU R24, [R1+0x58] ;  /* 0x0000580001187983 */ /* 0x000ea20000300800 */
[----:B------:R-:W-:Y:S01]  /*1a770*/  IMAD.MOV.U32 R7, RZ, RZ, -0x7fffffe0 ;  /* 0x80000020ff077424 */ /* 0x000fe200078e00ff */
[----:B------:R-:W-:Y:S05]  /*1a780*/  WARPSYNC.ALL ;  /* 0x0000000000007948 */ /* 0x000fea0003800000 */
[C---:B------:R-:W-:Y:S01]  /*1a790*/  R2UR UR4, R8.reuse ;  /* 0x00000000080472ca */ /* 0x040fe200000e0000 */
[----:B------:R-:W-:Y:S01]  /*1a7a0*/  WARPGROUP.ARRIVE ;  /* 0x00000000000079c5 */ /* 0x000fe20000000000 */
[----:B------:R-:W-:Y:S01]  /*1a7b0*/  R2UR UR5, R9 ;  /* 0x00000000090572ca */ /* 0x000fe200000e0000 */
[----:B------:R-:W-:Y:S01]  /*1a7c0*/  VIADD R10, R8, 0x2 ;  /* 0x00000002080a7836 */ /* 0x000fe20000000000 */
[C---:B------:R-:W-:Y:S01]  /*1a7d0*/  R2UR UR6, R6.reuse ;  /* 0x00000000060672ca */ /* 0x040fe200000e0000 */
[----:B------:R-:W-:Y:S01]  /*1a7e0*/  VIADD R14, R6, 0x40 ;  /* 0x00000040060e7836 */ /* 0x000fe20000000000 */
[----:B------:R-:W-:Y:S01]  /*1a7f0*/  R2UR UR7, R7 ;  /* 0x00000000070772ca */ /* 0x000fe200000e0000 */
[----:B------:R-:W-:Y:S01]  /*1a800*/  IMAD.MOV.U32 R11, RZ, RZ, 0x40000040 ;  /* 0x40000040ff0b7424 */ /* 0x000fe200078e00ff */
[----:B01----:R-:W0:Y:S01]  /*1a810*/  SHFL.BFLY PT, R5, R4, 0x2, 0x1f ;  /* 0x0c401f0004057f89 */ /* 0x003e2200000e0000 */
[----:B------:R-:W-:-:S02]  /*1a820*/  IMAD.MOV.U32 R15, RZ, RZ, -0x7fffffe0 ;  /* 0x80000020ff0f7424 */ /* 0x000fc400078e00ff */
[----:B------:R-:W-:Y:S01]  /*1a830*/  IMAD.MOV.U32 R9, RZ, RZ, 0x40000040 ;  /* 0x40000040ff097424 */ /* 0x000fe200078e00ff */
[----:B------:R-:W1:Y:S01]  /*1a840*/  SHFL.BFLY PT, R2, R3, 0x2, 0x1f ;  /* 0x0c401f0003027f89 */ /* 0x000e6200000e0000 */
[----:B------:R-:W-:Y:S02]  /*1a850*/  IMAD.MOV.U32 R7, RZ, RZ, -0x7fffffe0 ;  /* 0x80000020ff077424 */ /* 0x000fe400078e00ff */
[----:B------:R-:W-:-:S04]  /*1a860*/  VIADD R16, R16, 0x1 ;  /* 0x0000000110107836 */ /* 0x000fc80000000000 */
[----:B------:R-:W-:Y:S01]  /*1a870*/  HGMMA.64x96x16.F32.BF16 R88, gdesc[UR4].tnspB, R88, gsb0 ;  /* 0x41600000045879f0 */ /* 0x000fe20008001858 */
[----:B------:R-:W-:Y:S01]  /*1a880*/  R2UR UR4, R10 ;  /* 0x000000000a0472ca */ /* 0x000fe200000e0000 */
[----:B------:R-:W-:Y:S01]  /*1a890*/  VIADD R10, R8, 0x4 ;  /* 0x00000004080a7836 */ /* 0x000fe20000000000 */
[----:B------:R-:W-:Y:S01]  /*1a8a0*/  R2UR UR5, R11 ;  /* 0x000000000b0572ca */ /* 0x000fe200000e0000 */
[----:B------:R-:W-:Y:S01]  /*1a8b0*/  IMAD.MOV.U32 R11, RZ, RZ, 0x40000040 ;  /* 0x40000040ff0b7424 */ /* 0x000fe200078e00ff */
[----:B------:R-:W-:Y:S01]  /*1a8c0*/  R2UR UR6, R14 ;  /* 0x000000000e0672ca */ /* 0x000fe200000e0000 */
[----:B------:R-:W-:Y:S01]  /*1a8d0*/  VIADD R14, R6, 0x80 ;  /* 0x00000080060e7836 */ /* 0x000fe20000000000 */
[----:B------:R-:W-:Y:S01]  /*1a8e0*/  R2UR UR7, R15 ;  /* 0x000000000f0772ca */ /* 0x000fe200000e0000 */
[----:B------:R-:W-:Y:S01]  /*1a8f0*/  IMAD.MOV.U32 R15, RZ, RZ, -0x7fffffe0 ;  /* 0x80000020ff0f7424 */ /* 0x000fe200078e00ff */
[----:B------:R-:W-:Y:S01]  /*1a900*/  ISETP.NE.AND P2, PT, R16, 0x2, PT ;  /* 0x000000021000780c */ /* 0x000fe20003f45270 */
[----:B0-----:R-:W-:-:S03]  /*1a910*/  FADD.FTZ R5, R5, R4 ;  /* 0x0000000405057221 */ /* 0x001fc60000010000 */
[----:B------:R-:W-:Y:S01]  /*1a920*/  SEL R16, R16, RZ, P2 ;  /* 0x000000ff10107207 */ /* 0x000fe20001000000 */
[----:B------:R-:W-:Y:S02]  /*1a930*/  WARPGROUP.DEPBAR.LE gsb0, 0x0 ;  /* 0x00008000000079c5 */ /* 0x000fe40000010000 */
[----:B------:R-:W-:-:S06]  /*1a940*/  WARPGROUP.ARRIVE ;  /* 0x00000000000079c5 */ /* 0x000fcc0000000000 */
        /* <DEDUP_REMOVED lines=19> */
[----:B------:R-:W-:Y:S02]  /*1aa80*/  IMAD.MOV.U32 R15, RZ, RZ, -0x7fffffe0 ;  /* 0x80000020ff0f7424 */ /* 0x000fe400078e00ff */
[----:B--2---:R-:W-:-:S05]  /*1aa90*/  VIADD R24, R24, 0x1 ;  /* 0x0000000118187836 */ /* 0x004fca0000000000 */
[----:B------:R-:W-:Y:S01]  /*1aaa0*/  STL [R1+0x58], R24 ;  /* 0x0000581801007387 */ /* 0x000fe20000100800 */
        /* <DEDUP_REMOVED lines=31> */
[----:B------:R-:W-:Y:S01]  /*1aca0*/  IMAD.U32 R15, RZ, RZ, UR41 ;  /* 0x00000029ff0f7e24 */ /* 0x000fe2000f8e00ff */
[----:B------:R-:W-:Y:S02]  /*1acb0*/  WARPGROUP.DEPBAR.LE gsb0, 0x0 ;  /* 0x00008000000079c5 */ /* 0x000fe40000010000 */
[----:B------:R-:W-:-:S09]  /*1acc0*/  WARPGROUP.ARRIVE ;  /* 0x00000000000079c5 */ /* 0x000fd20000000000 */
[----:B------:R-:W-:Y:S01]  /*1acd0*/  HGMMA.64x96x16.F32.BF16 R88, gdesc[UR4].tnspB, R88, gsb0 ;  /* 0x41600000045879f0 */ /* 0x000fe20008001858 */
[----:B------:R-:W-:Y:S01]  /*1ace0*/  R2UR UR4, R8 ;  /* 0x00000000080472ca */ /* 0x000fe200000e0000 */
[----:B------:R-:W-:Y:S01]  /*1acf0*/  IMAD.MOV.U32 R8, RZ, RZ, RZ ;  /* 0x000000ffff087224 */ /* 0x000fe200078e00ff */
[----:B------:R-:W-:Y:S01]  /*1ad00*/  R2UR UR5, R9 ;  /* 0x00000000090572ca */ /* 0x000fe200000e0000 */
[----:B------:R-:W-:Y:S01]  /*1ad10*/  @!P1 VIADD R9, R0, 0x2d860 ;  /* 0x0002d86000099836 */ /* 0x000fe20000000000 */
[----:B------:R-:W-:Y:S01]  /*1ad20*/  R2UR UR6, R6 ;  /* 0x00000000060672ca */ /* 0x000fe200000e0000 */
[----:B-1----:R-:W-:Y:S01]  /*1ad30*/  FADD.FTZ R6, R2, R3 ;  /* 0x0000000302067221 */ /* 0x002fe20000010000 */
[----:B------:R-:W-:Y:S01]  /*1ad40*/  R2UR UR7, R7 ;  /* 0x00000000070772ca */ /* 0x000fe200000e0000 */
[----:B------:R-:W0:Y:S01]  /*1ad50*/  SHFL.BFLY PT, R2, R5, 0x1, 0x1f ;  /* 0x0c201f0005027f89 */ /* 0x000e2200000e0000 */
[----:B------:R-:W-:Y:S01]  /*1ad60*/  @!P1 PRMT R9, RZ, 0x654, R9 ;  /* 0x00000654ff099816 */ /* 0x000fe20000000009 */
[----:B------:R-:W-:Y:S01]  /*1ad70*/  IMAD.MOV.U32 R0, RZ, RZ, -0x800000 ;  /* 0xff800000ff007424 */ /* 0x000fe200078e00ff */
[----:B------:R-:W-:Y:S01]  /*1ad80*/  SEL R3, RZ, 0x1, P2 ;  /* 0x00000001ff037807 */ /* 0x000fe20001000000 */
[----:B------:R-:W1:Y:S03]  /*1ad90*/  SHFL.BFLY PT, R7, R6, 0x1, 0x1f ;  /* 0x0c201f0006077f89 */ /* 0x000e6600000e0000 */
[----:B------:R-:W-:Y:S01]  /*1ada0*/  LOP3.LUT R18, R18, R3, RZ, 0x3c, !PT ;  /* 0x0000000312127212 */ /* 0x000fe200078e3cff */
[----:B------:R-:W-:-:S02]  /*1adb0*/  IMAD.MOV.U32 R3, RZ, RZ, -0x800000 ;  /* 0xff800000ff037424 */ /* 0x000fc400078e00ff */
[----:B0-----:R-:W-:Y:S01]  /*1adc0*/  FADD.FTZ R10, R5, R2 ;  /* 0x00000002050a7221 */ /* 0x001fe20000010000 */
[----:B------:R-:W-:Y:S02]  /*1add0*/  IMAD.MOV.U32 R2, RZ, RZ, RZ ;  /* 0x000000ffff027224 */ /* 0x000fe400078e00ff */
[----:B------:R-:W-:Y:S02]  /*1ade0*/  IMAD.U32 R5, RZ, RZ, UR41 ;  /* 0x00000029ff057e24 */ /* 0x000fe4000f8e00ff */
[----:B-1----:R-:W-:Y:S01]  /*1adf0*/  FADD.FTZ R11, R6, R7 ;  /* 0x00000007060b7221 */ /* 0x002fe20000010000 */
[----:B------:R-:W-:-:S04]  /*1ae00*/  FSETP.NE.FTZ.AND P0, PT, R10, RZ, PT ;  /* 0x000000ff0a00720b */ /* 0x000fc80003f15000 */
        /* <DEDUP_REMOVED lines=65> */
.L_x_1465:
        /* <DEDUP_REMOVED lines=11> */
[----:B------:R-:W-:Y:S01]  /*1b2d0*/  ULDC UR4, c[0x0][0xad4] ;  /* 0x0002b50000047ab9 */ /* 0x000fe20000000800 */
[----:B------:R-:W3:Y:S01]  /*1b2e0*/  S2R R9, SR_SWINHI ;  /* 0x0000000000097919 */ /* 0x000ee20000002f00 */
[----:B------:R-:W-:Y:S01]  /*1b2f0*/  IMAD.MOV.U32 R44, RZ, RZ, RZ ;  /* 0x000000ffff2c7224 */ /* 0x000fe200078e00ff */
[----:B------:R-:W4:Y:S01]  /*1b300*/  LDC R45, c[0x0][0xbe8] ;  /* 0x0002fa00ff2d7b82 */ /* 0x000f220000000800 */
[----:B------:R-:W4:Y:S04]  /*1b310*/  LDL.LU R34, [R1+0x50] ;  /* 0x0000500001227983 */ /* 0x000f280000300800 */
[----:B------:R-:W4:Y:S01]  /*1b320*/  LDL R42, [R1+0x54] ;  /* 0x00005400012a7983 */ /* 0x000f220000100800 */
[----:B------:R-:W-:-:S02]  /*1b330*/  MOV R32, R2 ;  /* 0x0000000200207202 */ /* 0x000fc40000000f00 */
[----:B---3--:R-:W-:-:S03]  /*1b340*/  MOV R33, R9 ;  /* 0x0000000900217202 */ /* 0x008fc60000000f00 */
[----:B--2---:R-:W-:-:S03]  /*1b350*/  IMAD.WIDE R8, R8, 0x2, R32 ;  /* 0x0000000208087825 */ /* 0x004fc600078e0220 */
[C---:B------:R-:W-:Y:S02]  /*1b360*/  IADD3 R39, P0, R8.reuse, 0x6020, RZ ;  /* 0x0000602008277810 */ /* 0x040fe40007f1e0ff */
[----:B------:R-:W-:-:S03]  /*1b370*/  IADD3 R31, P4, R8, 0x20, RZ ;  /* 0x00000020081f7810 */ /* 0x000fc60007f9e0ff */
[----:B------:R-:W-:Y:S01]  /*1b380*/  IMAD.X R15, RZ, RZ, R9, P0 ;  /* 0x000000ffff0f7224 */ /* 0x000fe200000e0609 */
[----:B----4-:R-:W-:Y:S02]  /*1b390*/  ISETP.NE.AND P0, PT, R34, RZ, PT ;  /* 0x000000ff2200720c */ /* 0x010fe40003f05270 */
[----:B------:R-:W-:Y:S02]  /*1b3a0*/  LOP3.LUT R11, R8, 0x180, RZ, 0xc0, !PT ;  /* 0x00000180080b7812 */ /* 0x000fe400078ec0ff */
[----:B------:R-:W-:Y:S01]  /*1b3b0*/  SEL R36, R34, UR4, P0 ;  /* 0x0000000422247c07 */ /* 0x000fe20008000000 */
[----:B------:R-:W-:Y:S05]  /*1b3c0*/  WARPSYNC.ALL ;  /* 0x0000000000007948 */ /* 0x000fea0003800000 */
[----:B------:R-:W-:-:S02]  /*1b3d0*/  LOP3.LUT R10, R31, 0x180, RZ, 0xc0, !PT ;  /* 0x000001801f0a7812 */ /* 0x000fc400078ec0ff */
[C---:B------:R-:W-:Y:S02]  /*1b3e0*/  IADD3 R12, P2, R8.reuse, 0x3020, RZ ;  /* 0x00003020080c7810 */ /* 0x040fe40007f5e0ff */
[C---:B------:R-:W-:Y:S02]  /*1b3f0*/  IADD3 R37, P1, R8.reuse, 0x6000, RZ ;  /* 0x0000600008257810 */ /* 0x040fe40007f3e0ff */
[----:B------:R-:W-:Y:S02]  /*1b400*/  IADD3 R35, P3, R8, 0x3000, RZ ;  /* 0x0000300008237810 */ /* 0x000fe40007f7e0ff */
[----:B------:R-:W-:Y:S01]  /*1b410*/  LOP3.LUT R30, R39, 0x180, RZ, 0xc0, !PT ;  /* 0x00000180271e7812 */ /* 0x000fe200078ec0ff */
[----:B------:R-:W-:Y:S01]  /*1b420*/  IMAD.X R25, RZ, RZ, R9, P4 ;  /* 0x000000ffff197224 */ /* 0x000fe200020e0609 */
[----:B------:R-:W-:Y:S01]  /*1b430*/  SHF.R.U64 R11, R11, 0x3, RZ ;  /* 0x000000030b0b7819 */ /* 0x000fe200000012ff */
[----:B------:R-:W-:Y:S01]  /*1b440*/  ULDC.64 UR4, c[0x0][0xc00] ;  /* 0x0003000000047ab9 */ /* 0x000fe20000000a00 */
[----:B------:R-:W-:Y:S01]  /*1b450*/  SHF.R.U64 R10, R10, 0x3, RZ ;  /* 0x000000030a0a7819 */ /* 0x000fe200000012ff */
[----:B------:R-:W-:Y:S01]  /*1b460*/  ULDC.64 UR6, c[0x0][0xc08] ;  /* 0x0003020000067ab9 */ /* 0x000fe20000000a00 */
[----:B------:R-:W-:-:S02]  /*1b470*/  LOP3.LUT R8, R11, R8, RZ, 0x3c, !PT ;  /* 0x000000080b087212 */ /* 0x000fc400078e3cff */
[----:B------:R-:W-:Y:S02]  /*1b480*/  LOP3.LUT R11, R12, 0x180, RZ, 0xc0, !PT ;  /* 0x000001800c0b7812 */ /* 0x000fe400078ec0ff */
[----:B------:R-:W-:Y:S02]  /*1b490*/  LOP3.LUT R24, R10, R31, RZ, 0x3c, !PT ;  /* 0x0000001f0a187212 */ /* 0x000fe400078e3cff */
[----:B------:R-:W-:Y:S02]  /*1b4a0*/  LOP3.LUT R14, R37, 0x180, RZ, 0xc0, !PT ;  /* 0x00000180250e7812 */ /* 0x000fe400078ec0ff */
[----:B------:R-:W-:Y:S02]  /*1b4b0*/  LOP3.LUT R10, R35, 0x180, RZ, 0xc0, !PT ;  /* 0x00000180230a7812 */ /* 0x000fe400078ec0ff */
[----:B------:R-:W-:Y:S02]  /*1b4c0*/  SHF.R.U64 R11, R11, 0x3, RZ ;  /* 0x000000030b0b7819 */ /* 0x000fe400000012ff */
[----:B------:R-:W-:-:S02]  /*1b4d0*/  SHF.R.U64 R14, R14, 0x3, RZ ;  /* 0x000000030e0e7819 */ /* 0x000fc400000012ff */
[----:B------:R-:W-:Y:S02]  /*1b4e0*/  SHF.R.U64 R10, R10, 0x3, RZ ;  /* 0x000000030a0a7819 */ /* 0x000fe400000012ff */
[----:B------:R-:W-:Y:S01]  /*1b4f0*/  SHF.R.U64 R30, R30, 0x3, RZ ;  /* 0x000000031e1e7819 */ /* 0x000fe200000012ff */
[--C-:B------:R-:W-:Y:S01]  /*1b500*/  IMAD.X R27, RZ, RZ, R9.reuse, P3 ;  /* 0x000000ffff1b7224 */ /* 0x100fe200018e0609 */
[----:B------:R-:W-:Y:S02]  /*1b510*/  LOP3.LUT R28, R11, R12, RZ, 0x3c, !PT ;  /* 0x0000000c0b1c7212 */ /* 0x000fe400078e3cff */
[----:B------:R-:W-:Y:S01]  /*1b520*/  LOP3.LUT R12, R14, R37, RZ, 0x3c, !PT ;  /* 0x000000250e0c7212 */ /* 0x000fe200078e3cff */
[--C-:B------:R-:W-:Y:S01]  /*1b530*/  IMAD.X R29, RZ, RZ, R9.reuse, P2 ;  /* 0x000000ffff1d7224 */ /* 0x100fe200010e0609 */
[----:B------:R-:W-:Y:S01]  /*1b540*/  LOP3.LUT R26, R10, R35, RZ, 0x3c, !PT ;  /* 0x000000230a1a7212 */ /* 0x000fe200078e3cff */
[----:B------:R-:W-:Y:S01]  /*1b550*/  IMAD.X R13, RZ, RZ, R9, P1 ;  /* 0x000000ffff0d7224 */ /* 0x000fe200008e0609 */
[----:B------:R-:W-:Y:S01]  /*1b560*/  LOP3.LUT R14, R30, R39, RZ, 0x3c, !PT ;  /* 0x000000271e0e7212 */ /* 0x000fe200078e3cff */
[----:B------:R-:W2:Y:S01]  /*1b570*/  LDC.64 R34, c[0x0][0xc00] ;  /* 0x00030000ff227b82 */ /* 0x000ea20000000a00 */
[----:B------:R-:W-:-:S02]  /*1b580*/  MOV R30, R8 ;  /* 0x00000008001e7202 */ /* 0x000fc40000000f00 */
[----:B------:R-:W-:Y:S02]  /*1b590*/  F2FP.BF16.F32.PACK_AB R8, R5, R4 ;  /* 0x000000040508723e */ /* 0x000fe400000010ff */
[----:B------:R-:W-:Y:S02]  /*1b5a0*/  F2FP.BF16.F32.PACK_AB R9, R91, R90 ;  /* 0x0000005a5b09723e */ /* 0x000fe400000010ff */
[----:B------:R-:W-:Y:S02]  /*1b5b0*/  F2FP.BF16.F32.PACK_AB R10, R93, R92 ;  /* 0x0000005c5d0a723e */ /* 0x000fe400000010ff */
[----:B------:R-:W-:Y:S01]  /*1b5c0*/  F2FP.BF16.F32.PACK_AB R11, R95, R94 ;  /* 0x0000005e5f0b723e */ /* 0x000fe200000010ff */
[----:B------:R-:W-:Y:S01]  /*1b5d0*/  BAR.SYNC.DEFER_BLOCKING 0x1, 0x180 ;  /* 0x0046000000007b1d */ /* 0x000fe20000010000 */
[----:B------:R-:W-:Y:S02]  /*1b5e0*/  MOV R41, R24 ;  /* 0x0000001800297202 */ /* 0x000fe40000000f00 */
[----:B------:R-:W-:-:S02]  /*1b5f0*/  MOV R40, R26 ;  /* 0x0000001a00287202 */ /* 0x000fc40000000f00 */
[----:B------:R-:W-:Y:S02]  /*1b600*/  F2FP.BF16.F32.PACK_AB R24, R97, R96 ;  /* 0x000000606118723e */ /* 0x000fe400000010ff */
[----:B------:R-:W-:Y:S02]  /*1b610*/  F2FP.BF16.F32.PACK_AB R25, R99, R98 ;  /* 0x000000626319723e */ /* 0x000fe400000010ff */
[----:B------:R-:W-:Y:S02]  /*1b620*/  F2FP.BF16.F32.PACK_AB R26, R101, R100 ;  /* 0x00000064651a723e */ /* 0x000fe400000010ff */
[----:B------:R-:W-:Y:S02]  /*1b630*/  F2FP.BF16.F32.PACK_AB R27, R103, R102 ;  /* 0x00000066671b723e */ /* 0x000fe400000010ff */
[----:B------:R-:W-:Y:S02]  /*1b640*/  MOV R39, R28 ;  /* 0x0000001c00277202 */ /* 0x000fe40000000f00 */
[----:B------:R-:W-:-:S02]  /*1b650*/  F2FP.BF16.F32.PACK_AB R28, R105, R104 ;  /* 0x00000068691c723e */ /* 0x000fc400000010ff */
[----:B------:R-:W-:Y:S02]  /*1b660*/  F2FP.BF16.F32.PACK_AB R29, R21, R20 ;  /* 0x00000014151d723e */ /* 0x000fe400000010ff */
[----:B------:R-:W-:Y:S02]  /*1b670*/  F2FP.BF16.F32.PACK_AB R31, R111, R110 ;  /* 0x0000006e6f1f723e */ /* 0x000fe400000010ff */
[----:B------:R-:W-:Y:S01]  /*1b680*/  MOV R38, R12 ;  /* 0x0000000c00267202 */ /* 0x000fe20000000f00 */
[----:B------:R3:W-:Y:S01]  /*1b690*/  STSM.16.M88.4 [R30], R8 ;  /* 0x000000081e007844 */ /* 0x0007e20000000200 */
[----:B------:R-:W-:Y:S02]  /*1b6a0*/  MOV R37, R14 ;  /* 0x0000000e00257202 */ /* 0x000fe40000000f00 */
[----:B------:R-:W-:Y:S01]  /*1b6b0*/  F2FP.BF16.F32.PACK_AB R12, R121, R120 ;  /* 0x00000078790c723e */ /* 0x000fe200000010ff */
[----:B------:R4:W-:Y:S01]  /*1b6c0*/  STSM.16.M88.4 [R41], R24 ;  /* 0x0000001829007844 */ /* 0x0009e20000000200 */
[----:B------:R-:W-:-:S02]  /*1b6d0*/  F2FP.BF16.F32.PACK_AB R13, R123, R122 ;  /* 0x0000007a7b0d723e */ /* 0x000fc400000010ff */
[----:B------:R-:W-:Y:S02]  /*1b6e0*/  F2FP.BF16.F32.PACK_AB R14, R125, R124 ;  /* 0x0000007c7d0e723e */ /* 0x000fe400000010ff */
[----:B------:R-:W-:Y:S02]  /*1b6f0*/  F2FP.BF16.F32.PACK_AB R15, R127, R126 ;  /* 0x0000007e7f0f723e */ /* 0x000fe400000010ff */
[----:B---3--:R-:W-:Y:S02]  /*1b700*/  F2FP.BF16.F32.PACK_AB R30, R109, R108 ;  /* 0x0000006c6d1e723e */ /* 0x008fe400000010ff */
[----:B------:R-:W-:Y:S02]  /*1b710*/  F2FP.BF16.F32.PACK_AB R8, R7, R6 ;  /* 0x000000060708723e */ /* 0x000fe400000010ff */
[----:B------:R-:W-:Y:S02]  /*1b720*/  F2FP.BF16.F32.PACK_AB R9, R115, R114 ;  /* 0x000000727309723e */ /* 0x000fe400000010ff */
[----:B------:R-:W-:-:S02]  /*1b730*/  F2FP.BF16.F32.PACK_AB R10, R117, R116 ;  /* 0x00000074750a723e */ /* 0x000fc400000010ff */
[----:B------:R-:W-:Y:S02]  /*1b740*/  F2FP.BF16.F32.PACK_AB R11, R119, R118 ;  /* 0x00000076770b723e */ /* 0x000fe400000010ff */
[----:B----4-:R-:W-:Y:S02]  /*1b750*/  F2FP.BF16.F32.PACK_AB R24, R129, R128 ;  /* 0x000000808118723e */ /* 0x010fe400000010ff */
[----:B------:R-:W-:Y:S02]  /*1b760*/  F2FP.BF16.F32.PACK_AB R25, R131, R130 ;  /* 0x000000828319723e */ /* 0x000fe400000010ff */
[----:B------:R-:W-:Y:S02]  /*1b770*/  F2FP.BF16.F32.PACK_AB R26, R133, R132 ;  /* 0x00000084851a723e */ /* 0x000fe400000010ff */
[----:B------:R-:W-:Y:S01]  /*1b780*/  F2FP.BF16.F32.PACK_AB R27, R135, R134 ;  /* 0x00000086871b723e */ /* 0x000fe200000010ff */
[----:B------:R2:W-:Y:S04]  /*1b790*/  STSM.16.M88.4 [R40], R28 ;  /* 0x0000001c28007844 */ /* 0x0005e80000000200 */
[----:B------:R3:W-:Y:S04]  /*1b7a0*/  STSM.16.M88.4 [R39], R8 ;  /* 0x0000000827007844 */ /* 0x0007e80000000200 */
[----:B------:R4:W-:Y:S04]  /*1b7b0*/  STSM.16.M88.4 [R38], R12 ;  /* 0x0000000c26007844 */ /* 0x0009e80000000200 */
[----:B------:R0:W-:Y:S01]  /*1b7c0*/  STSM.16.M88.4 [R37], R24 ;  /* 0x0000001825007844 */ /* 0x0001e20000000200 */
[----:B------:R-:W-:Y:S01]  /*1b7d0*/  BAR.SYNC.DEFER_BLOCKING 0x1, 0x180 ;  /* 0x0046000000007b1d */ /* 0x000fe20000010000 */
[----:B------:R-:W-:-:S04]  /*1b7e0*/  ISETP.NE.U32.AND P3, PT, RZ, UR4, PT ;  /* 0x00000004ff007c0c */ /* 0x000fc8000bf65070 */
[----:B------:R-:W-:Y:S01]  /*1b7f0*/  ISETP.NE.AND.EX P3, PT, RZ, UR5, PT, P3 ;  /* 0x00000005ff007c0c */ /* 0x000fe2000bf65330 */
[----:B--2---:R-:W-:-:S12]  /*1b800*/  IMAD.WIDE R28, R42, 0x4, R34 ;  /* 0x000000042a1c7825 */ /* 0x004fd800078e0222 */
[----:B------:R-:W5:Y:S01]  /*1b810*/  @P3 LDG.E R44, desc[UR38][R28.64] ;  /* 0x000000261c2c3981 */ /* 0x000f62000c1e1900 */
[----:B------:R-:W-:-:S04]  /*1b820*/  ISETP.NE.U32.AND P0, PT, RZ, UR6, PT ;  /* 0x00000006ff007c0c */ /* 0x000fc8000bf05070 */
[----:B------:R-:W-:-:S13]  /*1b830*/  ISETP.NE.AND.EX P0, PT, RZ, UR7, PT, P0 ;  /* 0x00000007ff007c0c */ /* 0x000fda000bf05300 */
[----:B---3--:R-:W2:Y:S01]  /*1b840*/  @P0 LDC.64 R8, c[0x0][0xc08] ;  /* 0x00030200ff080b82 */ /* 0x008ea20000000a00 */
[----:B------:R-:W-:Y:S01]  /*1b850*/  ULDC UR6, c[0x0][0xa88] ;  /* 0x0002a20000067ab9 */ /* 0x000fe20000000800 */
[----:B----4-:R-:W-:Y:S01]  /*1b860*/  IMAD.MOV.U32 R14, RZ, RZ, 0x9b8 ;  /* 0x000009b8ff0e7424 */ /* 0x010fe200078e00ff */
[----:B------:R-:W-:Y:S01]  /*1b870*/  ISETP.GT.AND P1, PT, R36, 0x1, PT ;  /* 0x000000012400780c */ /* 0x000fe20003f24270 */
[----:B------:R-:W-:-:S03]  /*1b880*/  IMAD.U32 R30, RZ, RZ, UR6 ;  /* 0x00000006ff1e7e24 */ /* 0x000fc6000f8e00ff */
[----:B------:R-:W-:-:S04]  /*1b890*/  SEL R14, R14, 0x978, P1 ;  /* 0x000009780e0e7807 */ /* 0x000fc80000800000 */
[----:B------:R0:W3:Y:S01]  /*1b8a0*/  LDC.64 R10, c[0x0][R14+0x218] ;  /* 0x000086000e0a7b82 */ /* 0x0000e20000000a00 */
[----:B--2---:R-:W-:-:S07]  /*1b8b0*/  @P0 IMAD.WIDE R8, R42, 0x4, R8 ;  /* 0x000000042a080825 */ /* 0x004fce00078e0208 */
[----:B------:R0:W2:Y:S01]  /*1b8c0*/  LDC.64 R12, c[0x0][R14+0x228] ;  /* 0x00008a000e0c7b82 */ /* 0x0000a20000000a00 */
[----:B------:R4:W5:Y:S07]  /*1b8d0*/  @P0 LDG.E R30, desc[UR38][R8.64] ;  /* 0x00000026081e0981 */ /* 0x00096e000c1e1900 */
[----:B----4-:R0:W4:Y:S01]  /*1b8e0*/  LDC.64 R8, c[0x0][R14+0x220] ;  /* 0x000088000e087b82 */ /* 0x0101220000000a00 */
[----:B------:R-:W-:Y:S01]  /*1b8f0*/  ISETP.NE.AND P2, PT, R45, 0x1, PT ;  /* 0x000000012d00780c */ /* 0x000fe20003f45270 */
[----:B---3--:R-:W-:-:S12]  /*1b900*/  @P0 BRA `(.L_x_1577) ;  /* 0x0000000000100947 */ /* 0x008fd80003800000 */
[----:B------:R-:W-:Y:S05]  /*1b910*/  @!P3 BRA `(.L_x_1577) ;  /* 0x00000000000cb947 */ /* 0x000fea0003800000 */
[----:B------:R-:W3:Y:S04]  /*1b920*/  LDG.E R15, desc[UR38][R28.64] ;  /* 0x000000261c0f7981 */ /* 0x000ee8000c1e1900 */
[----:B-----5:R-:W3:Y:S02]  /*1b930*/  LDG.E R30, desc[UR38][R28.64+0x4] ;  /* 0x000004261c1e7981 */ /* 0x020ee4000c1e1900 */
[----:B---3--:R-:W-:-:S07]  /*1b940*/  IMAD.IADD R30, R30, 0x1, -R15 ;  /* 0x000000011e1e7824 */ /* 0x008fce00078e0a0f */
.L_x_1577:
[----:B------:R-:W3:Y:S04]  /*1b950*/  LDL R28, [R1+0x40] ;  /* 0x00004000011c7983 */ /* 0x000ee80000100800 */
[----:B------:R-:W3:Y:S04]  /*1b960*/  LDL R52, [R1+0x18] ;  /* 0x0000180001347983 */ /* 0x000ee80000100800 */
[----:B------:R-:W2:Y:S04]  /*1b970*/  LDL R51, [R1+0x4c] ;  /* 0x00004c0001337983 */ /* 0x000ea80000100800 */
[----:B------:R-:W2:Y:S01]  /*1b980*/  LDL R49, [R1+0x5c] ;  /* 0x00005c0001317983 */ /* 0x000ea20000100800 */
[----:B------:R-:W-:Y:S01]  /*1b990*/  ISETP.NE.U32.AND P0, PT, RZ, UR4, PT ;  /* 0x00000004ff007c0c */ /* 0x000fe2000bf05070 */
[----:B0-----:R-:W0:Y:S01]  /*1b9a0*/  LDC.64 R14, c[0x0][R14+0x210] ;  /* 0x000084000e0e7b82 */ /* 0x001e220000000a00 */
[----:B------:R-:W-:Y:S01]  /*1b9b0*/  SHF.R.S32.HI R26, RZ, 0x1f, R42 ;  /* 0x0000001fff1a7819 */ /* 0x000fe2000001142a */
[----:B------:R-:W2:Y:S01]  /*1b9c0*/  LDL R34, [R1+0x64] ;  /* 0x0000640001227983 */ /* 0x000ea20000100800 */
[----:B------:R-:W-:-:S04]  /*1b9d0*/  ISETP.NE.AND.EX P0, PT, RZ, UR5, PT, P0 ;  /* 0x00000005ff007c0c */ /* 0x000fc8000bf05300 */
[----:B------:R-:W-:Y:S01]  /*1b9e0*/  SEL R27, R26, RZ, !P0 ;  /* 0x000000ff1a1b7207 */ /* 0x000fe20004000000 */
[----:B------:R-:W1:Y:S01]  /*1b9f0*/  @P2 LDC R35, c[0x0][0xbec] ;  /* 0x0002fb00ff232b82 */ /* 0x000e620000000800 */
[----:B------:R-:W-:-:S05]  /*1ba00*/  SEL R46, R42, RZ, !P0 ;  /* 0x000000ff2a2e7207 */ /* 0x000fca0004000000 */
[-C--:B----4-:R-:W-:Y:S02]  /*1ba10*/  IMAD R9, R9, R46.reuse, RZ ;  /* 0x0000002e09097224 */ /* 0x090fe400078e02ff */
[----:B------:R-:W4:Y:S02]  /*1ba20*/  @P2 LDC R37, c[0x0][0xbf0] ;  /* 0x0002fc00ff252b82 */ /* 0x000f240000000800 */
[C---:B------:R-:W-:Y:S02]  /*1ba30*/  IMAD R31, R8.reuse, R27, R9 ;  /* 0x0000001b081f7224 */ /* 0x040fe400078e0209 */
[----:B------:R-:W-:-:S04]  /*1ba40*/  IMAD.WIDE.U32 R8, R8, R46, RZ ;  /* 0x0000002e08087225 */ /* 0x000fc800078e00ff */
[----:B------:R-:W0:Y:S01]  /*1ba50*/  LDC.64 R24, c[0x0][0xba8] ;  /* 0x0002ea00ff187b82 */ /* 0x000e220000000a00 */
[----:B------:R-:W-:Y:S01]  /*1ba60*/  IMAD.IADD R31, R9, 0x1, R31 ;  /* 0x00000001091f7824 */ /* 0x000fe200078e021f */
[----:B-----5:R-:W-:-:S06]  /*1ba70*/  SHF.R.S32.HI R48, RZ, 0x1f, R44 ;  /* 0x0000001fff307819 */ /* 0x020fcc000001142c */
[----:B0-----:R-:W0:Y:S08]  /*1ba80*/  @!P1 LDC R24, c[0x0][0xb50] ;  /* 0x0002d400ff189b82 */ /* 0x001e300000000800 */
[----:B------:R-:W0:Y:S01]  /*1ba90*/  @!P1 LDC R25, c[0x0][0xb54] ;  /* 0x0002d500ff199b82 */ /* 0x000e220000000800 */
[----:B---3--:R-:W-:Y:S02]  /*1baa0*/  IMAD.IADD R26, R28, 0x1, R52 ;  /* 0x000000011c1a7824 */ /* 0x008fe400078e0234 */
[----:B------:R-:W3:Y:S01]  /*1bab0*/  LDL R28, [R1+0x60] ;  /* 0x00006000011c7983 */ /* 0x000ee20000100800 */
[----:B--2---:R-:W-:-:S02]  /*1bac0*/  IMAD R29, R11, R51, RZ ;  /* 0x000000330b1d7224 */ /* 0x004fc400078e02ff */
[----:B------:R-:W-:Y:S01]  /*1bad0*/  IMAD.WIDE.U32 R10, R10, R51, RZ ;  /* 0x000000330a0a7225 */ /* 0x000fe200078e00ff */
[----:B------:R-:W-:Y:S02]  /*1bae0*/  SEL R27, R49, RZ, P1 ;  /* 0x000000ff311b7207 */ /* 0x000fe40000800000 */
[----:B------:R-:W-:Y:S01]  /*1baf0*/  IADD3 R10, P0, P3, R8, R10, R44 ;  /* 0x0000000a080a7210 */ /* 0x000fe20007b1e02c */
[----:B-1----:R-:W-:-:S04]  /*1bb00*/  @P2 IMAD.HI.U32 R8, R26, R35, RZ ;  /* 0x000000231a082227 */ /* 0x002fc800078e00ff */
[----:B------:R-:W-:Y:S01]  /*1bb10*/  IMAD.MOV.U32 R9, RZ, RZ, R26 ;  /* 0x000000ffff097224 */ /* 0x000fe200078e001a */
[----:B----4-:R-:W-:Y:S01]  /*1bb20*/  @P2 SHF.R.U32.HI R9, RZ, R37, R8 ;  /* 0x00000025ff092219 */ /* 0x010fe20000011608 */
[----:B------:R-:W-:Y:S02]  /*1bb30*/  IMAD.IADD R11, R11, 0x1, R29 ;  /* 0x000000010b0b7824 */ /* 0x000fe400078e021d */
[-C--:B------:R-:W-:Y:S02]  /*1bb40*/  IMAD R29, R13, R27.reuse, RZ ;  /* 0x0000001b0d1d7224 */ /* 0x080fe400078e02ff */
[----:B------:R-:W-:Y:S01]  /*1bb50*/  IMAD.WIDE.U32 R12, R12, R27, RZ ;  /* 0x0000001b0c0c7225 */ /* 0x000fe200078e00ff */
[----:B------:R-:W-:-:S03]  /*1bb60*/  IADD3.X R11, R31, R11, R48, P0, P3 ;  /* 0x0000000b1f0b7210 */ /* 0x000fc600007e6430 */
[----:B------:R-:W-:Y:S01]  /*1bb70*/  IMAD.MOV R27, RZ, RZ, -R9 ;  /* 0x000000ffff1b7224 */ /* 0x000fe200078e0a09 */
[----:B------:R-:W-:Y:S01]  /*1bb80*/  IADD3 R12, P0, P3, R9, R10, R12 ;  /* 0x0000000a090c7210 */ /* 0x000fe20007b1e00c */
[----:B------:R-:W-:Y:S01]  /*1bb90*/  IMAD.IADD R29, R13, 0x1, R29 ;  /* 0x000000010d1d7824 */ /* 0x000fe200078e021d */
[----:B------:R-:W-:Y:S01]  /*1bba0*/  SHF.R.S32.HI R8, RZ, 0x1f, R9 ;  /* 0x0000001fff087819 */ /* 0x000fe20000011409 */
[----:B------:R-:W-:-:S03]  /*1bbb0*/  IMAD R9, R45, R27, R26 ;  /* 0x0000001b2d097224 */ /* 0x000fc600078e021a */
[----:B------:R-:W-:Y:S01]  /*1bbc0*/  IADD3.X R13, R8, R11, R29, P0, P3 ;  /* 0x0000000b080d7210 */ /* 0x000fe200007e641d */
[-C--:B------:R-:W-:Y:S01]  /*1bbd0*/  IMAD R8, R15, R9.reuse, RZ ;  /* 0x000000090f087224 */ /* 0x080fe200078e02ff */
[----:B------:R-:W-:Y:S01]  /*1bbe0*/  SHF.R.S32.HI R11, RZ, 0x1f, R9 ;  /* 0x0000001fff0b7819 */ /* 0x000fe20000011409 */
[----:B------:R-:W-:-:S04]  /*1bbf0*/  IMAD.WIDE.U32 R12, R14, R9, R12 ;  /* 0x000000090e0c7225 */ /* 0x000fc800078e000c */
[----:B------:R-:W-:-:S04]  /*1bc00*/  IMAD R11, R14, R11, R8 ;  /* 0x0000000b0e0b7224 */ /* 0x000fc800078e0208 */
[----:B------:R-:W-:Y:S01]  /*1bc10*/  IMAD.IADD R8, R13, 0x1, R11 ;  /* 0x000000010d087824 */ /* 0x000fe200078e020b */
[----:B0-----:R-:W-:-:S04]  /*1bc20*/  LEA R13, P0, R12, R24, 0x2 ;  /* 0x000000180c0d7211 */ /* 0x001fc800078010ff */
[----:B------:R-:W-:Y:S01]  /*1bc30*/  LEA.HI.X R25, R12, R25, R8, 0x2, P0 ;  /* 0x000000190c197211 */ /* 0x000fe200000f1408 */
[----:B------:R-:W-:Y:S01]  /*1bc40*/  SHFL.IDX PT, R10, R13, 0x1, 0x1c1f ;  /* 0x003c1f000d0a7f89 */ /* 0x000fe200000e0000 */
[----:B------:R-:W-:-:S03]  /*1bc50*/  IMAD.IADD R24, R34, 0x1, R52 ;  /* 0x0000000122187824 */ /* 0x000fc600078e0234 */
[----:B------:R-:W-:Y:S04]  /*1bc60*/  SHFL.IDX PT, R8, R13, RZ, 0x1c1f ;  /* 0x001c1fff0d087589 */ /* 0x000fe800000e0000 */
[----:B------:R-:W0:Y:S04]  /*1bc70*/  SHFL.IDX PT, R9, R25, RZ, 0x1c1f ;  /* 0x001c1fff19097589 */ /* 0x000e2800000e0000 */
[----:B------:R-:W1:Y:S01]  /*1bc80*/  SHFL.IDX PT, R11, R25, 0x1, 0x1c1f ;  /* 0x003c1f00190b7f89 */ /* 0x000e6200000e0000 */
[----:B------:R-:W-:Y:S01]  /*1bc90*/  IMAD R47, R30, R45, RZ ;  /* 0x0000002d1e2f7224 */ /* 0x000fe200078e02ff */
[----:B---3--:R-:W-:Y:S01]  /*1bca0*/  LOP3.LUT P0, RZ, R28, 0x3, RZ, 0xc0, !PT ;  /* 0x000000031cff7812 */ /* 0x008fe2000780c0ff */
[----:B------:R-:W-:-:S03]  /*1bcb0*/  VIADD R28, R24, 0x8 ;  /* 0x00000008181c7836 */ /* 0x000fc60000000000 */
[-C--:B------:R-:W-:Y:S02]  /*1bcc0*/  ISETP.GE.OR P3, PT, R24, R47.reuse, P0 ;  /* 0x0000002f1800720c */ /* 0x080fe40000766670 */
[----:B------:R-:W-:-:S11]  /*1bcd0*/  ISETP.GE.OR P0, PT, R28, R47, P0 ;  /* 0x0000002f1c00720c */ /* 0x000fd60000706670 */
[----:B0-----:R0:W-:Y:S04]  /*1bce0*/  @!P3 ST.E desc[UR38][R8.64], R0 ;  /* 0x000000000800b985 */ /* 0x0011e8000c101926 */
[----:B-1----:R0:W-:Y:S01]  /*1bcf0*/  @!P0 ST.E desc[UR38][R10.64], R3 ;  /* 0x000000030a008985 */ /* 0x0021e2000c101926 */
[----:B------:R-:W-:Y:S05]  /*1bd00*/  @P1 BRA `(.L_x_1578) ;  /* 0x0000000800301947 */ /* 0x000fea0003800000 */
[----:B------:R-:W0:Y:S01]  /*1bd10*/  S2R R34, SR_TID.X ;  /* 0x0000000000227919 */ /* 0x000e220000002100 */
[----:B------:R-:W1:Y:S01]  /*1bd20*/  @P2 LDC R15, c[0x0][0xbec] ;  /* 0x0002fb00ff0f2b82 */ /* 0x000e620000000800 */
[----:B------:R-:W-:-:S07]  /*1bd30*/  ULDC.64 UR4, c[0x0][0xaa0] ;  /* 0x0002a80000047ab9 */ /* 0x000fce0000000a00 */
[----:B------:R-:W2:Y:S01]  /*1bd40*/  @P2 LDC R21, c[0x0][0xbf0] ;  /* 0x0002fc00ff152b82 */ /* 0x000ea20000000800 */
[----:B0-----:R-:W-:-:S05]  /*1bd50*/  VIADD R0, R34, 0xffffff80 ;  /* 0xffffff8022007836 */ /* 0x001fca0000000000 */
        /* <DEDUP_REMOVED lines=9> */
[----:B------:R-:W-:Y:S02]  /*1bdf0*/  IADD3 R25, P0, R32, 0x1800, RZ ;  /* 0x0000180020197810 */ /* 0x000fe40007f1e0ff */
[----:B------:R-:W-:Y:S01]  /*1be00*/  LOP3.LUT R0, R3, 0x180, RZ, 0xc0, !PT ;  /* 0x0000018003007812 */ /* 0x000fe200078ec0ff */
[----:B------:R-:W-:Y:S01]  /*1be10*/  IMAD.WIDE.U32 R12, R44, UR4, RZ ;  /* 0x000000042c0c7c25 */ /* 0x000fe2000f8e00ff */
[----:B------:R-:W-:Y:S02]  /*1be20*/  IADD3 R29, P1, R32, 0x3000, RZ ;  /* 0x00003000201d7810 */ /* 0x000fe40007f3e0ff */
[----:B------:R-:W-:Y:S01]  /*1be30*/  SHF.R.U64 R0, R0, 0x3, RZ ;  /* 0x0000000300007819 */ /* 0x000fe200000012ff */
[----:B------:R-:W-:Y:S01]  /*1be40*/  IMAD.X R41, RZ, RZ, R33, P5 ;  /* 0x000000ffff297224 */ /* 0x000fe200028e0621 */
[----:B------:R-:W-:-:S02]  /*1be50*/  IADD3 R35, P3, R32, 0x4800, RZ ;  /* 0x0000480020237810 */ /* 0x000fc40007f7e0ff */
[----:B------:R-:W-:Y:S01]  /*1be60*/  LOP3.LUT R40, R0, R3, RZ, 0x3c, !PT ;  /* 0x0000000300287212 */ /* 0x000fe200078e3cff */
[----:B------:R-:W-:Y:S01]  /*1be70*/  IMAD R3, R48, UR4, RZ ;  /* 0x0000000430037c24 */ /* 0x000fe2000f8e02ff */
[----:B------:R-:W-:Y:S01]  /*1be80*/  IADD3 R37, P4, R32, 0x6000, RZ ;  /* 0x0000600020257810 */ /* 0x000fe20007f9e0ff */
[----:B------:R-:W-:Y:S01]  /*1be90*/  IMAD R0, R11, 0x60, R10 ;  /* 0x000000600b007824 */ /* 0x000fe200078e020a */
[----:B------:R-:W-:Y:S01]  /*1bea0*/  LOP3.LUT R24, R25, 0x180, RZ, 0xc0, !PT ;  /* 0x0000018019187812 */ /* 0x000fe200078ec0ff */
[----:B------:R-:W-:Y:S01]  /*1beb0*/  IMAD R3, R44, UR5, R3 ;  /* 0x000000052c037c24 */ /* 0x000fe2000f8e0203 */
[----:B------:R-:W-:Y:S01]  /*1bec0*/  LOP3.LUT R28, R29, 0x180, RZ, 0xc0, !PT ;  /* 0x000001801d1c7812 */ /* 0x000fe200078ec0ff */
[----:B------:R-:W5:Y:S01]  /*1bed0*/  LD.E.128 R40, desc[UR38][R40.64] ;  /* 0x0000002628287980 */ /* 0x000f62000c101d00 */
[----:B------:R-:W-:Y:S02]  /*1bee0*/  LOP3.LUT R34, R35, 0x180, RZ, 0xc0, !PT ;  /* 0x0000018023227812 */ /* 0x000fe400078ec0ff */
[----:B------:R-:W-:-:S02]  /*1bef0*/  LOP3.LUT R36, R37, 0x180, RZ, 0xc0, !PT ;  /* 0x0000018025247812 */ /* 0x000fc400078ec0ff */
[----:B------:R-:W-:Y:S01]  /*1bf00*/  LOP3.LUT R5, R32, 0x180, RZ, 0xc0, !PT ;  /* 0x0000018020057812 */ /* 0x000fe200078ec0ff */
[----:B------:R-:W-:Y:S01]  /*1bf10*/  IMAD.IADD R13, R13, 0x1, R3 ;  /* 0x000000010d0d7824 */ /* 0x000fe200078e0203 */
[----:B------:R-:W-:Y:S01]  /*1bf20*/  SHF.R.U64 R24, R24, 0x3, RZ ;  /* 0x0000000318187819 */ /* 0x000fe200000012ff */
[----:B------:R-:W-:Y:S01]  /*1bf30*/  IMAD.IADD R14, R52, 0x1, R0 ;  /* 0x00000001340e7824 */ /* 0x000fe200078e0200 */
[----:B------:R-:W-:Y:S01]  /*1bf40*/  SHF.R.U64 R28, R28, 0x3, RZ ;  /* 0x000000031c1c7819 */ /* 0x000fe200000012ff */
[----:B------:R-:W-:Y:S01]  /*1bf50*/  ULDC.64 UR4, c[0x0][0xae8] ;  /* 0x0002ba0000047ab9 */ /* 0x000fe20000000a00 */
[----:B------:R-:W-:Y:S02]  /*1bf60*/  SHF.R.U64 R34, R34, 0x3, RZ ;  /* 0x0000000322227819 */ /* 0x000fe400000012ff */
[----:B------:R-:W-:Y:S02]  /*1bf70*/  SHF.R.U64 R36, R36, 0x3, RZ ;  /* 0x0000000324247819 */ /* 0x000fe400000012ff */
[----:B------:R-:W-:Y:S01]  /*1bf80*/  SHF.R.U64 R5, R5, 0x3, RZ ;  /* 0x0000000305057819 */ /* 0x000fe200000012ff */
[----:B------:R-:W-:Y:S01]  /*1bf90*/  IMAD.WIDE.U32 R12, R51, UR4, R12 ;  /* 0x00000004330c7c25 */ /* 0x000fe2000f8e000c */
[----:B------:R-:W-:-:S02]  /*1bfa0*/  LOP3.LUT R24, R24, R25, RZ, 0x3c, !PT ;  /* 0x0000001918187212 */ /* 0x000fc400078e3cff */
[----:B------:R-:W-:Y:S01]  /*1bfb0*/  LOP3.LUT R28, R28, R29, RZ, 0x3c, !PT ;  /* 0x0000001d1c1c7212 */ /* 0x000fe200078e3cff */
[----:B-1----:R-:W-:Y:S01]  /*1bfc0*/  @P2 IMAD.HI.U32 R0, R14, R15, RZ ;  /* 0x0000000f0e002227 */ /* 0x002fe200078e00ff */
[----:B------:R-:W-:Y:S02]  /*1bfd0*/  LOP3.LUT R34, R34, R35, RZ, 0x3c, !PT ;  /* 0x0000002322227212 */ /* 0x000fe400078e3cff */
[----:B------:R-:W-:Y:S01]  /*1bfe0*/  LOP3.LUT R36, R36, R37, RZ, 0x3c, !PT ;  /* 0x0000002524247212 */ /* 0x000fe200078e3cff */
[--C-:B------:R-:W-:Y:S01]  /*1bff0*/  IMAD.X R25, RZ, RZ, R33.reuse, P0 ;  /* 0x000000ffff197224 */ /* 0x100fe200000e0621 */
[----:B------:R-:W-:Y:S01]  /*1c000*/  LOP3.LUT R4, R5, R32, RZ, 0x3c, !PT ;  /* 0x0000002005047212 */ /* 0x000fe200078e3cff */
[--C-:B------:R-:W-:Y:S01]  /*1c010*/  IMAD.X R29, RZ, RZ, R33.reuse, P1 ;  /* 0x000000ffff1d7224 */ /* 0x100fe200008e0621 */
[----:B------:R-:W-:Y:S01]  /*1c020*/  SHF.R.S32.HI R11, RZ, 0x1f, R46 ;  /* 0x0000001fff0b7819 */ /* 0x000fe2000001142e */
[--C-:B------:R-:W-:Y:S02]  /*1c030*/  IMAD.X R35, RZ, RZ, R33.reuse, P3 ;  /* 0x000000ffff237224 */ /* 0x100fe400018e0621 */
[--C-:B------:R-:W-:Y:S01]  /*1c040*/  IMAD.X R37, RZ, RZ, R33.reuse, P4 ;  /* 0x000000ffff257224 */ /* 0x100fe200020e0621 */
[----:B------:R-:W5:Y:S01]  /*1c050*/  LD.E.128 R24, desc[UR38][R24.64] ;  /* 0x0000002618187980 */ /* 0x000f62000c101d00 */
[----:B------:R-:W-:-:S02]  /*1c060*/  IMAD.MOV.U32 R5, RZ, RZ, R33 ;  /* 0x000000ffff057224 */ /* 0x000fc400078e0021 */
[----:B------:R-:W-:Y:S01]  /*1c070*/  IMAD R13, R51, UR5, R13 ;  /* 0x00000005330d7c24 */ /* 0x000fe2000f8e020d */
[----:B------:R-:W-:Y:S01]  /*1c080*/  ULDC.64 UR4, c[0x0][0xaf0] ;  /* 0x0002bc0000047ab9 */ /* 0x000fe20000000a00 */
[----:B------:R-:W-:Y:S01]  /*1c090*/  IMAD.MOV.U32 R3, RZ, RZ, R14 ;  /* 0x000000ffff037224 */ /* 0x000fe200078e000e */
[----:B--2---:R-:W-:Y:S01]  /*1c0a0*/  @P2 SHF.R.U32.HI R3, RZ, R21, R0 ;  /* 0x00000015ff032219 */ /* 0x004fe20000011600 */
[----:B------:R-:W-:Y:S01]  /*1c0b0*/  IMAD R11, R11, UR4, RZ ;  /* 0x000000040b0b7c24 */ /* 0x000fe2000f8e02ff */
[----:B------:R-:W5:Y:S01]  /*1c0c0*/  LD.E.128 R4, desc[UR38][R4.64] ;  /* 0x0000002604047980 */ /* 0x000f62000c101d00 */
[C---:B------:R-:W-:Y:S01]  /*1c0d0*/  IMAD.WIDE.U32 R12, R46.reuse, UR4, R12 ;  /* 0x000000042e0c7c25 */ /* 0x040fe2000f8e000c */
[----:B------:R-:W-:Y:S02]  /*1c0e0*/  SHF.R.S32.HI R0, RZ, 0x1f, R3 ;  /* 0x0000001fff007819 */ /* 0x000fe40000011403 */
[----:B------:R-:W5:Y:S01]  /*1c0f0*/  LD.E.128 R28, desc[UR38][R28.64] ;  /* 0x000000261c1c7980 */ /* 0x000f62000c101d00 */
[----:B------:R-:W-:Y:S01]  /*1c100*/  IMAD R11, R46, UR5, R11 ;  /* 0x000000052e0b7c24 */ /* 0x000fe2000f8e020b */
[----:B------:R-:W-:-:S02]  /*1c110*/  ULDC.64 UR4, c[0x0][0xae0] ;  /* 0x0002b80000047ab9 */ /* 0x000fc40000000a00 */
[----:B------:R-:W5:Y:S01]  /*1c120*/  LD.E.128 R32, desc[UR38][R34.64] ;  /* 0x0000002622207980 */ /* 0x000f62000c101d00 */
[----:B------:R-:W-:-:S03]  /*1c130*/  IMAD.MOV R8, RZ, RZ, -R3 ;  /* 0x000000ffff087224 */ /* 0x000fc600078e0a03 */
        /* <DEDUP_REMOVED lines=8> */
[----:B------:R-:W-:-:S02]  /*1c1c0*/  IMAD R0, R0, UR4, RZ ;  /* 0x0000000400007c24 */ /* 0x000fc4000f8e02ff */
[----:B------:R-:W-:Y:S02]  /*1c1d0*/  IMAD R45, R45, R8, R14 ;  /* 0x000000082d2d7224 */ /* 0x000fe400078e020e */
[----:B------:R-:W-:-:S04]  /*1c1e0*/  IMAD.WIDE.U32 R12, R3, UR4, R12 ;  /* 0x00000004030c7c25 */ /* 0x000fc8000f8e000c */
[----:B------:R-:W-:Y:S01]  /*1c1f0*/  IMAD R11, R3, UR5, R0 ;  /* 0x00000005030b7c24 */ /* 0x000fe2000f8e0200 */
[----:B------:R-:W-:Y:S01]  /*1c200*/  SHF.R.S32.HI R3, RZ, 0x1f, R45 ;  /* 0x0000001fff037819 */ /* 0x000fe2000001142d */
        /* <DEDUP_REMOVED lines=20> */
.L_x_1803:
[----:B------:R-:W-:Y:S01]  /*1c350*/  IMAD.IADD R44, R10, 0x1, R52 ;  /* 0x000000010a2c7824 */ /* 0x000fe200078e0234 */
        /* <DEDUP_REMOVED lines=8> */
[CC--:B--2---:R-:W-:Y:S02]  /*1c3e0*/  @!P1 LEA R12, P3, R46.reuse, R14.reuse, 0x1 ;  /* 0x0000000e2e0c9211 */ /* 0x0c4fe400078608ff */
[----:B------:R-:W-:Y:S01]  /*1c3f0*/  @!P2 LEA R20, P4, R45, R14, 0x1 ;  /* 0x0000000e2d14a211 */ /* 0x000fe200078808ff */
[----:B------:R-:W-:Y:S01]  /*1c400*/  @!P0 IMAD.WIDE R10, R9, 0x2, R14 ;  /* 0x00000002090a8825 */ /* 0x000fe200078e020e */
[-C--:B------:R-:W-:Y:S02]  /*1c410*/  @!P1 LEA.HI.X R13, R46, R3.reuse, R48, 0x1, P3 ;  /* 0x000000032e0d9211 */ /* 0x080fe400018f0c30 */
[----:B------:R-:W-:Y:S02]  /*1c420*/  @!P2 LEA.HI.X R21, R45, R3, R50, 0x1, P4 ;  /* 0x000000032d15a211 */ /* 0x000fe400020f0c32 */
[----:B-----5:R3:W-:Y:S04]  /*1c430*/  @!P0 ST.E.128 desc[UR38][R10.64], R4 ;  /* 0x000000040a008985 */ /* 0x0207e8000c101d26 */
[----:B------:R3:W-:Y:S04]  /*1c440*/  @!P1 ST.E.128 desc[UR38][R12.64], R28 ;  /* 0x0000001c0c009985 */ /* 0x0007e8000c101d26 */
[----:B------:R3:W-:Y:S02]  /*1c450*/  @!P2 ST.E.128 desc[UR38][R20.64], R36 ;  /* 0x000000241400a985 */ /* 0x0007e4000c101d26 */
.L_x_1581:
[----:B------:R-:W-:Y:S05]  /*1c460*/  BSYNC B1 ;  /* 0x0000000000017941 */ /* 0x000fea0003800000 */
.L_x_1580:
[----:B------:R-:W-:-:S03]  /*1c470*/  UMOV UR4, 0xffffffff ;  /* 0xffffffff00047882 */ /* 0x000fc60000000000 */
[----:B------:R-:W-:Y:S05]  /*1c480*/  BRA.DIV UR4, `(.L_x_1582) ;  /* 0x000000b204c47947 */ /* 0x000fea000b800000 */
[----:B-1----:R1:W4:Y:S04]  /*1c490*/  SHFL.IDX PT, R3, R8, 0x1, 0x1c1f ;  /* 0x003c1f0008037f89 */ /* 0x00232800000e0000 */
[----:B--2---:R1:W2:Y:S02]  /*1c4a0*/  SHFL.IDX PT, R14, R0, 0x1, 0x1c1f ;  /* 0x003c1f00000e7f89 */ /* 0x0042a400000e0000 */
.L_x_1807:
[----:B01----:R-:W-:-:S05]  /*1c4b0*/  VIADD R0, R44, 0x60 ;  /* 0x000000602c007836 */ /* 0x003fca0000000000 */
[----:B------:R-:W-:-:S13]  /*1c4c0*/  ISETP.GE.AND P0, PT, R0, R47, PT ;  /* 0x0000002f0000720c */ /* 0x000fda0003f06270 */
[----:B------:R-:W-:Y:S05]  /*1c4d0*/  @P0 BRA `(.L_x_1583) ;  /* 0x0000001800780947 */ /* 0x000fea0003800000 */
[----:B------:R-:W-:Y:S02]  /*1c4e0*/  ULDC UR4, c[0x0][0xac8] ;  /* 0x0002b20000047ab9 */ /* 0x000fe40000000800 */
[----:B------:R-:W-:Y:S02]  /*1c4f0*/  ISETP.GE.AND P1, PT, R9, UR4, PT ;  /* 0x0000000409007c0c */ /* 0x000fe4000bf26270 */
[----:B------:R-:W-:-:S11]  /*1c500*/  ISETP.GE.AND P2, PT, R46, UR4, PT ;  /* 0x000000042e007c0c */ /* 0x000fd6000bf46270 */
[----:B----4-:R-:W-:Y:S02]  /*1c510*/  @!P1 IMAD.MOV.U32 R15, RZ, RZ, R3 ;  /* 0x000000ffff0f9224 */ /* 0x010fe400078e0003 */
[----:B--23-5:R-:W-:Y:S01]  /*1c520*/  @!P2 LEA R6, P0, R46, R14, 0x1 ;  /* 0x0000000e2e06a211 */ /* 0x02cfe200078008ff */
[----:B------:R-:W-:-:S03]  /*1c530*/  @!P1 IMAD.WIDE R4, R9, 0x2, R14 ;  /* 0x0000000209049825 */ /* 0x000fc600078e020e */
        /* <DEDUP_REMOVED lines=9> */
.L_x_1578:
[----:B------:R-:W-:Y:S01]  /*1c5d0*/  ULDC.64 UR4, c[0x0][0xb08] ;  /* 0x0002c20000047ab9 */ /* 0x000fe20000000a00 */
[----:B------:R-:W1:Y:S01]  /*1c5e0*/  @P2 LDC R13, c[0x0][0xbec] ;  /* 0x0002fb00ff0d2b82 */ /* 0x000e620000000800 */
[----:B0-----:R-:W-:Y:S02]  /*1c5f0*/  IMAD R3, R48, UR4, RZ ;  /* 0x0000000430037c24 */ /* 0x001fe4000f8e02ff */
[----:B------:R-:W-:-:S04]  /*1c600*/  IMAD.WIDE.U32 R8, R44, UR4, RZ ;  /* 0x000000042c087c25 */ /* 0x000fc8000f8e00ff */
[----:B------:R-:W-:Y:S01]  /*1c610*/  IMAD R3, R44, UR5, R3 ;  /* 0x000000052c037c24 */ /* 0x000fe2000f8e0203 */
[----:B------:R-:W0:Y:S01]  /*1c620*/  @P2 LDC R0, c[0x0][0xbf0] ;  /* 0x0002fc00ff002b82 */ /* 0x000e220000000800 */
[----:B------:R-:W-:Y:S02]  /*1c630*/  ULDC.64 UR4, c[0x0][0xb38] ;  /* 0x0002ce0000047ab9 */ /* 0x000fe40000000a00 */
[----:B------:R-:W-:Y:S01]  /*1c640*/  IMAD.IADD R9, R9, 0x1, R3 ;  /* 0x0000000109097824 */ /* 0x000fe200078e0203 */
[----:B------:R-:W-:Y:S01]  /*1c650*/  SHF.R.S32.HI R3, RZ, 0x1f, R46 ;  /* 0x0000001fff037819 */ /* 0x000fe2000001142e */
[----:B------:R-:W-:-:S04]  /*1c660*/  IMAD.WIDE.U32 R8, R51, UR4, R8 ;  /* 0x0000000433087c25 */ /* 0x000fc8000f8e0008 */
[----:B------:R-:W-:Y:S01]  /*1c670*/  IMAD R9, R51, UR5, R9 ;  /* 0x0000000533097c24 */ /* 0x000fe2000f8e0209 */
[----:B------:R-:W-:Y:S02]  /*1c680*/  ULDC.64 UR4, c[0x0][0xb40] ;  /* 0x0002d00000047ab9 */ /* 0x000fe40000000a00 */
[----:B------:R-:W-:Y:S02]  /*1c690*/  IMAD R3, R3, UR4, RZ ;  /* 0x0000000403037c24 */ /* 0x000fe4000f8e02ff */
[----:B------:R-:W-:-:S04]  /*1c6a0*/  IMAD.WIDE.U32 R8, R46, UR4, R8 ;  /* 0x000000042e087c25 */ /* 0x000fc8000f8e0008 */
[----:B------:R-:W-:Y:S01]  /*1c6b0*/  IMAD R11, R46, UR5, R3 ;  /* 0x000000052e0b7c24 */ /* 0x000fe2000f8e0203 */
[----:B------:R-:W-:Y:S01]  /*1c6c0*/  ULDC.64 UR4, c[0x0][0xb48] ;  /* 0x0002d20000047ab9 */ /* 0x000fe20000000a00 */
[----:B-1----:R-:W-:-:S04]  /*1c6d0*/  @P2 IMAD.HI.U32 R13, R26, R13, RZ ;  /* 0x0000000d1a0d2227 */ /* 0x002fc800078e00ff */
[----:B------:R-:W-:Y:S02]  /*1c6e0*/  IMAD.IADD R9, R9, 0x1, R11 ;  /* 0x0000000109097824 */ /* 0x000fe400078e020b */
[----:B------:R-:W-:Y:S01]  /*1c6f0*/  IMAD.MOV.U32 R3, RZ, RZ, R26 ;  /* 0x000000ffff037224 */ /* 0x000fe200078e001a */
[----:B0-----:R-:W-:Y:S01]  /*1c700*/  @P2 SHF.R.U32.HI R3, RZ, R0, R13 ;  /* 0x00000000ff032219 */ /* 0x001fe2000001160d */
[----:B------:R-:W-:-:S03]  /*1c710*/  IMAD.WIDE.U32 R8, R49, UR4, R8 ;  /* 0x0000000431087c25 */ /* 0x000fc6000f8e0008 */
[--C-:B------:R-:W-:Y:S01]  /*1c720*/  SHF.R.S32.HI R0, RZ, 0x1f, R3.reuse ;  /* 0x0000001fff007819 */ /* 0x100fe20000011403 */
[----:B------:R-:W-:Y:S02]  /*1c730*/  IMAD.MOV R10, RZ, RZ, -R3 ;  /* 0x000000ffff0a7224 */ /* 0x000fe400078e0a03 */
[----:B------:R-:W-:Y:S01]  /*1c740*/  IMAD R9, R49, UR5, R9 ;  /* 0x0000000531097c24 */ /* 0x000fe2000f8e0209 */
[----:B------:R-:W-:Y:S01]  /*1c750*/  ULDC.64 UR4, c[0x0][0xb30] ;  /* 0x0002cc0000047ab9 */ /* 0x000fe20000000a00 */
[----:B------:R-:W-:Y:S02]  /*1c760*/  VIADD R11, R2, 0x2d820 ;  /* 0x0002d820020b7836 */ /* 0x000fe40000000000 */
[----:B------:R-:W-:Y:S02]  /*1c770*/  IMAD R0, R0, UR4, RZ ;  /* 0x0000000400007c24 */ /* 0x000fe4000f8e02ff */
[----:B------:R-:W-:Y:S01]  /*1c780*/  IMAD R45, R45, R10, R26 ;  /* 0x0000000a2d2d7224 */ /* 0x000fe200078e021a */
[----:B------:R-:W-:Y:S01]  /*1c790*/  PRMT R10, RZ, 0x654, R11 ;  /* 0x00000654ff0a7816 */ /* 0x000fe2000000000b */
[----:B------:R-:W-:-:S02]  /*1c7a0*/  IMAD R11, R3, UR5, R0 ;  /* 0x00000005030b7c24 */ /* 0x000fc4000f8e0200 */
[----:B------:R-:W-:Y:S01]  /*1c7b0*/  IMAD.WIDE.U32 R8, R3, UR4, R8 ;  /* 0x0000000403087c25 */ /* 0x000fe2000f8e0008 */
[----:B------:R-:W-:Y:S01]  /*1c7c0*/  SHF.R.S32.HI R0, RZ, 0x1f, R45 ;  /* 0x0000001fff007819 */ /* 0x000fe2000001142d */
[----:B------:R-:W-:Y:S01]  /*1c7d0*/  ULDC.64 UR4, c[0x0][0xb28] ;  /* 0x0002ca0000047ab9 */ /* 0x000fe20000000a00 */
[----:B------:R0:W-:Y:S01]  /*1c7e0*/  SYNCS.ARRIVE.TRANS64.RED.A1T0 RZ, [R10+URZ], RZ ;  /* 0x000000ff0aff79a7 */ /* 0x0001e2000810043f */
        /* <DEDUP_REMOVED lines=12> */
.L_x_1810:
[----:B------:R-:W-:Y:S01]  /*1c8b0*/  ISETP.GE.AND P0, PT, R24, R47, PT ;  /* 0x0000002f1800720c */ /* 0x000fe20003f06270 */
[----:B------:R-:W-:-:S12]  /*1c8c0*/  BSSY B1, `(.L_x_1585) ;  /* 0x0000051000017945 */ /* 0x000fd80003800000 */
[----:B------:R-:W-:Y:S05]  /*1c8d0*/  @P0 BRA `(.L_x_1586) ;  /* 0x00000004003c0947 */ /* 0x000fea0003800000 */
[----:B------:R-:W-:Y:S01]  /*1c8e0*/  ULDC UR4, c[0x0][0xac8] ;  /* 0x0002b20000047ab9 */ /* 0x000fe20000000800 */
[C---:B------:R-:W-:Y:S01]  /*1c8f0*/  VIADD R15, R22.reuse, 0x8 ;  /* 0x00000008160f7836 */ /* 0x040fe20000000000 */
[C---:B------:R-:W-:Y:S01]  /*1c900*/  ISETP.GE.AND P0, PT, R22.reuse, UR4, PT ;  /* 0x0000000416007c0c */ /* 0x040fe2000bf06270 */
[C---:B------:R-:W-:Y:S01]  /*1c910*/  VIADD R25, R22.reuse, 0x10 ;  /* 0x0000001016197836 */ /* 0x040fe20000000000 */
[----:B------:R-:W-:Y:S01]  /*1c920*/  SHF.R.S32.HI R10, RZ, 0x1f, R22 ;  /* 0x0000001fff0a7819 */ /* 0x000fe20000011416 */
[C---:B------:R-:W-:Y:S01]  /*1c930*/  VIADD R31, R22.reuse, 0x20 ;  /* 0x00000020161f7836 */ /* 0x040fe20000000000 */
[----:B------:R-:W-:Y:S01]  /*1c940*/  ISETP.GE.AND P1, PT, R15, UR4, PT ;  /* 0x000000040f007c0c */ /* 0x000fe2000bf26270 */
[C---:B------:R-:W-:Y:S01]  /*1c950*/  VIADD R27, R22.reuse, 0x8 ;  /* 0x00000008161b7836 */ /* 0x040fe20000000000 */
[----:B------:R-:W-:Y:S01]  /*1c960*/  ISETP.GE.AND P4, PT, R25, UR4, PT ;  /* 0x0000000419007c0c */ /* 0x000fe2000bf86270 */
[C---:B------:R-:W-:Y:S02]  /*1c970*/  VIADD R26, R22.reuse, 0x10 ;  /* 0x00000010161a7836 */ /* 0x040fe40000000000 */
[C---:B------:R-:W-:Y:S01]  /*1c980*/  VIADD R32, R22.reuse, 0x18 ;  /* 0x0000001816207836 */ /* 0x040fe20000000000 */
[----:B------:R-:W-:Y:S01]  /*1c990*/  SHF.R.S32.HI R27, RZ, 0x1f, R27 ;  /* 0x0000001fff1b7819 */ /* 0x000fe2000001141b */
[C---:B------:R-:W-:Y:S01]  /*1c9a0*/  VIADD R30, R22.reuse, 0x28 ;  /* 0x00000028161e7836 */ /* 0x040fe20000000000 */
[----:B------:R-:W-:Y:S01]  /*1c9b0*/  SHF.R.S32.HI R26, RZ, 0x1f, R26 ;  /* 0x0000001fff1a7819 */ /* 0x000fe2000001141a */
[C---:B------:R-:W-:Y:S01]  /*1c9c0*/  VIADD R33, R22.reuse, 0x20 ;  /* 0x0000002016217836 */ /* 0x040fe20000000000 */
[C---:B--2---:R-:W-:Y:S01]  /*1c9d0*/  @!P0 LEA R8, P2, R22.reuse, R14, 0x2 ;  /* 0x0000000e16088211 */ /* 0x044fe200078410ff */
[----:B------:R-:W-:Y:S01]  /*1c9e0*/  VIADD R34, R22, 0x18 ;  /* 0x0000001816227836 */ /* 0x000fe20000000000 */
[----:B------:R-:W-:-:S02]  /*1c9f0*/  ISETP.GE.AND P3, PT, R32, UR4, PT ;  /* 0x0000000420007c0c */ /* 0x000fc4000bf66270 */
[CC--:B-1----:R-:W-:Y:S02]  /*1ca00*/  @!P0 LEA.HI.X R9, R22.reuse, R3.reuse, R10, 0x2, P2 ;  /* 0x0000000316098211 */ /* 0x0c2fe400010f140a */
[-C--:B------:R-:W-:Y:S02]  /*1ca10*/  @!P1 LEA R10, P2, R15, R14.reuse, 0x2 ;  /* 0x0000000e0f0a9211 */ /* 0x080fe400078410ff */
[----:B------:R-:W-:Y:S01]  /*1ca20*/  @!P4 LEA R12, P5, R25, R14, 0x2 ;  /* 0x0000000e190cc211 */ /* 0x000fe200078a10ff */
[----:B------:R1:W-:Y:S01]  /*1ca30*/  @!P0 ST.E.64 desc[UR38][R8.64], R4 ;  /* 0x0000000408008985 */ /* 0x0003e2000c101b26 */
[----:B------:R-:W-:Y:S02]  /*1ca40*/  ISETP.GE.AND P0, PT, R31, UR4, PT ;  /* 0x000000041f007c0c */ /* 0x000fe4000bf06270 */
[-C--:B------:R-:W-:Y:S01]  /*1ca50*/  @!P1 LEA.HI.X R11, R15, R3.reuse, R27, 0x2, P2 ;  /* 0x000000030f0b9211 */ /* 0x080fe200010f141b */
[----:B------:R-:W-:Y:S01]  /*1ca60*/  VIADD R15, R22, 0x30 ;  /* 0x00000030160f7836 */ /* 0x000fe20000000000 */
[----:B------:R-:W-:-:S02]  /*1ca70*/  @!P4 LEA.HI.X R13, R25, R3, R26, 0x2, P5 ;  /* 0x00000003190dc211 */ /* 0x000fc400028f141a */
[----:B------:R-:W-:Y:S01]  /*1ca80*/  ISETP.GE.AND P2, PT, R30, UR4, PT ;  /* 0x000000041e007c0c */ /* 0x000fe2000bf46270 */
[----:B------:R2:W-:Y:S01]  /*1ca90*/  @!P1 ST.E.64 desc[UR38][R10.64], R92 ;  /* 0x0000005c0a009985 */ /* 0x0005e2000c101b26 */
[----:B------:R-:W-:Y:S02]  /*1caa0*/  SHF.R.S32.HI R33, RZ, 0x1f, R33 ;  /* 0x0000001fff217819 */ /* 0x000fe40000011421 */
[-C--:B------:R-:W-:Y:S01]  /*1cab0*/  @!P3 LEA R24, P5, R32, R14.reuse, 0x2 ;  /* 0x0000000e2018b211 */ /* 0x080fe200078a10ff */
[----:B------:R-:W-:Y:S01]  /*1cac0*/  @!P4 ST.E.64 desc[UR38][R12.64], R96 ;  /* 0x000000600c00c985 */ /* 0x000fe2000c101b26 */
[----:B------:R-:W-:Y:S02]  /*1cad0*/  SHF.R.S32.HI R34, RZ, 0x1f, R34 ;  /* 0x0000001fff227819 */ /* 0x000fe40000011422 */
[----:B------:R-:W-:Y:S02]  /*1cae0*/  @!P0 LEA R26, P4, R31, R14, 0x2 ;  /* 0x0000000e1f1a8211 */ /* 0x000fe400078810ff */
[----:B------:R-:W-:-:S02]  /*1caf0*/  ISETP.GE.AND P1, PT, R15, UR4, PT ;  /* 0x000000040f007c0c */ /* 0x000fc4000bf26270 */
[-C--:B------:R-:W-:Y:S01]  /*1cb00*/  @!P0 LEA.HI.X R27, R31, R3.reuse, R33, 0x2, P4 ;  /* 0x000000031f1b8211 */ /* 0x080fe200020f1421 */
[----:B------:R-:W-:Y:S01]  /*1cb10*/  VIADD R33, R22, 0x28 ;  /* 0x0000002816217836 */ /* 0x000fe20000000000 */
[-C--:B------:R-:W-:Y:S01]  /*1cb20*/  @!P3 LEA.HI.X R25, R32, R3.reuse, R34, 0x2, P5 ;  /* 0x000000032019b211 */ /* 0x080fe200028f1422 */
[----:B------:R-:W-:Y:S01]  /*1cb30*/  VIADD R32, R22, 0x38 ;  /* 0x0000003816207836 */ /* 0x000fe20000000000 */
[-C--:B-1----:R-:W-:Y:S01]  /*1cb40*/  @!P2 LEA R4, P5, R30, R14.reuse, 0x2 ;  /* 0x0000000e1e04a211 */ /* 0x082fe200078a10ff */
[----:B------:R-:W-:Y:S01]  /*1cb50*/  VIADD R31, R22, 0x40 ;  /* 0x00000040161f7836 */ /* 0x000fe20000000000 */
[----:B------:R-:W-:Y:S01]  /*1cb60*/  SHF.R.S32.HI R33, RZ, 0x1f, R33 ;  /* 0x0000001fff217819 */ /* 0x000fe20000011421 */
[----:B------:R1:W-:Y:S01]  /*1cb70*/  @!P3 ST.E.64 desc[UR38][R24.64], R100 ;  /* 0x000000641800b985 */ /* 0x0003e2000c101b26 */
[----:B------:R-:W-:Y:S01]  /*1cb80*/  ISETP.GE.AND P3, PT, R32, UR4, PT ;  /* 0x0000000420007c0c */ /* 0x000fe2000bf66270 */
[----:B--2---:R-:W-:Y:S01]  /*1cb90*/  VIADD R11, R22, 0x48 ;  /* 0x00000048160b7836 */ /* 0x004fe20000000000 */
[----:B------:R-:W-:Y:S01]  /*1cba0*/  @!P2 LEA.HI.X R5, R30, R3, R33, 0x2, P5 ;  /* 0x000000031e05a211 */ /* 0x000fe200028f1421 */
[C---:B------:R-:W-:Y:S01]  /*1cbb0*/  VIADD R30, R22.reuse, 0x30 ;  /* 0x00000030161e7836 */ /* 0x040fe20000000000 */
[----:B------:R-:W-:Y:S01]  /*1cbc0*/  @!P0 ST.E.64 desc[UR38][R26.64], R104 ;  /* 0x000000681a008985 */ /* 0x000fe2000c101b26 */
[----:B------:R-:W-:Y:S01]  /*1cbd0*/  @!P1 LEA R8, P4, R15, R14, 0x2 ;  /* 0x0000000e0f089211 */ /* 0x000fe200078810ff */
[----:B------:R-:W-:Y:S01]  /*1cbe0*/  VIADD R33, R22, 0x38 ;  /* 0x0000003816217836 */ /* 0x000fe20000000000 */
[----:B------:R-:W-:Y:S01]  /*1cbf0*/  ISETP.GE.AND P0, PT, R31, UR4, PT ;  /* 0x000000041f007c0c */ /* 0x000fe2000bf06270 */
[----:B------:R2:W-:Y:S01]  /*1cc00*/  @!P2 ST.E.64 desc[UR38][R4.64], R108 ;  /* 0x0000006c0400a985 */ /* 0x0005e2000c101b26 */
[----:B------:R-:W-:-:S02]  /*1cc10*/  SHF.R.S32.HI R30, RZ, 0x1f, R30 ;  /* 0x0000001fff1e7819 */ /* 0x000fc4000001141e */
[----:B------:R-:W-:Y:S02]  /*1cc20*/  ISETP.GE.AND P2, PT, R11, UR4, PT ;  /* 0x000000040b007c0c */ /* 0x000fe4000bf46270 */
[----:B------:R-:W-:Y:S01]  /*1cc30*/  @!P1 LEA.HI.X R9, R15, R3, R30, 0x2, P4 ;  /* 0x000000030f099211 */ /* 0x000fe200020f141e */
[----:B------:R-:W-:Y:S01]  /*1cc40*/  VIADD R15, R22, 0x50 ;  /* 0x00000050160f7836 */ /* 0x000fe20000000000 */
[----:B-1----:R-:W-:Y:S01]  /*1cc50*/  @!P3 LEA R24, P5, R32, R14, 0x2 ;  /* 0x0000000e2018b211 */ /* 0x002fe200078a10ff */
[----:B------:R-:W-:Y:S01]  /*1cc60*/  VIADD R30, R22, 0x58 ;  /* 0x00000058161e7836 */ /* 0x000fe20000000000 */
[----:B------:R-:W-:Y:S01]  /*1cc70*/  SHF.R.S32.HI R33, RZ, 0x1f, R33 ;  /* 0x0000001fff217819 */ /* 0x000fe20000011421 */
[----:B------:R1:W-:Y:S01]  /*1cc80*/  @!P1 ST.E.64 desc[UR38][R8.64], R6 ;  /* 0x0000000608009985 */ /* 0x0003e2000c101b26 */
[----:B------:R-:W-:Y:S02]  /*1cc90*/  ISETP.GE.AND P1, PT, R15, UR4, PT ;  /* 0x000000040f007c0c */ /* 0x000fe4000bf26270 */
[----:B------:R-:W-:-:S02]  /*1cca0*/  SHF.R.S32.HI R10, RZ, 0x1f, R31 ;  /* 0x0000001fff0a7819 */ /* 0x000fc4000001141f */
[CC--:B------:R-:W-:Y:S02]  /*1ccb0*/  @!P0 LEA R12, P4, R31.reuse, R14.reuse, 0x2 ;  /* 0x0000000e1f0c8211 */ /* 0x0c0fe400078810ff */
[-C--:B------:R-:W-:Y:S02]  /*1ccc0*/  @!P3 LEA.HI.X R25, R32, R3.reuse, R33, 0x2, P5 ;  /* 0x000000032019b211 */ /* 0x080fe400028f1421 */
[----:B------:R-:W-:Y:S02]  /*1ccd0*/  ISETP.GE.AND P5, PT, R30, UR4, PT ;  /* 0x000000041e007c0c */ /* 0x000fe4000bfa6270 */
[----:B------:R-:W-:Y:S01]  /*1cce0*/  @!P0 LEA.HI.X R13, R31, R3, R10, 0x2, P4 ;  /* 0x000000031f0d8211 */ /* 0x000fe200020f140a */
[----:B------:R3:W-:Y:S01]  /*1ccf0*/  @!P3 ST.E.64 desc[UR38][R24.64], R116 ;  /* 0x000000741800b985 */ /* 0x0007e2000c101b26 */
[----:B--2---:R-:W-:Y:S02]  /*1cd00*/  SHF.R.S32.HI R4, RZ, 0x1f, R11 ;  /* 0x0000001fff047819 */ /* 0x004fe4000001140b */
[----:B------:R-:W-:Y:S01]  /*1cd10*/  @!P2 LEA R10, P4, R11, R14, 0x2 ;  /* 0x0000000e0b0aa211 */ /* 0x000fe200078810ff */
[----:B------:R3:W-:Y:S01]  /*1cd20*/  @!P0 ST.E.64 desc[UR38][R12.64], R120 ;  /* 0x000000780c008985 */ /* 0x0007e2000c101b26 */
[----:B-1----:R-:W-:-:S02]  /*1cd30*/  SHF.R.S32.HI R6, RZ, 0x1f, R15 ;  /* 0x0000001fff067819 */ /* 0x002fc4000001140f */
[----:B------:R-:W-:Y:S02]  /*1cd40*/  @!P2 LEA.HI.X R11, R11, R3, R4, 0x2, P4 ;  /* 0x000000030b0ba211 */ /* 0x000fe400020f1404 */
[----:B------:R-:W-:-:S03]  /*1cd50*/  @!P1 LEA R4, P4, R15, R14, 0x2 ;  /* 0x0000000e0f049211 */ /* 0x000fc600078810ff */
[----:B------:R3:W-:Y:S01]  /*1cd60*/  @!P2 ST.E.64 desc[UR38][R10.64], R124 ;  /* 0x0000007c0a00a985 */ /* 0x0007e2000c101b26 */
[-C--:B------:R-:W-:Y:S02]  /*1cd70*/  @!P1 LEA.HI.X R5, R15, R3.reuse, R6, 0x2, P4 ;  /* 0x000000030f059211 */ /* 0x080fe400020f1406 */
[----:B------:R-:W-:Y:S02]  /*1cd80*/  SHF.R.S32.HI R6, RZ, 0x1f, R30 ;  /* 0x0000001fff067819 */ /* 0x000fe4000001141e */
[C---:B------:R-:W-:Y:S01]  /*1cd90*/  @!P5 LEA R14, P4, R30.reuse, R14, 0x2 ;  /* 0x0000000e1e0ed211 */ /* 0x040fe200078810ff */
[----:B------:R3:W-:Y:S03]  /*1cda0*/  @!P1 ST.E.64 desc[UR38][R4.64], R128 ;  /* 0x0000008004009985 */ /* 0x0007e6000c101b26 */
[----:B------:R-:W-:-:S05]  /*1cdb0*/  @!P5 LEA.HI.X R15, R30, R3, R6, 0x2, P4 ;  /* 0x000000031e0fd211 */ /* 0x000fca00020f1406 */
[----:B------:R3:W-:Y:S04]  /*1cdc0*/  @!P5 ST.E.64 desc[UR38][R14.64], R132 ;  /* 0x000000840e00d985 */ /* 0x0007e8000c101b26 */
.L_x_1586:
[----:B------:R-:W-:Y:S05]  /*1cdd0*/  BSYNC B1 ;  /* 0x0000000000017941 */ /* 0x000fea0003800000 */
.L_x_1585:
[----:B------:R-:W-:-:S03]  /*1cde0*/  UMOV UR4, 0xffffffff ;  /* 0xffffffff00047882 */ /* 0x000fc60000000000 */
[----:B------:R-:W-:Y:S05]  /*1cdf0*/  BRA.DIV UR4, `(.L_x_1587) ;  /* 0x000000aa04e47947 */ /* 0x000fea000b800000 */
[----:B-1----:R1:W4:Y:S04]  /*1ce00*/  SHFL.IDX PT, R3, R29, 0x1, 0x1c1f ;  /* 0x003c1f001d037f89 */ /* 0x00232800000e0000 */
[----:B--23--:R1:W2:Y:S02]  /*1ce10*/  SHFL.IDX PT, R14, R0, 0x1, 0x1c1f ;  /* 0x003c1f00000e7f89 */ /* 0x00c2a400000e0000 */
.L_x_1814:
[----:B------:R-:W-:-:S13]  /*1ce20*/  ISETP.GE.AND P0, PT, R28, R47, PT ;  /* 0x0000002f1c00720c */ /* 0x000fda0003f06270 */
[----:B------:R-:W-:Y:S05]  /*1ce30*/  @P0 BRA `(.L_x_1583) ;  /* 0x0000001000200947 */ /* 0x000fea0003800000 */
[C---:B------:R-:W-:Y:S01]  /*1ce40*/  VIADD R11, R22.reuse, 0x8 ;  /* 0x00000008160b7836 */ /* 0x040fe20000000000 */
[----:B------:R-:W-:Y:S01]  /*1ce50*/  ULDC UR4, c[0x0][0xac8] ;  /* 0x0002b20000047ab9 */ /* 0x000fe20000000800 */
[C---:B------:R-:W-:Y:S01]  /*1ce60*/  VIADD R10, R22.reuse, 0x10 ;  /* 0x00000010160a7836 */ /* 0x040fe20000000000 */
[C---:B------:R-:W-:Y:S01]  /*1ce70*/  ISETP.GE.AND P5, PT, R22.reuse, UR4, PT ;  /* 0x0000000416007c0c */ /* 0x040fe2000bfa6270 */
[C---:B------:R-:W-:Y:S01]  /*1ce80*/  VIADD R13, R22.reuse, 0x8 ;  /* 0x00000008160d7836 */ /* 0x040fe20000000000 */
[----:B------:R-:W-:Y:S01]  /*1ce90*/  ISETP.GE.AND P3, PT, R11, UR4, PT ;  /* 0x000000040b007c0c */ /* 0x000fe2000bf66270 */
[----:B------:R-:W-:Y:S01]  /*1cea0*/  VIADD R12, R22, 0x18 ;  /* 0x00000018160c7836 */ /* 0x000fe20000000000 */
[----:B------:R-:W-:Y:S01]  /*1ceb0*/  ISETP.GE.AND P4, PT, R10, UR4, PT ;  /* 0x000000040a007c0c */ /* 0x000fe2000bf86270 */
[C---:B------:R-:W-:Y:S01]  /*1cec0*/  VIADD R24, R22.reuse, 0x20 ;  /* 0x0000002016187836 */ /* 0x040fe20000000000 */
[----:B01----:R-:W-:Y:S01]  /*1ced0*/  SHF.R.S32.HI R0, RZ, 0x1f, R22 ;  /* 0x0000001fff007819 */ /* 0x003fe20000011416 */
[C---:B------:R-:W-:Y:S01]  /*1cee0*/  VIADD R29, R22.reuse, 0x30 ;  /* 0x00000030161d7836 */ /* 0x040fe20000000000 */
[----:B------:R-:W-:Y:S01]  /*1cef0*/  SHF.R.S32.HI R13, RZ, 0x1f, R13 ;  /* 0x0000001fff0d7819 */ /* 0x000fe2000001140d */
[----:B------:R-:W-:Y:S01]  /*1cf00*/  VIADD R26, R22, 0x38 ;  /* 0x00000038161a7836 */ /* 0x000fe20000000000 */
[----:B------:R-:W-:Y:S01]  /*1cf10*/  ISETP.GE.AND P2, PT, R12, UR4, PT ;  /* 0x000000040c007c0c */ /* 0x000fe2000bf46270 */
[----:B------:R-:W-:-:S02]  /*1cf20*/  VIADD R15, R22, 0x28 ;  /* 0x00000028160f7836 */ /* 0x000fc40000000000 */
[CC--:B--2---:R-:W-:Y:S01]  /*1cf30*/  @!P5 LEA R4, P0, R22.reuse, R14.reuse, 0x2 ;  /* 0x0000000e1604d211 */ /* 0x0c4fe200078010ff */
[C---:B------:R-:W-:Y:S01]  /*1cf40*/  VIADD R27, R22.reuse, 0x20 ;  /* 0x00000020161b7836 */ /* 0x040fe20000000000 */
[CC--:B------:R-:W-:Y:S01]  /*1cf50*/  @!P3 LEA R6, P1, R11.reuse, R14.reuse, 0x2 ;  /* 0x0000000e0b06b211 */ /* 0x0c0fe200078210ff */
[C---:B------:R-:W-:Y:S01]  /*1cf60*/  VIADD R25, R22.reuse, 0x40 ;  /* 0x0000004016197836 */ /* 0x040fe20000000000 */
[CC--:B----4-:R-:W-:Y:S01]  /*1cf70*/  @!P5 LEA.HI.X R5, R22.reuse, R3.reuse, R0, 0x2, P0 ;  /* 0x000000031605d211 */ /* 0x0d0fe200000f1400 */
[C---:B------:R-:W-:Y:S01]  /*1cf80*/  VIADD R0, R22.reuse, 0x28 ;  /* 0x0000002816007836 */ /* 0x040fe20000000000 */
[-C--:B------:R-:W-:Y:S01]  /*1cf90*/  @!P3 LEA.HI.X R7, R11, R3.reuse, R13, 0x2, P1 ;  /* 0x000000030b07b211 */ /* 0x080fe200008f140d */
[----:B------:R-:W-:Y:S01]  /*1cfa0*/  VIADD R11, R22, 0x10 ;  /* 0x00000010160b7836 */ /* 0x000fe20000000000 */
[----:B------:R-:W-:Y:S01]  /*1cfb0*/  ISETP.GE.AND P0, PT, R24, UR4, PT ;  /* 0x0000000418007c0c */ /* 0x000fe2000bf06270 */
[----:B------:R0:W-:Y:S01]  /*1cfc0*/  @!P5 ST.E.64 desc[UR38][R4.64], R90 ;  /* 0x0000005a0400d985 */ /* 0x0001e2000c101b26 */
[----:B------:R-:W-:Y:S01]  /*1cfd0*/  @!P4 LEA R8, P5, R10, R14, 0x2 ;  /* 0x0000000e0a08c211 */ /* 0x000fe200078a10ff */
[----:B------:R-:W-:Y:S01]  /*1cfe0*/  VIADD R13, R22, 0x18 ;  /* 0x00000018160d7836 */ /* 0x000fe20000000000 */
[----:B------:R-:W-:Y:S01]  /*1cff0*/  SHF.R.S32.HI R11, RZ, 0x1f, R11 ;  /* 0x0000001fff0b7819 */ /* 0x000fe2000001140b */
[----:B------:R1:W-:Y:S01]  /*1d000*/  @!P3 ST.E.64 desc[UR38][R6.64], R94 ;  /* 0x0000005e0600b985 */ /* 0x0003e2000c101b26 */
[----:B------:R-:W-:Y:S01]  /*1d010*/  ISETP.GE.AND P1, PT, R0, UR4, PT ;  /* 0x0000000400007c0c */ /* 0x000fe2000bf26270 */
[----:B------:R-:W-:Y:S01]  /*1d020*/  VIADD R30, R22, 0x30 ;  /* 0x00000030161e7836 */ /* 0x000fe20000000000 */
[----:B------:R-:W-:-:S02]  /*1d030*/  @!P4 LEA.HI.X R9, R10, R3, R11, 0x2, P5 ;  /* 0x000000030a09c211 */ /* 0x000fc400028f140b */
[----:B------:R-:W-:Y:S02]  /*1d040*/  SHF.R.S32.HI R13, RZ, 0x1f, R13 ;  /* 0x0000001fff0d7819 */ /* 0x000fe4000001140d */
[CC--:B------:R-:W-:Y:S01]  /*1d050*/  @!P2 LEA R10, P5, R12.reuse, R14.reuse, 0x2 ;  /* 0x0000000e0c0aa211 */ /* 0x0c0fe200078a10ff */
[----:B------:R2:W-:Y:S01]  /*1d060*/  @!P4 ST.E.64 desc[UR38][R8.64], R98 ;  /* 0x000000620800c985 */ /* 0x0005e2000c101b26 */
[----:B------:R-:W-:Y:S02]  /*1d070*/  SHF.R.S32.HI R27, RZ, 0x1f, R27 ;  /* 0x0000001fff1b7819 */ /* 0x000fe4000001141b */
[----:B------:R-:W-:Y:S02]  /*1d080*/  @!P2 LEA.HI.X R11, R12, R3, R13, 0x2, P5 ;  /* 0x000000030c0ba211 */ /* 0x000fe400028f140d */
[-C--:B------:R-:W-:Y:S02]  /*1d090*/  @!P0 LEA R12, P4, R24, R14.reuse, 0x2 ;  /* 0x0000000e180c8211 */ /* 0x080fe400078810ff */
[----:B0-----:R-:W-:Y:S01]  /*1d0a0*/  @!P1 LEA R4, P5, R0, R14, 0x2 ;  /* 0x0000000e00049211 */ /* 0x001fe200078a10ff */
[----:B------:R0:W-:Y:S01]  /*1d0b0*/  @!P2 ST.E.64 desc[UR38][R10.64], R102 ;  /* 0x000000660a00a985 */ /* 0x0001e2000c101b26 */
[----:B------:R-:W-:-:S02]  /*1d0c0*/  ISETP.GE.AND P2, PT, R29, UR4, PT ;  /* 0x000000041d007c0c */ /* 0x000fc4000bf46270 */
[----:B------:R-:W-:Y:S02]  /*1d0d0*/  SHF.R.S32.HI R15, RZ, 0x1f, R15 ;  /* 0x0000001fff0f7819 */ /* 0x000fe4000001140f */
[----:B------:R-:W-:Y:S02]  /*1d0e0*/  ISETP.GE.AND P3, PT, R26, UR4, PT ;  /* 0x000000041a007c0c */ /* 0x000fe4000bf66270 */
[-C--:B------:R-:W-:Y:S01]  /*1d0f0*/  @!P0 LEA.HI.X R13, R24, R3.reuse, R27, 0x2, P4 ;  /* 0x00000003180d8211 */ /* 0x080fe200020f141b */
[----:B------:R-:W-:Y:S01]  /*1d100*/  VIADD R27, R22, 0x38 ;  /* 0x00000038161b7836 */ /* 0x000fe20000000000 */
[----:B------:R-:W-:Y:S01]  /*1d110*/  @!P1 LEA.HI.X R5, R0, R3, R15, 0x2, P5 ;  /* 0x0000000300059211 */ /* 0x000fe200028f140f */
[C---:B------:R-:W-:Y:S01]  /*1d120*/  VIADD R15, R22.reuse, 0x48 ;  /* 0x00000048160f7836 */ /* 0x040fe20000000000 */
[----:B------:R-:W-:Y:S01]  /*1d130*/  ISETP.GE.AND P4, PT, R25, UR4, PT ;  /* 0x0000000419007c0c */ /* 0x000fe2000bf86270 */
[----:B------:R3:W-:Y:S01]  /*1d140*/  @!P0 ST.E.64 desc[UR38][R12.64], R20 ;  /* 0x000000140c008985 */ /* 0x0007e2000c101b26 */
[----:B------:R-:W-:Y:S01]  /*1d150*/  VIADD R0, R22, 0x50 ;  /* 0x0000005016007836 */ /* 0x000fe20000000000 */
[----:B-1----:R-:W-:-:S02]  /*1d160*/  @!P2 LEA R6, P5, R29, R14, 0x2 ;  /* 0x0000000e1d06a211 */ /* 0x002fc400078a10ff */
[----:B------:R-:W-:Y:S01]  /*1d170*/  ISETP.GE.AND P0, PT, R15, UR4, PT ;  /* 0x000000040f007c0c */ /* 0x000fe2000bf06270 */
[----:B------:R1:W-:Y:S01]  /*1d180*/  @!P1 ST.E.64 desc[UR38][R4.64], R110 ;  /* 0x0000006e04009985 */ /* 0x0003e2000c101b26 */
[----:B------:R-:W-:Y:S02]  /*1d190*/  SHF.R.S32.HI R30, RZ, 0x1f, R30 ;  /* 0x0000001fff1e7819 */ /* 0x000fe4000001141e */
[----:B--2---:R-:W-:Y:S02]  /*1d1a0*/  @!P3 LEA R8, P1, R26, R14, 0x2 ;  /* 0x0000000e1a08b211 */ /* 0x004fe400078210ff */
[----:B------:R-:W-:Y:S02]  /*1d1b0*/  SHF.R.S32.HI R27, RZ, 0x1f, R27 ;  /* 0x0000001fff1b7819 */ /* 0x000fe4000001141b */
[----:B------:R-:W-:Y:S02]  /*1d1c0*/  @!P2 LEA.HI.X R7, R29, R3, R30, 0x2, P5 ;  /* 0x000000031d07a211 */ /* 0x000fe400028f141e */
[----:B------:R-:W-:-:S02]  /*1d1d0*/  ISETP.GE.AND P5, PT, R0, UR4, PT ;  /* 0x0000000400007c0c */ /* 0x000fc4000bfa6270 */
[-C--:B------:R-:W-:Y:S01]  /*1d1e0*/  @!P3 LEA.HI.X R9, R26, R3.reuse, R27, 0x2, P1 ;  /* 0x000000031a09b211 */ /* 0x080fe200008f141b */
[----:B------:R2:W-:Y:S01]  /*1d1f0*/  @!P2 ST.E.64 desc[UR38][R6.64], R114 ;  /* 0x000000720600a985 */ /* 0x0005e2000c101b26 */
[----:B------:R-:W-:Y:S02]  /*1d200*/  SHF.R.S32.HI R24, RZ, 0x1f, R25 ;  /* 0x0000001fff187819 */ /* 0x000fe40000011419 */
[CC--:B0-----:R-:W-:Y:S01]  /*1d210*/  @!P4 LEA R10, P1, R25.reuse, R14.reuse, 0x2 ;  /* 0x0000000e190ac211 */ /* 0x0c1fe200078210ff */
[----:B------:R2:W-:Y:S01]  /*1d220*/  @!P3 ST.E.64 desc[UR38][R8.64], R118 ;  /* 0x000000760800b985 */ /* 0x0005e2000c101b26 */
[----:B---3--:R-:W-:Y:S02]  /*1d230*/  SHF.R.S32.HI R12, RZ, 0x1f, R15 ;  /* 0x0000001fff0c7819 */ /* 0x008fe4000001140f */
[----:B------:R-:W-:Y:S02]  /*1d240*/  @!P4 LEA.HI.X R11, R25, R3, R24, 0x2, P1 ;  /* 0x00000003190bc211 */ /* 0x000fe400008f1418 */
[----:B-1----:R-:W-:-:S02]  /*1d250*/  @!P0 LEA R4, P1, R15, R14, 0x2 ;  /* 0x0000000e0f048211 */ /* 0x002fc400078210ff */
[----:B------:R-:W-:Y:S01]  /*1d260*/  SHF.R.S32.HI R13, RZ, 0x1f, R0 ;  /* 0x0000001fff0d7819 */ /* 0x000fe20000011400 */
[----:B------:R2:W-:Y:S01]  /*1d270*/  @!P4 ST.E.64 desc[UR38][R10.64], R122 ;  /* 0x0000007a0a00c985 */ /* 0x0005e2000c101b26 */
[----:B------:R-:W-:Y:S02]  /*1d280*/  @!P0 LEA.HI.X R5, R15, R3, R12, 0x2, P1 ;  /* 0x000000030f058211 */ /* 0x000fe400008f140c */
[----:B------:R-:W-:-:S03]  /*1d290*/  @!P5 LEA R12, P1, R0, R14, 0x2 ;  /* 0x0000000e000cd211 */ /* 0x000fc600078210ff */
[----:B------:R2:W-:Y:S01]  /*1d2a0*/  @!P0 ST.E.64 desc[UR38][R4.64], R126 ;  /* 0x0000007e04008985 */ /* 0x0005e2000c101b26 */
[----:B------:R-:W-:Y:S01]  /*1d2b0*/  @!P5 LEA.HI.X R13, R0, R3, R13, 0x2, P1 ;  /* 0x00000003000dd211 */ /* 0x000fe200008f140d */
[----:B------:R-:W-:-:S04]  /*1d2c0*/  VIADD R0, R22, 0x58 ;  /* 0x0000005816007836 */ /* 0x000fc80000000000 */
[----:B------:R2:W-:Y:S01]  /*1d2d0*/  @!P5 ST.E.64 desc[UR38][R12.64], R130 ;  /* 0x000000820c00d985 */ /* 0x0005e2000c101b26 */
[----:B------:R-:W-:-:S13]  /*1d2e0*/  ISETP.GE.AND P0, PT, R0, UR4, PT ;  /* 0x0000000400007c0c */ /* 0x000fda000bf06270 */
[----:B--2---:R-:W-:Y:S05]  /*1d2f0*/  @P0 BRA `(.L_x_1583) ;  /* 0x0000000800f00947 */ /* 0x004fea0003800000 */
[----:B------:R-:W-:Y:S02]  /*1d300*/  LEA R14, P0, R0, R14, 0x2 ;  /* 0x0000000e000e7211 */ /* 0x000fe400078010ff */
[----:B------:R-:W-:-:S04]  /*1d310*/  SHF.R.S32.HI R4, RZ, 0x1f, R0 ;  /* 0x0000001fff047819 */ /* 0x000fc80000011400 */
[----:B------:R-:W-:-:S05]  /*1d320*/  LEA.HI.X R15, R0, R3, R4, 0x2, P0 ;  /* 0x00000003000f7211 */ /* 0x000fca00000f1404 */
[----:B------:R0:W-:Y:S01]  /*1d330*/  ST.E.64 desc[UR38][R14.64], R134 ;  /* 0x000000860e007985 */ /* 0x0001e2000c101b26 */
[----:B------:R-:W-:Y:S05]  /*1d340*/  BRA `(.L_x_1583) ;  /* 0x0000000800dc7947 */ /* 0x000fea0003800000 */
.L_x_1576:
[----:B------:R-:W2:Y:S01]  /*1d350*/  LDL R3, [R1+0x50] ;  /* 0x0000500001037983 */ /* 0x000ea20000100800 */
[----:B------:R-:W-:Y:S01]  /*1d360*/  ULDC.64 UR4, c[0x0][0xc08] ;  /* 0x0003020000047ab9 */ /* 0x000fe20000000a00 */
[----:B------:R-:W3:Y:S02]  /*1d370*/  LDC.64 R4, c[0x0][0xc00] ;  /* 0x00030000ff047b82 */ /* 0x000ee40000000a00 */
[----:B------:R-:W3:Y:S01]  /*1d380*/  LDL R0, [R1+0x54] ;  /* 0x0000540001007983 */ /* 0x000ee20000100800 */
[----:B------:R-:W-:-:S04]  /*1d390*/  ISETP.NE.U32.AND P0, PT, RZ, UR4, PT ;  /* 0x00000004ff007c0c */ /* 0x000fc8000bf05070 */
[----:B------:R-:W-:Y:S01]  /*1d3a0*/  ISETP.NE.AND.EX P1, PT, RZ, UR5, PT, P0 ;  /* 0x00000005ff007c0c */ /* 0x000fe2000bf25300 */
[----:B------:R-:W-:Y:S02]  /*1d3b0*/  ULDC.64 UR4, c[0x0][0xc00] ;  /* 0x0003000000047ab9 */ /* 0x000fe40000000a00 */
[----:B------:R-:W-:-:S04]  /*1d3c0*/  ISETP.NE.U32.AND P0, PT, RZ, UR4, PT ;  /* 0x00000004ff007c0c */ /* 0x000fc8000bf05070 */
[----:B------:R-:W-:-:S06]  /*1d3d0*/  ISETP.NE.AND.EX P0, PT, RZ, UR5, PT, P0 ;  /* 0x00000005ff007c0c */ /* 0x000fcc000bf05300 */
[----:B------:R-:W4:Y:S01]  /*1d3e0*/  @P1 LDC.64 R6, c[0x0][0xc08] ;  /* 0x00030200ff061b82 */ /* 0x000f220000000a00 */
[----:B------:R-:W-:Y:S02]  /*1d3f0*/  ULDC UR4, c[0x0][0xa88] ;  /* 0x0002a20000047ab9 */ /* 0x000fe40000000800 */
[----:B------:R-:W-:Y:S01]  /*1d400*/  IMAD.U32 R10, RZ, RZ, UR4 ;  /* 0x00000004ff0a7e24 */ /* 0x000fe2000f8e00ff */
[----:B------:R-:W0:Y:S01]  /*1d410*/  S2R R9, SR_TID.X ;  /* 0x0000000000097919 */ /* 0x000e220000002100 */
[----:B--2---:R-:W-:Y:S02]  /*1d420*/  IMAD.MOV.U32 R8, RZ, RZ, R3 ;  /* 0x000000ffff087224 */ /* 0x004fe400078e0003 */
[----:B------:R-:W-:Y:S02]  /*1d430*/  IMAD.MOV.U32 R3, RZ, RZ, RZ ;  /* 0x000000ffff037224 */ /* 0x000fe400078e00ff */
[----:B---3--:R-:W-:-:S04]  /*1d440*/  IMAD.WIDE R4, R0, 0x4, R4 ;  /* 0x0000000400047825 */ /* 0x008fc800078e0204 */
[----:B----4-:R-:W-:Y:S01]  /*1d450*/  @P1 IMAD.WIDE R6, R0, 0x4, R6 ;  /* 0x0000000400061825 */ /* 0x010fe200078e0206 */
[----:B------:R2:W5:Y:S04]  /*1d460*/  @P0 LDG.E R3, desc[UR38][R4.64] ;  /* 0x0000002604030981 */ /* 0x000568000c1e1900 */
[----:B------:R2:W5:Y:S01]  /*1d470*/  @P1 LDG.E R10, desc[UR38][R6.64] ;  /* 0x00000026060a1981 */ /* 0x000562000c1e1900 */
[----:B------:R-:W-:Y:S01]  /*1d480*/  ISETP.NE.AND P2, PT, R8, RZ, PT ;  /* 0x000000ff0800720c */ /* 0x000fe20003f45270 */
[----:B0-----:R-:W-:Y:S01]  /*1d490*/  VIADD R30, R9, 0xffffff80 ;  /* 0xffffff80091e7836 */ /* 0x001fe20000000000 */
[----:B------:R-:W-:-:S04]  /*1d4a0*/  SHF.R.S32.HI R28, RZ, 0x1f, R0 ;  /* 0x0000001fff1c7819 */ /* 0x000fc80000011400 */
        /* <DEDUP_REMOVED lines=9> */
.L_x_1588:
[----:B------:R-:W-:Y:S01]  /*1d540*/  BSSY B1, `(.L_x_1589) ;  /* 0x0000038000017945 */ /* 0x000fe20003800000 */
[----:B------:R-:W-:Y:S02]  /*1d550*/  SEL R29, R0, RZ, !P0 ;  /* 0x000000ff001d7207 */ /* 0x000fe40004000000 */
[----:B------:R-:W-:Y:S02]  /*1d560*/  SEL R28, R28, RZ, !P0 ;  /* 0x000000ff1c1c7207 */ /* 0x000fe40004000000 */
[----:B-----5:R-:W-:Y:S01]  /*1d570*/  SHF.R.S32.HI R26, RZ, 0x1f, R3 ;  /* 0x0000001fff1a7819 */ /* 0x020fe20000011403 */
[----:B------:R-:W-:Y:S06]  /*1d580*/  @P3 BRA `(.L_x_1590) ;  /* 0x0000000000cc3947 */ /* 0x000fec0003800000 */
[----:B--2---:R-:W2:Y:S01]  /*1d590*/  LDL R4, [R1+0x18] ;  /* 0x0000180001047983 */ /* 0x004ea20000100800 */
[----:B------:R-:W0:Y:S02]  /*1d5a0*/  LDC R33, c[0x0][0xbe8] ;  /* 0x0002fa00ff217b82 */ /* 0x000e240000000800 */
[----:B0-----:R-:W-:Y:S01]  /*1d5b0*/  IMAD R0, R10, R33, RZ ;  /* 0x000000210a007224 */ /* 0x001fe200078e02ff */
[----:B--2---:R-:W-:-:S04]  /*1d5c0*/  IADD3 R31, R4, -0x80, R9 ;  /* 0xffffff80041f7810 */ /* 0x004fc80007ffe009 */
        /* <DEDUP_REMOVED lines=13> */
[----:B------:R-:W1:Y:S08]  /*1d6a0*/  LDC.64 R6, c[0x0][R24+0x210] ;  /* 0x0000840018067b82 */ /* 0x000e700000000a00 */
[----:B------:R-:W5:Y:S08]  /*1d6b0*/  @P1 LDC R0, c[0x0][0xbec] ;  /* 0x0002fb00ff001b82 */ /* 0x000f700000000800 */
[----:B------:R-:W1:Y:S01]  /*1d6c0*/  @P1 LDC R35, c[0x0][0xbf0] ;  /* 0x0002fc00ff231b82 */ /* 0x000e620000000800 */
[----:B----4-:R-:W-:-:S07]  /*1d6d0*/  IMAD R11, R15, R29, RZ ;  /* 0x0000001d0f0b7224 */ /* 0x010fce00078e02ff */
[----:B0-----:R-:W0:Y:S01]  /*1d6e0*/  @!P0 LDC R4, c[0x0][0xb50] ;  /* 0x0002d400ff048b82 */ /* 0x001e220000000800 */
[----:B------:R-:W-:Y:S02]  /*1d6f0*/  IMAD R15, R14, R28, R11 ;  /* 0x0000001c0e0f7224 */ /* 0x000fe400078e020b */
[----:B-----5:R-:W-:-:S05]  /*1d700*/  @P1 IMAD.HI.U32 R0, R31, R0, RZ ;  /* 0x000000001f001227 */ /* 0x020fca00078e00ff */
[----:B------:R-:W4:Y:S01]  /*1d710*/  @!P0 LDC R5, c[0x0][0xb54] ;  /* 0x0002d500ff058b82 */ /* 0x000f220000000800 */
[----:B-1----:R-:W-:-:S05]  /*1d720*/  @P1 SHF.R.U32.HI R25, RZ, R35, R0 ;  /* 0x00000023ff191219 */ /* 0x002fca0000011600 */
[----:B------:R-:W-:Y:S02]  /*1d730*/  IMAD.MOV R0, RZ, RZ, -R25 ;  /* 0x000000ffff007224 */ /* 0x000fe400078e0a19 */
[-C--:B--2---:R-:W-:Y:S02]  /*1d740*/  IMAD R27, R13, R20.reuse, RZ ;  /* 0x000000140d1b7224 */ /* 0x084fe400078e02ff */
[----:B------:R-:W-:Y:S01]  /*1d750*/  IMAD.WIDE.U32 R12, R12, R20, RZ ;  /* 0x000000140c0c7225 */ /* 0x000fe200078e00ff */
[----:B---3--:R-:W-:-:S03]  /*1d760*/  SEL R11, R32, RZ, P0 ;  /* 0x000000ff200b7207 */ /* 0x008fc60000000000 */
[----:B------:R-:W-:-:S04]  /*1d770*/  IMAD.WIDE.U32 R20, R14, R29, RZ ;  /* 0x0000001d0e147225 */ /* 0x000fc800078e00ff */
[----:B------:R-:W-:Y:S01]  /*1d780*/  IMAD.IADD R27, R13, 0x1, R27 ;  /* 0x000000010d1b7824 */ /* 0x000fe200078e021b */
[----:B------:R-:W-:Y:S01]  /*1d790*/  IADD3 R12, P1, P3, R20, R12, R3 ;  /* 0x0000000c140c7210 */ /* 0x000fe20007b3e003 */
[----:B------:R-:W-:Y:S02]  /*1d7a0*/  IMAD.IADD R15, R21, 0x1, R15 ;  /* 0x00000001150f7824 */ /* 0x000fe400078e020f */
[-C--:B------:R-:W-:Y:S02]  /*1d7b0*/  IMAD R13, R9, R11.reuse, RZ ;  /* 0x0000000b090d7224 */ /* 0x080fe400078e02ff */
[----:B------:R-:W-:-:S04]  /*1d7c0*/  IMAD.WIDE.U32 R8, R8, R11, RZ ;  /* 0x0000000b08087225 */ /* 0x000fc800078e00ff */
[----:B------:R-:W-:Y:S01]  /*1d7d0*/  IMAD R11, R33, R0, R31 ;  /* 0x00000000210b7224 */ /* 0x000fe200078e021f */
[----:B------:R-:W-:Y:S01]  /*1d7e0*/  IADD3.X R0, R15, R27, R26, P1, P3 ;  /* 0x0000001b0f007210 */ /* 0x000fe20000fe641a */
[----:B------:R-:W-:Y:S01]  /*1d7f0*/  IMAD.IADD R13, R9, 0x1, R13 ;  /* 0x00000001090d7824 */ /* 0x000fe200078e020d */
[----:B------:R-:W-:Y:S02]  /*1d800*/  IADD3 R8, P0, P1, R25, R12, R8 ;  /* 0x0000000c19087210 */ /* 0x000fe4000791e008 */
[----:B------:R-:W-:-:S04]  /*1d810*/  SHF.R.S32.HI R25, RZ, 0x1f, R25 ;  /* 0x0000001fff197819 */ /* 0x000fc80000011419 */
[----:B------:R-:W-:Y:S01]  /*1d820*/  IADD3.X R9, R25, R0, R13, P0, P1 ;  /* 0x0000000019097210 */ /* 0x000fe200007e240d */
[----:B------:R-:W-:Y:S01]  /*1d830*/  IMAD R0, R7, R11, RZ ;  /* 0x0000000b07007224 */ /* 0x000fe200078e02ff */
[----:B------:R-:W-:-:S05]  /*1d840*/  SHF.R.S32.HI R13, RZ, 0x1f, R11 ;  /* 0x0000001fff0d7819 */ /* 0x000fca000001140b */
[C---:B------:R-:W-:Y:S02]  /*1d850*/  IMAD R13, R6.reuse, R13, R0 ;  /* 0x0000000d060d7224 */ /* 0x040fe400078e0200 */
[----:B------:R-:W-:-:S04]  /*1d860*/  IMAD.WIDE.U32 R6, R6, R11, R8 ;  /* 0x0000000b06067225 */ /* 0x000fc800078e0008 */
[----:B------:R-:W-:Y:S01]  /*1d870*/  IMAD.IADD R0, R7, 0x1, R13 ;  /* 0x0000000107007824 */ /* 0x000fe200078e020d */
[----:B0-----:R-:W-:Y:S01]  /*1d880*/  LEA R4, P0, R6, R4, 0x2 ;  /* 0x0000000406047211 */ /* 0x001fe200078010ff */
[----:B------:R-:W-:-:S03]  /*1d890*/  IMAD.MOV.U32 R7, RZ, RZ, -0x800000 ;  /* 0xff800000ff077424 */ /* 0x000fc600078e00ff */
[----:B----4-:R-:W-:-:S05]  /*1d8a0*/  LEA.HI.X R5, R6, R5, R0, 0x2, P0 ;  /* 0x0000000506057211 */ /* 0x010fca00000f1400 */
[----:B------:R0:W-:Y:S04]  /*1d8b0*/  STG.E desc[UR38][R4.64], R7 ;  /* 0x0000000704007986 */ /* 0x0001e8000c101926 */
.L_x_1590:
[----:B------:R-:W-:Y:S05]  /*1d8c0*/  BSYNC B1 ;  /* 0x0000000000017941 */ /* 0x000fea0003800000 */
.L_x_1589:
[----:B------:R-:W-:Y:S05]  /*1d8d0*/  @P2 BRA `(.L_x_1583) ;  /* 0x0000000400782947 */ /* 0x000fea0003800000 */
[----:B------:R-:W3:Y:S01]  /*1d8e0*/  LDL.LU R12, [R1+0x4c] ;  /* 0x00004c00010c7983 */ /* 0x000ee20000300800 */
[----:B------:R-:W4:Y:S01]  /*1d8f0*/  LDC R21, c[0x0][0xbe8] ;  /* 0x0002fa00ff157b82 */ /* 0x000f220000000800 */
[----:B0-2---:R-:W-:Y:S01]  /*1d900*/  SHF.R.S32.HI R5, RZ, 0x1f, R30 ;  /* 0x0000001fff057819 */ /* 0x005fe2000001141e */
[----:B------:R-:W-:Y:S01]  /*1d910*/  ULDC.64 UR4, c[0x0][0xaa0] ;  /* 0x0002a80000047ab9 */ /* 0x000fe20000000a00 */
[----:B------:R-:W2:Y:S01]  /*1d920*/  LDL R27, [R1+0x18] ;  /* 0x00001800011b7983 */ /* 0x000ea20000100800 */
        /* <DEDUP_REMOVED lines=13> */
[----:B----4-:R-:W-:-:S13]  /*1da00*/  ISETP.NE.AND P0, PT, R21, 0x1, PT ;  /* 0x000000011500780c */ /* 0x010fda0003f05270 */
[----:B------:R-:W0:Y:S08]  /*1da10*/  @P0 LDC R8, c[0x0][0xbec] ;  /* 0x0002fb00ff080b82 */ /* 0x000e300000000800 */
[----:B------:R-:W4:Y:S01]  /*1da20*/  @P0 LDC R11, c[0x0][0xbf0] ;  /* 0x0002fc00ff0b0b82 */ /* 0x000f220000000800 */
[----:B---3--:R-:W-:-:S04]  /*1da30*/  IMAD.WIDE.U32 R4, R12, UR4, R4 ;  /* 0x000000040c047c25 */ /* 0x008fc8000f8e0004 */
[----:B--2---:R-:W-:Y:S02]  /*1da40*/  IMAD.IADD R9, R27, 0x1, R0 ;  /* 0x000000011b097824 */ /* 0x004fe400078e0200 */
[----:B------:R-:W-:Y:S01]  /*1da50*/  IMAD R5, R12, UR5, R5 ;  /* 0x000000050c057c24 */ /* 0x000fe2000f8e0205 */
[----:B------:R-:W-:Y:S01]  /*1da60*/  ULDC.64 UR4, c[0x0][0xae0] ;  /* 0x0002b80000047ab9 */ /* 0x000fe20000000a00 */
[----:B0-----:R-:W-:-:S04]  /*1da70*/  @P0 IMAD.HI.U32 R0, R9, R8, RZ ;  /* 0x0000000809000227 */ /* 0x001fc800078e00ff */
[----:B------:R-:W-:Y:S01]  /*1da80*/  IMAD.MOV.U32 R3, RZ, RZ, R9 ;  /* 0x000000ffff037224 */ /* 0x000fe200078e0009 */
[----:B----4-:R-:W-:Y:S01]  /*1da90*/  @P0 SHF.R.U32.HI R3, RZ, R11, R0 ;  /* 0x0000000bff030219 */ /* 0x010fe20000011600 */
        /* <DEDUP_REMOVED lines=27> */
.L_x_1817:
[----:B------:R-:W-:Y:S01]  /*1dc50*/  IMAD R21, R10, R21, RZ ;  /* 0x000000150a157224 */ /* 0x000fe200078e02ff */
[----:B------:R-:W-:Y:S01]  /*1dc60*/  BSSY B1, `(.L_x_1592) ;  /* 0x0000011000017945 */ /* 0x000fe20003800000 */
[----:B------:R-:W-:-:S05]  /*1dc70*/  IMAD.IADD R6, R25, 0x1, R27 ;  /* 0x0000000119067824 */ /* 0x000fca00078e021b */
[----:B------:R-:W-:-:S13]  /*1dc80*/  ISETP.GE.AND P0, PT, R6, R21, PT ;  /* 0x000000150600720c */ /* 0x000fda0003f06270 */
[----:B------:R-:W-:Y:S05]  /*1dc90*/  @P0 BRA `(.L_x_1593) ;  /* 0x0000000000340947 */ /* 0x000fea0003800000 */
[----:B------:R-:W-:Y:S02]  /*1dca0*/  ULDC UR4, c[0x0][0xac8] ;  /* 0x0002b20000047ab9 */ /* 0x000fe40000000800 */
[----:B------:R-:W-:Y:S02]  /*1dcb0*/  ISETP.GE.AND P2, PT, R9, UR4, PT ;  /* 0x0000000409007c0c */ /* 0x000fe4000bf46270 */
[----:B------:R-:W-:Y:S02]  /*1dcc0*/  ISETP.GE.AND P3, PT, R7, UR4, PT ;  /* 0x0000000407007c0c */ /* 0x000fe4000bf66270 */
[----:B------:R-:W-:-:S09]  /*1dcd0*/  ISETP.GE.AND P4, PT, R20, UR4, PT ;  /* 0x0000000414007c0c */ /* 0x000fd2000bf86270 */
[----:B--2---:R-:W-:Y:S02]  /*1dce0*/  @!P2 IMAD.MOV.U32 R15, RZ, RZ, R3 ;  /* 0x000000ffff0fa224 */ /* 0x004fe400078e0003 */
[-C--:B---3--:R-:W-:Y:S02]  /*1dcf0*/  @!P3 LEA R12, P0, R7, R14.reuse, 0x1 ;  /* 0x0000000e070cb211 */ /* 0x088fe400078008ff */
[C---:B------:R-:W-:Y:S01]  /*1dd00*/  @!P4 LEA R26, P1, R20.reuse, R14, 0x1 ;  /* 0x0000000e141ac211 */ /* 0x040fe200078208ff */
[----:B------:R-:W-:Y:S01]  /*1dd10*/  @!P2 IMAD.WIDE R10, R9, 0x2, R14 ;  /* 0x00000002090aa825 */ /* 0x000fe200078e020e */
[-C--:B------:R-:W-:Y:S02]  /*1dd20*/  @!P3 LEA.HI.X R13, R7, R3.reuse, R8, 0x1, P0 ;  /* 0x00000003070db211 */ /* 0x080fe400000f0c08 */
[----:B------:R-:W-:Y:S02]  /*1dd30*/  @!P4 LEA.HI.X R27, R20, R3, R24, 0x1, P1 ;  /* 0x00000003141bc211 */ /* 0x000fe400008f0c18 */
[----:B------:R4:W-:Y:S04]  /*1dd40*/  @!P2 ST.E.128 desc[UR38][R10.64], RZ ;  /* 0x000000ff0a00a985 */ /* 0x0009e8000c101d26 */
[----:B------:R4:W-:Y:S04]  /*1dd50*/  @!P3 ST.E.128 desc[UR38][R12.64], RZ ;  /* 0x000000ff0c00b985 */ /* 0x0009e8000c101d26 */
[----:B------:R4:W-:Y:S02]  /*1dd60*/  @!P4 ST.E.128 desc[UR38][R26.64], RZ ;  /* 0x000000ff1a00c985 */ /* 0x0009e4000c101d26 */
.L_x_1593:
[----:B------:R-:W-:Y:S05]  /*1dd70*/  BSYNC B1 ;  /* 0x0000000000017941 */ /* 0x000fea0003800000 */
.L_x_1592:
[----:B------:R-:W-:-:S03]  /*1dd80*/  UMOV UR4, 0xffffffff ;  /* 0xffffffff00047882 */ /* 0x000fc60000000000 */
[----:B------:R-:W-:Y:S05]  /*1dd90*/  BRA.DIV UR4, `(.L_x_1594) ;  /* 0x0000009e04787947 */ /* 0x000fea000b800000 */
[----:B--2---:R2:W0:Y:S04]  /*1dda0*/  SHFL.IDX PT, R3, R4, 0x1, 0x1c1f ;  /* 0x003c1f0004037f89 */ /* 0x00442800000e0000 */
[----:B---3--:R2:W3:Y:S02]  /*1ddb0*/  SHFL.IDX PT, R14, R0, 0x1, 0x1c1f ;  /* 0x003c1f00000e7f89 */ /* 0x0084e400000e0000 */
.L_x_1821:
        /* <DEDUP_REMOVED lines=8> */
[-C--:B---3--:R-:W-:Y:S02]  /*1de40*/  @!P3 LEA R6, P0, R7, R14.reuse, 0x1 ;  /* 0x0000000e0706b211 */ /* 0x088fe400078008ff */
[C---:B----4-:R-:W-:Y:S01]  /*1de50*/  @!P4 LEA R10, P1, R20.reuse, R14, 0x1 ;  /* 0x0000000e140ac211 */ /* 0x050fe200078208ff */
[----:B------:R-:W-:Y:S01]  /*1de60*/  @!P2 IMAD.WIDE R4, R9, 0x2, R14 ;  /* 0x000000020904a825 */ /* 0x000fe200078e020e */
[-C--:B------:R-:W-:Y:S02]  /*1de70*/  @!P3 LEA.HI.X R7, R7, R3.reuse, R8, 0x1, P0 ;  /* 0x000000030707b211 */ /* 0x080fe400000f0c08 */
[----:B------:R-:W-:Y:S02]  /*1de80*/  @!P4 LEA.HI.X R11, R20, R3, R24, 0x1, P1 ;  /* 0x00000003140bc211 */ /* 0x000fe400008f0c18 */
[----:B------:R0:W-:Y:S04]  /*1de90*/  @!P2 ST.E.128 desc[UR38][R4.64], RZ ;  /* 0x000000ff0400a985 */ /* 0x0001e8000c101d26 */
[----:B------:R0:W-:Y:S04]  /*1dea0*/  @!P3 ST.E.128 desc[UR38][R6.64], RZ ;  /* 0x000000ff0600b985 */ /* 0x0001e8000c101d26 */
[----:B------:R0:W-:Y:S02]  /*1deb0*/  @!P4 ST.E.128 desc[UR38][R10.64], RZ ;  /* 0x000000ff0a00c985 */ /* 0x0001e4000c101d26 */
.L_x_1583:
[----:B------:R-:W-:Y:S05]  /*1dec0*/  BSYNC B0 ;  /* 0x0000000000007941 */ /* 0x000fea0003800000 */
.L_x_1575:
[----:B------:R-:W-:Y:S02]  /*1ded0*/  ULDC UR4, c[0x0][0xc3c] ;  /* 0x00030f0000047ab9 */ /* 0x000fe40000000800 */
[----:B-1----:R-:W-:-:S13]  /*1dee0*/  ISETP.GE.AND P0, PT, R75, UR4, PT ;  /* 0x000000044b007c0c */ /* 0x002fda000bf06270 */
[----:B------:R-:W-:Y:S05]  /*1def0*/  @!P0 BRA `(.L_x_1595) ;  /* 0xfffffe34001c8947 */ /* 0x000fea000383ffff */
[----:B------:R-:W-:Y:S05]  /*1df00*/  BRA `(.L_x_1379) ;  /* 0x0000008c00c87947 */ /* 0x000fea0003800000 */
.L_x_1377:
[----:B------:R-:W-:-:S08]  /*1df10*/  NOP ;  /* 0x0000000000007918 */ /* 0x000fd00000000000 */
[----:B------:R-:W0:-:S00]  /*1df20*/  USETMAXREG.DEALLOC.CTAPOOL 0x20 ;  /* 0x00000020000079c8 */ /* 0x000e0000080e0500 */
[----:B0-----:R-:W-:Y:S01]  /*1df30*/  LOP3.LUT R0, R0, 0x3, RZ, 0xc0, !PT ;  /* 0x0000000300007812 */ /* 0x001fe200078ec0ff */
[----:B------:R-:W-:Y:S01]  /*1df40*/  IMAD.MOV.U32 R25, RZ, RZ, RZ ;  /* 0x000000ffff197224 */ /* 0x000fe200078e00ff */
[----:B------:R-:W-:-:S04]  /*1df50*/  LOP3.LUT R23, R23, 0xfffffffd, RZ, 0xc0, !PT ;  /* 0xfffffffd17177812 */ /* 0x000fc800078ec0ff */
[----:B------:R-:W0:Y:S02]  /*1df60*/  SHFL.IDX PT, R0, R0, RZ, 0x1f ;  /* 0x00001fff00007589 */ /* 0x000e2400000e0000 */
[----:B0-----:R-:W-:-:S13]  /*1df70*/  ISETP.NE.AND P0, PT, R0, RZ, PT ;  /* 0x000000ff0000720c */ /* 0x001fda0003f05270 */
[----:B------:R-:W-:Y:S01]  /*1df80*/  @P0 LOP3.LUT R23, R23, 0x2, RZ, 0xfc, !PT ;  /* 0x0000000217170812 */ /* 0x000fe200078efcff */
[----:B------:R-:W-:Y:S06]  /*1df90*/  @!P0 BRA `(.L_x_1596) ;  /* 0x00000000001c8947 */ /* 0x000fec0003800000 */
[----:B------:R-:W0:Y:S08]  /*1dfa0*/  S2UR UR5, SR_CgaCtaId ;  /* 0x00000000000579c3 */ /* 0x000e300000008800 */
[----:B------:R-:W-:Y:S06]  /*1dfb0*/  BAR.SYNC.DEFER_BLOCKING 0x5, 0x200 ;  /* 0x0148000000007b1d */ /* 0x000fec0000010000 */
[----:B------:R-:W-:-:S02]  /*1dfc0*/  UMOV UR4, 0x400 ;  /* 0x0000040000047882 */ /* 0x000fc40000000000 */
[----:B0-----:R-:W-:-:S09]  /*1dfd0*/  ULEA UR4, UR5, UR4, 0x18 ;  /* 0x0000000405047291 */ /* 0x001fd2000f8ec03f */
[----:B------:R-:W0:Y:S01]  /*1dfe0*/  LDS.128 R24, [UR4+0x2d8d0] ;  /* 0x02d8d004ff187984 */ /* 0x000e220008000c00 */
[----:B------:R-:W-:Y:S06]  /*1dff0*/  BAR.ARV 0x4, 0x200 ;  /* 0x0108000000007b1d */ /* 0x000fec0000002000 */
[----:B------:R-:W-:Y:S05]  /*1e000*/  BRA `(.L_x_1597) ;  /* 0x0000000c00987947 */ /* 0x000fea0003800000 */
.L_x_1596:
[----:B------:R-:W0:Y:S01]  /*1e010*/  S2R R0, SR_TID.X ;  /* 0x0000000000007919 */ /* 0x000e220000002100 */
[----:B------:R-:W-:Y:S01]  /*1e020*/  ULDC UR4, c[0x0][0xc3c] ;  /* 0x00030f0000047ab9 */ /* 0x000fe20000000800 */
[----:B------:R-:W-:Y:S01]  /*1e030*/  IMAD.MOV.U32 R6, RZ, RZ, RZ ;  /* 0x000000ffff067224 */ /* 0x000fe200078e00ff */
[----:B------:R-:W1:Y:S01]  /*1e040*/  S2UR UR6, SR_CTAID.X ;  /* 0x00000000000679c3 */ /* 0x000e620000002500 */
[----:B------:R-:W-:Y:S01]  /*1e050*/  ULDC UR5, c[0x0][0xc38] ;  /* 0x00030e0000057ab9 */ /* 0x000fe20000000800 */
[----:B0-----:R-:W-:-:S04]  /*1e060*/  LOP3.LUT R0, R0, 0x1f, RZ, 0xc0, !PT ;  /* 0x0000001f00007812 */ /* 0x001fc800078ec0ff */
[----:B------:R-:W-:-:S04]  /*1e070*/  ISETP.NE.AND P0, PT, R0, 0x1f, PT ;  /* 0x0000001f0000780c */ /* 0x000fc80003f05270 */
[----:B------:R-:W-:-:S13]  /*1e080*/  ISETP.GE.OR P1, PT, R0, UR4, !P0 ;  /* 0x0000000400007c0c */ /* 0x000fda000c726670 */
[----:B------:R-:W0:Y:S08]  /*1e090*/  @!P1 LDC.64 R4, c[0x0][0xc80] ;  /* 0x00032000ff049b82 */ /* 0x000e300000000a00 */
[----:B------:R-:W2:Y:S01]  /*1e0a0*/  @!P1 LDC.64 R2, c[0x0][0xc78] ;  /* 0x00031e00ff029b82 */ /* 0x000ea20000000a00 */
[----:B0-----:R-:W-:-:S05]  /*1e0b0*/  @!P1 IMAD.WIDE.U32 R4, R0, 0x4, R4 ;  /* 0x0000000400049825 */ /* 0x001fca00078e0004 */
[----:B------:R-:W3:Y:S01]  /*1e0c0*/  @!P1 LDG.E R25, desc[UR38][R4.64] ;  /* 0x0000002604199981 */ /* 0x000ee2000c1e1900 */
[----:B--2---:R-:W-:-:S05]  /*1e0d0*/  @!P1 IMAD.WIDE.U32 R2, R0, 0x4, R2 ;  /* 0x0000000400029825 */ /* 0x004fca00078e0002 */
        /* <DEDUP_REMOVED lines=25> */
[----:B-1----:R-:W-:Y:S01]  /*1e270*/  ISETP.GT.AND P6, PT, R7, UR6, PT ;  /* 0x0000000607007c0c */ /* 0x002fe2000bfc4270 */
[----:B------:R-:W-:-:S12]  /*1e280*/  IMAD.MOV.U32 R4, RZ, RZ, R7 ;  /* 0x000000ffff047224 */ /* 0x000fd800078e0007 */
[----:B------:R-:W-:Y:S05]  /*1e290*/  @P6 BRA `(.L_x_1598) ;  /* 0x0000000000a06947 */ /* 0x000fea0003800000 */
[----:B------:R-:W-:Y:S01]  /*1e2a0*/  IMAD.MOV.U32 R7, RZ, RZ, R4 ;  /* 0x000000ffff077224 */ /* 0x000fe200078e0004 */
[----:B------:R-:W-:Y:S01]  /*1e2b0*/  UMOV UR4, URZ ;  /* 0x0000003f00047c82 */ /* 0x000fe20008000000 */
[----:B------:R-:W-:-:S05]  /*1e2c0*/  ULDC UR5, c[0x0][0xc38] ;  /* 0x00030e0000057ab9 */ /* 0x000fca0000000800 */
.L_x_1600:
        /* <DEDUP_REMOVED lines=37> */
.L_x_1598:
        /* <DEDUP_REMOVED lines=13> */
.L_x_1601:
        /* <DEDUP_REMOVED lines=62> */
.L_x_1602:
        /* <DEDUP_REMOVED lines=62> */
.L_x_1603:
[----:B------:R-:W-:-:S05]  /*1edb0*/  LOP3.LUT R2, RZ, R2, RZ, 0x33, !PT ;  /* 0x00000002ff027212 */ /* 0x000fca00078e33ff */
[----:B------:R-:W-:Y:S01]  /*1edc0*/  IMAD.IADD R25, R25, 0x1, R2 ;  /* 0x0000000119197824 */ /* 0x000fe200078e0202 */
[----:B------:R-:W-:Y:S06]  /*1edd0*/  BRA `(.L_x_1604) ;  /* 0x00000000000c7947 */ /* 0x000fec0003800000 */
.L_x_1599:
[----:B------:R-:W-:Y:S02]  /*1ede0*/  IMAD.MOV.U32 R25, RZ, RZ, RZ ;  /* 0x000000ffff197224 */ /* 0x000fe400078e00ff */
[----:B------:R-:W-:Y:S02]  /*1edf0*/  IMAD.U32 R24, RZ, RZ, UR6 ;  /* 0x00000006ff187e24 */ /* 0x000fe4000f8e00ff */
[----:B------:R-:W-:-:S07]  /*1ee00*/  IMAD.MOV.U32 R26, RZ, RZ, RZ ;  /* 0x000000ffff1a7224 */ /* 0x000fce00078e00ff */
.L_x_1604:
[----:B------:R-:W-:-:S13]  /*1ee10*/  ISETP.NE.AND P0, PT, R0, RZ, PT ;  /* 0x000000ff0000720c */ /* 0x000fda0003f05270 */
[----:B------:R-:W0:Y:S01]  /*1ee20*/  @!P0 S2R R3, SR_CgaCtaId ;  /* 0x0000000000038919 */ /* 0x000e220000008800 */
[----:B------:R-:W-:-:S04]  /*1ee30*/  @!P0 MOV R0, 0x400 ;  /* 0x0000040000008802 */ /* 0x000fc80000000f00 */
[----:B0-----:R-:W-:-:S05]  /*1ee40*/  @!P0 LEA R0, R3, R0, 0x18 ;  /* 0x0000000003008211 */ /* 0x001fca00078ec0ff */
[----:B------:R1:W-:Y:S01]  /*1ee50*/  @!P0 STS.128 [R0+0x2d8d0], R24 ;  /* 0x02d8d01800008388 */ /* 0x0003e20000000c00 */
[----:B------:R-:W-:Y:S06]  /*1ee60*/  BAR.ARV 0x5, 0x200 ;  /* 0x0148000000007b1d */ /* 0x000fec0000002000 */
.L_x_1597:
[----:B------:R2:W-:Y:S01]  /*1ee70*/  STL [R1+0x2c], RZ ;  /* 0x00002cff01007387 */ /* 0x0005e20000100800 */
[----:B------:R-:W-:Y:S01]  /*1ee80*/  ULDC UR4, c[0x0][0xc3c] ;  /* 0x00030f0000047ab9 */ /* 0x000fe20000000800 */
[----:B------:R-:W-:Y:S01]  /*1ee90*/  IMAD.MOV.U32 R28, RZ, RZ, 0x1 ;  /* 0x00000001ff1c7424 */ /* 0x000fe200078e00ff */
[----:B0-----:R-:W-:Y:S01]  /*1eea0*/  ISETP.GE.AND P0, PT, R27, UR4, PT ;  /* 0x000000041b007c0c */ /* 0x001fe2000bf06270 */
[----:B------:R-:W-:-:S12]  /*1eeb0*/  IMAD.MOV.U32 R18, RZ, RZ, RZ ;  /* 0x000000ffff127224 */ /* 0x000fd800078e00ff */
[----:B--2---:R-:W-:Y:S05]  /*1eec0*/  @P0 BRA `(.L_x_1605) ;  /* 0x0000007800fc0947 */ /* 0x004fea0003800000 */
[----:B------:R-:W0:Y:S01]  /*1eed0*/  S2R R6, SR_TID.X ;  /* 0x0000000000067919 */ /* 0x000e220000002100 */
[----:B------:R-:W2:Y:S01]  /*1eee0*/  S2UR UR5, SR_CgaCtaId ;  /* 0x00000000000579c3 */ /* 0x000ea20000008800 */
[----:B------:R-:W-:Y:S01]  /*1eef0*/  UMOV UR4, 0x400 ;  /* 0x0000040000047882 */ /* 0x000fe20000000000 */
[----:B------:R-:W-:Y:S01]  /*1ef00*/  BSSY B8, `(.L_x_1605) ;  /* 0x00007bb000087945 */ /* 0x000fe20003800000 */
[----:B------:R3:W-:Y:S01]  /*1ef10*/  STL [R1+0x2c], RZ ;  /* 0x00002cff01007387 */ /* 0x0007e20000100800 */
[----:B------:R-:W-:Y:S01]  /*1ef20*/  IMAD.MOV.U32 R29, RZ, RZ, RZ ;  /* 0x000000ffff1d7224 */ /* 0x000fe200078e00ff */
[----:B------:R-:W-:Y:S01]  /*1ef30*/  ULDC.64 UR40, c[0x0][0x198] ;  /* 0x0000660000287ab9 */ /* 0x000fe20000000a00 */
[----:B------:R-:W-:Y:S01]  /*1ef40*/  IMAD.MOV.U32 R18, RZ, RZ, RZ ;  /* 0x000000ffff127224 */ /* 0x000fe200078e00ff */
[----:B------:R-:W-:Y:S01]  /*1ef50*/  ULDC UR37, c[0x0][0xc] ;  /* 0x0000030000257ab9 */ /* 0x000fe20000000800 */
[----:B------:R-:W-:Y:S01]  /*1ef60*/  IMAD.MOV.U32 R28, RZ, RZ, 0x1 ;  /* 0x00000001ff1c7424 */ /* 0x000fe200078e00ff */
[----:B--2---:R-:W-:-:S06]  /*1ef70*/  ULEA UR4, UR5, UR4, 0x18 ;  /* 0x0000000405047291 */ /* 0x004fcc000f8ec03f */
[----:B------:R-:W-:Y:S01]  /*1ef80*/  IMAD.U32 R17, RZ, RZ, UR4 ;  /* 0x00000004ff117e24 */ /* 0x000fe2000f8e00ff */
[C---:B0-----:R-:W-:Y:S01]  /*1ef90*/  LOP3.LUT R5, R6.reuse, 0x7f, RZ, 0xc0, !PT ;  /* 0x0000007f06057812 */ /* 0x041fe200078ec0ff */
[----:B-1----:R-:W-:-:S04]  /*1efa0*/  IMAD.SHL.U32 R0, R6, 0x8, RZ ;  /* 0x0000000806007824 */ /* 0x002fc800078e00ff */
        /* <DEDUP_REMOVED lines=8> */
[----:B------:R-:W-:Y:S01]  /*1f030*/  SHF.R.U32.HI R3, RZ, 0x2, R5 ;  /* 0x00000002ff037819 */ /* 0x000fe20000011605 */
[----:B------:R-:W-:-:S03]  /*1f040*/  IMAD.MOV.U32 R5, RZ, RZ, 0x1 ;  /* 0x00000001ff057424 */ /* 0x000fc600078e00ff */
[----:B------:R-:W-:Y:S01]  /*1f050*/  LOP3.LUT R2, R3, 0x60, R2, 0xf8, !PT ;  /* 0x0000006003027812 */ /* 0x000fe200078ef802 */
[----:B------:R-:W-:Y:S01]  /*1f060*/  IMAD R3, R4, 0x2, R17 ;  /* 0x0000000204037824 */ /* 0x000fe200078e0211 */
[----:B------:R3:W-:Y:S01]  /*1f070*/  STL [R1], R5 ;  /* 0x0000000501007387 */ /* 0x0007e20000100800 */
[C---:B------:R-:W-:Y:S02]  /*1f080*/  LOP3.LUT R2, R0.reuse, 0x20, RZ, 0xfc, !PT ;  /* 0x0000002000027812 */ /* 0x040fe400078efcff */
[----:B------:R-:W-:Y:S01]  /*1f090*/  LOP3.LUT R0, R0, 0x40, RZ, 0xfc, !PT ;  /* 0x0000004000007812 */ /* 0x000fe200078efcff */
[----:B------:R3:W-:Y:S06]  /*1f0a0*/  STL [R1+0xc], R3 ;  /* 0x00000c0301007387 */ /* 0x0007ec0000100800 */
.L_x_1769:
[----:B------:R-:W-:Y:S05]  /*1f0b0*/  YIELD ;  /* 0x0000000000007946 */ /* 0x000fea0003800000 */
[----:B------:R-:W-:Y:S01]  /*1f0c0*/  ULDC.64 UR4, c[0x0][0xa28] ;  /* 0x00028a0000047ab9 */ /* 0x000fe20000000a00 */
[----:B------:R-:W-:Y:S02]  /*1f0d0*/  CS2R R6, SRZ ;  /* 0x0000000000067805 */ /* 0x000fe4000001ff00 */
[----:B------:R-:W-:Y:S01]  /*1f0e0*/  ISETP.NE.U32.AND P0, PT, RZ, UR4, PT ;  /* 0x00000004ff007c0c */ /* 0x000fe2000bf05070 */
[----:B0-----:R-:W0:Y:S01]  /*1f0f0*/  LDC.64 R10, c[0x0][0xa00] ;  /* 0x00028000ff0a7b82 */ /* 0x001e220000000a00 */
[----:B------:R-:W-:Y:S01]  /*1f100*/  IMAD.MOV.U32 R0, RZ, RZ, RZ ;  /* 0x000000ffff007224 */ /* 0x000fe200078e00ff */
[----:B------:R-:W-:Y:S01]  /*1f110*/  ULDC.64 UR6, c[0x0][0xa08] ;  /* 0x0002820000067ab9 */ /* 0x000fe20000000a00 */
[----:B------:R-:W-:Y:S01]  /*1f120*/  ISETP.NE.AND.EX P0, PT, RZ, UR5, PT, P0 ;  /* 0x00000005ff007c0c */ /* 0x000fe2000bf05300 */
[----:B------:R-:W-:Y:S01]  /*1f130*/  ULDC.64 UR4, c[0x0][0xa18] ;  /* 0x0002860000047ab9 */ /* 0x000fe20000000a00 */
[----:B------:R-:W-:-:S03]  /*1f140*/  ULDC.64 UR8, c[0x0][0xa10] ;  /* 0x0002840000087ab9 */ /* 0x000fc60000000a00 */
[----:B-1-3--:R-:W1:Y:S08]  /*1f150*/  LDC.64 R4, c[0x0][0xa08] ;  /* 0x00028200ff047b82 */ /* 0x00ae700000000a00 */
[----:B--2---:R-:W2:Y:S02]  /*1f160*/  @P0 LDC.64 R2, c[0x0][0xa28] ;  /* 0x00028a00ff020b82 */ /* 0x004ea40000000a00 */
[----:B--2---:R-:W-:-:S05]  /*1f170*/  @P0 IMAD.WIDE R2, R27, 0x4, R2 ;  /* 0x000000041b020825 */ /* 0x004fca00078e0202 */
[----:B------:R2:W5:Y:S01]  /*1f180*/  @P0 LDG.E R7, desc[UR38][R2.64] ;  /* 0x0000002602070981 */ /* 0x000562000c1e1900 */
[----:B------:R-:W-:Y:S01]  /*1f190*/  ISETP.NE.U32.AND P0, PT, RZ, UR4, PT ;  /* 0x00000004ff007c0c */ /* 0x000fe2000bf05070 */
[C---:B0-----:R-:W-:Y:S01]  /*1f1a0*/  IMAD.WIDE R10, R27.reuse, 0x4, R10 ;  /* 0x000000041b0a7825 */ /* 0x041fe200078e020a */
[----:B------:R-:W-:Y:S02]  /*1f1b0*/  ISETP.NE.U32.AND P2, PT, RZ, UR6, PT ;  /* 0x00000006ff007c0c */ /* 0x000fe4000bf45070 */
[----:B------:R-:W-:Y:S01]  /*1f1c0*/  ISETP.NE.AND.EX P0, PT, RZ, UR5, PT, P0 ;  /* 0x00000005ff007c0c */ /* 0x000fe2000bf05300 */
[----:B------:R-:W-:Y:S01]  /*1f1d0*/  ULDC.64 UR4, c[0x0][0xa00] ;  /* 0x0002800000047ab9 */ /* 0x000fe20000000a00 */
[----:B------:R-:W-:Y:S01]  /*1f1e0*/  ISETP.NE.U32.AND P4, PT, RZ, UR8, PT ;  /* 0x00000008ff007c0c */ /* 0x000fe2000bf85070 */
[----:B------:R-:W-:Y:S01]  /*1f1f0*/  IMAD.MOV.U32 R12, RZ, RZ, RZ ;  /* 0x000000ffff0c7224 */ /* 0x000fe200078e00ff */
[----:B------:R-:W-:Y:S01]  /*1f200*/  ISETP.NE.U32.AND P1, PT, RZ, UR4, PT ;  /* 0x00000004ff007c0c */ /* 0x000fe2000bf25070 */
[----:B--2---:R-:W0:Y:S01]  /*1f210*/  LDC.64 R2, c[0x0][0xa10] ;  /* 0x00028400ff027b82 */ /* 0x004e220000000a00 */
[----:B-1----:R-:W-:-:S02]  /*1f220*/  IMAD.WIDE R4, R27, 0x4, R4 ;  /* 0x000000041b047825 */ /* 0x002fc400078e0204 */
[----:B------:R-:W-:-:S05]  /*1f230*/  ISETP.NE.AND.EX P3, PT, RZ, UR5, PT, P1 ;  /* 0x00000005ff007c0c */ /* 0x000fca000bf65310 */
[----:B------:R-:W1:Y:S01]  /*1f240*/  @P0 LDC.64 R8, c[0x0][0xa18] ;  /* 0x00028600ff080b82 */ /* 0x000e620000000a00 */
[----:B------:R-:W-:Y:S01]  /*1f250*/  ULDC UR4, c[0x0][0x288] ;  /* 0x0000a20000047ab9 */ /* 0x000fe20000000800 */
[----:B------:R-:W-:Y:S02]  /*1f260*/  ISETP.NE.AND.EX P1, PT, RZ, UR7, PT, P2 ;  /* 0x00000007ff007c0c */ /* 0x000fe4000bf25320 */
[----:B------:R-:W-:-:S04]  /*1f270*/  ISETP.NE.AND.EX P2, PT, RZ, UR9, PT, P4 ;  /* 0x00000009ff007c0c */ /* 0x000fc8000bf45340 */
[----:B------:R-:W2:Y:S07]  /*1f280*/  @P3 LDG.E R0, desc[UR38][R10.64] ;  /* 0x000000260a003981 */ /* 0x000eae000c1e1900 */
[----:B------:R-:W5:Y:S01]  /*1f290*/  @P1 LDG.E R12, desc[UR38][R4.64] ;  /* 0x00000026040c1981 */ /* 0x000f62000c1e1900 */
        /* <DEDUP_REMOVED lines=13> */
[----:B------:R-:W-:Y:S02]  /*1f370*/  ULDC UR5, c[0x0][0x348] ;  /* 0x0000d20000057ab9 */ /* 0x000fe40000000800 */
[----:B0-----:R-:W-:Y:S02]  /*1f380*/  IMAD.U32 R8, RZ, RZ, UR5 ;  /* 0x00000005ff087e24 */ /* 0x001fe4000f8e00ff */
[----:B------:R-:W-:Y:S01]  /*1f390*/  IMAD.U32 R9, RZ, RZ, UR4 ;  /* 0x00000004ff097e24 */ /* 0x000fe2000f8e00ff */
[----:B--2---:R0:W-:Y:S01]  /*1f3a0*/  STL [R1+0x18], R0 ;  /* 0x0000180001007387 */ /* 0x0041e20000100800 */
[----:B------:R-:W-:Y:S01]  /*1f3b0*/  IMAD.MOV.U32 R13, RZ, RZ, R0 ;  /* 0x000000ffff0d7224 */ /* 0x000fe200078e0000 */
[----:B------:R-:W-:Y:S06]  /*1f3c0*/  @P0 BRA `(.L_x_1606) ;  /* 0x0000000000140947 */ /* 0x000fec0003800000 */
[----:B------:R-:W-:Y:S05]  /*1f3d0*/  @!P3 BRA `(.L_x_1606) ;  /* 0x000000000010b947 */ /* 0x000fea0003800000 */
[----:B0-----:R-:W2:Y:S04]  /*1f3e0*/  LDG.E R0, desc[UR38][R10.64] ;  /* 0x000000260a007981 */ /* 0x001ea8000c1e1900 */
[----:B------:R-:W2:Y:S02]  /*1f3f0*/  LDG.E R10, desc[UR38][R10.64+0x4] ;  /* 0x000004260a0a7981 */ /* 0x000ea4000c1e1900 */
[----:B--2---:R-:W-:-:S05]  /*1f400*/  IMAD.IADD R13, R10, 0x1, -R0 ;  /* 0x000000010a0d7824 */ /* 0x004fca00078e0a00 */
[----:B------:R1:W-:Y:S02]  /*1f410*/  STL [R1+0x18], R13 ;  /* 0x0000180d01007387 */ /* 0x0003e40000100800 */
.L_x_1606:
        /* <DEDUP_REMOVED lines=14> */
.L_x_1607:
[----:B------:R-:W-:Y:S05]  /*1f500*/  @!P1 BRA `(.L_x_1608) ;  /* 0x00000000000c9947 */ /* 0x000fea0003800000 */
[----:B------:R-:W2:Y:S04]  /*1f510*/  LDG.E R9, desc[UR38][R4.64] ;  /* 0x0000002604097981 */ /* 0x000ea8000c1e1900 */
[----:B------:R-:W2:Y:S02]  /*1f520*/  LDG.E R4, desc[UR38][R4.64+0x4] ;  /* 0x0000042604047981 */ /* 0x000ea4000c1e1900 */
[----:B--2---:R-:W-:-:S07]  /*1f530*/  IMAD.IADD R9, R4, 0x1, -R9 ;  /* 0x0000000104097824 */ /* 0x004fce00078e0a09 */
.L_x_1608:
[----:B0-----:R-:W2:Y:S04]  /*1f540*/  @P2 LDG.E R4, desc[UR38][R2.64] ;  /* 0x0000002602042981 */ /* 0x001ea8000c1e1900 */
[----:B------:R0:W2:Y:S01]  /*1f550*/  @P2 LDG.E R5, desc[UR38][R2.64+0x4] ;  /* 0x0000042602052981 */ /* 0x0000a2000c1e1900 */
[----:B------:R-:W-:Y:S02]  /*1f560*/  IMAD R14, R25, 0xc0, RZ ;  /* 0x000000c0190e7824 */ /* 0x000fe400078e02ff */
[----:B-----5:R-:W-:Y:S02]  /*1f570*/  IMAD.IADD R7, R9, 0x1, -R7 ;  /* 0x0000000109077824 */ /* 0x020fe400078e0a07 */
[----:B------:R-:W-:Y:S01]  /*1f580*/  VIADD R10, R14, 0xbf ;  /* 0x000000bf0e0a7836 */ /* 0x000fe20000000000 */
[----:B------:R3:W-:Y:S01]  /*1f590*/  STL [R1+0x10], R14 ;  /* 0x0000100e01007387 */ /* 0x0007e20000100800 */
[----:B0-----:R-:W0:Y:S02]  /*1f5a0*/  LDC R2, c[0x0][0x448] ;  /* 0x00011200ff027b82 */ /* 0x001e240000000800 */
[----:B0-----:R-:W-:-:S13]  /*1f5b0*/  ISETP.NE.AND P1, PT, R2, 0x1, PT ;  /* 0x000000010200780c */ /* 0x001fda0003f25270 */
[----:B------:R-:W0:Y:S08]  /*1f5c0*/  @P1 LDC R3, c[0x0][0x44c] ;  /* 0x00011300ff031b82 */ /* 0x000e300000000800 */
[----:B------:R-:W4:Y:S01]  /*1f5d0*/  @P1 LDC R2, c[0x0][0x450] ;  /* 0x00011400ff021b82 */ /* 0x000f220000000800 */
[----:B0-----:R-:W-:-:S05]  /*1f5e0*/  @P1 IMAD.HI.U32 R3, R10, R3, RZ ;  /* 0x000000030a031227 */ /* 0x001fca00078e00ff */
[----:B----4-:R-:W-:Y:S01]  /*1f5f0*/  @P1 SHF.R.U32.HI R10, RZ, R2, R3 ;  /* 0x00000002ff0a1219 */ /* 0x010fe20000011603 */
[----:B--2---:R-:W-:-:S04]  /*1f600*/  @P2 IMAD.IADD R8, R5, 0x1, -R4 ;  /* 0x0000000105082824 */ /* 0x004fc800078e0a04 */
[----:B------:R-:W-:-:S04]  /*1f610*/  IMAD.IADD R19, R7, 0x1, R8 ;  /* 0x0000000107137824 */ /* 0x000fc800078e0208 */
[C---:B------:R-:W-:Y:S01]  /*1f620*/  VIADD R4, R19.reuse, 0x7f ;  /* 0x0000007f13047836 */ /* 0x040fe20000000000 */
[----:B------:R-:W-:-:S04]  /*1f630*/  IADD3 R9, R19, 0x1, -R13 ;  /* 0x0000000113097810 */ /* 0x000fc80007ffe80d */
[----:B------:R-:W-:Y:S01]  /*1f640*/  SHF.R.S32.HI R2, RZ, 0x1f, R4 ;  /* 0x0000001fff027819 */ /* 0x000fe20000011404 */
[----:B------:R-:W-:-:S03]  /*1f650*/  IMAD.IADD R10, R9, 0x1, R10 ;  /* 0x00000001090a7824 */ /* 0x000fc600078e020a */
[----:B------:R-:W-:Y:S02]  /*1f660*/  LEA.HI R4, R2, R4, RZ, 0x7 ;  /* 0x0000000402047211 */ /* 0x000fe400078f38ff */
[----:B------:R-:W0:Y:S02]  /*1f670*/  LDC.64 R2, c[0x0][0x9e0] ;  /* 0x00027800ff027b82 */ /* 0x000e240000000a00 */
[----:B------:R-:W-:-:S05]  /*1f680*/  SHF.R.S32.HI R12, RZ, 0x7, R4 ;  /* 0x00000007ff0c7819 */ /* 0x000fca0000011404 */
[----:B------:R3:W-:Y:S01]  /*1f690*/  STL [R1+0x44], R12 ;  /* 0x0000440c01007387 */ /* 0x0007e20000100800 */
[----:B0-----:R-:W-:Y:S01]  /*1f6a0*/  ISETP.GE.AND P3, PT, R3, 0x1, PT ;  /* 0x000000010300780c */ /* 0x001fe20003f66270 */
[----:B------:R-:W-:-:S12]  /*1f6b0*/  IMAD.IADD R2, R10, 0x1, R2 ;  /* 0x000000010a027824 */ /* 0x000fd800078e0202 */
[----:B---3--:R-:W-:Y:S05]  /*1f6c0*/  @!P3 BRA `(.L_x_1609) ;  /* 0x000000000048b947 */ /* 0x008fea0003800000 */
        /* <DEDUP_REMOVED lines=11> */
.L_x_1611:
[----:B------:R-:W-:-:S13]  /*1f780*/  ISETP.NE.AND P0, PT, R3, 0x1, PT ;  /* 0x000000010300780c */ /* 0x000fda0003f05270 */
[----:B------:R-:W0:Y:S02]  /*1f790*/  @P0 LDC.64 R4, c[0x0][0x9e8] ;  /* 0x00027a00ff040b82 */ /* 0x000e240000000a00 */
[----:B0-----:R-:W-:-:S05]  /*1f7a0*/  @P0 IMAD.HI.U32 R4, R11, R4, RZ ;  /* 0x000000040b040227 */ /* 0x001fca00078e00ff */
[----:B------:R-:W-:-:S07]  /*1f7b0*/  @P0 SHF.R.U32.HI R11, RZ, R5, R4 ;  /* 0x00000005ff0b0219 */ /* 0x000fce0000011604 */
.L_x_1612:
[----:B------:R-:W-:Y:S05]  /*1f7c0*/  BSYNC B0 ;  /* 0x0000000000007941 */ /* 0x000fea0003800000 */
.L_x_1610:
[----:B------:R-:W-:-:S05]  /*1f7d0*/  IMAD R11, R11, R3, R3 ;  /* 0x000000030b0b7224 */ /* 0x000fca00078e0203 */
[----:B------:R-:W-:-:S07]  /*1f7e0*/  VIMNMX R2, R2, R11, PT ;  /* 0x0000000b02027248 */ /* 0x000fce0003fe0100 */
.L_x_1609:
[----:B------:R-:W0:Y:S01]  /*1f7f0*/  @P1 LDC R10, c[0x0][0x44c] ;  /* 0x00011300ff0a1b82 */ /* 0x000e220000000800 */
[----:B------:R-:W-:Y:S01]  /*1f800*/  VIADD R2, R2, 0x7f ;  /* 0x0000007f02027836 */ /* 0x000fe20000000000 */
[----:B------:R-:W-:Y:S01]  /*1f810*/  ULDC UR4, c[0x0][0x9dc] ;  /* 0x0002770000047ab9 */ /* 0x000fe20000000800 */
[----:B------:R-:W-:Y:S02]  /*1f820*/  IMAD.MOV.U32 R4, RZ, RZ, R14 ;  /* 0x000000ffff047224 */ /* 0x000fe400078e000e */
[----:B------:R-:W-:-:S03]  /*1f830*/  IMAD.IADD R19, R19, 0x1, -R13 ;  /* 0x0000000113137824 */ /* 0x000fc600078e0a0d */
[----:B------:R-:W2:Y:S01]  /*1f840*/  @P1 LDC R5, c[0x0][0x450] ;  /* 0x00011400ff051b82 */ /* 0x000ea20000000800 */
[----:B0-----:R-:W-:-:S05]  /*1f850*/  @P1 IMAD.HI.U32 R10, R14, R10, RZ ;  /* 0x0000000a0e0a1227 */ /* 0x001fca00078e00ff */
[----:B--2---:R-:W-:Y:S02]  /*1f860*/  @P1 SHF.R.U32.HI R4, RZ, R5, R10 ;  /* 0x00000005ff041219 */ /* 0x004fe4000001160a */
[----:B------:R-:W-:-:S03]  /*1f870*/  SHF.R.S32.HI R5, RZ, 0x1f, R2 ;  /* 0x0000001fff057819 */ /* 0x000fc60000011402 */
[----:B------:R-:W-:Y:S01]  /*1f880*/  IMAD.IADD R11, R19, 0x1, R4 ;  /* 0x00000001130b7824 */ /* 0x000fe200078e0204 */
[----:B------:R-:W-:-:S03]  /*1f890*/  LEA.HI R5, R5, R2, RZ, 0x7 ;  /* 0x0000000205057211 */ /* 0x000fc600078f38ff */
[----:B------:R-:W-:Y:S01]  /*1f8a0*/  VIADD R2, R11, -UR4 ;  /* 0x800000040b027c36 */ /* 0x000fe20008000000 */
[----:B------:R-:W-:-:S04]  /*1f8b0*/  SHF.R.S32.HI R5, RZ, 0x7, R5 ;  /* 0x00000007ff057819 */ /* 0x000fc80000011405 */
[----:B------:R-:W-:Y:S01]  /*1f8c0*/  VIMNMX R10, R12, R5, PT ;  /* 0x000000050c0a7248 */ /* 0x000fe20003fe0100 */
        /* <DEDUP_REMOVED lines=11> */
.L_x_1615:
[----:B------:R-:W-:-:S13]  /*1f980*/  ISETP.NE.AND P0, PT, R3, 0x1, PT ;  /* 0x000000010300780c */ /* 0x000fda0003f05270 */
[----:B------:R-:W0:Y:S02]  /*1f990*/  @P0 LDC.64 R4, c[0x0][0x9e8] ;  /* 0x00027a00ff040b82 */ /* 0x000e240000000a00 */
[----:B0-----:R-:W-:-:S05]  /*1f9a0*/  @P0 IMAD.HI.U32 R4, R11, R4, RZ ;  /* 0x000000040b040227 */ /* 0x001fca00078e00ff */
[----:B------:R-:W-:-:S07]  /*1f9b0*/  @P0 SHF.R.U32.HI R11, RZ, R5, R4 ;  /* 0x00000005ff0b0219 */ /* 0x000fce0000011604 */
.L_x_1616:
[----:B------:R-:W-:Y:S05]  /*1f9c0*/  BSYNC B0 ;  /* 0x0000000000007941 */ /* 0x000fea0003800000 */
.L_x_1614:
[----:B------:R-:W-:-:S05]  /*1f9d0*/  IMAD R3, R11, R3, RZ ;  /* 0x000000030b037224 */ /* 0x000fca00078e02ff */
[----:B------:R-:W-:-:S07]  /*1f9e0*/  VIMNMX R2, R2, R3, !PT ;  /* 0x0000000302027248 */ /* 0x000fce0007fe0100 */
.L_x_1613:
[----:B------:R-:W-:Y:S01]  /*1f9f0*/  SHF.R.S32.HI R3, RZ, 0x1f, R2 ;  /* 0x0000001fff037819 */ /* 0x000fe20000011402 */
[----:B------:R-:W-:Y:S01]  /*1fa00*/  BSSY B0, `(.L_x_1617) ;  /* 0x0000027000007945 */ /* 0x000fe20003800000 */
[----:B------:R-:W-:Y:S01]  /*1fa10*/  LOP3.LUT R14, R0, 0xff, RZ, 0xc0, !PT ;  /* 0x000000ff000e7812 */ /* 0x000fe200078ec0ff */
[----:B-1----:R-:W-:Y:S01]  /*1fa20*/  IMAD.MOV.U32 R13, RZ, RZ, RZ ;  /* 0x000000ffff0d7224 */ /* 0x002fe200078e00ff */
[----:B------:R-:W-:Y:S02]  /*1fa30*/  LEA.HI R3, R3, R2, RZ, 0x7 ;  /* 0x0000000203037211 */ /* 0x000fe400078f38ff */
[----:B------:R-:W-:Y:S01]  /*1fa40*/  SHF.R.U32.HI R0, RZ, 0x10, R0 ;  /* 0x00000010ff007819 */ /* 0x000fe20000011600 */
[----:B------:R0:W-:Y:S01]  /*1fa50*/  STL [R1+0x38], R14 ;  /* 0x0000380e01007387 */ /* 0x0001e20000100800 */
[----:B------:R-:W-:-:S04]  /*1fa60*/  SHF.R.S32.HI R3, RZ, 0x7, R3 ;  /* 0x00000007ff037819 */ /* 0x000fc80000011403 */
[----:B------:R-:W-:-:S04]  /*1fa70*/  VIMNMX R4, RZ, R3, !PT ;  /* 0x00000003ff047248 */ /* 0x000fc80007fe0100 */
[----:B------:R-:W-:-:S13]  /*1fa80*/  ISETP.GT.AND P0, PT, R10, R4, PT ;  /* 0x000000040a00720c */ /* 0x000fda0003f04270 */
[----:B0-----:R-:W-:Y:S05]  /*1fa90*/  @!P0 BRA `(.L_x_1618) ;  /* 0x0000000000748947 */ /* 0x001fea0003800000 */
[----:B------:R-:W-:Y:S01]  /*1faa0*/  ISETP.NE.AND P0, PT, R0, RZ, PT ;  /* 0x000000ff0000720c */ /* 0x000fe20003f05270 */
[----:B------:R-:W-:-:S03]  /*1fab0*/  ULDC UR4, c[0x0][0x9f0] ;  /* 0x00027c0000047ab9 */ /* 0x000fc60000000800 */
[----:B------:R-:W-:-:S04]  /*1fac0*/  SEL R5, R0, UR4, P0 ;  /* 0x0000000400057c07 */ /* 0x000fc80008000000 */
[----:B------:R-:W-:Y:S02]  /*1fad0*/  IABS R12, R5 ;  /* 0x00000005000c7213 */ /* 0x000fe40000000000 */
[----:B------:R-:W-:Y:S02]  /*1fae0*/  IADD3 R11, R5, -0x1, R10 ;  /* 0xffffffff050b7810 */ /* 0x000fe40007ffe00a */
[----:B------:R-:W0:Y:S03]  /*1faf0*/  I2F.RP R2, R12 ;  /* 0x0000000c00027306 */ /* 0x000e260000209400 */
[----:B------:R-:W-:-:S05]  /*1fb00*/  IMAD.IADD R11, R11, 0x1, -R4 ;  /* 0x000000010b0b7824 */ /* 0x000fca00078e0a04 */
[----:B0-----:R-:W0:Y:S02]  /*1fb10*/  MUFU.RCP R2, R2 ;  /* 0x0000000200027308 */ /* 0x001e240000001000 */
[----:B0-----:R-:W-:-:S06]  /*1fb20*/  VIADD R2, R2, 0xffffffe ;  /* 0x0ffffffe02027836 */ /* 0x001fcc0000000000 */
[----:B------:R0:W1:Y:S02]  /*1fb30*/  F2I.FTZ.U32.TRUNC.NTZ R3, R2 ;  /* 0x0000000200037305 */ /* 0x000064000021f000 */
[----:B0-----:R-:W-:-:S04]  /*1fb40*/  LOP3.LUT R2, R11, R5, RZ, 0x3c, !PT ;  /* 0x000000050b027212 */ /* 0x001fc800078e3cff */
[----:B------:R-:W-:Y:S01]  /*1fb50*/  ISETP.GE.AND P3, PT, R2, RZ, PT ;  /* 0x000000ff0200720c */ /* 0x000fe20003f66270 */
[----:B-1----:R-:W-:-:S04]  /*1fb60*/  IMAD.MOV R2, RZ, RZ, -R3 ;  /* 0x000000ffff027224 */ /* 0x002fc800078e0a03 */
[----:B------:R-:W-:Y:S02]  /*1fb70*/  IMAD R13, R2, R12, RZ ;  /* 0x0000000c020d7224 */ /* 0x000fe400078e02ff */
[----:B------:R-:W-:-:S04]  /*1fb80*/  IMAD.MOV.U32 R2, RZ, RZ, RZ ;  /* 0x000000ffff027224 */ /* 0x000fc800078e00ff */
[----:B------:R-:W-:Y:S01]  /*1fb90*/  IMAD.HI.U32 R13, R3, R13, R2 ;  /* 0x0000000d030d7227 */ /* 0x000fe200078e0002 */
[----:B------:R-:W-:Y:S02]  /*1fba0*/  IABS R2, R11 ;  /* 0x0000000b00027213 */ /* 0x000fe40000000000 */
[----:B------:R-:W-:-:S03]  /*1fbb0*/  IABS R3, R5 ;  /* 0x0000000500037213 */ /* 0x000fc60000000000 */
[----:B------:R-:W-:-:S04]  /*1fbc0*/  IMAD.HI.U32 R13, R13, R2, RZ ;  /* 0x000000020d0d7227 */ /* 0x000fc800078e00ff */
[----:B------:R-:W-:-:S04]  /*1fbd0*/  IMAD.MOV R3, RZ, RZ, -R3 ;  /* 0x000000ffff037224 */ /* 0x000fc800078e0a03 */
        /* <DEDUP_REMOVED lines=8> */
[----:B------:R-:W-:-:S07]  /*1fc60*/  @!P1 LOP3.LUT R13, RZ, R5, RZ, 0x33, !PT ;  /* 0x00000005ff0d9212 */ /* 0x000fce00078e33ff */
.L_x_1618:
[----:B------:R-:W-:Y:S05]  /*1fc70*/  BSYNC B0 ;  /* 0x0000000000007941 */ /* 0x000fea0003800000 */
.L_x_1617:
[-C--:B------:R-:W-:Y:S01]  /*1fc80*/  IMAD R4, R14, R13.reuse, R4 ;  /* 0x0000000d0e047224 */ /* 0x080fe200078e0204 */
[----:B------:R-:W-:Y:S04]  /*1fc90*/  BSSY B0, `(.L_x_1619) ;  /* 0x0000156000007945 */ /* 0x000fe80003800000 */
[C---:B------:R-:W-:Y:S01]  /*1fca0*/  VIADDMNMX R10, R4.reuse, R13, R10, PT ;  /* 0x0000000d040a7246 */ /* 0x040fe2000380010a */
[----:B------:R-:W-:-:S04]  /*1fcb0*/  IMAD R4, R4, 0x80, -R7 ;  /* 0x0000008004047824 */ /* 0x000fc800078e0a07 */
[----:B------:R-:W-:Y:S01]  /*1fcc0*/  IMAD R10, R10, 0x80, -R7 ;  /* 0x000000800a0a7824 */ /* 0x000fe200078e0a07 */
[----:B------:R-:W-:-:S04]  /*1fcd0*/  VIMNMX R4, RZ, R4, !PT ;  /* 0x00000004ff047248 */ /* 0x000fc80007fe0100 */
[----:B------:R-:W-:-:S04]  /*1fce0*/  VIMNMX R10, R10, R8, PT ;  /* 0x000000080a0a7248 */ /* 0x000fc80003fe0100 */
[----:B------:R-:W-:Y:S02]  /*1fcf0*/  ISETP.GT.AND P0, PT, R10, R4, PT ;  /* 0x000000040a00720c */ /* 0x000fe40003f04270 */
[----:B------:R-:W-:-:S11]  /*1fd00*/  SHF.R.U32.HI R4, RZ, 0x7, R4 ;  /* 0x00000007ff047819 */ /* 0x000fd60000011604 */
[----:B------:R-:W-:-:S05]  /*1fd10*/  @P0 VIADD R2, R10, 0x7f ;  /* 0x0000007f0a020836 */ /* 0x000fca0000000000 */
[----:B------:R-:W-:-:S04]  /*1fd20*/  @P0 SHF.R.S32.HI R3, RZ, 0x1f, R2 ;  /* 0x0000001fff030819 */ /* 0x000fc80000011402 */
[----:B------:R-:W-:Y:S01]  /*1fd30*/  @P0 LEA.HI R2, R3, R2, RZ, 0x7 ;  /* 0x0000000203020211 */ /* 0x000fe200078f38ff */
[----:B------:R-:W-:-:S03]  /*1fd40*/  IMAD.MOV.U32 R3, RZ, RZ, R4 ;  /* 0x000000ffff037224 */ /* 0x000fc600078e0004 */
[----:B------:R-:W-:Y:S02]  /*1fd50*/  @P0 SHF.R.S32.HI R3, RZ, 0x7, R2 ;  /* 0x00000007ff030819 */ /* 0x000fe40000011402 */
[----:B------:R-:W-:Y:S02]  /*1fd60*/  PLOP3.LUT P0, PT, PT, PT, PT, 0x80, 0x0 ;  /* 0x000000000000781c */ /* 0x000fe40003f0f070 */
[----:B------:R-:W-:-:S13]  /*1fd70*/  ISETP.GT.AND P1, PT, R3, R4, PT ;  /* 0x000000040300720c */ /* 0x000fda0003f24270 */
[----:B------:R-:W-:Y:S05]  /*1fd80*/  @!P1 BRA `(.L_x_1620) ;  /* 0x0000001400189947 */ /* 0x000fea0003800000 */
[----:B------:R-:W-:Y:S01]  /*1fd90*/  UMOV UR4, 0xffffffff ;  /* 0xffffffff00047882 */ /* 0x000fe20000000000 */
[----:B------:R-:W-:Y:S02]  /*1fda0*/  SEL R2, R27, RZ, !P2 ;  /* 0x000000ff1b027207 */ /* 0x000fe40005000000 */
[----:B------:R-:W-:Y:S05]  /*1fdb0*/  BRA.DIV UR4, `(.L_x_1621) ;  /* 0x0000007e04b87947 */ /* 0x000fea000b800000 */
[----:B------:R-:W0:Y:S02]  /*1fdc0*/  S2R R5, SR_TID.X ;  /* 0x0000000000057919 */ /* 0x000e240000002100 */
[----:B0-----:R-:W-:-:S04]  /*1fdd0*/  SHF.R.U32.HI R5, RZ, 0x5, R5 ;  /* 0x00000005ff057819 */ /* 0x001fc80000011605 */
[----:B------:R-:W-:-:S05]  /*1fde0*/  LOP3.LUT R5, R5, 0x3, RZ, 0xc0, !PT ;  /* 0x0000000305057812 */ /* 0x000fca00078ec0ff */
[----:B------:R0:W1:Y:S02]  /*1fdf0*/  SHFL.IDX PT, R14, R5, RZ, 0x1f ;  /* 0x00001fff050e7589 */ /* 0x00006400000e0000 */
.L_x_1824:
[----:B-1----:R-:W-:Y:S02]  /*1fe00*/  ISETP.NE.AND P0, PT, R14, RZ, PT ;  /* 0x000000ff0e00720c */ /* 0x002fe40003f05270 */
[----:B------:R-:W-:-:S11]  /*1fe10*/  PLOP3.LUT P6, PT, PT, PT, PT, 0x8, 0x0 ;  /* 0x000000000000781c */ /* 0x000fd60003fce170 */
[----:B------:R-:W-:Y:S05]  /*1fe20*/  @P0 BRA `(.L_x_1622) ;  /* 0x00000000000c0947 */ /* 0x000fea0003800000 */
[----:B------:R-:W-:-:S03]  /*1fe30*/  UMOV UR4, 0xffffffff ;  /* 0xffffffff00047882 */ /* 0x000fc60000000000 */
[----:B------:R-:W-:Y:S05]  /*1fe40*/  BRA.DIV UR4, `(.L_x_1623) ;  /* 0x0000007e04c87947 */ /* 0x000fea000b800000 */
[----:B------:R-:W-:-:S13]  /*1fe50*/  ELECT P6, URZ, PT ;  /* 0x00000000003f782f */ /* 0x000fda00038c0000 */
.L_x_1622:
[----:B0-----:R-:W2:Y:S01]  /*1fe60*/  LDL R5, [R1+0x2c] ;  /* 0x00002c0001057983 */ /* 0x001ea20000100800 */
[----:B------:R-:W-:Y:S01]  /*1fe70*/  BSSY B1, `(.L_x_1624) ;  /* 0x0000008000017945 */ /* 0x000fe20003800000 */
[----:B--2---:R-:W-:-:S05]  /*1fe80*/  VIADD R5, R5, 0x1 ;  /* 0x0000000105057836 */ /* 0x004fca0000000000 */
[----:B------:R-:W-:-:S04]  /*1fe90*/  LEA.HI R7, R5, R5, RZ, 0x1 ;  /* 0x0000000505077211 */ /* 0x000fc800078f08ff */
[----:B------:R-:W-:-:S05]  /*1fea0*/  LOP3.LUT R7, R7, 0xfffffffe, RZ, 0xc0, !PT ;  /* 0xfffffffe07077812 */ /* 0x000fca00078ec0ff */
[----:B------:R-:W-:-:S05]  /*1feb0*/  IMAD.IADD R5, R5, 0x1, -R7 ;  /* 0x0000000105057824 */ /* 0x000fca00078e0a07 */
[----:B------:R-:W-:-:S04]  /*1fec0*/  SHF.L.U32 R5, R5, 0x1f, RZ ;  /* 0x0000001f05057819 */ /* 0x000fc800000006ff */
[----:B------:R-:W0:Y:S02]  /*1fed0*/  SYNCS.PHASECHK.TRANS64.TRYWAIT P0, [R17+URZ+0x2d820], R5 ;  /* 0x02d82005110075a7 */ /* 0x000e24000800017f */
[----:B0-----:R-:W-:Y:S05]  /*1fee0*/  @!P0 BRA `(.L_x_1625) ;  /* 0x0000007c00c08947 */ /* 0x001fea0003800000 */
.L_x_1827:
[----:B------:R-:W-:Y:S05]  /*1fef0*/  BSYNC B1 ;  /* 0x0000000000017941 */ /* 0x000fea0003800000 */
.L_x_1624:
[----:B------:R-:W-:Y:S04]  /*1ff00*/  BSSY B1, `(.L_x_1626) ;  /* 0x000008c000017945 */ /* 0x000fe80003800000 */
[----:B------:R-:W-:Y:S05]  /*1ff10*/  @!P6 BRA `(.L_x_1627) ;  /* 0x000000080028e947 */ /* 0x000fea0003800000 */
[----:B------:R-:W2:Y:S01]  /*1ff20*/  LDL R8, [R1] ;  /* 0x0000000001087983 */ /* 0x000ea20000100800 */
        /* <DEDUP_REMOVED lines=8> */
.L_x_1828:
[----:B------:R-:W-:Y:S05]  /*1ffb0*/  BSYNC B2 ;  /* 0x0000000000027941 */ /* 0x000fea0003800000 */
.L_x_1628:
[----:B------:R-:W-:Y:S04]  /*1ffc0*/  BSSY B2, `(.L_x_1630) ;  /* 0x0000009000027945 */ /* 0x000fe80003800000 */
[----:B------:R-:W-:Y:S05]  /*1ffd0*/  @P1 BRA `(.L_x_1631) ;  /* 0x00000000001c1947 */ /* 0x000fea0003800000 */
[----:B0-----:R-:W0:Y:S02]  /*1ffe0*/  S2R R5, SR_TID.X ;  /* 0x0000000000057919 */ /* 0x001e240000002100 */
[----:B0-----:R-:W-:Y:S01]  /*1fff0*/  LOP3.LUT R7, R5, 0x1f, RZ, 0xc0, !PT ;  /* 0x0000001f05077812 */ /* 0x001fe200078ec0ff */
[----:B------:R-:W-:-:S03]  /*20000*/  IMAD.MOV.U32 R5, RZ, RZ, 0x6000 ;  /* 0x00006000ff057424 */ /* 0x000fc600078e00ff */
[----:B------:R-:W-:Y:S01]  /*20010*/  ISETP.NE.AND P0, PT, R7, RZ, PT ;  /* 0x000000ff0700720c */ /* 0x000fe20003f05270 */
[----:B------:R2:W-:-:S12]  /*20020*/  SYNCS.ARRIVE.TRANS64 RZ, [R11+URZ+0x2d890], R5 ;  /* 0x02d890050bff79a7 */ /* 0x0005d8000800003f */
[----:B--2---:R-:W-:Y:S05]  /*20030*/  @!P0 BRA `(.L_x_1631) ;  /* 0x0000000000048947 */ /* 0x004fea0003800000 */
[----:B------:R-:W-:Y:S01]  /*20040*/  BPT.TRAP 0x1 ;  /* 0x000000040000795c */ /* 0x000fe20000300000 */
.L_x_1631:
[----:B------:R-:W-:Y:S05]  /*20050*/  BSYNC B2 ;  /* 0x0000000000027941 */ /* 0x000fea0003800000 */
.L_x_1630:
        /* <DEDUP_REMOVED lines=8> */
[----:B0-----:R-:W-:Y:S01]  /*200e0*/  VIADD R5, R11, 0x2d890 ;  /* 0x0002d8900b057836 */ /* 0x001fe20000000000 */
[----:B------:R-:W-:Y:S01]  /*200f0*/  UMOV UR6, 0x0 ;  /* 0x0000000000067882 */ /* 0x000fe20000000000 */
[----:B------:R-:W-:Y:S01]  /*20100*/  VIADD R12, R8, 0x15400 ;  /* 0x00015400080c7836 */ /* 0x000fe20000000000 */
[----:B------:R-:W-:-:S09]  /*20110*/  UMOV UR7, 0x12f00000 ;  /* 0x12f0000000077882 */ /* 0x000fd20000000000 */
.L_x_1632:
        /* <DEDUP_REMOVED lines=16> */
.L_x_1633:
        /* <DEDUP_REMOVED lines=16> */
.L_x_1634:
        /* <DEDUP_REMOVED lines=13> */
.L_x_1829:
[----:B------:R-:W-:Y:S05]  /*203f0*/  BSYNC B2 ;  /* 0x0000000000027941 */ /* 0x000fea0003800000 */
.L_x_1635:
[----:B------:R-:W-:Y:S01]  /*20400*/  BSSY B2, `(.L_x_1637) ;  /* 0x000000b000027945 */ /* 0x000fe20003800000 */
[----:B------:R-:W-:Y:S02]  /*20410*/  IMAD.MOV.U32 R12, RZ, RZ, 0x0 ;  /* 0x00000000ff0c7424 */ /* 0x000fe400078e00ff */
[----:B------:R-:W-:Y:S01]  /*20420*/  IMAD.MOV.U32 R13, RZ, RZ, 0x12f00000 ;  /* 0x12f00000ff0d7424 */ /* 0x000fe200078e00ff */
[----:B------:R-:W-:Y:S06]  /*20430*/  @P1 BRA `(.L_x_1638) ;  /* 0x00000000001c1947 */ /* 0x000fec0003800000 */
[----:B------:R-:W2:Y:S02]  /*20440*/  S2R R5, SR_TID.X ;  /* 0x0000000000057919 */ /* 0x000ea40000002100 */
[----:B--2---:R-:W-:Y:S01]  /*20450*/  LOP3.LUT R21, R5, 0x1f, RZ, 0xc0, !PT ;  /* 0x0000001f05157812 */ /* 0x004fe200078ec0ff */
[----:B------:R-:W-:-:S03]  /*20460*/  IMAD.MOV.U32 R5, RZ, RZ, 0x6000 ;  /* 0x00006000ff057424 */ /* 0x000fc600078e00ff */
[----:B------:R-:W-:Y:S01]  /*20470*/  ISETP.NE.AND P0, PT, R21, RZ, PT ;  /* 0x000000ff1500720c */ /* 0x000fe20003f05270 */
[----:B------:R2:W-:-:S12]  /*20480*/  SYNCS.ARRIVE.TRANS64 RZ, [R11+URZ+0x2d8b0], R5 ;  /* 0x02d8b0050bff79a7 */ /* 0x0005d8000800003f */
[----:B--2---:R-:W-:Y:S05]  /*20490*/  @!P0 BRA `(.L_x_1638) ;  /* 0x0000000000048947 */ /* 0x004fea0003800000 */
[----:B------:R-:W-:Y:S01]  /*204a0*/  BPT.TRAP 0x1 ;  /* 0x000000040000795c */ /* 0x000fe20000300000 */
.L_x_1638:
[----:B------:R-:W-:Y:S05]  /*204b0*/  BSYNC B2 ;  /* 0x0000000000027941 */ /* 0x000fea0003800000 */
.L_x_1637:
[----:B------:R-:W-:Y:S01]  /*204c0*/  R2UR UR10, R20 ;  /* 0x00000000140a72ca */ /* 0x000fe200000e0000 */
[----:B------:R-:W-:Y:S01]  /*204d0*/  UIADD3 UR4, UP0, UR40, 0x670, URZ ;  /* 0x0000067028047890 */ /* 0x000fe2000ff1e03f */
[----:B------:R-:W-:Y:S01]  /*204e0*/  R2UR UR6, R12 ;  /* 0x000000000c0672ca */ /* 0x000fe200000e0000 */
[----:B01----:R-:W-:Y:S01]  /*204f0*/  VIADD R11, R11, 0x2d8b0 ;  /* 0x0002d8b00b0b7836 */ /* 0x003fe20000000000 */
[----:B------:R-:W-:Y:S01]  /*20500*/  R2UR UR7, R13 ;  /* 0x000000000d0772ca */ /* 0x000fe200000e0000 */
[----:B------:R-:W-:Y:S01]  /*20510*/  VIADD R5, R8, 0x400 ;  /* 0x0000040008057836 */ /* 0x000fe20000000000 */
[----:B------:R-:W-:Y:S01]  /*20520*/  PLOP3.LUT P0, PT, PT, PT, PT, 0x80, 0x0 ;  /* 0x000000000000781c */ /* 0x000fe20003f0f070 */
[----:B------:R-:W-:-:S12]  /*20530*/  UIADD3.X UR5, URZ, UR41, URZ, UP0, !UPT ;  /* 0x000000293f057290 */ /* 0x000fd800087fe43f */
.L_x_1639:
        /* <DEDUP_REMOVED lines=15> */
.L_x_1640:
        /* <DEDUP_REMOVED lines=15> */
.L_x_1641:
        /* <DEDUP_REMOVED lines=10> */
.L_x_1627:
[----:B------:R-:W-:Y:S05]  /*207c0*/  BSYNC B1 ;  /* 0x0000000000017941 */ /* 0x000fea0003800000 */
.L_x_1626:
[----:B0-----:R-:W2:Y:S01]  /*207d0*/  LDL.LU R5, [R1] ;  /* 0x0000000001057983 */ /* 0x001ea20000300800 */
[----:B------:R-:W-:Y:S01]  /*207e0*/  VIADD R29, R29, 0x1 ;  /* 0x000000011d1d7836 */ /* 0x000fe20000000000 */
[----:B------:R-:W-:Y:S01]  /*207f0*/  PLOP3.LUT P0, PT, PT, PT, PT, 0x8, 0x0 ;  /* 0x000000000000781c */ /* 0x000fe20003f0e170 */
[----:B------:R-:W-:-:S03]  /*20800*/  VIADD R11, R3, 0xfffffffe ;  /* 0xfffffffe030b7836 */ /* 0x000fc60000000000 */
[----:B------:R-:W-:Y:S02]  /*20810*/  ISETP.NE.AND P1, PT, R29, 0x2, PT ;  /* 0x000000021d00780c */ /* 0x000fe40003f25270 */
[----:B------:R-:W-:Y:S02]  /*20820*/  ISETP.GE.AND P2, PT, R11, R4, PT ;  /* 0x000000040b00720c */ /* 0x000fe40003f46270 */
[----:B------:R-:W-:Y:S02]  /*20830*/  SEL R3, RZ, 0x1, P1 ;  /* 0x00000001ff037807 */ /* 0x000fe40000800000 */
[----:B------:R-:W-:Y:S02]  /*20840*/  SEL R29, R29, RZ, P1 ;  /* 0x000000ff1d1d7207 */ /* 0x000fe40000800000 */
[----:B--2---:R-:W-:-:S05]  /*20850*/  LOP3.LUT R5, R5, R3, RZ, 0x3c, !PT ;  /* 0x0000000305057212 */ /* 0x004fca00078e3cff */
[----:B------:R0:W-:Y:S02]  /*20860*/  STL [R1], R5 ;  /* 0x0000000501007387 */ /* 0x0001e40000100800 */
[----:B------:R-:W-:Y:S05]  /*20870*/  @!P2 BRA `(.L_x_1620) ;  /* 0x00000008005ca947 */ /* 0x000fea0003800000 */
.L_x_1658:
[----:B------:R-:W-:Y:S05]  /*20880*/  YIELD ;  /* 0x0000000000007946 */ /* 0x000fea0003800000 */
[----:B------:R-:W-:Y:S04]  /*20890*/  BSSY B1, `(.L_x_1642) ;  /* 0x000008b000017945 */ /* 0x000fe80003800000 */
[----:B-1----:R-:W-:Y:S05]  /*208a0*/  @!P6 BRA `(.L_x_1643) ;  /* 0x000000080024e947 */ /* 0x002fea0003800000 */
[----:B0-----:R-:W2:Y:S01]  /*208b0*/  LDL R5, [R1] ;  /* 0x0000000001057983 */ /* 0x001ea20000100800 */
[----:B------:R-:W-:Y:S01]  /*208c0*/  IMAD R10, R29, 0x8, R17 ;  /* 0x000000081d0a7824 */ /* 0x000fe200078e0211 */
[----:B------:R-:W0:Y:S01]  /*208d0*/  S2R R3, SR_TID.X ;  /* 0x0000000000037919 */ /* 0x000e220000002100 */
[----:B------:R-:W-:Y:S01]  /*208e0*/  BSSY B2, `(.L_x_1644) ;  /* 0x0000006000027945 */ /* 0x000fe20003800000 */
[----:B0-----:R-:W-:-:S04]  /*208f0*/  LOP3.LUT R3, R3, 0x7f, RZ, 0xc0, !PT ;  /* 0x0000007f03037812 */ /* 0x001fc800078ec0ff */
[----:B------:R-:W-:Y:S02]  /*20900*/  ISETP.NE.AND P2, PT, R3, RZ, PT ;  /* 0x000000ff0300720c */ /* 0x000fe40003f45270 */
[----:B--2---:R-:W-:-:S04]  /*20910*/  SHF.L.U32 R8, R5, 0x1f, RZ ;  /* 0x0000001f05087819 */ /* 0x004fc800000006ff */
[----:B------:R-:W0:Y:S02]  /*20920*/  SYNCS.PHASECHK.TRANS64.TRYWAIT P1, [R10+URZ+0x2d8a0], R8 ;  /* 0x02d8a0080a0075a7 */ /* 0x000e24000802017f */
[----:B0-----:R-:W-:Y:S05]  /*20930*/  @!P1 BRA `(.L_x_1645) ;  /* 0x0000007400689947 */ /* 0x001fea0003800000 */
.L_x_1830:
[----:B------:R-:W-:Y:S05]  /*20940*/  BSYNC B2 ;  /* 0x0000000000027941 */ /* 0x000fea0003800000 */
.L_x_1644:
[----:B------:R-:W-:Y:S04]  /*20950*/  BSSY B2, `(.L_x_1646) ;  /* 0x0000009000027945 */ /* 0x000fe80003800000 */
[----:B------:R-:W-:Y:S05]  /*20960*/  @P2 BRA `(.L_x_1647) ;  /* 0x00000000001c2947 */ /* 0x000fea0003800000 */
[----:B------:R-:W1:Y:S02]  /*20970*/  S2R R3, SR_TID.X ;  /* 0x0000000000037919 */ /* 0x000e640000002100 */
[----:B-1----:R-:W-:Y:S01]  /*20980*/  LOP3.LUT R5, R3, 0x1f, RZ, 0xc0, !PT ;  /* 0x0000001f03057812 */ /* 0x002fe200078ec0ff */
[----:B------:R-:W-:-:S03]  /*20990*/  IMAD.MOV.U32 R3, RZ, RZ, 0x6000 ;  /* 0x00006000ff037424 */ /* 0x000fc600078e00ff */
[----:B------:R-:W-:Y:S01]  /*209a0*/  ISETP.NE.AND P1, PT, R5, RZ, PT ;  /* 0x000000ff0500720c */ /* 0x000fe20003f25270 */
[----:B------:R1:W-:-:S12]  /*209b0*/  SYNCS.ARRIVE.TRANS64 RZ, [R10+URZ+0x2d890], R3 ;  /* 0x02d890030aff79a7 */ /* 0x0003d8000800003f */
[----:B-1----:R-:W-:Y:S05]  /*209c0*/  @!P1 BRA `(.L_x_1647) ;  /* 0x0000000000049947 */ /* 0x002fea0003800000 */
[----:B------:R-:W-:Y:S01]  /*209d0*/  BPT.TRAP 0x1 ;  /* 0x000000040000795c */ /* 0x000fe20000300000 */
.L_x_1647:
[----:B------:R-:W-:Y:S05]  /*209e0*/  BSYNC B2 ;  /* 0x0000000000027941 */ /* 0x000fea0003800000 */
.L_x_1646:
        /* <DEDUP_REMOVED lines=11> */
.L_x_1648:
        /* <DEDUP_REMOVED lines=10> */
[----:B------:R-:W-:Y:S01]  /*20b40*/  IMAD.MOV.U32 R20, RZ, RZ, 0x20 ;  /* 0x00000020ff147424 */ /* 0x000fe200078e00ff */
[----:B------:R-:W-:Y:S01]  /*20b50*/  PLOP3.LUT P1, PT, PT, PT, PT, 0x80, 0x0 ;  /* 0x000000000000781c */ /* 0x000fe20003f2f070 */
[----:B------:R-:W-:Y:S01]  /*20b60*/  VIADD R12, R7, 0x17400 ;  /* 0x00017400070c7836 */ /* 0x000fe20000000000 */
[----:B------:R-:W-:Y:S01]  /*20b70*/  UMOV UR6, 0x0 ;  /* 0x0000000000067882 */ /* 0x000fe20000000000 */
[----:B------:R-:W-:Y:S01]  /*20b80*/  UMOV UR7, 0x12f00000 ;  /* 0x12f0000000077882 */ /* 0x000fe20000000000 */
[----:B------:R-:W-:-:S15]  /*20b90*/  R2UR UR10, R20 ;  /* 0x00000000140a72ca */ /* 0x000fde00000e0000 */
.L_x_1649:
        /* <DEDUP_REMOVED lines=16> */
.L_x_1650:
        /* <DEDUP_REMOVED lines=10> */
[----:B------:R-:W1:Y:S01]  /*20d40*/  SYNCS.PHASECHK.TRANS64.TRYWAIT P1, [R10+URZ+0x2d8c0], R8 ;  /* 0x02d8c0080a0075a7 */ /* 0x000e62000802017f */
[----:B------:R-:W-:Y:S04]  /*20d50*/  BSSY B2, `(.L_x_1651) ;  /* 0x0000002000027945 */ /* 0x000fe80003800000 */
[----:B-1----:R-:W-:Y:S05]  /*20d60*/  @!P1 BRA `(.L_x_1652) ;  /* 0x0000007000709947 */ /* 0x002fea0003800000 */
.L_x_1831:
[----:B------:R-:W-:Y:S05]  /*20d70*/  BSYNC B2 ;  /* 0x0000000000027941 */ /* 0x000fea0003800000 */
.L_x_1651:
        /* <DEDUP_REMOVED lines=11> */
.L_x_1654:
[----:B------:R-:W-:Y:S05]  /*20e30*/  BSYNC B2 ;  /* 0x0000000000027941 */ /* 0x000fea0003800000 */
.L_x_1653:
        /* <DEDUP_REMOVED lines=8> */
.L_x_1655:
        /* <DEDUP_REMOVED lines=15> */
.L_x_1656:
        /* <DEDUP_REMOVED lines=15> */
.L_x_1657:
        /* <DEDUP_REMOVED lines=10> */
.L_x_1643:
[----:B------:R-:W-:Y:S05]  /*21140*/  BSYNC B1 ;  /* 0x0000000000017941 */ /* 0x000fea0003800000 */
.L_x_1642:
        /* <DEDUP_REMOVED lines=10> */
.L_x_1620:
[----:B------:R-:W-:Y:S05]  /*211f0*/  BSYNC B0 ;  /* 0x0000000000007941 */ /* 0x000fea0003800000 */
.L_x_1619:
[----:B------:R-:W2:Y:S01]  /*21200*/  LDL R7, [R1+0x10] ;  /* 0x0000100001077983 */ /* 0x000ea20000100800 */
[----:B------:R-:W3:Y:S01]  /*21210*/  LDC R2, c[0x0][0x448] ;  /* 0x00011200ff027b82 */ /* 0x000ee20000000800 */
[----:B------:R-:W-:Y:S07]  /*21220*/  @!P0 WARPSYNC.ALL ;  /* 0x0000000000008948 */ /* 0x000fee0003800000 */
[----:B------:R-:W-:Y:S01]  /*21230*/  @!P0 BAR.SYNC.DEFER_BLOCKING 0xc, 0x200 ;  /* 0x0308000000008b1d */ /* 0x000fe20000010000 */
[----:B---3--:R-:W-:-:S13]  /*21240*/  ISETP.NE.AND P1, PT, R2, 0x1, PT ;  /* 0x000000010200780c */ /* 0x008fda0003f25270 */
[----:B------:R-:W3:Y:S08]  /*21250*/  @P1 LDC R4, c[0x0][0x44c] ;  /* 0x00011300ff041b82 */ /* 0x000ef00000000800 */
[----:B------:R-:W4:Y:S01]  /*21260*/  @P1 LDC R2, c[0x0][0x450] ;  /* 0x00011400ff021b82 */ /* 0x000f220000000800 */
[----:B--2---:R-:W-:-:S04]  /*21270*/  VIADD R3, R7, 0xbf ;  /* 0x000000bf07037836 */ /* 0x004fc80000000000 */
[----:B---3--:R-:W-:-:S05]  /*21280*/  @P1 IMAD.HI.U32 R4, R3, R4, RZ ;  /* 0x0000000403041227 */ /* 0x008fca00078e00ff */
[----:B----4-:R-:W-:-:S05]  /*21290*/  @P1 SHF.R.U32.HI R3, RZ, R2, R4 ;  /* 0x00000002ff031219 */ /* 0x010fca0000011604 */
[----:B------:R-:W-:Y:S02]  /*212a0*/  IMAD.IADD R9, R9, 0x1, R3 ;  /* 0x0000000109097824 */ /* 0x000fe400078e0203 */
[----:B------:R-:W2:Y:S02]  /*212b0*/  LDC.64 R2, c[0x0][0x9e0] ;  /* 0x00027800ff027b82 */ /* 0x000ea40000000a00 */
[----:B--2---:R-:W-:Y:S01]  /*212c0*/  ISETP.GE.AND P2, PT, R3, 0x1, PT ;  /* 0x000000010300780c */ /* 0x004fe20003f46270 */
[----:B------:R-:W-:-:S12]  /*212d0*/  IMAD.IADD R2, R9, 0x1, R2 ;  /* 0x0000000109027824 */ /* 0x000fd800078e0202 */
[----:B------:R-:W-:Y:S05]  /*212e0*/  @!P2 BRA `(.L_x_1659) ;  /* 0x000000000048a947 */ /* 0x000fea0003800000 */
[C---:B------:R-:W-:Y:S01]  /*212f0*/  ISETP.GT.AND P0, PT, R9.reuse, RZ, PT ;  /* 0x000000ff0900720c */ /* 0x040fe20003f04270 */
[----:B------:R-:W-:Y:S01]  /*21300*/  BSSY B0, `(.L_x_1660) ;  /* 0x000000e000007945 */ /* 0x000fe20003800000 */
[----:B------:R-:W-:-:S11]  /*21310*/  VIADD R6, R9, 0xffffffff ;  /* 0xffffffff09067836 */ /* 0x000fd60000000000 */
[----:B------:R-:W-:Y:S05]  /*21320*/  @P0 BRA `(.L_x_1661) ;  /* 0x00000000001c0947 */ /* 0x000fea0003800000 */
[----:B------:R-:W-:Y:S01]  /*21330*/  ISETP.NE.AND P0, PT, R3, 0x1, PT ;  /* 0x000000010300780c */ /* 0x000fe20003f05270 */
[----:B------:R-:W-:-:S12]  /*21340*/  IMAD.MOV R6, RZ, RZ, -R9 ;  /* 0x000000ffff067224 */ /* 0x000fd800078e0a09 */
[----:B0-----:R-:W0:Y:S02]  /*21350*/  @P0 LDC.64 R4, c[0x0][0x9e8] ;  /* 0x00027a00ff040b82 */ /* 0x001e240000000a00 */
[----:B0-----:R-:W-:-:S05]  /*21360*/  @P0 IMAD.HI.U32 R4, R6, R4, RZ ;  /* 0x0000000406040227 */ /* 0x001fca00078e00ff */
[----:B------:R-:W-:-:S04]  /*21370*/  @P0 SHF.R.U32.HI R6, RZ, R5, R4 ;  /* 0x00000005ff060219 */ /* 0x000fc80000011604 */
[----:B------:R-:W-:Y:S01]  /*21380*/  LOP3.LUT R6, RZ, R6, RZ, 0x33, !PT ;  /* 0x00000006ff067212 */ /* 0x000fe200078e33ff */
[----:B------:R-:W-:Y:S06]  /*21390*/  BRA `(.L_x_1662) ;  /* 0x0000000000107947 */ /* 0x000fec0003800000 */
.L_x_1661:
[----:B------:R-:W-:-:S13]  /*213a0*/  ISETP.NE.AND P0, PT, R3, 0x1, PT ;  /* 0x000000010300780c */ /* 0x000fda0003f05270 */
[----:B0-----:R-:W0:Y:S02]  /*213b0*/  @P0 LDC.64 R4, c[0x0][0x9e8] ;  /* 0x00027a00ff040b82 */ /* 0x001e240000000a00 */
[----:B0-----:R-:W-:-:S05]  /*213c0*/  @P0 IMAD.HI.U32 R4, R6, R4, RZ ;  /* 0x0000000406040227 */ /* 0x001fca00078e00ff */
[----:B------:R-:W-:-:S07]  /*213d0*/  @P0 SHF.R.U32.HI R6, RZ, R5, R4 ;  /* 0x00000005ff060219 */ /* 0x000fce0000011604 */
.L_x_1662:
[----:B------:R-:W-:Y:S05]  /*213e0*/  BSYNC B0 ;  /* 0x0000000000007941 */ /* 0x000fea0003800000 */
.L_x_1660:
[----:B------:R-:W-:-:S05]  /*213f0*/  IMAD R6, R6, R3, R3 ;  /* 0x0000000306067224 */ /* 0x000fca00078e0203 */
[----:B------:R-:W-:-:S07]  /*21400*/  VIMNMX R2, R2, R6, PT ;  /* 0x0000000602027248 */ /* 0x000fce0003fe0100 */
.L_x_1659:
[----:B-1----:R-:W2:Y:S01]  /*21410*/  LDL R8, [R1+0x44] ;  /* 0x0000440001087983 */ /* 0x002ea20000100800 */
[----:B0-----:R-:W0:Y:S01]  /*21420*/  @P1 LDC R5, c[0x0][0x44c] ;  /* 0x00011300ff051b82 */ /* 0x001e220000000800 */
[----:B------:R-:W-:Y:S01]  /*21430*/  VIADD R2, R2, 0x7f ;  /* 0x0000007f02027836 */ /* 0x000fe20000000000 */
[----:B------:R-:W-:Y:S01]  /*21440*/  ULDC UR4, c[0x0][0x9dc] ;  /* 0x0002770000047ab9 */ /* 0x000fe20000000800 */
[----:B------:R-:W-:-:S05]  /*21450*/  IMAD.MOV.U32 R6, RZ, RZ, R7 ;  /* 0x000000ffff067224 */ /* 0x000fca00078e0007 */
[----:B------:R-:W1:Y:S01]  /*21460*/  @P1 LDC R4, c[0x0][0x450] ;  /* 0x00011400ff041b82 */ /* 0x000e620000000800 */
[----:B0-----:R-:W-:-:S05]  /*21470*/  @P1 IMAD.HI.U32 R5, R7, R5, RZ ;  /* 0x0000000507051227 */ /* 0x001fca00078e00ff */
[----:B-1----:R-:W-:Y:S02]  /*21480*/  @P1 SHF.R.U32.HI R6, RZ, R4, R5 ;  /* 0x00000004ff061219 */ /* 0x002fe40000011605 */
[----:B------:R-:W-:-:S03]  /*21490*/  SHF.R.S32.HI R4, RZ, 0x1f, R2 ;  /* 0x0000001fff047819 */ /* 0x000fc60000011402 */
[----:B------:R-:W-:Y:S01]  /*214a0*/  IMAD.IADD R7, R19, 0x1, R6 ;  /* 0x0000000113077824 */ /* 0x000fe200078e0206 */
[----:B------:R-:W-:-:S03]  /*214b0*/  LEA.HI R4, R4, R2, RZ, 0x7 ;  /* 0x0000000204047211 */ /* 0x000fc600078f38ff */
[----:B------:R-:W-:Y:S01]  /*214c0*/  VIADD R2, R7, -UR4 ;  /* 0x8000000407027c36 */ /* 0x000fe20008000000 */
[----:B------:R-:W-:-:S05]  /*214d0*/  SHF.R.S32.HI R9, RZ, 0x7, R4 ;  /* 0x00000007ff097819 */ /* 0x000fca0000011404 */
[----:B------:R0:W-:Y:S01]  /*214e0*/  STL [R1+0x48], R9 ;  /* 0x0000480901007387 */ /* 0x0001e20000100800 */
[----:B--2---:R-:W-:Y:S01]  /*214f0*/  VIMNMX R6, R8, R9, PT ;  /* 0x0000000908067248 */ /* 0x004fe20003fe0100 */
[----:B0-----:R-:W-:Y:S06]  /*21500*/  @!P2 BRA `(.L_x_1663) ;  /* 0x000000000044a947 */ /* 0x001fec0003800000 */
        /* <DEDUP_REMOVED lines=10> */
.L_x_1665:
[----:B------:R-:W-:-:S13]  /*215b0*/  ISETP.NE.AND P0, PT, R3, 0x1, PT ;  /* 0x000000010300780c */ /* 0x000fda0003f05270 */
[----:B------:R-:W0:Y:S02]  /*215c0*/  @P0 LDC.64 R4, c[0x0][0x9e8] ;  /* 0x00027a00ff040b82 */ /* 0x000e240000000a00 */
[----:B0-----:R-:W-:-:S05]  /*215d0*/  @P0 IMAD.HI.U32 R4, R7, R4, RZ ;  /* 0x0000000407040227 */ /* 0x001fca00078e00ff */
[----:B------:R-:W-:-:S07]  /*215e0*/  @P0 SHF.R.U32.HI R7, RZ, R5, R4 ;  /* 0x00000005ff070219 */ /* 0x000fce0000011604 */
.L_x_1666:
[----:B------:R-:W-:Y:S05]  /*215f0*/  BSYNC B0 ;  /* 0x0000000000007941 */ /* 0x000fea0003800000 */
.L_x_1664:
[----:B------:R-:W-:-:S05]  /*21600*/  IMAD R3, R7, R3, RZ ;  /* 0x0000000307037224 */ /* 0x000fca00078e02ff */
[----:B------:R-:W-:-:S07]  /*21610*/  VIMNMX R2, R2, R3, !PT ;  /* 0x0000000302027248 */ /* 0x000fce0007fe0100 */
.L_x_1663:
[----:B------:R-:W-:Y:S01]  /*21620*/  SHF.R.S32.HI R3, RZ, 0x1f, R2 ;  /* 0x0000001fff037819 */ /* 0x000fe20000011402 */
[----:B------:R-:W-:Y:S01]  /*21630*/  BSSY B0, `(.L_x_1667) ;  /* 0x0000025000007945 */ /* 0x000fe20003800000 */
[----:B------:R-:W-:Y:S02]  /*21640*/  ISETP.NE.AND P1, PT, R0, RZ, PT ;  /* 0x000000ff0000720c */ /* 0x000fe40003f25270 */
[----:B------:R-:W-:-:S04]  /*21650*/  LEA.HI R3, R3, R2, RZ, 0x7 ;  /* 0x0000000203037211 */ /* 0x000fc800078f38ff */
[----:B------:R-:W-:-:S04]  /*21660*/  SHF.R.S32.HI R3, RZ, 0x7, R3 ;  /* 0x00000007ff037819 */ /* 0x000fc80000011403 */
[----:B------:R-:W-:-:S03]  /*21670*/  VIMNMX R8, RZ, R3, !PT ;  /* 0x00000003ff087248 */ /* 0x000fc60007fe0100 */
[----:B------:R-:W0:Y:S01]  /*21680*/  @!P1 LDC R0, c[0x0][0x9f0] ;  /* 0x00027c00ff009b82 */ /* 0x000e220000000800 */
[----:B------:R-:W-:Y:S01]  /*21690*/  ISETP.GT.AND P0, PT, R6, R8, PT ;  /* 0x000000080600720c */ /* 0x000fe20003f04270 */
[----:B------:R1:W-:Y:S04]  /*216a0*/  STL [R1+0x24], R8 ;  /* 0x0000240801007387 */ /* 0x0003e80000100800 */
[----:B------:R1:W-:Y:S08]  /*216b0*/  STL [R1+0x28], RZ ;  /* 0x000028ff01007387 */ /* 0x0003f00000100800 */
[----:B-1----:R-:W-:Y:S05]  /*216c0*/  @!P0 BRA `(.L_x_1668) ;  /* 0x00000000006c8947 */ /* 0x002fea0003800000 */
[-C--:B0-----:R-:W-:Y:S02]  /*216d0*/  IABS R4, R0.reuse ;  /* 0x0000000000047213 */ /* 0x081fe40000000000 */
[----:B------:R-:W-:Y:S02]  /*216e0*/  IABS R7, R0 ;  /* 0x0000000000077213 */ /* 0x000fe40000000000 */
[----:B------:R-:W0:Y:S03]  /*216f0*/  I2F.RP R2, R4 ;  /* 0x0000000400027306 */ /* 0x000e260000209400 */
[----:B------:R-:W-:-:S05]  /*21700*/  IMAD.MOV R7, RZ, RZ, -R7 ;  /* 0x000000ffff077224 */ /* 0x000fca00078e0a07 */
[----:B0-----:R-:W0:Y:S02]  /*21710*/  MUFU.RCP R2, R2 ;  /* 0x0000000200027308 */ /* 0x001e240000001000 */
[----:B0-----:R-:W-:-:S06]  /*21720*/  VIADD R2, R2, 0xffffffe ;  /* 0x0ffffffe02027836 */ /* 0x001fcc0000000000 */
[----:B------:R-:W0:Y:S02]  /*21730*/  F2I.FTZ.U32.TRUNC.NTZ R3, R2 ;  /* 0x0000000200037305 */ /* 0x000e24000021f000 */
[----:B0-----:R-:W-:-:S04]  /*21740*/  IMAD.MOV R2, RZ, RZ, -R3 ;  /* 0x000000ffff027224 */ /* 0x001fc800078e0a03 */
[----:B------:R-:W-:Y:S02]  /*21750*/  IMAD R5, R2, R4, RZ ;  /* 0x0000000402057224 */ /* 0x000fe400078e02ff */
        /* <DEDUP_REMOVED lines=18> */
.L_x_1668:
[----:B------:R-:W-:Y:S05]  /*21880*/  BSYNC B0 ;  /* 0x0000000000007941 */ /* 0x000fea0003800000 */
.L_x_1667:
[----:B------:R-:W2:Y:S04]  /*21890*/  LDL R2, [R1+0x28] ;  /* 0x0000280001027983 */ /* 0x000ea80000100800 */
[----:B0-----:R-:W2:Y:S01]  /*218a0*/  LDL R0, [R1+0x38] ;  /* 0x0000380001007983 */ /* 0x001ea20000100800 */
[----:B------:R-:W-:Y:S01]  /*218b0*/  BSSY B7, `(.L_x_1669) ;  /* 0x000041b000077945 */ /* 0x000fe20003800000 */
[----:B--2---:R-:W-:-:S05]  /*218c0*/  IMAD R0, R0, R2, R8 ;  /* 0x0000000200007224 */ /* 0x004fca00078e0208 */
[----:B------:R-:W-:Y:S01]  /*218d0*/  VIADDMNMX R22, R0, R2, R6, PT ;  /* 0x0000000200167246 */ /* 0x000fe20003800106 */
[----:B------:R0:W-:Y:S03]  /*218e0*/  STL [R1+0x8], R0 ;  /* 0x0000080001007387 */ /* 0x0001e60000100800 */
[----:B------:R-:W-:Y:S01]  /*218f0*/  ISETP.GT.AND P0, PT, R22, R0, PT ;  /* 0x000000001600720c */ /* 0x000fe20003f04270 */
[----:B------:R0:W-:-:S12]  /*21900*/  STL [R1+0x1c], R22 ;  /* 0x00001c1601007387 */ /* 0x0001d80000100800 */
[----:B0-----:R-:W-:Y:S05]  /*21910*/  @P0 BRA `(.L_x_1670) ;  /* 0x0000000000440947 */ /* 0x001fea0003800000 */
[----:B------:R-:W0:Y:S02]  /*21920*/  S2R R0, SR_TID.X ;  /* 0x0000000000007919 */ /* 0x000e240000002100 */
[----:B0-----:R-:W-:-:S04]  /*21930*/  LOP3.LUT R0, R0, 0x7f, RZ, 0xc0, !PT ;  /* 0x0000007f00007812 */ /* 0x001fc800078ec0ff */
[----:B------:R-:W-:-:S13]  /*21940*/  ISETP.NE.AND P0, PT, R0, RZ, PT ;  /* 0x000000ff0000720c */ /* 0x000fda0003f05270 */
[----:B------:R-:W-:Y:S05]  /*21950*/  @P0 BRA `(.L_x_1671) ;  /* 0x0000004000400947 */ /* 0x000fea0003800000 */
[----:B-1----:R-:W0:Y:S01]  /*21960*/  S2R R5, SR_LANEID ;  /* 0x0000000000057919 */ /* 0x002e220000000000 */
        /* <DEDUP_REMOVED lines=10> */
[----:B0-----:R-:W-:Y:S01]  /*21a10*/  IADD3 R24, R0, UR37, R7 ;  /* 0x0000002500187c10 */ /* 0x001fe2000fffe007 */
[----:B------:R-:W-:Y:S06]  /*21a20*/  BRA `(.L_x_1671) ;  /* 0x00000040000c7947 */ /* 0x000fec0003800000 */
.L_x_1670:
        /* <DEDUP_REMOVED lines=9> */
[----:B------:R-:W0:Y:S01]  /*21ac0*/  LDC.64 R2, c[0x4][R2] ;  /* 0x0100000002027b82 */ /* 0x000e220000000a00 */
[----:B-1----:R-:W-:Y:S02]  /*21ad0*/  IMAD.U32 R5, RZ, RZ, UR7 ;  /* 0x00000007ff057e24 */ /* 0x002fe4000f8e00ff */
        /* <DEDUP_REMOVED lines=9> */
.L_x_1673:
[----:B------:R-:W-:Y:S05]  /*21b70*/  BSYNC B6 ;  /* 0x0000000000067941 */ /* 0x000fea0003800000 */
.L_x_1672:
        /* <DEDUP_REMOVED lines=8> */
[----:B------:R0:W2:Y:S01]  /*21c00*/  LDC.64 R2, c[0x4][R19] ;  /* 0x0100000013027b82 */ /* 0x0000a20000000a00 */
[----:B------:R-:W-:Y:S02]  /*21c10*/  IMAD.U32 R4, RZ, RZ, UR6 ;  /* 0x00000006ff047e24 */ /* 0x000fe4000f8e00ff */
[----:B-1----:R-:W-:Y:S02]  /*21c20*/  IMAD.U32 R5, RZ, RZ, UR7 ;  /* 0x00000007ff057e24 */ /* 0x002fe4000f8e00ff */
        /* <DEDUP_REMOVED lines=8> */
[----:B--2---:R-:W-:Y:S05]  /*21cb0*/  CALL.ABS.NOINC R2 ;  /* 0x0000000002007343 */ /* 0x004fea0003c00000 */
.L_x_1676:
        /* <DEDUP_REMOVED lines=15> */
.L_x_1675:
[----:B------:R-:W-:Y:S05]  /*21db0*/  BSYNC B6 ;  /* 0x0000000000067941 */ /* 0x000fea0003800000 */
.L_x_1674:
[----:B------:R-:W-:Y:S01]  /*21dc0*/  ULDC.64 UR4, c[0x0][0x9f8] ;  /* 0x00027e0000047ab9 */ /* 0x000fe20000000a00 */
[----:B------:R-:W-:Y:S01]  /*21dd0*/  IMAD.MOV.U32 R25, RZ, RZ, R27 ;  /* 0x000000ffff197224 */ /* 0x000fe200078e001b */
[----:B------:R-:W-:-:S04]  /*21de0*/  ISETP.NE.U32.AND P0, PT, RZ, UR4, PT ;  /* 0x00000004ff007c0c */ /* 0x000fc8000bf05070 */
[----:B------:R-:W-:Y:S01]  /*21df0*/  ISETP.NE.AND.EX P0, PT, RZ, UR5, PT, P0 ;  /* 0x00000005ff007c0c */ /* 0x000fe2000bf05300 */
[----:B------:R-:W-:-:S12]  /*21e00*/  ULDC.64 UR4, c[0x0][0xa08] ;  /* 0x0002820000047ab9 */ /* 0x000fd80000000a00 */
[----:B------:R-:W0:Y:S02]  /*21e10*/  @P0 LDC.64 R2, c[0x0][0x9f8] ;  /* 0x00027e00ff020b82 */ /* 0x000e240000000a00 */
[----:B0-----:R-:W-:-:S05]  /*21e20*/  @P0 IMAD.WIDE R2, R27, 0x4, R2 ;  /* 0x000000041b020825 */ /* 0x001fca00078e0202 */
[----:B------:R0:W2:Y:S01]  /*21e30*/  @P0 LDG.E R25, desc[UR38][R2.64] ;  /* 0x0000002602190981 */ /* 0x0000a2000c1e1900 */
[----:B------:R-:W-:Y:S01]  /*21e40*/  VIADD R22, R22, 0xffffffff ;  /* 0xffffffff16167836 */ /* 0x000fe20000000000 */
[----:B0-----:R-:W0:Y:S02]  /*21e50*/  LDC.64 R2, c[0x0][0x418] ;  /* 0x00010600ff027b82 */ /* 0x001e240000000a00 */
[----:B0-----:R-:W-:Y:S01]  /*21e60*/  LOP3.LUT P0, RZ, R2, UR4, RZ, 0xfc, !PT ;  /* 0x0000000402ff7c12 */ /* 0x001fe2000f80fcff */
[----:B------:R-:W-:-:S03]  /*21e70*/  UMOV UR4, 0xffffffff ;  /* 0xffffffff00047882 */ /* 0x000fc60000000000 */
[----:B------:R-:W-:Y:S02]  /*21e80*/  LOP3.LUT P0, RZ, R3, UR5, RZ, 0xfc, P0 ;  /* 0x0000000503ff7c12 */ /* 0x000fe4000800fcff */
[----:B--2---:R-:W-:Y:S02]  /*21e90*/  SHF.R.S32.HI R7, RZ, 0x1f, R25 ;  /* 0x0000001fff077819 */ /* 0x004fe40000011419 */
[----:B------:R-:W-:-:S03]  /*21ea0*/  SEL R19, R25, RZ, !P0 ;  /* 0x000000ff19137207 */ /* 0x000fc60004000000 */
[----:B------:R0:W-:Y:S01]  /*21eb0*/  STL [R1+0x4], R7 ;  /* 0x0000040701007387 */ /* 0x0001e20000100800 */
[----:B------:R-:W-:Y:S05]  /*21ec0*/  BRA.DIV UR4, `(.L_x_1677) ;  /* 0x00000062042c7947 */ /* 0x000fea000b800000 */
[----:B------:R-:W2:Y:S02]  /*21ed0*/  S2R R0, SR_TID.X ;  /* 0x0000000000007919 */ /* 0x000ea40000002100 */
[----:B--2---:R-:W-:-:S04]  /*21ee0*/  SHF.R.U32.HI R0, RZ, 0x5, R0 ;  /* 0x00000005ff007819 */ /* 0x004fc80000011600 */
[----:B------:R-:W-:-:S05]  /*21ef0*/  LOP3.LUT R0, R0, 0x3, RZ, 0xc0, !PT ;  /* 0x0000000300007812 */ /* 0x000fca00078ec0ff */
[----:B------:R2:W3:Y:S02]  /*21f00*/  SHFL.IDX PT, R14, R0, RZ, 0x1f ;  /* 0x00001fff000e7589 */ /* 0x0004e400000e0000 */
.L_x_1834:
[----:B---3--:R-:W-:Y:S02]  /*21f10*/  ISETP.NE.AND P0, PT, R14, RZ, PT ;  /* 0x000000ff0e00720c */ /* 0x008fe40003f05270 */
[----:B------:R-:W-:Y:S02]  /*21f20*/  PLOP3.LUT P1, PT, PT, PT, PT, 0x8, 0x0 ;  /* 0x000000000000781c */ /* 0x000fe40003f2e170 */
[----:B------:R-:W-:-:S11]  /*21f30*/  LOP3.LUT R23, R23, 0xfffffffe, RZ, 0xc0, !PT ;  /* 0xfffffffe17177812 */ /* 0x000fd600078ec0ff */
[----:B------:R-:W-:Y:S01]  /*21f40*/  @P1 LOP3.LUT R23, R23, 0x1, RZ, 0xfc, !PT ;  /* 0x0000000117171812 */ /* 0x000fe200078efcff */
[----:B------:R-:W-:Y:S06]  /*21f50*/  @P0 BRA `(.L_x_1678) ;  /* 0x00000004001c0947 */ /* 0x000fec0003800000 */
[----:B------:R-:W-:-:S03]  /*21f60*/  UMOV UR4, 0xffffffff ;  /* 0xffffffff00047882 */ /* 0x000fc60000000000 */
[----:B------:R-:W-:Y:S05]  /*21f70*/  BRA.DIV UR4, `(.L_x_1679) ;  /* 0x0000006204347947 */ /* 0x000fea000b800000 */
[----:B------:R-:W-:-:S13]  /*21f80*/  ELECT P6, URZ, PT ;  /* 0x00000000003f782f */ /* 0x000fda00038c0000 */
.L_x_1837:
[----:B------:R-:W-:Y:S05]  /*21f90*/  @!P6 BRA `(.L_x_1678) ;  /* 0x00000004000ce947 */ /* 0x000fea0003800000 */
[----:B------:R-:W-:-:S04]  /*21fa0*/  ISETP.NE.U32.AND P0, PT, R2, RZ, PT ;  /* 0x000000ff0200720c */ /* 0x000fc80003f05070 */
[----:B------:R-:W-:-:S13]  /*21fb0*/  ISETP.NE.AND.EX P0, PT, R3, RZ, PT, P0 ;  /* 0x000000ff0300720c */ /* 0x000fda0003f05300 */
[----:B------:R-:W-:Y:S05]  /*21fc0*/  @!P0 BRA `(.L_x_1680) ;  /* 0x0000000000488947 */ /* 0x000fea0003800000 */
[----:B------:R-:W3:Y:S01]  /*21fd0*/  LDC R6, c[0x0][0x43c] ;  /* 0x00010f00ff067b82 */ /* 0x000ee20000000800 */
[----:B--2---:R-:W-:Y:S01]  /*21fe0*/  IMAD.MOV.U32 R0, RZ, RZ, R22 ;  /* 0x000000ffff007224 */ /* 0x004fe200078e0016 */
[----:B------:R-:W-:Y:S01]  /*21ff0*/  ULDC.64 UR4, c[0x0][0x428] ;  /* 0x00010a0000047ab9 */ /* 0x000fe20000000a00 */
[----:B---3--:R-:W-:-:S13]  /*22000*/  ISETP.NE.AND P0, PT, R6, 0x1, PT ;  /* 0x000000010600780c */ /* 0x008fda0003f05270 */
[----:B-1----:R-:W1:Y:S02]  /*22010*/  @P0 LDC.64 R4, c[0x0][0x440] ;  /* 0x00011000ff040b82 */ /* 0x002e640000000a00 */
[----:B-1----:R-:W-:-:S05]  /*22020*/  @P0 IMAD.HI.U32 R4, R22, R4, RZ ;  /* 0x0000000416040227 */ /* 0x002fca00078e00ff */
        /* <DEDUP_REMOVED lines=12> */
.L_x_1680:
[----:B--2---:R-:W-:Y:S01]  /*220f0*/  IMAD R0, R18, 0x8, R17 ;  /* 0x0000000812007824 */ /* 0x004fe200078e0211 */
[----:B---3--:R-:W-:-:S04]  /*22100*/  SHF.L.U32 R2, R28, 0x1f, RZ ;  /* 0x0000001f1c027819 */ /* 0x008fc800000006ff */
[----:B------:R-:W2:Y:S02]  /*22110*/  SYNCS.PHASECHK.TRANS64.TRYWAIT P0, [R0+URZ+0x2d840], R2 ;  /* 0x02d84002000075a7 */ /* 0x000ea4000800017f */
[----:B--2---:R-:W-:Y:S05]  /*22120*/  @!P0 BRA `(.L_x_1681) ;  /* 0x0000005c00e88947 */ /* 0x004fea0003800000 */
.L_x_1838:
[----:B------:R-:W3:Y:S02]  /*22130*/  S2R R3, SR_TID.X ;  /* 0x0000000000037919 */ /* 0x000ee40000002100 */
[----:B---3--:R-:W-:-:S04]  /*22140*/  LOP3.LUT R3, R3, 0x7f, RZ, 0xc0, !PT ;  /* 0x0000007f03037812 */ /* 0x008fc800078ec0ff */
[----:B------:R-:W-:-:S13]  /*22150*/  ISETP.NE.AND P0, PT, R3, RZ, PT ;  /* 0x000000ff0300720c */ /* 0x000fda0003f05270 */
[----:B------:R-:W-:Y:S05]  /*22160*/  @P0 BRA `(.L_x_1682) ;  /* 0x00000000001c0947 */ /* 0x000fea0003800000 */
[----:B------:R-:W3:Y:S01]  /*22170*/  S2R R3, SR_TID.X ;  /* 0x0000000000037919 */ /* 0x000ee20000002100 */
[----:B--2---:R-:W-:-:S04]  /*22180*/  IMAD.MOV.U32 R2, RZ, RZ, 0x6000 ;  /* 0x00006000ff027424 */ /* 0x004fc800078e00ff */
[----:B------:R4:W-:Y:S01]  /*22190*/  SYNCS.ARRIVE.TRANS64 RZ, [R0+URZ+0x2d830], R2 ;  /* 0x02d8300200ff79a7 */ /* 0x0009e2000800003f */
[----:B---3--:R-:W-:-:S04]  /*221a0*/  LOP3.LUT R3, R3, 0x1f, RZ, 0xc0, !PT ;  /* 0x0000001f03037812 */ /* 0x008fc800078ec0ff */
[----:B------:R-:W-:-:S13]  /*221b0*/  ISETP.NE.AND P0, PT, R3, RZ, PT ;  /* 0x000000ff0300720c */ /* 0x000fda0003f05270 */
[----:B----4-:R-:W-:Y:S05]  /*221c0*/  @!P0 BRA `(.L_x_1682) ;  /* 0x0000000000048947 */ /* 0x010fea0003800000 */
[----:B------:R-:W-:Y:S01]  /*221d0*/  BPT.TRAP 0x1 ;  /* 0x000000040000795c */ /* 0x000fe20000300000 */
.L_x_1682:
[----:B------:R-:W-:Y:S01]  /*221e0*/  R2UR UR9, R0 ;  /* 0x00000000000972ca */ /* 0x000fe200000e0000 */
[----:B--2---:R-:W-:Y:S01]  /*221f0*/  IMAD R0, R18, 0x6000, R17 ;  /* 0x0000600012007824 */ /* 0x004fe200078e0211 */
        /* <DEDUP_REMOVED lines=11> */
[----:B------:R-:W-:Y:S01]  /*222b0*/  UIADD3 UR9, UR9, 0x2d830, URZ ;  /* 0x0002d83009097890 */ /* 0x000fe2000fffe03f */
[----:B------:R-:W-:-:S03]  /*222c0*/  LOP3.LUT R23, R23, 0xfffffffe, RZ, 0xc0, !PT ;  /* 0xfffffffe17177812 */ /* 0x000fc600078ec0ff */
[----:B------:R-:W-:Y:S02]  /*222d0*/  ULEA UR11, UR11, UR5, 0x7 ;  /* 0x000000050b0b7291 */ /* 0x000fe4000f8e383f */
[----:B------:R-:W-:Y:S02]  /*222e0*/  UIADD3 UR14, UR8, 0x15400, URZ ;  /* 0x00015400080e7890 */ /* 0x000fe4000fffe03f */
[----:B------:R-:W-:Y:S02]  /*222f0*/  UIADD3.X UR5, URZ, UR41, URZ, UP0, !UPT ;  /* 0x000000293f057290 */ /* 0x000fe400087fe43f */
[----:B------:R-:W-:Y:S02]  /*22300*/  UIADD3 UR15, UR8, 0x17400, URZ ;  /* 0x00017400080f7890 */ /* 0x000fe4000fffe03f */
[----:B------:R-:W-:Y:S01]  /*22310*/  UIADD3 UR16, UR8, 0x19400, URZ ;  /* 0x0001940008107890 */ /* 0x000fe2000fffe03f */
[----:B------:R-:W-:Y:S02]  /*22320*/  @P0 LOP3.LUT R23, R23, 0x1, RZ, 0xfc, !PT ;  /* 0x0000000117170812 */ /* 0x000fe400078efcff */
[----:B------:R-:W-:Y:S01]  /*22330*/  UMOV UR8, UR14 ;  /* 0x0000000e00087c82 */ /* 0x000fe20008000000 */
[----:B------:R-:W-:Y:S01]  /*22340*/  UMOV UR14, 0x40 ;  /* 0x00000040000e7882 */ /* 0x000fe20000000000 */
[----:B------:R2:W-:Y:S02]  /*22350*/  UTMALDG.4D [UR8], [UR4], desc[UR6] ;  /* 0x00000608040075b4 */ /* 0x0005e40008019000 */
[----:B--2---:R-:W-:Y:S01]  /*22360*/  UMOV UR8, UR15 ;  /* 0x0000000f00087c82 */ /* 0x004fe20008000000 */
[----:B------:R-:W-:-:S02]  /*22370*/  UMOV UR10, UR17 ;  /* 0x00000011000a7c82 */ /* 0x000fc40008000000 */
[----:B------:R2:W-:Y:S02]  /*22380*/  UTMALDG.4D [UR8], [UR4], desc[UR6] ;  /* 0x00000608040075b4 */ /* 0x0005e40008019000 */
[----:B--2---:R-:W-:Y:S01]  /*22390*/  UMOV UR8, UR16 ;  /* 0x0000001000087c82 */ /* 0x004fe20008000000 */
[----:B------:R-:W-:Y:S02]  /*223a0*/  UMOV UR10, UR14 ;  /* 0x0000000e000a7c82 */ /* 0x000fe40008000000 */
[----:B------:R3:W-:Y:S02]  /*223b0*/  UTMALDG.4D [UR8], [UR4], desc[UR6] ;  /* 0x00000608040075b4 */ /* 0x0007e40008019000 */
[----:B---3--:R-:W-:Y:S01]  /*223c0*/  NOP ;  /* 0x0000000000007918 */ /* 0x008fe20000000000 */
.L_x_1678:
[----:B------:R-:W3:Y:S01]  /*223d0*/  LDL.LU R3, [R1+0x20] ;  /* 0x0000200001037983 */ /* 0x000ee20000300800 */
[----:B------:R-:W-:Y:S05]  /*223e0*/  WARPSYNC.ALL ;  /* 0x0000000000007948 */ /* 0x000fea0003800000 */
[----:B------:R-:W-:Y:S01]  /*223f0*/  ULDC.64 UR4, c[0x0][0x298] ;  /* 0x0000a60000047ab9 */ /* 0x000fe20000000a00 */
[----:B--2---:R-:W-:Y:S01]  /*22400*/  VIADD R0, R17, 0xc400 ;  /* 0x0000c40011007836 */ /* 0x004fe20000000000 */
[----:B------:R-:W-:Y:S01]  /*22410*/  ULDC.64 UR6, c[0x0][0xa00] ;  /* 0x0002800000067ab9 */ /* 0x000fe20000000a00 */
[----:B------:R-:W-:Y:S01]  /*22420*/  BSSY B6, `(.L_x_1683) ;  /* 0x0000022000067945 */ /* 0x000fe20003800000 */
[----:B------:R-:W-:Y:S01]  /*22430*/  BAR.SYNC.DEFER_BLOCKING 0x8, 0x200 ;  /* 0x0208000000007b1d */ /* 0x000fe20000010000 */
[----:B------:R-:W-:-:S02]  /*22440*/  ISETP.NE.U32.AND P0, PT, RZ, UR6, PT ;  /* 0x00000006ff007c0c */ /* 0x000fc4000bf05070 */
[----:B------:R-:W-:Y:S02]  /*22450*/  LOP3.LUT P1, RZ, R0, 0x1bf, RZ, 0xc0, !PT ;  /* 0x000001bf00ff7812 */ /* 0x000fe4000782c0ff */
[----:B------:R-:W-:Y:S02]  /*22460*/  ISETP.NE.AND.EX P0, PT, RZ, UR7, PT, P0 ;  /* 0x00000007ff007c0c */ /* 0x000fe4000bf05300 */
[----:B---3--:R-:W-:Y:S01]  /*22470*/  SHF.R.S32.HI R2, RZ, 0x1f, R3 ;  /* 0x0000001fff027819 */ /* 0x008fe20000011403 */
[----:B-1----:R-:W-:-:S04]  /*22480*/  IMAD.WIDE.U32 R4, R3, UR4, RZ ;  /* 0x0000000403047c25 */ /* 0x002fc8000f8e00ff */
        /* <DEDUP_REMOVED lines=19> */
[----:B0-----:R-:W-:-:S02]  /*225c0*/  IMAD.U32 R7, RZ, RZ, UR7 ;  /* 0x00000007ff077e24 */ /* 0x001fc4000f8e00ff */
[----:B------:R-:W-:Y:S02]  /*225d0*/  IMAD.U32 R10, RZ, RZ, UR8 ;  /* 0x00000008ff0a7e24 */ /* 0x000fe4000f8e00ff */
[----:B------:R-:W-:Y:S02]  /*225e0*/  IMAD.U32 R11, RZ, RZ, UR9 ;  /* 0x00000009ff0b7e24 */ /* 0x000fe4000f8e00ff */
[----:B------:R-:W-:Y:S02]  /*225f0*/  IMAD.MOV.U32 R8, RZ, RZ, 0x70 ;  /* 0x00000070ff087424 */ /* 0x000fe400078e00ff */
[----:B------:R-:W-:Y:S02]  /*22600*/  IMAD.MOV.U32 R12, RZ, RZ, 0x1 ;  /* 0x00000001ff0c7424 */ /* 0x000fe400078e00ff */
[----:B------:R-:W-:-:S07]  /*22610*/  IMAD.MOV.U32 R13, RZ, RZ, RZ ;  /* 0x000000ffff0d7224 */ /* 0x000fce00078e00ff */
[----:B------:R-:W-:-:S07]  /*22620*/  LEPC R20, `(.L_x_1684) ;  /* 0x000000001014794e */ /* 0x000fce0000000000 */
[----:B-1----:R-:W-:Y:S05]  /*22630*/  CALL.ABS.NOINC R2 ;  /* 0x0000000002007343 */ /* 0x002fea0003c00000 */
.L_x_1684:
[----:B------:R-:W-:Y:S05]  /*22640*/  BSYNC B6 ;  /* 0x0000000000067941 */ /* 0x000fea0003800000 */
.L_x_1683:
[----:B------:R-:W2:Y:S01]  /*22650*/  LDL.LU R20, [R1+0x3c] ;  /* 0x00003c0001147983 */ /* 0x000ea20000300800 */
[----:B------:R-:W3:Y:S01]  /*22660*/  LDC R9, c[0x0][0x448] ;  /* 0x00011200ff097b82 */ /* 0x000ee20000000800 */
[----:B------:R-:W-:Y:S01]  /*22670*/  ULDC.64 UR6, c[0x0][0x2e0] ;  /* 0x0000b80000067ab9 */ /* 0x000fe20000000a00 */
[----:B------:R-:W-:Y:S01]  /*22680*/  ULDC.64 UR4, c[0x0][0x2d8] ;  /* 0x0000b60000047ab9 */ /* 0x000fe20000000a00 */
[----:B-1----:R-:W2:Y:S01]  /*22690*/  LDL.LU.64 R2, [R1+0x30] ;  /* 0x0000300001027983 */ /* 0x002ea20000300a00 */
[----:B------:R-:W-:-:S03]  /*226a0*/  ULDC.64 UR8, c[0x0][0x280] ;  /* 0x0000a00000087ab9 */ /* 0x000fc60000000a00 */
[----:B------:R-:W4:Y:S04]  /*226b0*/  LDL.LU R21, [R1+0x40] ;  /* 0x0000400001157983 */ /* 0x000f280000300800 */
[----:B------:R-:W4:Y:S04]  /*226c0*/  LDL.LU R4, [R1+0x20] ;  /* 0x0000200001047983 */ /* 0x000f280000300800 */
[----:B------:R-:W4:Y:S01]  /*226d0*/  LDL R12, [R1+0x10] ;  /* 0x00001000010c7983 */ /* 0x000f220000100800 */
[----:B------:R-:W1:Y:S01]  /*226e0*/  S2R R10, SR_TID.X ;  /* 0x00000000000a7919 */ /* 0x000e620000002100 */
[----:B------:R-:W0:Y:S01]  /*226f0*/  S2R R11, SR_TID.X ;  /* 0x00000000000b7919 */ /* 0x000e220000002100 */
[----:B---3--:R-:W-:-:S13]  /*22700*/  ISETP.NE.AND P1, PT, R9, 0x1, PT ;  /* 0x000000010900780c */ /* 0x008fda0003f25270 */
[----:B------:R-:W3:Y:S08]  /*22710*/  @P1 LDC R5, c[0x0][0x44c] ;  /* 0x00011300ff051b82 */ /* 0x000ef00000000800 */
[----:B------:R-:W3:Y:S08]  /*22720*/  @P1 LDC R6, c[0x0][0x450] ;  /* 0x00011400ff061b82 */ /* 0x000ef00000000800 */
[----:B------:R-:W3:Y:S01]  /*22730*/  @P1 LDC R8, c[0x0][0x450] ;  /* 0x00011400ff081b82 */ /* 0x000ee20000000800 */
[----:B--2---:R-:W-:-:S02]  /*22740*/  IMAD.MOV.U32 R3, RZ, RZ, R20 ;  /* 0x000000ffff037224 */ /* 0x004fc400078e0014 */
[----:B------:R-:W2:Y:S01]  /*22750*/  S2R R20, SR_TID.X ;  /* 0x0000000000147919 */ /* 0x000ea20000002100 */
[----:B----4-:R-:W-:Y:S02]  /*22760*/  IMAD R0, R21, UR6, RZ ;  /* 0x0000000615007c24 */ /* 0x010fe4000f8e02ff */
[----:B------:R-:W-:-:S04]  /*22770*/  IMAD.WIDE.U32 R2, R16, UR4, R2 ;  /* 0x0000000410027c25 */ /* 0x000fc8000f8e0002 */
[----:B------:R-:W-:Y:S01]  /*22780*/  IMAD R3, R16, UR5, R3 ;  /* 0x0000000510037c24 */ /* 0x000fe2000f8e0203 */
[----:B------:R-:W-:Y:S01]  /*22790*/  ULDC.64 UR4, c[0x0][0x2d0] ;  /* 0x0000b40000047ab9 */ /* 0x000fe20000000a00 */
[C---:B------:R-:W-:Y:S02]  /*227a0*/  IMAD R0, R4.reuse, UR7, R0 ;  /* 0x0000000704007c24 */ /* 0x040fe4000f8e0200 */
[----:B------:R-:W-:Y:S01]  /*227b0*/  IMAD.WIDE.U32 R2, R4, UR6, R2 ;  /* 0x0000000604027c25 */ /* 0x000fe2000f8e0002 */
[----:B------:R-:W-:-:S03]  /*227c0*/  ULDC.64 UR6, c[0x0][0x2c8] ;  /* 0x0000b20000067ab9 */ /* 0x000fc60000000a00 */
[----:B------:R-:W-:Y:S01]  /*227d0*/  IMAD.IADD R3, R3, 0x1, R0 ;  /* 0x0000000103037824 */ /* 0x000fe200078e0200 */
[C---:B--2---:R-:W-:Y:S01]  /*227e0*/  LOP3.LUT R21, R20.reuse, 0x7f, RZ, 0xc0, !PT ;  /* 0x0000007f14157812 */ /* 0x044fe200078ec0ff */
[----:B------:R-:W-:-:S03]  /*227f0*/  IMAD.SHL.U32 R20, R20, 0x20, RZ ;  /* 0x0000002014147824 */ /* 0x000fc600078e00ff */
[----:B------:R-:W-:-:S04]  /*22800*/  SHF.R.U32.HI R21, RZ, 0x2, R21 ;  /* 0x00000002ff157819 */ /* 0x000fc80000011615 */
[----:B------:R-:W-:Y:S01]  /*22810*/  LOP3.LUT R20, R21, 0x60, R20, 0xf8, !PT ;  /* 0x0000006015147812 */ /* 0x000fe200078ef814 */
[----:B-1----:R-:W-:-:S04]  /*22820*/  IMAD.SHL.U32 R21, R10, 0x8, RZ ;  /* 0x000000080a157824 */ /* 0x002fc800078e00ff */
[----:B------:R-:W-:Y:S01]  /*22830*/  IMAD.IADD R0, R20, 0x1, R12 ;  /* 0x0000000114007824 */ /* 0x000fe200078e020c */
[----:B------:R-:W-:Y:S01]  /*22840*/  LOP3.LUT R21, R21, 0x18, RZ, 0xc0, !PT ;  /* 0x0000001815157812 */ /* 0x000fe200078ec0ff */
[----:B0-----:R-:W-:Y:S02]  /*22850*/  IMAD.SHL.U32 R20, R11, 0x8, RZ ;  /* 0x000000080b147824 */ /* 0x001fe400078e00ff */
[----:B---3--:R-:W-:Y:S01]  /*22860*/  @P1 IMAD.HI.U32 R5, R0, R5, RZ ;  /* 0x0000000500051227 */ /* 0x008fe200078e00ff */
[C---:B------:R-:W-:Y:S02]  /*22870*/  LOP3.LUT R10, R21.reuse, 0x40, RZ, 0xfc, !PT ;  /* 0x00000040150a7812 */ /* 0x040fe400078efcff */
[----:B------:R-:W-:Y:S01]  /*22880*/  LOP3.LUT R20, R20, 0x18, RZ, 0xc0, !PT ;  /* 0x0000001814147812 */ /* 0x000fe200078ec0ff */
[----:B------:R-:W-:Y:S01]  /*22890*/  IMAD.MOV.U32 R4, RZ, RZ, R0 ;  /* 0x000000ffff047224 */ /* 0x000fe200078e0000 */
[----:B------:R-:W-:Y:S02]  /*228a0*/  @P1 SHF.R.U32.HI R4, RZ, R6, R5 ;  /* 0x00000006ff041219 */ /* 0x000fe40000011605 */
        /* <DEDUP_REMOVED lines=8> */
[----:B------:R-:W-:Y:S02]  /*22930*/  VIADD R0, R0, 0x80 ;  /* 0x0000008000007836 */ /* 0x000fe40000000000 */
[----:B------:R-:W-:Y:S01]  /*22940*/  IMAD.WIDE.U32 R4, R6, UR6, R4 ;  /* 0x0000000606047c25 */ /* 0x000fe2000f8e0004 */
[----:B------:R-:W-:-:S05]  /*22950*/  SHF.R.S32.HI R7, RZ, 0x1f, R6 ;  /* 0x0000001fff077819 */ /* 0x000fca0000011406 */
[----:B------:R-:W-:-:S04]  /*22960*/  IMAD R7, R7, UR6, RZ ;  /* 0x0000000607077c24 */ /* 0x000fc8000f8e02ff */
[----:B------:R-:W-:Y:S02]  /*22970*/  IMAD R6, R6, UR7, R7 ;  /* 0x0000000706067c24 */ /* 0x000fe4000f8e0207 */
[----:B------:R-:W0:Y:S02]  /*22980*/  @P1 LDC R7, c[0x0][0x44c] ;  /* 0x00011300ff071b82 */ /* 0x000e240000000800 */
[----:B------:R-:W-:Y:S01]  /*22990*/  IMAD.IADD R6, R5, 0x1, R6 ;  /* 0x0000000105067824 */ /* 0x000fe200078e0206 */
[----:B------:R-:W-:-:S04]  /*229a0*/  LEA R5, P0, R4, UR8, 0x1 ;  /* 0x0000000804057c11 */ /* 0x000fc8000f8008ff */
[----:B------:R-:W-:Y:S01]  /*229b0*/  LEA.HI.X R6, R4, UR9, R6, 0x1, P0 ;  /* 0x0000000904067c11 */ /* 0x000fe200080f0c06 */
        /* <DEDUP_REMOVED lines=26> */
[----:B------:R-:W2:Y:S04]  /*22b60*/  LDL.LU R3, [R1+0x18] ;  /* 0x0000180001037983 */ /* 0x000ea80000300800 */
[----:B------:R-:W3:Y:S04]  /*22b70*/  LDL.LU R11, [R1+0x10] ;  /* 0x00001000010b7983 */ /* 0x000ee80000300800 */
[----:B------:R-:W0:Y:S01]  /*22b80*/  SHFL.IDX PT, R2, R5, RZ, 0x1c1f ;  /* 0x001c1fff05027589 */ /* 0x000e2200000e0000 */
[----:B--2---:R-:W-:-:S03]  /*22b90*/  IMAD R4, R3, R9, RZ ;  /* 0x0000000903047224 */ /* 0x004fc600078e02ff */
[----:B------:R-:W1:Y:S01]  /*22ba0*/  SHFL.IDX PT, R3, R6, RZ, 0x1c1f ;  /* 0x001c1fff06037589 */ /* 0x000e6200000e0000 */
[----:B---3--:R-:W-:-:S05]  /*22bb0*/  IMAD.IADD R0, R21, 0x1, R11 ;  /* 0x0000000115007824 */ /* 0x008fca00078e020b */
        /* <DEDUP_REMOVED lines=34> */
[----:B------:R-:W1:Y:S02]  /*22de0*/  SHFL.IDX PT, R5, R8, RZ, 0x1c1f ;  /* 0x001c1fff08057589 */ /* 0x000e6400000e0000 */
[----:B------:R-:W-:Y:S01]  /*22df0*/  ISETP.GE.AND P3, PT, R3, R4, PT ;  /* 0x000000040300720c */ /* 0x000fe20003f66270 */
[----:B------:R-:W-:-:S05]  /*22e00*/  VIADD R3, R0, 0x60 ;  /* 0x0000006000037836 */ /* 0x000fca0000000000 */
[----:B------:R-:W-:-:S13]  /*22e10*/  ISETP.GE.AND P4, PT, R3, R4, PT ;  /* 0x000000040300720c */ /* 0x000fda0003f86270 */
[----:B0-----:R-:W-:-:S05]  /*22e20*/  @!P4 LEA R2, P5, R20, R2, 0x1 ;  /* 0x000000021402c211 */ /* 0x001fca00078a08ff */
[----:B------:R-:W-:Y:S01]  /*22e30*/  @!P4 IMAD.X R3, RZ, RZ, R6, P5 ;  /* 0x000000ffff03c224 */ /* 0x000fe200028e0606 */
[----:B-1----:R-:W-:Y:S01]  /*22e40*/  @!P3 LEA R5, P5, R20, R5, 0x1 ;  /* 0x000000051405b211 */ /* 0x002fe200078a08ff */
[----:B------:R-:W0:Y:S04]  /*22e50*/  SHFL.IDX PT, R6, R7, RZ, 0x1c1f ;  /* 0x001c1fff07067589 */ /* 0x000e2800000e0000 */
[----:B------:R-:W-:Y:S04]  /*22e60*/  @!P4 LDGSTS.E.BYPASS.LTC128B.128 [R10+0xdc00], desc[UR38][R2.64], !P2 ;  /* 0x0dc00000020acfae */ /* 0x000fe8000d101d66 */
[----:B------:R-:W-:Y:S04]  /*22e70*/  @!P4 LDGSTS.E.BYPASS.LTC128B.128 [R10+0x10c00], desc[UR38][R2.64+0x40], !P1 ;  /* 0x10c00040020acfae */ /* 0x000fe8000c901d66 */
[----:B------:R1:W-:Y:S04]  /*22e80*/  @!P4 LDGSTS.E.BYPASS.LTC128B.128 [R10+0x13c00], desc[UR38][R2.64+0x80], !P0 ;  /* 0x13c00080020acfae */ /* 0x0003e8000c101d66 */
[----:B------:R-:W2:Y:S01]  /*22e90*/  SHFL.IDX PT, R7, R7, 0x1, 0x1c1f ;  /* 0x003c1f0007077f89 */ /* 0x000ea200000e0000 */
[----:B0-----:R-:W-:-:S02]  /*22ea0*/  @!P3 IMAD.X R6, RZ, RZ, R6, P5 ;  /* 0x000000ffff06b224 */ /* 0x001fc400028e0606 */
[----:B-1----:R-:W-:Y:S02]  /*22eb0*/  @!P3 IMAD.MOV.U32 R2, RZ, RZ, R5 ;  /* 0x000000ffff02b224 */ /* 0x002fe400078e0005 */
[----:B------:R-:W-:-:S05]  /*22ec0*/  @!P3 IMAD.MOV.U32 R3, RZ, RZ, R6 ;  /* 0x000000ffff03b224 */ /* 0x000fca00078e0006 */
[----:B------:R-:W-:Y:S04]  /*22ed0*/  @!P3 LDGSTS.E.BYPASS.LTC128B.128 [R10+0xe400], desc[UR38][R2.64], !P2 ;  /* 0x0e400000020abfae */ /* 0x000fe8000d101d66 */
[----:B------:R-:W-:Y:S04]  /*22ee0*/  @!P3 LDGSTS.E.BYPASS.LTC128B.128 [R10+0x11400], desc[UR38][R2.64+0x40], !P1 ;  /* 0x11400040020abfae */ /* 0x000fe8000c901d66 */
[----:B------:R0:W-:Y:S04]  /*22ef0*/  @!P3 LDGSTS.E.BYPASS.LTC128B.128 [R10+0x14400], desc[UR38][R2.64+0x80], !P0 ;  /* 0x14400080020abfae */ /* 0x0001e8000c101d66 */
[----:B0-2---:R0:W1:Y:S02]  /*22f00*/  SHFL.IDX PT, R2, R8, 0x1, 0x1c1f ;  /* 0x003c1f0008027f89 */ /* 0x00506400000e0000 */
.L_x_1851:
        /* <DEDUP_REMOVED lines=13> */
.L_x_1686:
        /* <DEDUP_REMOVED lines=18> */
.L_x_1852:
[----:B------:R-:W-:Y:S05]  /*23100*/  BSYNC B0 ;  /* 0x0000000000007941 */ /* 0x000fea0003800000 */
.L_x_1687:
[----:B------:R-:W0:Y:S04]  /*23110*/  LDL R2, [R1+0x1c] ;  /* 0x00001c0001027983 */ /* 0x000e280000100800 */
[----:B------:R-:W2:Y:S01]  /*23120*/  LDL R5, [R1+0x8] ;  /* 0x0000080001057983 */ /* 0x000ea20000100800 */
[----:B------:R-:W-:Y:S01]  /*23130*/  BSSY B0, `(.L_x_1689) ;  /* 0x0000234000007945 */ /* 0x000fe20003800000 */
[----:B0-----:R-:W-:-:S05]  /*23140*/  VIADD R0, R2, 0xfffffffe ;  /* 0xfffffffe02007836 */ /* 0x001fca0000000000 */
[----:B--2---:R-:W-:-:S13]  /*23150*/  ISETP.GE.AND P0, PT, R0, R5, PT ;  /* 0x000000050000720c */ /* 0x004fda0003f06270 */
[----:B------:R-:W-:Y:S05]  /*23160*/  @!P0 BRA `(.L_x_1690) ;  /* 0x0000002000c08947 */ /* 0x000fea0003800000 */
[----:B------:R-:W2:Y:S04]  /*23170*/  LDL.LU R2, [R1+0x38] ;  /* 0x0000380001027983 */ /* 0x000ea80000300800 */
[----:B------:R-:W3:Y:S04]  /*23180*/  LDL.LU R7, [R1+0x28] ;  /* 0x0000280001077983 */ /* 0x000ee80000300800 */
[----:B------:R-:W4:Y:S04]  /*23190*/  LDL.LU R3, [R1+0x48] ;  /* 0x0000480001037983 */ /* 0x000f280000300800 */
[----:B------:R-:W5:Y:S04]  /*231a0*/  LDL.LU R6, [R1+0x24] ;  /* 0x0000240001067983 */ /* 0x000f680000300800 */
[----:B------:R-:W5:Y:S01]  /*231b0*/  LDL.LU R4, [R1+0x44] ;  /* 0x0000440001047983 */ /* 0x000f620000300800 */
[----:B------:R-:W-:Y:S01]  /*231c0*/  LOP3.LUT R10, RZ, R5, RZ, 0x33, !PT ;  /* 0x00000005ff0a7212 */ /* 0x000fe200078e33ff */
[----:B------:R-:W-:Y:S01]  /*231d0*/  BSSY B2, `(.L_x_1691) ;  /* 0x00000c2000027945 */ /* 0x000fe20003800000 */
[----:B--2---:R-:W-:-:S04]  /*231e0*/  VIADD R2, R2, 0x1 ;  /* 0x0000000102027836 */ /* 0x004fc80000000000 */
[----:B---3--:R-:W-:Y:S01]  /*231f0*/  IMAD R2, R2, R7, RZ ;  /* 0x0000000702027224 */ /* 0x008fe200078e02ff */
[----:B----4-:R-:W-:-:S04]  /*23200*/  LOP3.LUT R3, RZ, R3, RZ, 0x33, !PT ;  /* 0x00000003ff037212 */ /* 0x010fc800078e33ff */
[----:B------:R-:W-:-:S04]  /*23210*/  LOP3.LUT R2, RZ, R2, RZ, 0x33, !PT ;  /* 0x00000002ff027212 */ /* 0x000fc800078e33ff */
[----:B-----5:R-:W-:Y:S02]  /*23220*/  VIADDMNMX R2, R2, -R6, R3, !PT ;  /* 0x8000000602027246 */ /* 0x020fe40007800103 */
[----:B------:R-:W-:-:S04]  /*23230*/  LOP3.LUT R4, RZ, R4, RZ, 0x33, !PT ;  /* 0x00000004ff047212 */ /* 0x000fc800078e33ff */
[----:B------:R-:W-:-:S04]  /*23240*/  VIMNMX R4, R2, R4, !PT ;  /* 0x0000000402047248 */ /* 0x000fc80007fe0100 */
[----:B------:R-:W-:Y:S02]  /*23250*/  VIADDMNMX R10, R4, 0x2, R10, !PT ;  /* 0x00000002040a7846 */ /* 0x000fe4000780010a */
[----:B------:R-:W-:-:S05]  /*23260*/  LOP3.LUT R2, RZ, R4, RZ, 0x33, !PT ;  /* 0x00000004ff027212 */ /* 0x000fca00078e33ff */
[----:B------:R-:W-:-:S05]  /*23270*/  IMAD.IADD R2, R10, 0x1, R2 ;  /* 0x000000010a027824 */ /* 0x000fca00078e0202 */
[----:B------:R-:W-:-:S04]  /*23280*/  LOP3.LUT R2, R2, 0x1, RZ, 0xc0, !PT ;  /* 0x0000000102027812 */ /* 0x000fc800078ec0ff */
[----:B------:R-:W-:-:S13]  /*23290*/  ISETP.NE.U32.AND P0, PT, R2, 0x1, PT ;  /* 0x000000010200780c */ /* 0x000fda0003f05070 */
[----:B------:R-:W-:Y:S05]  /*232a0*/  @P0 BRA `(.L_x_1692) ;  /* 0x0000000800d00947 */ /* 0x000fea0003800000 */
[----:B------:R-:W-:Y:S01]  /*232b0*/  LOP3.LUT P1, RZ, R23, 0x1, RZ, 0xc0, !PT ;  /* 0x0000000117ff7812 */ /* 0x000fe2000782c0ff */
[----:B------:R-:W-:Y:S01]  /*232c0*/  VIADD R5, R18, 0x1 ;  /* 0x0000000112057836 */ /* 0x000fe20000000000 */
[----:B------:R-:W-:Y:S04]  /*232d0*/  BSSY B1, `(.L_x_1693) ;  /* 0x00000ad000017945 */ /* 0x000fe80003800000 */
[----:B------:R-:W-:-:S04]  /*232e0*/  ISETP.NE.AND P0, PT, R5, 0x2, PT ;  /* 0x000000020500780c */ /* 0x000fc80003f05270 */
[----:B------:R-:W-:Y:S02]  /*232f0*/  SEL R9, RZ, 0x1, P0 ;  /* 0x00000001ff097807 */ /* 0x000fe40000000000 */
[----:B------:R-:W-:Y:S02]  /*23300*/  SEL R5, R5, RZ, P0 ;  /* 0x000000ff05057207 */ /* 0x000fe40000000000 */
[----:B------:R-:W-:Y:S01]  /*23310*/  LOP3.LUT R9, R28, R9, RZ, 0x3c, !PT ;  /* 0x000000091c097212 */ /* 0x000fe200078e3cff */
[----:B------:R-:W-:Y:S06]  /*23320*/  @!P1 BRA `(.L_x_1694) ;  /* 0x00000008009c9947 */ /* 0x000fec0003800000 */
        /* <DEDUP_REMOVED lines=23> */
.L_x_1695:
[----:B------:R-:W-:Y:S01]  /*234a0*/  IMAD R3, R5, 0x8, R17 ;  /* 0x0000000805037824 */ /* 0x000fe200078e0211 */
[----:B------:R-:W-:Y:S01]  /*234b0*/  SHF.L.U32 R2, R9, 0x1f, RZ ;  /* 0x0000001f09027819 */ /* 0x000fe200000006ff */
[----:B------:R-:W-:Y:S03]  /*234c0*/  BSSY B3, `(.L_x_1696) ;  /* 0x0000003000037945 */ /* 0x000fe60003800000 */
[----:B------:R-:W1:Y:S02]  /*234d0*/  SYNCS.PHASECHK.TRANS64.TRYWAIT P0, [R3+URZ+0x2d840], R2 ;  /* 0x02d84002030075a7 */ /* 0x000e64000800017f */
[----:B-1----:R-:W-:Y:S05]  /*234e0*/  @!P0 BRA `(.L_x_1697) ;  /* 0x0000005400288947 */ /* 0x002fea0003800000 */
.L_x_1853:
[----:B------:R-:W-:Y:S05]  /*234f0*/  BSYNC B3 ;  /* 0x0000000000037941 */ /* 0x000fea0003800000 */
.L_x_1696:
        /* <DEDUP_REMOVED lines=12> */
.L_x_1699:
[----:B------:R-:W-:Y:S05]  /*235c0*/  BSYNC B3 ;  /* 0x0000000000037941 */ /* 0x000fea0003800000 */
.L_x_1698:
        /* <DEDUP_REMOVED lines=11> */
.L_x_1700:
        /* <DEDUP_REMOVED lines=16> */
.L_x_1701:
        /* <DEDUP_REMOVED lines=16> */
.L_x_1702:
        /* <DEDUP_REMOVED lines=15> */
.L_x_1854:
[----:B------:R-:W-:Y:S05]  /*23970*/  BSYNC B3 ;  /* 0x0000000000037941 */ /* 0x000fea0003800000 */
.L_x_1703:
        /* <DEDUP_REMOVED lines=12> */
.L_x_1706:
[----:B------:R-:W-:Y:S05]  /*23a40*/  BSYNC B3 ;  /* 0x0000000000037941 */ /* 0x000fea0003800000 */
.L_x_1705:
        /* <DEDUP_REMOVED lines=11> */
.L_x_1707:
        /* <DEDUP_REMOVED lines=15> */
.L_x_1708:
        /* <DEDUP_REMOVED lines=15> */
.L_x_1709:
        /* <DEDUP_REMOVED lines=12> */
.L_x_1694:
[----:B------:R-:W-:Y:S05]  /*23da0*/  BSYNC B1 ;  /* 0x0000000000017941 */ /* 0x000fea0003800000 */
.L_x_1693:
[----:B------:R-:W2:Y:S01]  /*23db0*/  LDL.LU R0, [R1+0x1c] ;  /* 0x00001c0001007983 */ /* 0x000ea20000300800 */
[----:B------:R-:W-:Y:S02]  /*23dc0*/  IMAD.MOV.U32 R18, RZ, RZ, R5 ;  /* 0x000000ffff127224 */ /* 0x000fe400078e0005 */
[----:B------:R-:W-:Y:S02]  /*23dd0*/  IMAD.MOV.U32 R28, RZ, RZ, R9 ;  /* 0x000000ffff1c7224 */ /* 0x000fe400078e0009 */
[----:B--2---:R-:W-:-:S07]  /*23de0*/  VIADD R0, R0, 0xfffffffd ;  /* 0xfffffffd00007836 */ /* 0x004fce0000000000 */
.L_x_1692:
[----:B------:R-:W-:Y:S05]  /*23df0*/  BSYNC B2 ;  /* 0x0000000000027941 */ /* 0x000fea0003800000 */
.L_x_1691:
[----:B------:R-:W-:-:S05]  /*23e00*/  VIADD R3, R10, 0xfffffffe ;  /* 0xfffffffe0a037836 */ /* 0x000fca0000000000 */
[----:B------:R-:W-:-:S13]  /*23e10*/  ISETP.NE.AND P0, PT, R3, R4, PT ;  /* 0x000000040300720c */ /* 0x000fda0003f05270 */
[----:B------:R-:W-:Y:S05]  /*23e20*/  @!P0 BRA `(.L_x_1690) ;  /* 0x0000001400908947 */ /* 0x000fea0003800000 */
[----:B------:R-:W-:-:S07]  /*23e30*/  IMAD.MOV.U32 R4, RZ, RZ, R19 ;  /* 0x000000ffff047224 */ /* 0x000fce00078e0013 */
.L_x_1744:
[----:B------:R-:W-:Y:S01]  /*23e40*/  LOP3.LUT P1, RZ, R23, 0x1, RZ, 0xc0, !PT ;  /* 0x0000000117ff7812 */ /* 0x000fe2000782c0ff */
[----:B------:R-:W-:Y:S01]  /*23e50*/  VIADD R6, R18, 0x1 ;  /* 0x0000000112067836 */ /* 0x000fe20000000000 */
[----:B------:R-:W-:Y:S05]  /*23e60*/  YIELD ;  /* 0x0000000000007946 */ /* 0x000fea0003800000 */
[----:B------:R-:W-:Y:S01]  /*23e70*/  ISETP.NE.AND P0, PT, R6, 0x2, PT ;  /* 0x000000020600780c */ /* 0x000fe20003f05270 */
[----:B------:R-:W-:Y:S03]  /*23e80*/  BSSY B1, `(.L_x_1710) ;  /* 0x00000aa000017945 */ /* 0x000fe60003800000 */
[----:B------:R-:W-:-:S02]  /*23e90*/  SEL R7, RZ, 0x1, P0 ;  /* 0x00000001ff077807 */ /* 0x000fc40000000000 */
        /* <DEDUP_REMOVED lines=26> */
.L_x_1712:
[----:B------:R-:W-:Y:S01]  /*24040*/  IMAD R3, R6, 0x8, R17 ;  /* 0x0000000806037824 */ /* 0x000fe200078e0211 */
[----:B------:R-:W-:Y:S01]  /*24050*/  SHF.L.U32 R2, R7, 0x1f, RZ ;  /* 0x0000001f07027819 */ /* 0x000fe200000006ff */
[----:B------:R-:W-:Y:S03]  /*24060*/  BSSY B2, `(.L_x_1713) ;  /* 0x0000003000027945 */ /* 0x000fe60003800000 */
[----:B------:R-:W1:Y:S02]  /*24070*/  SYNCS.PHASECHK.TRANS64.TRYWAIT P0, [R3+URZ+0x2d840], R2 ;  /* 0x02d84002030075a7 */ /* 0x000e64000800017f */
[----:B-1----:R-:W-:Y:S05]  /*24080*/  @!P0 BRA `(.L_x_1714) ;  /* 0x0000004800688947 */ /* 0x002fea0003800000 */
.L_x_1855:
[----:B------:R-:W-:Y:S05]  /*24090*/  BSYNC B2 ;  /* 0x0000000000027941 */ /* 0x000fea0003800000 */
.L_x_1713:
        /* <DEDUP_REMOVED lines=12> */
.L_x_1716:
[----:B------:R-:W-:Y:S05]  /*24160*/  BSYNC B2 ;  /* 0x0000000000027941 */ /* 0x000fea0003800000 */
.L_x_1715:
        /* <DEDUP_REMOVED lines=11> */
.L_x_1717:
        /* <DEDUP_REMOVED lines=16> */
.L_x_1718:
        /* <DEDUP_REMOVED lines=16> */
.L_x_1719:
        /* <DEDUP_REMOVED lines=15> */
.L_x_1856:
[----:B------:R-:W-:Y:S05]  /*24510*/  BSYNC B2 ;  /* 0x0000000000027941 */ /* 0x000fea0003800000 */
.L_x_1720:
        /* <DEDUP_REMOVED lines=11> */
.L_x_1723:
[----:B------:R-:W-:Y:S05]  /*245d0*/  BSYNC B2 ;  /* 0x0000000000027941 */ /* 0x000fea0003800000 */
.L_x_1722:
        /* <DEDUP_REMOVED lines=10> */
.L_x_1724:
        /* <DEDUP_REMOVED lines=15> */
.L_x_1725:
        /* <DEDUP_REMOVED lines=15> */
.L_x_1726:
        /* <DEDUP_REMOVED lines=12> */
.L_x_1711:
[----:B------:R-:W-:Y:S05]  /*24920*/  BSYNC B1 ;  /* 0x0000000000017941 */ /* 0x000fea0003800000 */
.L_x_1710:
[----:B------:R-:W-:Y:S01]  /*24930*/  LOP3.LUT P1, RZ, R23, 0x1, RZ, 0xc0, !PT ;  /* 0x0000000117ff7812 */ /* 0x000fe2000782c0ff */
[----:B------:R-:W-:Y:S01]  /*24940*/  VIADD R18, R6, 0x1 ;  /* 0x0000000106127836 */ /* 0x000fe20000000000 */
[----:B------:R-:W-:Y:S01]  /*24950*/  BSSY B1, `(.L_x_1727) ;  /* 0x00000ad000017945 */ /* 0x000fe20003800000 */
[----:B------:R-:W-:-:S03]  /*24960*/  VIADD R9, R0, 0xffffffff ;  /* 0xffffffff00097836 */ /* 0x000fc60000000000 */
        /* <DEDUP_REMOVED lines=28> */
.L_x_1729:
[----:B------:R-:W-:Y:S01]  /*24b30*/  IMAD R2, R18, 0x8, R17 ;  /* 0x0000000812027824 */ /* 0x000fe200078e0211 */
[----:B------:R-:W-:Y:S01]  /*24b40*/  SHF.L.U32 R3, R28, 0x1f, RZ ;  /* 0x0000001f1c037819 */ /* 0x000fe200000006ff */
[----:B------:R-:W-:Y:S03]  /*24b50*/  BSSY B2, `(.L_x_1730) ;  /* 0x0000003000027945 */ /* 0x000fe60003800000 */
[----:B------:R-:W1:Y:S02]  /*24b60*/  SYNCS.PHASECHK.TRANS64.TRYWAIT P0, [R2+URZ+0x2d840], R3 ;  /* 0x02d84003020075a7 */ /* 0x000e64000800017f */
[----:B-1----:R-:W-:Y:S05]  /*24b70*/  @!P0 BRA `(.L_x_1731) ;  /* 0x0000003c00d48947 */ /* 0x002fea0003800000 */
.L_x_1857:
[----:B------:R-:W-:Y:S05]  /*24b80*/  BSYNC B2 ;  /* 0x0000000000027941 */ /* 0x000fea0003800000 */
.L_x_1730:
        /* <DEDUP_REMOVED lines=12> */
.L_x_1733:
[----:B------:R-:W-:Y:S05]  /*24c50*/  BSYNC B2 ;  /* 0x0000000000027941 */ /* 0x000fea0003800000 */
.L_x_1732:
        /* <DEDUP_REMOVED lines=12> */
.L_x_1734:
        /* <DEDUP_REMOVED lines=16> */
.L_x_1735:
        /* <DEDUP_REMOVED lines=16> */
.L_x_1736:
        /* <DEDUP_REMOVED lines=15> */
.L_x_1858:
[----:B------:R-:W-:Y:S05]  /*25010*/  BSYNC B2 ;  /* 0x0000000000027941 */ /* 0x000fea0003800000 */
.L_x_1737:
        /* <DEDUP_REMOVED lines=11> */
.L_x_1740:
[----:B------:R-:W-:Y:S05]  /*250d0*/  BSYNC B2 ;  /* 0x0000000000027941 */ /* 0x000fea0003800000 */
.L_x_1739:
        /* <DEDUP_REMOVED lines=10> */
.L_x_1741:
        /* <DEDUP_REMOVED lines=15> */
.L_x_1742:
        /* <DEDUP_REMOVED lines=15> */
.L_x_1743:
        /* <DEDUP_REMOVED lines=12> */
.L_x_1728:
[----:B------:R-:W-:Y:S05]  /*25420*/  BSYNC B1 ;  /* 0x0000000000017941 */ /* 0x000fea0003800000 */
.L_x_1727:
[----:B------:R-:W2:Y:S01]  /*25430*/  LDL R2, [R1+0x8] ;  /* 0x0000080001027983 */ /* 0x000ea20000100800 */
[----:B------:R-:W-:Y:S01]  /*25440*/  VIADD R0, R0, 0xfffffffe ;  /* 0xfffffffe00007836 */ /* 0x000fe20000000000 */
[----:B--2---:R-:W-:-:S13]  /*25450*/  ISETP.GT.AND P0, PT, R9, R2, PT ;  /* 0x000000020900720c */ /* 0x004fda0003f04270 */
[----:B------:R-:W-:Y:S05]  /*25460*/  @P0 BRA `(.L_x_1744) ;  /* 0xffffffe800740947 */ /* 0x000fea000383ffff */
.L_x_1690:
[----:B------:R-:W-:Y:S05]  /*25470*/  BSYNC B0 ;  /* 0x0000000000007941 */ /* 0x000fea0003800000 */
.L_x_1689:
        /* <DEDUP_REMOVED lines=17> */
.L_x_1746:
[----:B------:R-:W-:Y:S05]  /*25590*/  BSYNC B0 ;  /* 0x0000000000007941 */ /* 0x000fea0003800000 */
.L_x_1745:
[----:B------:R-:W-:Y:S01]  /*255a0*/  LOP3.LUT P0, RZ, R23, 0x1, RZ, 0xc0, !PT ;  /* 0x0000000117ff7812 */ /* 0x000fe2000780c0ff */
[----:B------:R-:W-:-:S12]  /*255b0*/  BSSY B0, `(.L_x_1747) ;  /* 0x0000045000007945 */ /* 0x000fd80003800000 */
[----:B------:R-:W-:Y:S05]  /*255c0*/  @!P0 BRA `(.L_x_1748) ;  /* 0x00000004000c8947 */ /* 0x000fea0003800000 */
[----:B------:R-:W-:Y:S01]  /*255d0*/  IMAD R3, R18, 0x8, R17 ;  /* 0x0000000812037824 */ /* 0x000fe200078e0211 */
[----:B------:R-:W-:Y:S01]  /*255e0*/  SHF.L.U32 R0, R28, 0x1f, RZ ;  /* 0x0000001f1c007819 */ /* 0x000fe200000006ff */
[----:B------:R-:W-:Y:S01]  /*255f0*/  BSSY B1, `(.L_x_1749) ;  /* 0x0000004000017945 */ /* 0x000fe20003800000 */
[----:B------:R-:W-:Y:S02]  /*25600*/  ISETP.NE.AND P1, PT, R6, RZ, PT ;  /* 0x000000ff0600720c */ /* 0x000fe40003f25270 */
[----:B------:R-:W0:Y:S02]  /*25610*/  SYNCS.PHASECHK.TRANS64.TRYWAIT P0, [R3+URZ+0x2d860], R0 ;  /* 0x02d86000030075a7 */ /* 0x000e24000800017f */
[----:B0-----:R-:W-:Y:S09]  /*25620*/  @!P0 BRA `(.L_x_1750) ;  /* 0x0000003400508947 */ /* 0x001ff20003800000 */
.L_x_1859:
[----:B------:R-:W-:Y:S05]  /*25630*/  BSYNC B1 ;  /* 0x0000000000017941 */ /* 0x000fea0003800000 */
.L_x_1749:
        /* <DEDUP_REMOVED lines=9> */
.L_x_1752:
[----:B------:R-:W-:Y:S05]  /*256d0*/  BSYNC B1 ;  /* 0x0000000000017941 */ /* 0x000fea0003800000 */
.L_x_1751:
        /* <DEDUP_REMOVED lines=10> */
.L_x_1753:
        /* <DEDUP_REMOVED lines=15> */
.L_x_1754:
        /* <DEDUP_REMOVED lines=15> */
.L_x_1755:
        /* <DEDUP_REMOVED lines=10> */
.L_x_1748:
[----:B------:R-:W-:Y:S05]  /*25a00*/  BSYNC B0 ;  /* 0x0000000000007941 */ /* 0x000fea0003800000 */
.L_x_1747:
[----:B------:R-:W-:-:S05]  /*25a10*/  VIADD R18, R18, 0x1 ;  /* 0x0000000112127836 */ /* 0x000fca0000000000 */
[----:B------:R-:W-:-:S04]  /*25a20*/  ISETP.NE.AND P0, PT, R18, 0x2, PT ;  /* 0x000000021200780c */ /* 0x000fc80003f05270 */
[----:B------:R-:W-:Y:S02]  /*25a30*/  SEL R3, RZ, 0x1, P0 ;  /* 0x00000001ff037807 */ /* 0x000fe40000000000 */
[----:B------:R-:W-:Y:S02]  /*25a40*/  SEL R18, R18, RZ, P0 ;  /* 0x000000ff12127207 */ /* 0x000fe40000000000 */
[----:B------:R-:W-:-:S07]  /*25a50*/  LOP3.LUT R28, R28, R3, RZ, 0x3c, !PT ;  /* 0x000000031c1c7212 */ /* 0x000fce00078e3cff */
.L_x_1671:
[----:B------:R-:W-:Y:S05]  /*25a60*/  BSYNC B7 ;  /* 0x0000000000077941 */ /* 0x000fea0003800000 */
.L_x_1669:
[----:B------:R-:W-:-:S13]  /*25a70*/  LOP3.LUT P0, RZ, R23, 0x2, RZ, 0xc0, !PT ;  /* 0x0000000217ff7812 */ /* 0x000fda000780c0ff */
[----:B------:R-:W-:Y:S05]  /*25a80*/  @!P0 BRA `(.L_x_1756) ;  /* 0x0000000000248947 */ /* 0x000fea0003800000 */
[----:B------:R-:W-:Y:S05]  /*25a90*/  WARPSYNC.ALL ;  /* 0x0000000000007948 */ /* 0x000fea0003800000 */
[----:B------:R-:W0:Y:S08]  /*25aa0*/  S2UR UR5, SR_CgaCtaId ;  /* 0x00000000000579c3 */ /* 0x000e300000008800 */
[----:B------:R-:W-:Y:S06]  /*25ab0*/  BAR.SYNC.DEFER_BLOCKING 0x5, 0x200 ;  /* 0x0148000000007b1d */ /* 0x000fec0000010000 */
[----:B------:R-:W-:-:S02]  /*25ac0*/  UMOV UR4, 0x400 ;  /* 0x0000040000047882 */ /* 0x000fc40000000000 */
[----:B0-----:R-:W-:-:S06]  /*25ad0*/  ULEA UR4, UR5, UR4, 0x18 ;  /* 0x0000000405047291 */ /* 0x001fcc000f8ec03f */
[----:B------:R-:W-:-:S05]  /*25ae0*/  IMAD.U32 R17, RZ, RZ, UR4 ;  /* 0x00000004ff117e24 */ /* 0x000fca000f8e00ff */
[----:B------:R2:W3:Y:S01]  /*25af0*/  LDS.128 R24, [R17+0x2d8d0] ;  /* 0x02d8d00011187984 */ /* 0x0004e20000000c00 */
[----:B------:R-:W-:Y:S06]  /*25b00*/  BAR.ARV 0x4, 0x200 ;  /* 0x0108000000007b1d */ /* 0x000fec0000002000 */
[----:B------:R-:W-:Y:S05]  /*25b10*/  BRA `(.L_x_1757) ;  /* 0x0000000c00d87947 */ /* 0x000fea0003800000 */
.L_x_1756:
[----:B------:R-:W0:Y:S01]  /*25b20*/  S2R R0, SR_TID.X ;  /* 0x0000000000007919 */ /* 0x000e220000002100 */
[----:B------:R-:W-:Y:S01]  /*25b30*/  UMOV UR4, 0xffffffff ;  /* 0xffffffff00047882 */ /* 0x000fe20000000000 */
[----:B0-----:R-:W-:-:S04]  /*25b40*/  LOP3.LUT R8, R0, 0x1f, RZ, 0xc0, !PT ;  /* 0x0000001f00087812 */ /* 0x001fc800078ec0ff */
[----:B------:R-:W-:Y:S01]  /*25b50*/  ISETP.NE.AND P0, PT, R8, 0x1f, PT ;  /* 0x0000001f0800780c */ /* 0x000fe20003f05270 */
[----:B------:R-:W-:-:S12]  /*25b60*/  BRA.DIV UR4, `(.L_x_1758) ;  /* 0x0000003204147947 */ /* 0x000fd8000b800000 */
[----:B------:R-:W-:Y:S01]  /*25b70*/  IMAD.IADD R9, R27, 0x1, R8 ;  /* 0x000000011b097824 */ /* 0x000fe200078e0208 */
[----:B------:R-:W-:-:S04]  /*25b80*/  ULDC UR4, c[0x0][0xc3c] ;  /* 0x00030f0000047ab9 */ /* 0x000fc80000000800 */
[----:B------:R-:W-:-:S13]  /*25b90*/  ISETP.GE.OR P1, PT, R9, UR4, !P0 ;  /* 0x0000000409007c0c */ /* 0x000fda000c726670 */
[----:B------:R-:W0:Y:S08]  /*25ba0*/  @!P1 LDC.64 R2, c[0x0][0xc80] ;  /* 0x00032000ff029b82 */ /* 0x000e300000000a00 */
[----:B-1----:R-:W1:Y:S01]  /*25bb0*/  @!P1 LDC.64 R4, c[0x0][0xc78] ;  /* 0x00031e00ff049b82 */ /* 0x002e620000000a00 */
        /* <DEDUP_REMOVED lines=33> */
.L_x_1869:
[----:B------:R-:W-:Y:S02]  /*25dd0*/  ULDC UR4, c[0x0][0xc38] ;  /* 0x00030e0000047ab9 */ /* 0x000fe40000000800 */
[----:B------:R-:W-:-:S04]  /*25de0*/  IMAD.U32 R4, RZ, RZ, UR4 ;  /* 0x00000004ff047e24 */ /* 0x000fc8000f8e00ff */
[----:B-1----:R-:W-:-:S04]  /*25df0*/  IMAD R3, R14, R4, RZ ;  /* 0x000000040e037224 */ /* 0x002fc800078e02ff */
[----:B------:R-:W-:-:S05]  /*25e00*/  IMAD.IADD R6, R6, 0x1, R3 ;  /* 0x0000000106067824 */ /* 0x000fca00078e0203 */
[----:B------:R-:W-:-:S13]  /*25e10*/  ISETP.GT.AND P6, PT, R6, R0, PT ;  /* 0x000000000600720c */ /* 0x000fda0003fc4270 */
[----:B------:R-:W-:Y:S05]  /*25e20*/  @P6 BRA `(.L_x_1759) ;  /* 0x0000000000a46947 */ /* 0x000fea0003800000 */
.L_x_1762:
        /* <DEDUP_REMOVED lines=35> */
.L_x_1877:
[----:B------:R-:W-:Y:S02]  /*26060*/  ULDC UR4, c[0x0][0xc38] ;  /* 0x00030e0000047ab9 */ /* 0x000fe40000000800 */
[----:B------:R-:W-:-:S04]  /*26070*/  IMAD.U32 R4, RZ, RZ, UR4 ;  /* 0x00000004ff047e24 */ /* 0x000fc8000f8e00ff */
[----:B-1----:R-:W-:-:S04]  /*26080*/  IMAD R3, R14, R4, RZ ;  /* 0x000000040e037224 */ /* 0x002fc800078e02ff */
[----:B------:R-:W-:-:S05]  /*26090*/  IMAD.IADD R6, R3, 0x1, R6 ;  /* 0x0000000103067824 */ /* 0x000fca00078e0206 */
[----:B------:R-:W-:-:S13]  /*260a0*/  ISETP.GT.AND P6, PT, R6, R0, PT ;  /* 0x000000000600720c */ /* 0x000fda0003fc4270 */
[----:B------:R-:W-:Y:S05]  /*260b0*/  @!P6 BRA `(.L_x_1762) ;  /* 0xfffffffc005ce947 */ /* 0x000fea000383ffff */
.L_x_1759:
[----:B------:R-:W-:Y:S01]  /*260c0*/  IMAD.IADD R6, R6, 0x1, -R3 ;  /* 0x0000000106067824 */ /* 0x000fe200078e0a03 */
[----:B------:R-:W-:-:S03]  /*260d0*/  UMOV UR4, 0xffffffff ;  /* 0xffffffff00047882 */ /* 0x000fc60000000000 */
[----:B------:R-:W-:-:S05]  /*260e0*/  IMAD R3, R2, R4, R6 ;  /* 0x0000000402037224 */ /* 0x000fca00078e0206 */
[----:B------:R-:W-:Y:S01]  /*260f0*/  ISETP.GT.AND P6, PT, R3, R0, PT ;  /* 0x000000000300720c */ /* 0x000fe20003fc4270 */
[----:B------:R-:W-:-:S12]  /*26100*/  BRA.DIV UR4, `(.L_x_1763) ;  /* 0x00000032049c7947 */ /* 0x000fd8000b800000 */
[----:B------:R-:W-:-:S04]  /*26110*/  VOTE.ANY R3, PT, !P6 ;  /* 0x0000000000037806 */ /* 0x000fc800070e0100 */
[----:B------:R-:W1:Y:S02]  /*26120*/  POPC R7, R3 ;  /* 0x0000000300077309 */ /* 0x000e640000000000 */
[----:B-1----:R1:W2:Y:S01]  /*26130*/  SHFL.IDX PT, R25, R25, R7, 0x1f ;  /* 0x00001f0719197589 */ /* 0x0022a200000e0000 */
[----:B------:R-:W-:-:S03]  /*26140*/  IMAD.IADD R27, R7, 0x1, R27 ;  /* 0x00000001071b7824 */ /* 0x000fc600078e021b */
[----:B------:R1:W3:Y:S04]  /*26150*/  SHFL.IDX PT, R5, R5, R7, 0x1f ;  /* 0x00001f0705057589 */ /* 0x0002e800000e0000 */
.L_x_1882:
[----:B------:R-:W-:-:S13]  /*26160*/  ISETP.NE.AND P0, PT, R3, RZ, PT ;  /* 0x000000ff0300720c */ /* 0x000fda0003f05270 */
[----:B------:R-:W-:Y:S05]  /*26170*/  @!P0 BRA `(.L_x_1764) ;  /* 0x0000000000108947 */ /* 0x000fea0003800000 */
[----:B------:R-:W-:Y:S01]  /*26180*/  UMOV UR4, 0xffffffff ;  /* 0xffffffff00047882 */ /* 0x000fe20000000000 */
[----:B------:R-:W-:Y:S02]  /*26190*/  VIADD R12, R7, 0xffffffff ;  /* 0xffffffff070c7836 */ /* 0x000fe40000000000 */
[----:B------:R-:W-:Y:S05]  /*261a0*/  BRA.DIV UR4, `(.L_x_1765) ;  /* 0x0000003204d47947 */ /* 0x000fea000b800000 */
[----:B------:R4:W0:Y:S02]  /*261b0*/  SHFL.IDX PT, R24, R2, R12, 0x1f ;  /* 0x00001f0c02187589 */ /* 0x00082400000e0000 */
.L_x_1764:
[----:B---3--:R-:W-:Y:S01]  /*261c0*/  ISETP.NE.AND P0, PT, R5, 0x1, PT ;  /* 0x000000010500780c */ /* 0x008fe20003f05270 */
[----:B0-----:R-:W-:-:S04]  /*261d0*/  IMAD R24, R24, R4, R6 ;  /* 0x0000000418187224 */ /* 0x001fc800078e0206 */
[----:B------:R-:W-:-:S08]  /*261e0*/  IMAD.IADD R0, R0, 0x1, -R24 ;  /* 0x0000000100007824 */ /* 0x000fd000078e0a18 */
[----:B------:R-:W-:Y:S05]  /*261f0*/  @!P0 BRA `(.L_x_1766) ;  /* 0x0000000000dc8947 */ /* 0x000fea0003800000 */
[----:B--2---:R-:W-:Y:S01]  /*26200*/  IABS R4, R25 ;  /* 0x0000001900047213 */ /* 0x004fe20000000000 */
[----:B----4-:R-:W-:Y:S01]  /*26210*/  IMAD.MOV.U32 R2, RZ, RZ, RZ ;  /* 0x000000ffff027224 */ /* 0x010fe200078e00ff */
[----:B------:R-:W-:Y:S02]  /*26220*/  IABS R6, R5 ;  /* 0x0000000500067213 */ /* 0x000fe40000000000 */
[----:B-1----:R-:W0:Y:S08]  /*26230*/  I2F.RP R7, R4 ;  /* 0x0000000400077306 */ /* 0x002e300000209400 */
[----:B------:R-:W-:Y:S08]  /*26240*/  I2F.RP R10, R6 ;  /* 0x00000006000a7306 */ /* 0x000ff00000209400 */
[----:B0-----:R-:W0:Y:S02]  /*26250*/  MUFU.RCP R7, R7 ;  /* 0x0000000700077308 */ /* 0x001e240000001000 */
[----:B0-----:R-:W-:Y:S01]  /*26260*/  VIADD R8, R7, 0xffffffe ;  /* 0x0ffffffe07087836 */ /* 0x001fe20000000000 */
[----:B------:R-:W-:-:S05]  /*26270*/  IABS R7, R25 ;  /* 0x0000001900077213 */ /* 0x000fca0000000000 */
[----:B------:R0:W1:Y:S02]  /*26280*/  F2I.FTZ.U32.TRUNC.NTZ R3, R8 ;  /* 0x0000000800037305 */ /* 0x000064000021f000 */
[----:B0-----:R-:W-:Y:S01]  /*26290*/  IABS R8, R0 ;  /* 0x0000000000087213 */ /* 0x001fe20000000000 */
[----:B-1----:R-:W-:-:S04]  /*262a0*/  IMAD.MOV R9, RZ, RZ, -R3 ;  /* 0x000000ffff097224 */ /* 0x002fc800078e0a03 */
[----:B------:R-:W-:-:S04]  /*262b0*/  IMAD R9, R9, R4, RZ ;  /* 0x0000000409097224 */ /* 0x000fc800078e02ff */
[----:B------:R-:W-:Y:S02]  /*262c0*/  IMAD.HI.U32 R3, R3, R9, R2 ;  /* 0x0000000903037227 */ /* 0x000fe400078e0002 */
[----:B------:R-:W0:Y:S02]  /*262d0*/  MUFU.RCP R2, R10 ;  /* 0x0000000a00027308 */ /* 0x000e240000001000 */
[----:B------:R-:W-:Y:S02]  /*262e0*/  IMAD.MOV R9, RZ, RZ, -R7 ;  /* 0x000000ffff097224 */ /* 0x000fe400078e0a07 */
[----:B------:R-:W-:-:S04]  /*262f0*/  IMAD.HI.U32 R7, R3, R8, RZ ;  /* 0x0000000803077227 */ /* 0x000fc800078e00ff */
[----:B------:R-:W-:-:S05]  /*26300*/  IMAD R9, R7, R9, R8 ;  /* 0x0000000907097224 */ /* 0x000fca00078e0208 */
[----:B------:R-:W-:Y:S01]  /*26310*/  ISETP.GT.U32.AND P1, PT, R4, R9, PT ;  /* 0x000000090400720c */ /* 0x000fe20003f24070 */
[----:B0-----:R-:W-:Y:S02]  /*26320*/  VIADD R8, R2, 0xffffffe ;  /* 0x0ffffffe02087836 */ /* 0x001fe40000000000 */
[----:B------:R-:W-:Y:S02]  /*26330*/  IMAD.MOV.U32 R2, RZ, RZ, RZ ;  /* 0x000000ffff027224 */ /* 0x000fe400078e00ff */
[----:B------:R-:W0:Y:S08]  /*26340*/  F2I.FTZ.U32.TRUNC.NTZ R3, R8 ;  /* 0x0000000800037305 */ /* 0x000e30000021f000 */
[----:B------:R-:W-:-:S02]  /*26350*/  @!P1 IMAD.IADD R9, R9, 0x1, -R4 ;  /* 0x0000000109099824 */ /* 0x000fc400078e0a04 */
[----:B------:R-:W-:Y:S01]  /*26360*/  @!P1 VIADD R7, R7, 0x1 ;  /* 0x0000000107079836 */ /* 0x000fe20000000000 */
[----:B------:R-:W-:Y:S02]  /*26370*/  ISETP.NE.AND P1, PT, R25, RZ, PT ;  /* 0x000000ff1900720c */ /* 0x000fe40003f25270 */
[----:B------:R-:W-:Y:S02]  /*26380*/  ISETP.GE.U32.AND P0, PT, R9, R4, PT ;  /* 0x000000040900720c */ /* 0x000fe40003f06070 */
[----:B------:R-:W-:Y:S01]  /*26390*/  IABS R4, R5 ;  /* 0x0000000500047213 */ /* 0x000fe20000000000 */
[----:B0-----:R-:W-:-:S04]  /*263a0*/  IMAD.MOV R9, RZ, RZ, -R3 ;  /* 0x000000ffff097224 */ /* 0x001fc800078e0a03 */
[----:B------:R-:W-:Y:S02]  /*263b0*/  IMAD.MOV R4, RZ, RZ, -R4 ;  /* 0x000000ffff047224 */ /* 0x000fe400078e0a04 */
[----:B------:R-:W-:-:S04]  /*263c0*/  IMAD R9, R9, R6, RZ ;  /* 0x0000000609097224 */ /* 0x000fc800078e02ff */
[----:B------:R-:W-:Y:S01]  /*263d0*/  IMAD.HI.U32 R2, R3, R9, R2 ;  /* 0x0000000903027227 */ /* 0x000fe200078e0002 */
[----:B------:R-:W-:-:S03]  /*263e0*/  LOP3.LUT R3, R0, R25, RZ, 0x3c, !PT ;  /* 0x0000001900037212 */ /* 0x000fc600078e3cff */
[----:B------:R-:W-:Y:S01]  /*263f0*/  @P0 VIADD R7, R7, 0x1 ;  /* 0x0000000107070836 */ /* 0x000fe20000000000 */
[----:B------:R-:W-:-:S13]  /*26400*/  ISETP.GE.AND P2, PT, R3, RZ, PT ;  /* 0x000000ff0300720c */ /* 0x000fda0003f46270 */
[----:B------:R-:W-:Y:S01]  /*26410*/  @!P2 IMAD.MOV R7, RZ, RZ, -R7 ;  /* 0x000000ffff07a224 */ /* 0x000fe200078e0a07 */
[----:B------:R-:W-:-:S04]  /*26420*/  @!P1 LOP3.LUT R7, RZ, R25, RZ, 0x33, !PT ;  /* 0x00000019ff079212 */ /* 0x000fc800078e33ff */
[----:B------:R-:W-:-:S05]  /*26430*/  IABS R3, R7 ;  /* 0x0000000700037213 */ /* 0x000fca0000000000 */
        /* <DEDUP_REMOVED lines=14> */
[--C-:B------:R-:W-:Y:S02]  /*26520*/  IMAD R5, R5, R4, R7.reuse ;  /* 0x0000000405057224 */ /* 0x100fe400078e0207 */
[----:B------:R-:W-:Y:S02]  /*26530*/  IMAD.MOV R2, RZ, RZ, -R7 ;  /* 0x000000ffff027224 */ /* 0x000fe400078e0a07 */
[----:B------:R-:W-:Y:S02]  /*26540*/  IMAD R26, R5, 0x10000, R26 ;  /* 0x00010000051a7824 */ /* 0x000fe400078e021a */
[----:B------:R-:W-:Y:S01]  /*26550*/  IMAD R2, R25, R2, R0 ;  /* 0x0000000219027224 */ /* 0x000fe200078e0200 */
[----:B------:R-:W-:Y:S06]  /*26560*/  BRA `(.L_x_1767) ;  /* 0x0000000000f47947 */ /* 0x000fec0003800000 */
.L_x_1766:
[----:B----4-:R-:W0:Y:S02]  /*26570*/  LDC.64 R2, c[0x0][0xc90] ;  /* 0x00032400ff027b82 */ /* 0x010e240000000a00 */
[----:B0-----:R-:W-:-:S05]  /*26580*/  IMAD.WIDE R2, R27, 0x4, R2 ;  /* 0x000000041b027825 */ /* 0x001fca00078e0202 */
[----:B-1----:R0:W2:Y:S02]  /*26590*/  LDG.E R7, desc[UR38][R2.64] ;  /* 0x0000002602077981 */ /* 0x0020a4000c1e1900 */
[----:B0-----:R-:W-:Y:S02]  /*265a0*/  IMAD.MOV.U32 R2, RZ, RZ, RZ ;  /* 0x000000ffff027224 */ /* 0x001fe400078e00ff */
[----:B--2---:R-:W-:-:S05]  /*265b0*/  IMAD R5, R25, R7, RZ ;  /* 0x0000000719057224 */ /* 0x004fca00078e02ff */
[-C--:B------:R-:W-:Y:S02]  /*265c0*/  IABS R6, R5.reuse ;  /* 0x0000000500067213 */ /* 0x080fe40000000000 */
[----:B------:R-:W-:Y:S02]  /*265d0*/  IABS R10, R5 ;  /* 0x00000005000a7213 */ /* 0x000fe40000000000 */
[----:B------:R-:W0:Y:S08]  /*265e0*/  I2F.RP R8, R6 ;  /* 0x0000000600087306 */ /* 0x000e300000209400 */
[----:B0-----:R-:W0:Y:S02]  /*265f0*/  MUFU.RCP R8, R8 ;  /* 0x0000000800087308 */ /* 0x001e240000001000 */
[----:B0-----:R-:W-:-:S02]  /*26600*/  VIADD R9, R8, 0xffffffe ;  /* 0x0ffffffe08097836 */ /* 0x001fc40000000000 */
[----:B------:R-:W-:-:S04]  /*26610*/  IMAD.MOV R8, RZ, RZ, -R10 ;  /* 0x000000ffff087224 */ /* 0x000fc800078e0a0a */
[----:B------:R-:W0:Y:S02]  /*26620*/  F2I.FTZ.U32.TRUNC.NTZ R3, R9 ;  /* 0x0000000900037305 */ /* 0x000e24000021f000 */
[----:B0-----:R-:W-:-:S04]  /*26630*/  IMAD.MOV R11, RZ, RZ, -R3 ;  /* 0x000000ffff0b7224 */ /* 0x001fc800078e0a03 */
[----:B------:R-:W-:-:S04]  /*26640*/  IMAD R11, R11, R6, RZ ;  /* 0x000000060b0b7224 */ /* 0x000fc800078e02ff */
[----:B------:R-:W-:Y:S01]  /*26650*/  IMAD.HI.U32 R3, R3, R11, R2 ;  /* 0x0000000b03037227 */ /* 0x000fe200078e0002 */
        /* <DEDUP_REMOVED lines=9> */
[----:B------:R-:W-:-:S13]  /*266f0*/  ISETP.GE.U32.AND P0, PT, R9, R6, PT ;  /* 0x000000060900720c */ /* 0x000fda0003f06070 */
[----:B------:R-:W-:-:S04]  /*26700*/  @P0 VIADD R3, R3, 0x1 ;  /* 0x0000000103030836 */ /* 0x000fc80000000000 */
[----:B------:R-:W-:-:S04]  /*26710*/  IMAD.MOV.U32 R2, RZ, RZ, R3 ;  /* 0x000000ffff027224 */ /* 0x000fc800078e0003 */
[----:B------:R-:W-:Y:S01]  /*26720*/  @!P2 IMAD.MOV R2, RZ, RZ, -R2 ;  /* 0x000000ffff02a224 */ /* 0x000fe200078e0a02 */
[----:B------:R-:W-:-:S05]  /*26730*/  @!P1 LOP3.LUT R2, RZ, R5, RZ, 0x33, !PT ;  /* 0x00000005ff029212 */ /* 0x000fca00078e33ff */
[----:B------:R-:W-:Y:S02]  /*26740*/  IMAD R6, R7, R2, RZ ;  /* 0x0000000207067224 */ /* 0x000fe400078e02ff */
[----:B------:R-:W-:Y:S02]  /*26750*/  IMAD.MOV R2, RZ, RZ, -R2 ;  /* 0x000000ffff027224 */ /* 0x000fe400078e0a02 */
[----:B------:R-:W-:Y:S02]  /*26760*/  IMAD.MOV R3, RZ, RZ, -R6 ;  /* 0x000000ffff037224 */ /* 0x000fe400078e0a06 */
[----:B------:R-:W-:Y:S02]  /*26770*/  IMAD R5, R5, R2, R0 ;  /* 0x0000000205057224 */ /* 0x000fe400078e0200 */
[----:B------:R-:W-:Y:S01]  /*26780*/  IMAD.MOV.U32 R2, RZ, RZ, RZ ;  /* 0x000000ffff027224 */ /* 0x000fe200078e00ff */
[----:B------:R-:W-:-:S04]  /*26790*/  VIADDMNMX R4, R3, R4, R7, PT ;  /* 0x0000000403047246 */ /* 0x000fc80003800107 */
[----:B------:R-:W-:-:S04]  /*267a0*/  IABS R7, R4 ;  /* 0x0000000400077213 */ /* 0x000fc80000000000 */
        /* <DEDUP_REMOVED lines=17> */
[----:B------:R-:W-:Y:S02]  /*268c0*/  LOP3.LUT R0, R5, R4, RZ, 0x3c, !PT ;  /* 0x0000000405007212 */ /* 0x000fe400078e3cff */
[----:B------:R-:W-:Y:S02]  /*268d0*/  IADD3 R5, R6, 0x1000000, R5 ;  /* 0x0100000006057810 */ /* 0x000fe40007ffe005 */
[----:B------:R-:W-:-:S07]  /*268e0*/  ISETP.GE.AND P2, PT, R0, RZ, PT ;  /* 0x000000ff0000720c */ /* 0x000fce0003f46270 */
[----:B------:R-:W-:-:S06]  /*268f0*/  @P0 VIADD R2, R2, 0x1 ;  /* 0x0000000102020836 */ /* 0x000fcc0000000000 */
[----:B------:R-:W-:Y:S01]  /*26900*/  @!P2 IMAD.MOV R2, RZ, RZ, -R2 ;  /* 0x000000ffff02a224 */ /* 0x000fe200078e0a02 */
[----:B------:R-:W-:Y:S01]  /*26910*/  @!P1 LOP3.LUT R2, RZ, R4, RZ, 0x33, !PT ;  /* 0x00000004ff029212 */ /* 0x000fe200078e33ff */
[----:B------:R-:W-:-:S04]  /*26920*/  IMAD.MOV R4, RZ, RZ, -R4 ;  /* 0x000000ffff047224 */ /* 0x000fc800078e0a04 */
[----:B------:R-:W-:-:S07]  /*26930*/  IMAD R26, R2, R4, R5 ;  /* 0x00000004021a7224 */ /* 0x000fce00078e0205 */
.L_x_1767:
[----:B------:R-:W-:-:S05]  /*26940*/  LOP3.LUT R2, RZ, R2, RZ, 0x33, !PT ;  /* 0x00000002ff027212 */ /* 0x000fca00078e33ff */
[----:B------:R-:W-:Y:S01]  /*26950*/  IMAD.IADD R25, R25, 0x1, R2 ;  /* 0x0000000119197824 */ /* 0x000fe200078e0202 */
[----:B------:R-:W-:Y:S06]  /*26960*/  BRA `(.L_x_1768) ;  /* 0x00000000001c7947 */ /* 0x000fec0003800000 */
.L_x_1760:
[----:B------:R-:W-:Y:S01]  /*26970*/  UMOV UR4, URZ ;  /* 0x0000003f00047c82 */ /* 0x000fe20008000000 */
[----:B------:R-:W-:Y:S01]  /*26980*/  UMOV UR5, URZ ;  /* 0x0000003f00057c82 */ /* 0x000fe20008000000 */
[----:B------:R-:W-:Y:S01]  /*26990*/  ULDC UR6, c[0x0][0xc3c] ;  /* 0x00030f0000067ab9 */ /* 0x000fe20000000800 */
[----:B------:R-:W-:Y:S02]  /*269a0*/  IMAD.MOV.U32 R24, RZ, RZ, R0 ;  /* 0x000000ffff187224 */ /* 0x000fe400078e0000 */
[----:B------:R-:W-:Y:S02]  /*269b0*/  IMAD.U32 R25, RZ, RZ, UR4 ;  /* 0x00000004ff197e24 */ /* 0x000fe4000f8e00ff */
[----:B------:R-:W-:Y:S02]  /*269c0*/  IMAD.U32 R26, RZ, RZ, UR5 ;  /* 0x00000005ff1a7e24 */ /* 0x000fe4000f8e00ff */
[----:B------:R-:W-:-:S07]  /*269d0*/  IMAD.U32 R27, RZ, RZ, UR6 ;  /* 0x00000006ff1b7e24 */ /* 0x000fce000f8e00ff */
.L_x_1768:
        /* <DEDUP_REMOVED lines=10> */
.L_x_1757:
[----:B------:R-:W-:Y:S02]  /*26a80*/  ULDC UR4, c[0x0][0xc3c] ;  /* 0x00030f0000047ab9 */ /* 0x000fe40000000800 */
[----:B---3--:R-:W-:-:S13]  /*26a90*/  ISETP.GE.AND P0, PT, R27, UR4, PT ;  /* 0x000000041b007c0c */ /* 0x008fda000bf06270 */
[----:B------:R-:W-:Y:S05]  /*26aa0*/  @!P0 BRA `(.L_x_1769) ;  /* 0xffffff8400808947 */ /* 0x000fea000383ffff */
[----:B------:R-:W-:Y:S05]  /*26ab0*/  BSYNC B8 ;  /* 0x0000000000087941 */ /* 0x000fea0003800000 */
.L_x_1605:
[----:B-1----:R-:W3:Y:S01]  /*26ac0*/  LDL.LU R0, [R1+0x2c] ;  /* 0x00002c0001007983 */ /* 0x002ee20000300800 */
[----:B------:R-:W-:Y:S01]  /*26ad0*/  BSSY B0, `(.L_x_1770) ;  /* 0x000000b000007945 */ /* 0x000fe20003800000 */
[----:B------:R-:W1:Y:S01]  /*26ae0*/  S2R R5, SR_CgaCtaId ;  /* 0x0000000000057919 */ /* 0x000e620000008800 */
[----:B---3--:R-:W-:-:S05]  /*26af0*/  VIADD R0, R0, 0x1 ;  /* 0x0000000100007836 */ /* 0x008fca0000000000 */
[----:B------:R-:W-:-:S04]  /*26b00*/  LEA.HI R2, R0, R0, RZ, 0x1 ;  /* 0x0000000000027211 */ /* 0x000fc800078f08ff */
[----:B------:R-:W-:Y:S02]  /*26b10*/  LOP3.LUT R3, R2, 0xfffffffe, RZ, 0xc0, !PT ;  /* 0xfffffffe02037812 */ /* 0x000fe400078ec0ff */
[----:B------:R-:W-:-:S03]  /*26b20*/  MOV R2, 0x400 ;  /* 0x0000040000027802 */ /* 0x000fc60000000f00 */
[----:B------:R-:W-:Y:S01]  /*26b30*/  IMAD.IADD R0, R0, 0x1, -R3 ;  /* 0x0000000100007824 */ /* 0x000fe200078e0a03 */
[----:B-1----:R-:W-:-:S04]  /*26b40*/  LEA R9, R5, R2, 0x18 ;  /* 0x0000000205097211 */ /* 0x002fc800078ec0ff */
[----:B------:R-:W-:-:S04]  /*26b50*/  SHF.L.U32 R0, R0, 0x1f, RZ ;  /* 0x0000001f00007819 */ /* 0x000fc800000006ff */
[----:B------:R-:W1:Y:S02]  /*26b60*/  SYNCS.PHASECHK.TRANS64.TRYWAIT P0, [R9+URZ+0x2d820], R0 ;  /* 0x02d82000090075a7 */ /* 0x000e64000800017f */
[----:B-1----:R-:W-:Y:S05]  /*26b70*/  @!P0 BRA `(.L_x_1771) ;  /* 0x0000002800888947 */ /* 0x002fea0003800000 */
.L_x_1885:
[----:B------:R-:W-:Y:S05]  /*26b80*/  BSYNC B0 ;  /* 0x0000000000007941 */ /* 0x000fea0003800000 */
.L_x_1770:
[----:B------:R-:W-:-:S03]  /*26b90*/  UMOV UR4, 0xffffffff ;  /* 0xffffffff00047882 */ /* 0x000fc60000000000 */
[----:B------:R-:W-:Y:S05]  /*26ba0*/  BRA.DIV UR4, `(.L_x_1772) ;  /* 0x0000002a04907947 */ /* 0x000fea000b800000 */
[----:B-1----:R-:W1:Y:S02]  /*26bb0*/  S2R R0, SR_TID.X ;  /* 0x0000000000007919 */ /* 0x002e640000002100 */
[----:B-1----:R-:W-:-:S04]  /*26bc0*/  SHF.R.U32.HI R0, RZ, 0x5, R0 ;  /* 0x00000005ff007819 */ /* 0x002fc80000011600 */
[----:B------:R-:W-:-:S05]  /*26bd0*/  LOP3.LUT R0, R0, 0x3, RZ, 0xc0, !PT ;  /* 0x0000000300007812 */ /* 0x000fca00078ec0ff */
[----:B------:R1:W3:Y:S02]  /*26be0*/  SHFL.IDX PT, R14, R0, RZ, 0x1f ;  /* 0x00001fff000e7589 */ /* 0x0002e400000e0000 */
.L_x_1888:
[----:B---3--:R-:W-:-:S13]  /*26bf0*/  ISETP.NE.AND P0, PT, R14, RZ, PT ;  /* 0x000000ff0e00720c */ /* 0x008fda0003f05270 */
[----:B------:R-:W-:Y:S05]  /*26c00*/  @P0 BRA `(.L_x_1379) ;  /* 0x0000000000880947 */ /* 0x000fea0003800000 */
[----:B------:R-:W-:-:S03]  /*26c10*/  UMOV UR4, 0xffffffff ;  /* 0xffffffff00047882 */ /* 0x000fc60000000000 */
[----:B------:R-:W-:Y:S05]  /*26c20*/  BRA.DIV UR4, `(.L_x_1773) ;  /* 0x0000002a04a47947 */ /* 0x000fea000b800000 */
[----:B------:R-:W-:-:S13]  /*26c30*/  ELECT P6, URZ, PT ;  /* 0x00000000003f782f */ /* 0x000fda00038c0000 */
.L_x_1891:
[----:B------:R-:W-:Y:S05]  /*26c40*/  @!P6 BRA `(.L_x_1379) ;  /* 0x000000000078e947 */ /* 0x000fea0003800000 */
[----:B------:R-:W-:-:S06]  /*26c50*/  ULOP3.LUT UR4, UR36, 0x2, URZ, 0xfc, !UPT ;  /* 0x0000000224047892 */ /* 0x000fcc000f8efc3f */
[----:B-1----:R-:W-:-:S05]  /*26c60*/  IMAD.U32 R0, RZ, RZ, UR4 ;  /* 0x00000004ff007e24 */ /* 0x002fca000f8e00ff */
[----:B------:R-:W-:-:S13]  /*26c70*/  ISETP.NE.AND P2, PT, R0, 0x3, PT ;  /* 0x000000030000780c */ /* 0x000fda0003f45270 */
[----:B------:R-:W-:Y:S05]  /*26c80*/  @!P2 BRA `(.L_x_1774) ;  /* 0x000000000004a947 */ /* 0x000fea0003800000 */
[----:B------:R-:W-:Y:S01]  /*26c90*/  BPT.TRAP 0x1 ;  /* 0x000000040000795c */ /* 0x000fe20000300000 */
.L_x_1774:
[----:B------:R-:W-:Y:S01]  /*26ca0*/  VIADD R3, R9, 0x2d840 ;  /* 0x0002d84009037836 */ /* 0x000fe20000000000 */
[----:B------:R-:W-:Y:S01]  /*26cb0*/  SHF.L.U32 R2, R28, 0x1f, RZ ;  /* 0x0000001f1c027819 */ /* 0x000fe200000006ff */
[C---:B------:R-:W-:Y:S02]  /*26cc0*/  VIADD R0, R18.reuse, 0x1 ;  /* 0x0000000112007836 */ /* 0x040fe40000000000 */
[----:B------:R-:W-:-:S03]  /*26cd0*/  IMAD R7, R18, 0x8, R3 ;  /* 0x0000000812077824 */ /* 0x000fc600078e0203 */
[C---:B------:R-:W-:Y:S01]  /*26ce0*/  ISETP.NE.AND P1, PT, R0.reuse, 0x2, PT ;  /* 0x000000020000780c */ /* 0x040fe20003f25270 */
[----:B------:R-:W1:Y:S03]  /*26cf0*/  SYNCS.PHASECHK.TRANS64.TRYWAIT P0, [R7+URZ], R2 ;  /* 0x00000002070075a7 */ /* 0x000e66000800017f */
[----:B------:R-:W-:Y:S02]  /*26d00*/  SEL R5, RZ, 0x1, P1 ;  /* 0x00000001ff057807 */ /* 0x000fe40000800000 */
[----:B------:R-:W-:Y:S02]  /*26d10*/  SEL R4, R0, RZ, P1 ;  /* 0x000000ff00047207 */ /* 0x000fe40000800000 */
[----:B------:R-:W-:-:S03]  /*26d20*/  LOP3.LUT R0, R28, R5, RZ, 0x3c, !PT ;  /* 0x000000051c007212 */ /* 0x000fc600078e3cff */
[----:B------:R-:W-:Y:S01]  /*26d30*/  IMAD R3, R4, 0x8, R3 ;  /* 0x0000000804037824 */ /* 0x000fe200078e0203 */
[----:B------:R-:W-:Y:S01]  /*26d40*/  SHF.L.U32 R0, R0, 0x1f, RZ ;  /* 0x0000001f00007819 */ /* 0x000fe200000006ff */
[----:B-1----:R-:W-:Y:S06]  /*26d50*/  @!P0 BRA `(.L_x_1775) ;  /* 0x0000002800788947 */ /* 0x002fec0003800000 */
.L_x_1892:
[----:B------:R-:W3:Y:S02]  /*26d60*/  SYNCS.PHASECHK.TRANS64.TRYWAIT P0, [R3+URZ], R0 ;  /* 0x00000000030075a7 */ /* 0x000ee4000800017f */
[----:B---3--:R-:W-:Y:S05]  /*26d70*/  @!P0 BRA `(.L_x_1776) ;  /* 0x0000002800848947 */ /* 0x008fea0003800000 */
.L_x_1893:
[----:B------:R-:W-:Y:S05]  /*26d80*/  @!P2 BRA `(.L_x_1777) ;  /* 0x000000000004a947 */ /* 0x000fea0003800000 */
[----:B------:R-:W-:Y:S01]  /*26d90*/  BPT.TRAP 0x1 ;  /* 0x000000040000795c */ /* 0x000fe20000300000 */
.L_x_1777:
[----:B---3--:R-:W-:-:S04]  /*26da0*/  VIADD R3, R9, 0x2d860 ;  /* 0x0002d86009037836 */ /* 0x008fc80000000000 */
[----:B------:R-:W-:-:S04]  /*26db0*/  IMAD R5, R18, 0x8, R3 ;  /* 0x0000000812057824 */ /* 0x000fc800078e0203 */
[----:B------:R-:W3:Y:S02]  /*26dc0*/  SYNCS.PHASECHK.TRANS64.TRYWAIT P0, [R5+URZ], R2 ;  /* 0x00000002050075a7 */ /* 0x000ee4000800017f */
[----:B---3--:R-:W-:Y:S05]  /*26dd0*/  @!P0 BRA `(.L_x_1778) ;  /* 0x0000002800808947 */ /* 0x008fea0003800000 */
.L_x_1894:
[----:B------:R-:W-:-:S07]  /*26de0*/  IMAD R3, R4, 0x8, R3 ;  /* 0x0000000804037824 */ /* 0x000fce00078e0203 */
.L_x_1779:
[----:B----4-:R4:W0:Y:S02]  /*26df0*/  SYNCS.PHASECHK.TRANS64.TRYWAIT P0, [R3+URZ], R0 ;  /* 0x00000000030075a7 */ /* 0x010824000800017f */
[----:B0-----:R-:W-:Y:S05]  /*26e00*/  @!P0 NANOSLEEP.SYNCS 0x989680 ;  /* 0x009896800000895d */ /* 0x001fea0003900000 */
[----:B------:R-:W0:Y:S02]  /*26e10*/  @!P0 SYNCS.PHASECHK.TRANS64 P0, [R3+URZ], R0 ;  /* 0x00000000030085a7 */ /* 0x000e24000800007f */
[----:B0-----:R-:W-:Y:S05]  /*26e20*/  @!P0 BRA `(.L_x_1779) ;  /* 0xfffffffc00f08947 */ /* 0x001fea000383ffff */
.L_x_1379:
[----:B------:R-:W-:Y:S05]  /*26e30*/  BSYNC B9 ;  /* 0x0000000000097941 */ /* 0x000fea0003800000 */
.L_x_1376:
[----:B------:R-:W-:Y:S05]  /*26e40*/  EXIT ;  /* 0x000000000000794d */ /* 0x000fea0003800000 */
.L_x_1405:
[----:B0-----:R0:W1:Y:S02]  /*26e50*/  SYNCS.PHASECHK.TRANS64.TRYWAIT P5, [R14+URZ+0x2d890], R85 ;  /* 0x02d890550e0075a7 */ /* 0x00106400080a017f */
[----:B-1----:R-:W-:Y:S05]  /*26e60*/  @!P5 NANOSLEEP.SYNCS 0x989680 ;  /* 0x009896800000d95d */ /* 0x002fea0003900000 */
[----:B------:R-:W1:Y:S02]  /*26e70*/  @!P5 SYNCS.PHASECHK.TRANS64 P5, [R14+URZ+0x2d890], R85 ;  /* 0x02d890550e00d5a7 */ /* 0x000e6400080a007f */
[----:B-1----:R-:W-:Y:S05]  /*26e80*/  @!P5 BRA `(.L_x_1405) ;  /* 0xfffffffc00f0d947 */ /* 0x002fea000383ffff */
[----:B------:R-:W-:Y:S05]  /*26e90*/  BRA `(.L_x_1780) ;  /* 0xfffffdc800207947 */ /* 0x000fea000383ffff */
.L_x_1433:
[----:B0-----:R0:W1:Y:S02]  /*26ea0*/  SYNCS.PHASECHK.TRANS64.TRYWAIT P5, [R14+URZ+0x2d890], R85 ;  /* 0x02d890550e0075a7 */ /* 0x00106400080a017f */
[----:B-1----:R-:W-:Y:S05]  /*26eb0*/  @!P5 NANOSLEEP.SYNCS 0x989680 ;  /* 0x009896800000d95d */ /* 0x002fea0003900000 */
[----:B------:R-:W1:Y:S02]  /*26ec0*/  @!P5 SYNCS.PHASECHK.TRANS64 P5, [R14+URZ+0x2d890], R85 ;  /* 0x02d890550e00d5a7 */ /* 0x000e6400080a007f */
[----:B-1----:R-:W-:Y:S05]  /*26ed0*/  @!P5 BRA `(.L_x_1433) ;  /* 0xfffffffc00f0d947 */ /* 0x002fea000383ffff */
[----:B------:R-:W-:Y:S05]  /*26ee0*/  BRA `(.L_x_1781) ;  /* 0xfffffde000e47947 */ /* 0x000fea000383ffff */
.L_x_1446:
[----:B0-----:R0:W1:Y:S02]  /*26ef0*/  SYNCS.PHASECHK.TRANS64.TRYWAIT P4, [R14+URZ+0x2d890], R85 ;  /* 0x02d890550e0075a7 */ /* 0x001064000808017f */
[----:B-1----:R-:W-:Y:S05]  /*26f00*/  @!P4 NANOSLEEP.SYNCS 0x989680 ;  /* 0x009896800000c95d */ /* 0x002fea0003900000 */
[----:B------:R-:W1:Y:S02]  /*26f10*/  @!P4 SYNCS.PHASECHK.TRANS64 P4, [R14+URZ+0x2d890], R85 ;  /* 0x02d890550e00c5a7 */ /* 0x000e64000808007f */
[----:B-1----:R-:W-:Y:S05]  /*26f20*/  @!P4 BRA `(.L_x_1446) ;  /* 0xfffffffc00f0c947 */ /* 0x002fea000383ffff */
[----:B------:R-:W-:Y:S05]  /*26f30*/  BRA `(.L_x_1782) ;  /* 0xfffffdfc007c7947 */ /* 0x000fea000383ffff */
.L_x_1450:
[----:B--2---:R2:W3:Y:S02]  /*26f40*/  SYNCS.PHASECHK.TRANS64.TRYWAIT P3, [R14+URZ+0x2d8b0], R85 ;  /* 0x02d8b0550e0075a7 */ /* 0x0044e4000806017f */
[----:B---3--:R-:W-:Y:S05]  /*26f50*/  @!P3 NANOSLEEP.SYNCS 0x989680 ;  /* 0x009896800000b95d */ /* 0x008fea0003900000 */
[----:B------:R-:W3:Y:S02]  /*26f60*/  @!P3 SYNCS.PHASECHK.TRANS64 P3, [R14+URZ+0x2d8b0], R85 ;  /* 0x02d8b0550e00b5a7 */ /* 0x000ee4000806007f */
[----:B---3--:R-:W-:Y:S05]  /*26f70*/  @!P3 BRA `(.L_x_1450) ;  /* 0xfffffffc00f0b947 */ /* 0x008fea000383ffff */
[----:B------:R-:W-:Y:S05]  /*26f80*/  BRA `(.L_x_1783) ;  /* 0xfffffe0000147947 */ /* 0x000fea000383ffff */
.L_x_1466:
[----:B------:R-:W-:Y:S01]  /*26f90*/  BSSY B0, `(.L_x_1784) ;  /* 0x0000007000007945 */ /* 0x000fe20003800000 */
[----:B------:R-:W-:Y:S02]  /*26fa0*/  IMAD.MOV.U32 R12, RZ, RZ, RZ ;  /* 0x000000ffff0c7224 */ /* 0x000fe400078e00ff */
[----:B------:R-:W-:Y:S02]  /*26fb0*/  IMAD.MOV.U32 R11, RZ, RZ, 0x1f ;  /* 0x0000001fff0b7424 */ /* 0x000fe400078e00ff */
[----:B------:R-:W-:-:S07]  /*26fc0*/  IMAD.MOV.U32 R15, RZ, RZ, -0x1 ;  /* 0xffffffffff0f7424 */ /* 0x000fce00078e00ff */
[----:B-----5:R-:W-:Y:S05]  /*26fd0*/  WARPSYNC.COLLECTIVE R15, `(.L_x_1785) ;  /* 0x000000000f087348 */ /* 0x020fea0003c00000 */
[----:B------:R0:W1:Y:S02]  /*26fe0*/  SHFL.IDX P6, R14, R13, R12, R11 ;  /* 0x0000000c0d0e7389 */ /* 0x00006400000c000b */
[----:B01---5:R-:W-:Y:S01]  /*26ff0*/  ENDCOLLECTIVE ;  /* 0x000000000000791b */ /* 0x023fe20003800000 */
.L_x_1785:
[----:B------:R-:W-:Y:S05]  /*27000*/  BSYNC B0 ;  /* 0x0000000000007941 */ /* 0x000fea0003800000 */
.L_x_1784:
[----:B------:R0:W-:Y:S01]  /*27010*/  STL [R1], R14 ;  /* 0x0000000e01007387 */ /* 0x0001e20000100800 */
[----:B------:R-:W-:Y:S05]  /*27020*/  BRA `(.L_x_1786) ;  /* 0xfffffe0c00247947 */ /* 0x000fea000383ffff */
.L_x_1477:
[----:B------:R-:W-:Y:S01]  /*27030*/  BSSY B1, `(.L_x_1787) ;  /* 0x0000007000017945 */ /* 0x000fe20003800000 */
[----:B------:R-:W-:Y:S02]  /*27040*/  IMAD.MOV.U32 R12, RZ, RZ, RZ ;  /* 0x000000ffff0c7224 */ /* 0x000fe400078e00ff */
[----:B------:R-:W-:Y:S02]  /*27050*/  IMAD.MOV.U32 R11, RZ, RZ, 0x1e1f ;  /* 0x00001e1fff0b7424 */ /* 0x000fe400078e00ff */
[----:B------:R-:W-:-:S07]  /*27060*/  IMAD.MOV.U32 R15, RZ, RZ, -0x1 ;  /* 0xffffffffff0f7424 */ /* 0x000fce00078e00ff */
[----:B0-----:R-:W-:Y:S05]  /*27070*/  WARPSYNC.COLLECTIVE R15, `(.L_x_1788) ;  /* 0x000000000f087348 */ /* 0x001fea0003c00000 */
[----:B0-----:R0:W1:Y:S02]  /*27080*/  SHFL.IDX P6, R14, R13, R12, R11 ;  /* 0x0000000c0d0e7389 */ /* 0x00106400000c000b */
[----:B01----:R-:W-:Y:S01]  /*27090*/  ENDCOLLECTIVE ;  /* 0x000000000000791b */ /* 0x003fe20003800000 */
.L_x_1788:
[----:B------:R-:W-:Y:S05]  /*270a0*/  BSYNC B1 ;  /* 0x0000000000017941 */ /* 0x000fea0003800000 */
.L_x_1787:
        /* <DEDUP_REMOVED lines=8> */
.L_x_1789:
[----:B------:R-:W-:Y:S02]  /*27130*/  IMAD.MOV.U32 R13, RZ, RZ, R0 ;  /* 0x000000ffff0d7224 */ /* 0x000fe400078e0000 */
[----:B------:R-:W-:-:S07]  /*27140*/  IMAD.MOV.U32 R6, RZ, RZ, R14 ;  /* 0x000000ffff067224 */ /* 0x000fce00078e000e */
[----:B------:R-:W-:Y:S05]  /*27150*/  WARPSYNC.COLLECTIVE R15, `(.L_x_1790) ;  /* 0x000000000f087348 */ /* 0x000fea0003c00000 */
[----:B------:R0:W1:Y:S02]  /*27160*/  SHFL.IDX P6, R14, R13, R12, R11 ;  /* 0x0000000c0d0e7389 */ /* 0x00006400000c000b */
[----:B01----:R-:W-:Y:S01]  /*27170*/  ENDCOLLECTIVE ;  /* 0x000000000000791b */ /* 0x003fe20003800000 */
.L_x_1790:
[----:B------:R-:W-:Y:S02]  /*27180*/  IMAD.MOV.U32 R13, RZ, RZ, R39 ;  /* 0x000000ffff0d7224 */ /* 0x000fe400078e0027 */
[----:B------:R-:W-:-:S07]  /*27190*/  IMAD.MOV.U32 R0, RZ, RZ, R14 ;  /* 0x000000ffff007224 */ /* 0x000fce00078e000e */
[----:B------:R-:W-:Y:S05]  /*271a0*/  WARPSYNC.COLLECTIVE R15, `(.L_x_1791) ;  /* 0x000000000f087348 */ /* 0x000fea0003c00000 */
[----:B------:R0:W1:Y:S02]  /*271b0*/  SHFL.IDX P6, R14, R13, R12, R11 ;  /* 0x0000000c0d0e7389 */ /* 0x00006400000c000b */
[----:B01----:R-:W-:Y:S01]  /*271c0*/  ENDCOLLECTIVE ;  /* 0x000000000000791b */ /* 0x003fe20003800000 */
.L_x_1791:
[----:B------:R-:W-:Y:S01]  /*271d0*/  IMAD.MOV.U32 R39, RZ, RZ, R14 ;  /* 0x000000ffff277224 */ /* 0x000fe200078e000e */
[----:B------:R-:W-:Y:S06]  /*271e0*/  BRA `(.L_x_1792) ;  /* 0xfffffe1000a07947 */ /* 0x000fec000383ffff */
.L_x_1481:
[----:B0-----:R0:W1:Y:S02]  /*271f0*/  SYNCS.PHASECHK.TRANS64.TRYWAIT P1, [R2+URZ+0x2d800], R3 ;  /* 0x02d80003020075a7 */ /* 0x001064000802017f */
[----:B-1----:R-:W-:Y:S05]  /*27200*/  @!P1 NANOSLEEP.SYNCS 0x989680 ;  /* 0x009896800000995d */ /* 0x002fea0003900000 */
[----:B------:R-:W1:Y:S02]  /*27210*/  @!P1 SYNCS.PHASECHK.TRANS64 P1, [R2+URZ+0x2d800], R3 ;  /* 0x02d80003020095a7 */ /* 0x000e64000802007f */
[----:B-1----:R-:W-:Y:S05]  /*27220*/  @!P1 BRA `(.L_x_1481) ;  /* 0xfffffffc00f09947 */ /* 0x002fea000383ffff */
[----:B------:R-:W-:Y:S05]  /*27230*/  BRA `(.L_x_1793) ;  /* 0xfffffe1800e07947 */ /* 0x000fea000383ffff */
.L_x_1493:
[----:B------:R-:W-:Y:S01]  /*27240*/  BSSY B1, `(.L_x_1794) ;  /* 0x0000007000017945 */ /* 0x000fe20003800000 */
[----:B------:R-:W-:Y:S02]  /*27250*/  IMAD.MOV.U32 R12, RZ, RZ, RZ ;  /* 0x000000ffff0c7224 */ /* 0x000fe400078e00ff */
[----:B------:R-:W-:Y:S02]  /*27260*/  IMAD.MOV.U32 R11, RZ, RZ, 0x1e1f ;  /* 0x00001e1fff0b7424 */ /* 0x000fe400078e00ff */
[----:B------:R-:W-:-:S07]  /*27270*/  IMAD.MOV.U32 R15, RZ, RZ, -0x1 ;  /* 0xffffffffff0f7424 */ /* 0x000fce00078e00ff */
[----:B0-----:R-:W-:Y:S05]  /*27280*/  WARPSYNC.COLLECTIVE R15, `(.L_x_1795) ;  /* 0x000000000f087348 */ /* 0x001fea0003c00000 */
[----:B0-----:R0:W1:Y:S02]  /*27290*/  SHFL.IDX P6, R14, R13, R12, R11 ;  /* 0x0000000c0d0e7389 */ /* 0x00106400000c000b */
[----:B01----:R-:W-:Y:S01]  /*272a0*/  ENDCOLLECTIVE ;  /* 0x000000000000791b */ /* 0x003fe20003800000 */
.L_x_1795:
[----:B------:R-:W-:Y:S05]  /*272b0*/  BSYNC B1 ;  /* 0x0000000000017941 */ /* 0x000fea0003800000 */
.L_x_1794:
        /* <DEDUP_REMOVED lines=8> */
.L_x_1796:
[----:B------:R-:W-:Y:S02]  /*27340*/  IMAD.MOV.U32 R13, RZ, RZ, R43 ;  /* 0x000000ffff0d7224 */ /* 0x000fe400078e002b */
[----:B------:R-:W-:-:S07]  /*27350*/  IMAD.MOV.U32 R36, RZ, RZ, R14 ;  /* 0x000000ffff247224 */ /* 0x000fce00078e000e */
[----:B------:R-:W-:Y:S05]  /*27360*/  WARPSYNC.COLLECTIVE R15, `(.L_x_1797) ;  /* 0x000000000f087348 */ /* 0x000fea0003c00000 */
[----:B------:R0:W1:Y:S02]  /*27370*/  SHFL.IDX P6, R14, R13, R12, R11 ;  /* 0x0000000c0d0e7389 */ /* 0x00006400000c000b */
[----:B01----:R-:W-:Y:S01]  /*27380*/  ENDCOLLECTIVE ;  /* 0x000000000000791b */ /* 0x003fe20003800000 */
.L_x_1797:
[----:B------:R-:W-:Y:S02]  /*27390*/  IMAD.MOV.U32 R13, RZ, RZ, R42 ;  /* 0x000000ffff0d7224 */ /* 0x000fe400078e002a */
[----:B------:R-:W-:-:S07]  /*273a0*/  IMAD.MOV.U32 R43, RZ, RZ, R14 ;  /* 0x000000ffff2b7224 */ /* 0x000fce00078e000e */
[----:B------:R-:W-:Y:S05]  /*273b0*/  WARPSYNC.COLLECTIVE R15, `(.L_x_1798) ;  /* 0x000000000f087348 */ /* 0x000fea0003c00000 */
[----:B------:R0:W1:Y:S02]  /*273c0*/  SHFL.IDX P6, R14, R13, R12, R11 ;  /* 0x0000000c0d0e7389 */ /* 0x00006400000c000b */
[----:B01----:R-:W-:Y:S01]  /*273d0*/  ENDCOLLECTIVE ;  /* 0x000000000000791b */ /* 0x003fe20003800000 */
.L_x_1798:
[----:B------:R-:W-:Y:S01]  /*273e0*/  IMAD.MOV.U32 R42, RZ, RZ, R14 ;  /* 0x000000ffff2a7224 */ /* 0x000fe200078e000e */
[----:B------:R-:W-:Y:S06]  /*273f0*/  BRA `(.L_x_1799) ;  /* 0xfffffe2c00f87947 */ /* 0x000fec000383ffff */
.L_x_1497:
[----:B0-----:R0:W1:Y:S02]  /*27400*/  SYNCS.PHASECHK.TRANS64.TRYWAIT P1, [R2+URZ+0x2d800], R3 ;  /* 0x02d80003020075a7 */ /* 0x001064000802017f */
[----:B-1----:R-:W-:Y:S05]  /*27410*/  @!P1 NANOSLEEP.SYNCS 0x989680 ;  /* 0x009896800000995d */ /* 0x002fea0003900000 */
[----:B------:R-:W1:Y:S02]  /*27420*/  @!P1 SYNCS.PHASECHK.TRANS64 P1, [R2+URZ+0x2d800], R3 ;  /* 0x02d80003020095a7 */ /* 0x000e64000802007f */
[----:B-1----:R-:W-:Y:S05]  /*27430*/  @!P1 BRA `(.L_x_1497) ;  /* 0xfffffffc00f09947 */ /* 0x002fea000383ffff */
[----:B------:R-:W-:Y:S05]  /*27440*/  BRA `(.L_x_1800) ;  /* 0xfffffe3400b07947 */ /* 0x000fea000383ffff */
.L_x_1505:
[----:B-1----:R1:W2:Y:S02]  /*27450*/  SYNCS.PHASECHK.TRANS64.TRYWAIT P2, [R0+URZ+0x2d830], R3 ;  /* 0x02d83003000075a7 */ /* 0x0022a4000804017f */
[----:B--2---:R-:W-:Y:S05]  /*27460*/  @!P2 NANOSLEEP.SYNCS 0x989680 ;  /* 0x009896800000a95d */ /* 0x004fea0003900000 */
[----:B------:R-:W2:Y:S02]  /*27470*/  @!P2 SYNCS.PHASECHK.TRANS64 P2, [R0+URZ+0x2d830], R3 ;  /* 0x02d830030000a5a7 */ /* 0x000ea4000804007f */
[----:B--2---:R-:W-:Y:S05]  /*27480*/  @!P2 BRA `(.L_x_1505) ;  /* 0xfffffffc00f0a947 */ /* 0x004fea000383ffff */
[----:B------:R-:W-:Y:S05]  /*27490*/  BRA `(.L_x_1504) ;  /* 0xfffffe4c00907947 */ /* 0x000fea000383ffff */
.L_x_1523:
[----:B-1----:R1:W2:Y:S02]  /*274a0*/  SYNCS.PHASECHK.TRANS64.TRYWAIT P4, [R11+URZ+0x2d830], R10 ;  /* 0x02d8300a0b0075a7 */ /* 0x0022a4000808017f */
[----:B--2---:R-:W-:Y:S05]  /*274b0*/  @!P4 NANOSLEEP.SYNCS 0x989680 ;  /* 0x009896800000c95d */ /* 0x004fea0003900000 */
[----:B------:R-:W2:Y:S02]  /*274c0*/  @!P4 SYNCS.PHASECHK.TRANS64 P4, [R11+URZ+0x2d830], R10 ;  /* 0x02d8300a0b00c5a7 */ /* 0x000ea4000808007f */
[----:B--2---:R-:W-:Y:S05]  /*274d0*/  @!P4 BRA `(.L_x_1523) ;  /* 0xfffffffc00f0c947 */ /* 0x004fea000383ffff */
[----:B------:R-:W-:Y:S05]  /*274e0*/  BRA `(.L_x_1522) ;  /* 0xfffffe8c00147947 */ /* 0x000fea000383ffff */
.L_x_1527:
[----:B-1----:R1:W2:Y:S02]  /*274f0*/  SYNCS.PHASECHK.TRANS64.TRYWAIT P3, [R11+URZ+0x2d850], R10 ;  /* 0x02d8500a0b0075a7 */ /* 0x0022a4000806017f */
[----:B--2---:R-:W-:Y:S05]  /*27500*/  @!P3 NANOSLEEP.SYNCS 0x989680 ;  /* 0x009896800000b95d */ /* 0x004fea0003900000 */
[----:B------:R-:W2:Y:S02]  /*27510*/  @!P3 SYNCS.PHASECHK.TRANS64 P3, [R11+URZ+0x2d850], R10 ;  /* 0x02d8500a0b00b5a7 */ /* 0x000ea4000806007f */
[----:B--2---:R-:W-:Y:S05]  /*27520*/  @!P3 BRA `(.L_x_1527) ;  /* 0xfffffffc00f0b947 */ /* 0x004fea000383ffff */
[----:B------:R-:W-:Y:S05]  /*27530*/  BRA `(.L_x_1524) ;  /* 0xfffffe9000187947 */ /* 0x000fea000383ffff */
.L_x_1546:
[----:B-1----:R1:W2:Y:S02]  /*27540*/  SYNCS.PHASECHK.TRANS64.TRYWAIT P3, [R12+URZ+0x2d830], R13 ;  /* 0x02d8300d0c0075a7 */ /* 0x0022a4000806017f */
[----:B--2---:R-:W-:Y:S05]  /*27550*/  @!P3 NANOSLEEP.SYNCS 0x989680 ;  /* 0x009896800000b95d */ /* 0x004fea0003900000 */
[----:B------:R-:W2:Y:S02]  /*27560*/  @!P3 SYNCS.PHASECHK.TRANS64 P3, [R12+URZ+0x2d830], R13 ;  /* 0x02d8300d0c00b5a7 */ /* 0x000ea4000806007f */
[----:B--2---:R-:W-:Y:S05]  /*27570*/  @!P3 BRA `(.L_x_1546) ;  /* 0xfffffffc00f0b947 */ /* 0x004fea000383ffff */
[----:B------:R-:W-:Y:S05]  /*27580*/  BRA `(.L_x_1545) ;  /* 0xfffffec800807947 */ /* 0x000fea000383ffff */
.L_x_1550:
[----:B-1----:R1:W2:Y:S02]  /*27590*/  SYNCS.PHASECHK.TRANS64.TRYWAIT P2, [R13+URZ+0x2d850], R12 ;  /* 0x02d8500c0d0075a7 */ /* 0x0022a4000804017f */
[----:B--2---:R-:W-:Y:S05]  /*275a0*/  @!P2 NANOSLEEP.SYNCS 0x989680 ;  /* 0x009896800000a95d */ /* 0x004fea0003900000 */
[----:B------:R-:W2:Y:S02]  /*275b0*/  @!P2 SYNCS.PHASECHK.TRANS64 P2, [R13+URZ+0x2d850], R12 ;  /* 0x02d8500c0d00a5a7 */ /* 0x000ea4000804007f */
[----:B--2---:R-:W-:Y:S05]  /*275c0*/  @!P2 BRA `(.L_x_1550) ;  /* 0xfffffffc00f0a947 */ /* 0x004fea000383ffff */
[----:B------:R-:W-:Y:S05]  /*275d0*/  BRA `(.L_x_1547) ;  /* 0xfffffecc00847947 */ /* 0x000fea000383ffff */
.L_x_1557:
[----:B-1----:R1:W2:Y:S02]  /*275e0*/  SYNCS.PHASECHK.TRANS64.TRYWAIT P3, [R12+URZ+0x2d830], R13 ;  /* 0x02d8300d0c0075a7 */ /* 0x0022a4000806017f */
[----:B--2---:R-:W-:Y:S05]  /*275f0*/  @!P3 NANOSLEEP.SYNCS 0x989680 ;  /* 0x009896800000b95d */ /* 0x004fea0003900000 */
[----:B------:R-:W2:Y:S02]  /*27600*/  @!P3 SYNCS.PHASECHK.TRANS64 P3, [R12+URZ+0x2d830], R13 ;  /* 0x02d8300d0c00b5a7 */ /* 0x000ea4000806007f */
[----:B--2---:R-:W-:Y:S05]  /*27610*/  @!P3 BRA `(.L_x_1557) ;  /* 0xfffffffc00f0b947 */ /* 0x004fea000383ffff */
[----:B------:R-:W-:Y:S05]  /*27620*/  BRA `(.L_x_1556) ;  /* 0xfffffef400587947 */ /* 0x000fea000383ffff */
.L_x_1561:
[----:B-1----:R1:W2:Y:S02]  /*27630*/  SYNCS.PHASECHK.TRANS64.TRYWAIT P2, [R13+URZ+0x2d850], R12 ;  /* 0x02d8500c0d0075a7 */ /* 0x0022a4000804017f */
[----:B--2---:R-:W-:Y:S05]  /*27640*/  @!P2 NANOSLEEP.SYNCS 0x989680 ;  /* 0x009896800000a95d */ /* 0x004fea0003900000 */
[----:B------:R-:W2:Y:S02]  /*27650*/  @!P2 SYNCS.PHASECHK.TRANS64 P2, [R13+URZ+0x2d850], R12 ;  /* 0x02d8500c0d00a5a7 */ /* 0x000ea4000804007f */
[----:B--2---:R-:W-:Y:S05]  /*27660*/  @!P2 BRA `(.L_x_1561) ;  /* 0xfffffffc00f0a947 */ /* 0x004fea000383ffff */
[----:B------:R-:W-:Y:S05]  /*27670*/  BRA `(.L_x_1558) ;  /* 0xfffffef8005c7947 */ /* 0x000fea000383ffff */
.L_x_1574:
[----:B-1----:R1:W2:Y:S02]  /*27680*/  SYNCS.PHASECHK.TRANS64.TRYWAIT P0, [R0+URZ+0x2d850], R5 ;  /* 0x02d85005000075a7 */ /* 0x0022a4000800017f */
[----:B--2---:R-:W-:Y:S05]  /*27690*/  @!P0 NANOSLEEP.SYNCS 0x989680 ;  /* 0x009896800000895d */ /* 0x004fea0003900000 */
[----:B------:R-:W2:Y:S02]  /*276a0*/  @!P0 SYNCS.PHASECHK.TRANS64 P0, [R0+URZ+0x2d850], R5 ;  /* 0x02d85005000085a7 */ /* 0x000ea4000800007f */
[----:B--2---:R-:W-:Y:S05]  /*276b0*/  @!P0 BRA `(.L_x_1574) ;  /* 0xfffffffc00f08947 */ /* 0x004fea000383ffff */
[----:B------:R-:W-:Y:S05]  /*276c0*/  BRA `(.L_x_1573) ;  /* 0xffffff3000207947 */ /* 0x000fea000383ffff */
.L_x_1579:
[----:B------:R-:W-:Y:S02]  /*276d0*/  IMAD.MOV.U32 R13, RZ, RZ, R8 ;  /* 0x000000ffff0d7224 */ /* 0x000fe400078e0008 */
[----:B------:R-:W-:Y:S02]  /*276e0*/  IMAD.MOV.U32 R12, RZ, RZ, RZ ;  /* 0x000000ffff0c7224 */ /* 0x000fe400078e00ff */
[----:B------:R-:W-:Y:S02]  /*276f0*/  IMAD.MOV.U32 R11, RZ, RZ, 0x1c1f ;  /* 0x00001c1fff0b7424 */ /* 0x000fe400078e00ff */
[----:B------:R-:W-:-:S07]  /*27700*/  IMAD.MOV.U32 R15, RZ, RZ, -0x1 ;  /* 0xffffffffff0f7424 */ /* 0x000fce00078e00ff */
[----:B-----5:R-:W-:Y:S05]  /*27710*/  WARPSYNC.COLLECTIVE R15, `(.L_x_1801) ;  /* 0x000000000f087348 */ /* 0x020fea0003c00000 */
[----:B------:R0:W1:Y:S02]  /*27720*/  SHFL.IDX P6, R14, R13, R12, R11 ;  /* 0x0000000c0d0e7389 */ /* 0x00006400000c000b */
[----:B01---5:R-:W-:Y:S01]  /*27730*/  ENDCOLLECTIVE ;  /* 0x000000000000791b */ /* 0x023fe20003800000 */
.L_x_1801:
[----:B------:R-:W-:Y:S02]  /*27740*/  IMAD.MOV.U32 R13, RZ, RZ, R0 ;  /* 0x000000ffff0d7224 */ /* 0x000fe400078e0000 */
[----:B------:R-:W-:-:S07]  /*27750*/  IMAD.MOV.U32 R3, RZ, RZ, R14 ;  /* 0x000000ffff037224 */ /* 0x000fce00078e000e */
[----:B------:R-:W-:Y:S05]  /*27760*/  WARPSYNC.COLLECTIVE R15, `(.L_x_1802) ;  /* 0x000000000f087348 */ /* 0x000fea0003c00000 */
[----:B------:R0:W1:Y:S02]  /*27770*/  SHFL.IDX P6, R14, R13, R12, R11 ;  /* 0x0000000c0d0e7389 */ /* 0x00006400000c000b */
[----:B01----:R-:W-:Y:S01]  /*27780*/  ENDCOLLECTIVE ;  /* 0x000000000000791b */ /* 0x003fe20003800000 */
.L_x_1802:
[----:B------:R-:W-:Y:S05]  /*27790*/  BRA `(.L_x_1803) ;  /* 0xffffff4800ec7947 */ /* 0x000fea000383ffff */
.L_x_1582:
        /* <DEDUP_REMOVED lines=8> */
.L_x_1805:
[----:B------:R-:W-:Y:S05]  /*27820*/  BSYNC B1 ;  /* 0x0000000000017941 */ /* 0x000fea0003800000 */
.L_x_1804:
        /* <DEDUP_REMOVED lines=8> */
.L_x_1806:
[----:B------:R-:W-:Y:S05]  /*278b0*/  BRA `(.L_x_1807) ;  /* 0xffffff4800fc7947 */ /* 0x000fea000383ffff */
.L_x_1584:
[----:B------:R-:W-:Y:S02]  /*278c0*/  IMAD.MOV.U32 R13, RZ, RZ, R29 ;  /* 0x000000ffff0d7224 */ /* 0x000fe400078e001d */
[----:B------:R-:W-:Y:S02]  /*278d0*/  IMAD.MOV.U32 R12, RZ, RZ, RZ ;  /* 0x000000ffff0c7224 */ /* 0x000fe400078e00ff */
[----:B------:R-:W-:Y:S02]  /*278e0*/  IMAD.MOV.U32 R11, RZ, RZ, 0x1c1f ;  /* 0x00001c1fff0b7424 */ /* 0x000fe400078e00ff */
[----:B------:R-:W-:-:S07]  /*278f0*/  IMAD.MOV.U32 R15, RZ, RZ, -0x1 ;  /* 0xffffffffff0f7424 */ /* 0x000fce00078e00ff */
[----:B------:R-:W-:Y:S05]  /*27900*/  WARPSYNC.COLLECTIVE R15, `(.L_x_1808) ;  /* 0x000000000f087348 */ /* 0x000fea0003c00000 */
[----:B------:R0:W1:Y:S02]  /*27910*/  SHFL.IDX P6, R14, R13, R12, R11 ;  /* 0x0000000c0d0e7389 */ /* 0x00006400000c000b */
[----:B01----:R-:W-:Y:S01]  /*27920*/  ENDCOLLECTIVE ;  /* 0x000000000000791b */ /* 0x003fe20003800000 */
.L_x_1808:
[----:B------:R-:W-:Y:S02]  /*27930*/  IMAD.MOV.U32 R13, RZ, RZ, R0 ;  /* 0x000000ffff0d7224 */ /* 0x000fe400078e0000 */
[----:B------:R-:W-:-:S07]  /*27940*/  IMAD.MOV.U32 R3, RZ, RZ, R14 ;  /* 0x000000ffff037224 */ /* 0x000fce00078e000e */
[----:B------:R-:W-:Y:S05]  /*27950*/  WARPSYNC.COLLECTIVE R15, `(.L_x_1809) ;  /* 0x000000000f087348 */ /* 0x000fea0003c00000 */
[----:B------:R0:W1:Y:S02]  /*27960*/  SHFL.IDX P6, R14, R13, R12, R11 ;  /* 0x0000000c0d0e7389 */ /* 0x00006400000c000b */
[----:B01----:R-:W-:Y:S01]  /*27970*/  ENDCOLLECTIVE ;  /* 0x000000000000791b */ /* 0x003fe20003800000 */
.L_x_1809:
[----:B------:R-:W-:Y:S05]  /*27980*/  BRA `(.L_x_1810) ;  /* 0xffffff4c00c87947 */ /* 0x000fea000383ffff */
.L_x_1587:
        /* <DEDUP_REMOVED lines=8> */
.L_x_1812:
[----:B------:R-:W-:Y:S05]  /*27a10*/  BSYNC B1 ;  /* 0x0000000000017941 */ /* 0x000fea0003800000 */
.L_x_1811:
        /* <DEDUP_REMOVED lines=8> */
.L_x_1813:
[----:B------:R-:W-:Y:S05]  /*27aa0*/  BRA `(.L_x_1814) ;  /* 0xffffff5000dc7947 */ /* 0x000fea000383ffff */
.L_x_1591:
[----:B------:R-:W-:Y:S02]  /*27ab0*/  IMAD.MOV.U32 R13, RZ, RZ, R4 ;  /* 0x000000ffff0d7224 */ /* 0x000fe400078e0004 */
[----:B------:R-:W-:Y:S02]  /*27ac0*/  IMAD.MOV.U32 R12, RZ, RZ, RZ ;  /* 0x000000ffff0c7224 */ /* 0x000fe400078e00ff */
[----:B------:R-:W-:Y:S02]  /*27ad0*/  IMAD.MOV.U32 R11, RZ, RZ, 0x1c1f ;  /* 0x00001c1fff0b7424 */ /* 0x000fe400078e00ff */
[----:B------:R-:W-:-:S07]  /*27ae0*/  IMAD.MOV.U32 R15, RZ, RZ, -0x1 ;  /* 0xffffffffff0f7424 */ /* 0x000fce00078e00ff */
[----:B-1----:R-:W-:Y:S05]  /*27af0*/  WARPSYNC.COLLECTIVE R15, `(.L_x_1815) ;  /* 0x000000000f087348 */ /* 0x002fea0003c00000 */
[----:B------:R0:W2:Y:S02]  /*27b00*/  SHFL.IDX P6, R14, R13, R12, R11 ;  /* 0x0000000c0d0e7389 */ /* 0x0000a400000c000b */
[----:B012---:R-:W-:Y:S01]  /*27b10*/  ENDCOLLECTIVE ;  /* 0x000000000000791b */ /* 0x007fe20003800000 */
.L_x_1815:
[----:B------:R-:W-:Y:S02]  /*27b20*/  IMAD.MOV.U32 R13, RZ, RZ, R0 ;  /* 0x000000ffff0d7224 */ /* 0x000fe400078e0000 */
[----:B------:R-:W-:-:S07]  /*27b30*/  IMAD.MOV.U32 R3, RZ, RZ, R14 ;  /* 0x000000ffff037224 */ /* 0x000fce00078e000e */
[----:B------:R-:W-:Y:S05]  /*27b40*/  WARPSYNC.COLLECTIVE R15, `(.L_x_1816) ;  /* 0x000000000f087348 */ /* 0x000fea0003c00000 */
[----:B------:R0:W1:Y:S02]  /*27b50*/  SHFL.IDX P6, R14, R13, R12, R11 ;  /* 0x0000000c0d0e7389 */ /* 0x00006400000c000b */
[----:B01----:R-:W-:Y:S01]  /*27b60*/  ENDCOLLECTIVE ;  /* 0x000000000000791b */ /* 0x003fe20003800000 */
.L_x_1816:
[----:B------:R-:W-:Y:S05]  /*27b70*/  BRA `(.L_x_1817) ;  /* 0xffffff6000347947 */ /* 0x000fea000383ffff */
.L_x_1594:
        /* <DEDUP_REMOVED lines=8> */
.L_x_1819:
[----:B------:R-:W-:Y:S05]  /*27c00*/  BSYNC B1 ;  /* 0x0000000000017941 */ /* 0x000fea0003800000 */
.L_x_1818:
        /* <DEDUP_REMOVED lines=8> */
.L_x_1820:
[----:B------:R-:W-:Y:S05]  /*27c90*/  BRA `(.L_x_1821) ;  /* 0xffffff6000487947 */ /* 0x000fea000383ffff */
.L_x_1621:
[----:B------:R-:W0:Y:S01]  /*27ca0*/  S2R R5, SR_TID.X ;  /* 0x0000000000057919 */ /* 0x000e220000002100 */
[----:B------:R-:W-:Y:S01]  /*27cb0*/  BSSY B1, `(.L_x_1822) ;  /* 0x000000a000017945 */ /* 0x000fe20003800000 */
[----:B------:R-:W-:Y:S02]  /*27cc0*/  IMAD.MOV.U32 R12, RZ, RZ, RZ ;  /* 0x000000ffff0c7224 */ /* 0x000fe400078e00ff */
[----:B------:R-:W-:Y:S02]  /*27cd0*/  IMAD.MOV.U32 R11, RZ, RZ, 0x1f ;  /* 0x0000001fff0b7424 */ /* 0x000fe400078e00ff */
[----:B------:R-:W-:Y:S01]  /*27ce0*/  IMAD.MOV.U32 R15, RZ, RZ, -0x1 ;  /* 0xffffffffff0f7424 */ /* 0x000fe200078e00ff */
[----:B0-----:R-:W-:-:S04]  /*27cf0*/  SHF.R.U32.HI R5, RZ, 0x5, R5 ;  /* 0x00000005ff057819 */ /* 0x001fc80000011605 */
[----:B------:R-:W-:-:S05]  /*27d00*/  LOP3.LUT R5, R5, 0x3, RZ, 0xc0, !PT ;  /* 0x0000000305057812 */ /* 0x000fca00078ec0ff */
[----:B------:R-:W-:-:S07]  /*27d10*/  IMAD.MOV.U32 R13, RZ, RZ, R5 ;  /* 0x000000ffff0d7224 */ /* 0x000fce00078e0005 */
[----:B------:R-:W-:Y:S05]  /*27d20*/  WARPSYNC.COLLECTIVE R15, `(.L_x_1823) ;  /* 0x000000000f087348 */ /* 0x000fea0003c00000 */
[----:B------:R0:W1:Y:S02]  /*27d30*/  SHFL.IDX P6, R14, R13, R12, R11 ;  /* 0x0000000c0d0e7389 */ /* 0x00006400000c000b */
[----:B01----:R-:W-:Y:S01]  /*27d40*/  ENDCOLLECTIVE ;  /* 0x000000000000791b */ /* 0x003fe20003800000 */
.L_x_1823:
[----:B------:R-:W-:Y:S05]  /*27d50*/  BSYNC B1 ;  /* 0x0000000000017941 */ /* 0x000fea0003800000 */
.L_x_1822:
[----:B------:R-:W-:Y:S05]  /*27d60*/  BRA `(.L_x_1824) ;  /* 0xffffff8000247947 */ /* 0x000fea000383ffff */
.L_x_1623:
[----:B------:R-:W-:Y:S01]  /*27d70*/  BSSY B1, `(.L_x_1825) ;  /* 0x0000006000017945 */ /* 0x000fe20003800000 */
[----:B------:R-:W-:-:S07]  /*27d80*/  IMAD.MOV.U32 R15, RZ, RZ, -0x1 ;  /* 0xffffffffff0f7424 */ /* 0x000fce00078e00ff */
[----:B0-----:R-:W-:Y:S05]  /*27d90*/  WARPSYNC.COLLECTIVE R15, `(.L_x_1826) ;  /* 0x000000000f0c7348 */ /* 0x001fea0003c00000 */
[----:B------:R-:W-:Y:S02]  /*27da0*/  ELECT P6, UR62, PT ;  /* 0x00000000003e782f */ /* 0x000fe400038c0000 */
[----:B------:R-:W-:Y:S01]  /*27db0*/  MOV R14, UR62 ;  /* 0x0000003e000e7c02 */ /* 0x000fe20008000f00 */
[----:B0-----:R-:W-:Y:S10]  /*27dc0*/  ENDCOLLECTIVE ;  /* 0x000000000000791b */ /* 0x001ff40003800000 */
.L_x_1826:
[----:B------:R-:W-:Y:S05]  /*27dd0*/  BSYNC B1 ;  /* 0x0000000000017941 */ /* 0x000fea0003800000 */
.L_x_1825:
[----:B------:R-:W-:Y:S05]  /*27de0*/  BRA `(.L_x_1622) ;  /* 0xffffff80001c7947 */ /* 0x000fea000383ffff */
.L_x_1625:
[----:B0-----:R0:W1:Y:S02]  /*27df0*/  SYNCS.PHASECHK.TRANS64.TRYWAIT P0, [R17+URZ+0x2d820], R5 ;  /* 0x02d82005110075a7 */ /* 0x001064000800017f */
[----:B-1----:R-:W-:Y:S05]  /*27e00*/  @!P0 NANOSLEEP.SYNCS 0x989680 ;  /* 0x009896800000895d */ /* 0x002fea0003900000 */
[----:B------:R-:W1:Y:S02]  /*27e10*/  @!P0 SYNCS.PHASECHK.TRANS64 P0, [R17+URZ+0x2d820], R5 ;  /* 0x02d82005110085a7 */ /* 0x000e64000800007f */
[----:B-1----:R-:W-:Y:S05]  /*27e20*/  @!P0 BRA `(.L_x_1625) ;  /* 0xfffffffc00f08947 */ /* 0x002fea000383ffff */
[----:B------:R-:W-:Y:S05]  /*27e30*/  BRA `(.L_x_1827) ;  /* 0xffffff80002c7947 */ /* 0x000fea000383ffff */
.L_x_1629:
[----:B-1----:R1:W2:Y:S02]  /*27e40*/  SYNCS.PHASECHK.TRANS64.TRYWAIT P0, [R11+URZ+0x2d8a0], R10 ;  /* 0x02d8a00a0b0075a7 */ /* 0x0022a4000800017f */
[----:B--2---:R-:W-:Y:S05]  /*27e50*/  @!P0 NANOSLEEP.SYNCS 0x989680 ;  /* 0x009896800000895d */ /* 0x004fea0003900000 */
[----:B------:R-:W2:Y:S02]  /*27e60*/  @!P0 SYNCS.PHASECHK.TRANS64 P0, [R11+URZ+0x2d8a0], R10 ;  /* 0x02d8a00a0b0085a7 */ /* 0x000ea4000800007f */
[----:B--2---:R-:W-:Y:S05]  /*27e70*/  @!P0 BRA `(.L_x_1629) ;  /* 0xfffffffc00f08947 */ /* 0x004fea000383ffff */
[----:B------:R-:W-:Y:S05]  /*27e80*/  BRA `(.L_x_1828) ;  /* 0xffffff8000487947 */ /* 0x000fea000383ffff */
.L_x_1636:
[----:B0-----:R0:W2:Y:S02]  /*27e90*/  SYNCS.PHASECHK.TRANS64.TRYWAIT P0, [R11+URZ+0x2d8c0], R10 ;  /* 0x02d8c00a0b0075a7 */ /* 0x0010a4000800017f */
[----:B--2---:R-:W-:Y:S05]  /*27ea0*/  @!P0 NANOSLEEP.SYNCS 0x989680 ;  /* 0x009896800000895d */ /* 0x004fea0003900000 */
[----:B------:R-:W2:Y:S02]  /*27eb0*/  @!P0 SYNCS.PHASECHK.TRANS64 P0, [R11+URZ+0x2d8c0], R10 ;  /* 0x02d8c00a0b0085a7 */ /* 0x000ea4000800007f */
[----:B--2---:R-:W-:Y:S05]  /*27ec0*/  @!P0 BRA `(.L_x_1636) ;  /* 0xfffffffc00f08947 */ /* 0x004fea000383ffff */
[----:B------:R-:W-:Y:S05]  /*27ed0*/  BRA `(.L_x_1829) ;  /* 0xffffff8400447947 */ /* 0x000fea000383ffff */
.L_x_1645:
[----:B0-----:R0:W1:Y:S02]  /*27ee0*/  SYNCS.PHASECHK.TRANS64.TRYWAIT P1, [R10+URZ+0x2d8a0], R8 ;  /* 0x02d8a0080a0075a7 */ /* 0x001064000802017f */
[----:B-1----:R-:W-:Y:S05]  /*27ef0*/  @!P1 NANOSLEEP.SYNCS 0x989680 ;  /* 0x009896800000995d */ /* 0x002fea0003900000 */
[----:B------:R-:W1:Y:S02]  /*27f00*/  @!P1 SYNCS.PHASECHK.TRANS64 P1, [R10+URZ+0x2d8a0], R8 ;  /* 0x02d8a0080a0095a7 */ /* 0x000e64000802007f */
[----:B-1----:R-:W-:Y:S05]  /*27f10*/  @!P1 BRA `(.L_x_1645) ;  /* 0xfffffffc00f09947 */ /* 0x002fea000383ffff */
[----:B------:R-:W-:Y:S05]  /*27f20*/  BRA `(.L_x_1830) ;  /* 0xffffff8800847947 */ /* 0x000fea000383ffff */
.L_x_1652:
[----:B-1----:R1:W2:Y:S02]  /*27f30*/  SYNCS.PHASECHK.TRANS64.TRYWAIT P1, [R10+URZ+0x2d8c0], R8 ;  /* 0x02d8c0080a0075a7 */ /* 0x0022a4000802017f */
[----:B--2---:R-:W-:Y:S05]  /*27f40*/  @!P1 NANOSLEEP.SYNCS 0x989680 ;  /* 0x009896800000995d */ /* 0x004fea0003900000 */
[----:B------:R-:W2:Y:S02]  /*27f50*/  @!P1 SYNCS.PHASECHK.TRANS64 P1, [R10+URZ+0x2d8c0], R8 ;  /* 0x02d8c0080a0095a7 */ /* 0x000ea4000802007f */
[----:B--2---:R-:W-:Y:S05]  /*27f60*/  @!P1 BRA `(.L_x_1652) ;  /* 0xfffffffc00f09947 */ /* 0x004fea000383ffff */
[----:B------:R-:W-:Y:S05]  /*27f70*/  BRA `(.L_x_1831) ;  /* 0xffffff8c007c7947 */ /* 0x000fea000383ffff */
.L_x_1677:
        /* <DEDUP_REMOVED lines=8> */
[----:B01----:R-:W-:Y:S05]  /*28000*/  WARPSYNC.COLLECTIVE R15, `(.L_x_1833) ;  /* 0x000000000f087348 */ /* 0x003fea0003c00000 */
[----:B------:R2:W3:Y:S02]  /*28010*/  SHFL.IDX P6, R14, R13, R12, R11 ;  /* 0x0000000c0d0e7389 */ /* 0x0004e400000c000b */
[----:B0123--:R-:W-:Y:S01]  /*28020*/  ENDCOLLECTIVE ;  /* 0x000000000000791b */ /* 0x00ffe20003800000 */
.L_x_1833:
[----:B------:R-:W-:Y:S05]  /*28030*/  BSYNC B0 ;  /* 0x0000000000007941 */ /* 0x000fea0003800000 */
.L_x_1832:
[----:B------:R-:W-:Y:S05]  /*28040*/  BRA `(.L_x_1834) ;  /* 0xffffff9c00b07947 */ /* 0x000fea000383ffff */
.L_x_1679:
[----:B------:R-:W-:Y:S01]  /*28050*/  BSSY B0, `(.L_x_1835) ;  /* 0x0000006000007945 */ /* 0x000fe20003800000 */
[----:B------:R-:W-:-:S07]  /*28060*/  IMAD.MOV.U32 R15, RZ, RZ, -0x1 ;  /* 0xffffffffff0f7424 */ /* 0x000fce00078e00ff */
[----:B012---:R-:W-:Y:S05]  /*28070*/  WARPSYNC.COLLECTIVE R15, `(.L_x_1836) ;  /* 0x000000000f0c7348 */ /* 0x007fea0003c00000 */
[----:B------:R-:W-:Y:S02]  /*28080*/  ELECT P6, UR62, PT ;  /* 0x00000000003e782f */ /* 0x000fe400038c0000 */
[----:B------:R-:W-:Y:S01]  /*28090*/  MOV R14, UR62 ;  /* 0x0000003e000e7c02 */ /* 0x000fe20008000f00 */
[----:B012---:R-:W-:Y:S10]  /*280a0*/  ENDCOLLECTIVE ;  /* 0x000000000000791b */ /* 0x007ff40003800000 */
.L_x_1836:
[----:B------:R-:W-:Y:S05]  /*280b0*/  BSYNC B0 ;  /* 0x0000000000007941 */ /* 0x000fea0003800000 */
.L_x_1835:
[----:B------:R-:W-:Y:S05]  /*280c0*/  BRA `(.L_x_1837) ;  /* 0xffffff9c00b07947 */ /* 0x000fea000383ffff */
.L_x_1681:
[----:B--2---:R2:W3:Y:S02]  /*280d0*/  SYNCS.PHASECHK.TRANS64.TRYWAIT P0, [R0+URZ+0x2d840], R2 ;  /* 0x02d84002000075a7 */ /* 0x0044e4000800017f */
[----:B---3--:R-:W-:Y:S05]  /*280e0*/  @!P0 NANOSLEEP.SYNCS 0x989680 ;  /* 0x009896800000895d */ /* 0x008fea0003900000 */
[----:B------:R-:W3:Y:S02]  /*280f0*/  @!P0 SYNCS.PHASECHK.TRANS64 P0, [R0+URZ+0x2d840], R2 ;  /* 0x02d84002000085a7 */ /* 0x000ee4000800007f */
[----:B---3--:R-:W-:Y:S05]  /*28100*/  @!P0 BRA `(.L_x_1681) ;  /* 0xfffffffc00f08947 */ /* 0x008fea000383ffff */
[----:B------:R-:W-:Y:S05]  /*28110*/  BRA `(.L_x_1838) ;  /* 0xffffffa000047947 */ /* 0x000fea000383ffff */
.L_x_1685:
[----:B------:R-:W2:Y:S01]  /*28120*/  LDL.LU R11, [R1+0x18] ;  /* 0x00001800010b7983 */ /* 0x000ea20000300800 */
[----:B------:R-:W-:Y:S02]  /*28130*/  IMAD.MOV.U32 R0, RZ, RZ, R12 ;  /* 0x000000ffff007224 */ /* 0x000fe400078e000c */
[----:B------:R-:W-:Y:S02]  /*28140*/  IMAD.MOV.U32 R13, RZ, RZ, R6 ;  /* 0x000000ffff0d7224 */ /* 0x000fe400078e0006 */
[----:B------:R-:W-:Y:S02]  /*28150*/  IMAD.MOV.U32 R12, RZ, RZ, RZ ;  /* 0x000000ffff0c7224 */ /* 0x000fe400078e00ff */
[----:B------:R-:W-:Y:S02]  /*28160*/  IMAD.MOV.U32 R15, RZ, RZ, -0x1 ;  /* 0xffffffffff0f7424 */ /* 0x000fe400078e00ff */
[----:B------:R-:W-:Y:S02]  /*28170*/  IMAD.IADD R0, R21, 0x1, R0 ;  /* 0x0000000115007824 */ /* 0x000fe400078e0200 */
[----:B--2---:R-:W-:-:S02]  /*28180*/  IMAD R4, R11, R9, RZ ;  /* 0x000000090b047224 */ /* 0x004fc400078e02ff */
[----:B------:R-:W-:Y:S02]  /*28190*/  IMAD.MOV.U32 R11, RZ, RZ, 0x1c1f ;  /* 0x00001c1fff0b7424 */ /* 0x000fe400078e00ff */
[C---:B------:R-:W-:Y:S01]  /*281a0*/  VIADD R9, R0.reuse, 0x20 ;  /* 0x0000002000097836 */ /* 0x040fe20000000000 */
[----:B------:R-:W-:-:S13]  /*281b0*/  ISETP.GE.AND P4, PT, R0, R4, PT ;  /* 0x000000040000720c */ /* 0x000fda0003f86270 */
[----:B-----5:R-:W-:Y:S05]  /*281c0*/  WARPSYNC.COLLECTIVE R15, `(.L_x_1839) ;  /* 0x000000000f087348 */ /* 0x020fea0003c00000 */
[----:B------:R0:W1:Y:S02]  /*281d0*/  SHFL.IDX P6, R14, R13, R12, R11 ;  /* 0x0000000c0d0e7389 */ /* 0x00006400000c000b */
[----:B01---5:R-:W-:Y:S01]  /*281e0*/  ENDCOLLECTIVE ;  /* 0x000000000000791b */ /* 0x023fe20003800000 */
.L_x_1839:
[----:B------:R-:W-:Y:S02]  /*281f0*/  IMAD.MOV.U32 R13, RZ, RZ, R5 ;  /* 0x000000ffff0d7224 */ /* 0x000fe400078e0005 */
[----:B------:R-:W-:-:S07]  /*28200*/  IMAD.MOV.U32 R3, RZ, RZ, R14 ;  /* 0x000000ffff037224 */ /* 0x000fce00078e000e */
[----:B------:R-:W-:Y:S05]  /*28210*/  WARPSYNC.COLLECTIVE R15, `(.L_x_1840) ;  /* 0x000000000f087348 */ /* 0x000fea0003c00000 */
[----:B------:R0:W1:Y:S02]  /*28220*/  SHFL.IDX P6, R14, R13, R12, R11 ;  /* 0x0000000c0d0e7389 */ /* 0x00006400000c000b */
[----:B01----:R-:W-:Y:S01]  /*28230*/  ENDCOLLECTIVE ;  /* 0x000000000000791b */ /* 0x003fe20003800000 */
.L_x_1840:
[----:B------:R-:W-:Y:S02]  /*28240*/  IMAD.MOV.U32 R13, RZ, RZ, R6 ;  /* 0x000000ffff0d7224 */ /* 0x000fe400078e0006 */
[----:B------:R-:W-:Y:S02]  /*28250*/  IMAD.MOV.U32 R12, RZ, RZ, 0x1 ;  /* 0x00000001ff0c7424 */ /* 0x000fe400078e00ff */
[----:B------:R-:W-:-:S07]  /*28260*/  IMAD.MOV.U32 R2, RZ, RZ, R14 ;  /* 0x000000ffff027224 */ /* 0x000fce00078e000e */
[----:B------:R-:W-:Y:S05]  /*28270*/  WARPSYNC.COLLECTIVE R15, `(.L_x_1841) ;  /* 0x000000000f087348 */ /* 0x000fea0003c00000 */
[----:B------:R0:W1:Y:S02]  /*28280*/  SHFL.IDX P6, R14, R13, R12, R11 ;  /* 0x0000000c0d0e7389 */ /* 0x00006400000c000b */
[----:B01----:R-:W-:Y:S01]  /*28290*/  ENDCOLLECTIVE ;  /* 0x000000000000791b */ /* 0x003fe20003800000 */
.L_x_1841:
        /* <DEDUP_REMOVED lines=14> */
.L_x_1842:
[----:B------:R-:W-:Y:S02]  /*28380*/  IMAD.MOV.U32 R13, RZ, RZ, R6 ;  /* 0x000000ffff0d7224 */ /* 0x000fe400078e0006 */
[----:B------:R-:W-:Y:S02]  /*28390*/  IMAD.MOV.U32 R12, RZ, RZ, 0x2 ;  /* 0x00000002ff0c7424 */ /* 0x000fe400078e00ff */
[----:B------:R-:W-:-:S07]  /*283a0*/  IMAD.MOV.U32 R3, RZ, RZ, R14 ;  /* 0x000000ffff037224 */ /* 0x000fce00078e000e */
[----:B------:R-:W-:Y:S05]  /*283b0*/  WARPSYNC.COLLECTIVE R15, `(.L_x_1843) ;  /* 0x000000000f087348 */ /* 0x000fea0003c00000 */
[----:B------:R0:W1:Y:S02]  /*283c0*/  SHFL.IDX P6, R14, R13, R12, R11 ;  /* 0x0000000c0d0e7389 */ /* 0x00006400000c000b */
[----:B01----:R-:W-:Y:S01]  /*283d0*/  ENDCOLLECTIVE ;  /* 0x000000000000791b */ /* 0x003fe20003800000 */
.L_x_1843:
        /* <DEDUP_REMOVED lines=18> */
.L_x_1844:
[----:B------:R-:W-:Y:S02]  /*28500*/  IMAD.MOV.U32 R13, RZ, RZ, R6 ;  /* 0x000000ffff0d7224 */ /* 0x000fe400078e0006 */
[----:B------:R-:W-:Y:S02]  /*28510*/  IMAD.MOV.U32 R12, RZ, RZ, 0x3 ;  /* 0x00000003ff0c7424 */ /* 0x000fe400078e00ff */
[----:B------:R-:W-:-:S07]  /*28520*/  IMAD.MOV.U32 R3, RZ, RZ, R14 ;  /* 0x000000ffff037224 */ /* 0x000fce00078e000e */
[----:B------:R-:W-:Y:S05]  /*28530*/  WARPSYNC.COLLECTIVE R15, `(.L_x_1845) ;  /* 0x000000000f087348 */ /* 0x000fea0003c00000 */
[----:B------:R0:W1:Y:S02]  /*28540*/  SHFL.IDX P6, R14, R13, R12, R11 ;  /* 0x0000000c0d0e7389 */ /* 0x00006400000c000b */
[----:B01----:R-:W-:Y:S01]  /*28550*/  ENDCOLLECTIVE ;  /* 0x000000000000791b */ /* 0x003fe20003800000 */
.L_x_1845:
        /* <DEDUP_REMOVED lines=10> */
.L_x_1846:
        /* <DEDUP_REMOVED lines=8> */
[----:B0-----:R-:W-:Y:S02]  /*28680*/  IMAD.MOV.U32 R2, RZ, RZ, R14 ;  /* 0x000000ffff027224 */ /* 0x001fe400078e000e */
[----:B------:R-:W-:-:S07]  /*28690*/  VIADD R3, R0, 0x60 ;  /* 0x0000006000037836 */ /* 0x000fce0000000000 */
[----:B------:R-:W-:Y:S05]  /*286a0*/  WARPSYNC.COLLECTIVE R15, `(.L_x_1847) ;  /* 0x000000000f087348 */ /* 0x000fea0003c00000 */
[----:B------:R0:W1:Y:S02]  /*286b0*/  SHFL.IDX P6, R14, R13, R12, R11 ;  /* 0x0000000c0d0e7389 */ /* 0x00006400000c000b */
[----:B01----:R-:W-:Y:S01]  /*286c0*/  ENDCOLLECTIVE ;  /* 0x000000000000791b */ /* 0x003fe20003800000 */
.L_x_1847:
[----:B------:R-:W-:Y:S01]  /*286d0*/  ISETP.GE.AND P3, PT, R3, R4, PT ;  /* 0x000000040300720c */ /* 0x000fe20003f66270 */
[----:B------:R-:W-:-:S12]  /*286e0*/  IMAD.MOV.U32 R13, RZ, RZ, R8 ;  /* 0x000000ffff0d7224 */ /* 0x000fd800078e0008 */
[----:B------:R-:W-:-:S05]  /*286f0*/  @!P3 LEA R2, P5, R20, R2, 0x1 ;  /* 0x000000021402b211 */ /* 0x000fca00078a08ff */
[----:B------:R-:W-:Y:S02]  /*28700*/  @!P3 IMAD.X R3, RZ, RZ, R6, P5 ;  /* 0x000000ffff03b224 */ /* 0x000fe400028e0606 */
[----:B------:R-:W-:-:S07]  /*28710*/  IMAD.MOV.U32 R6, RZ, RZ, R14 ;  /* 0x000000ffff067224 */ /* 0x000fce00078e000e */
[----:B------:R-:W-:Y:S05]  /*28720*/  WARPSYNC.COLLECTIVE R15, `(.L_x_1848) ;  /* 0x000000000f087348 */ /* 0x000fea0003c00000 */
[----:B------:R0:W1:Y:S02]  /*28730*/  SHFL.IDX P6, R14, R13, R12, R11 ;  /* 0x0000000c0d0e7389 */ /* 0x00006400000c000b */
[----:B01----:R-:W-:Y:S01]  /*28740*/  ENDCOLLECTIVE ;  /* 0x000000000000791b */ /* 0x003fe20003800000 */
.L_x_1848:
[----:B------:R-:W-:Y:S01]  /*28750*/  @!PT LDS RZ, [RZ] ;  /* 0x00000000fffff984 */ /* 0x000fe20000000800 */
[----:B------:R-:W-:Y:S01]  /*28760*/  @!PT LDS RZ, [RZ] ;  /* 0x00000000fffff984 */ /* 0x000fe20000000800 */
[----:B------:R-:W-:Y:S01]  /*28770*/  @!PT LDS RZ, [RZ] ;  /* 0x00000000fffff984 */ /* 0x000fe20000000800 */
[----:B------:R0:W-:Y:S04]  /*28780*/  @!P3 LDGSTS.E.BYPASS.LTC128B.128 [R10+0xdc00], desc[UR38][R2.64], !P2 ;  /* 0x0dc00000020abfae */ /* 0x0001e8000d101d66 */
[----:B------:R0:W-:Y:S04]  /*28790*/  @!P3 LDGSTS.E.BYPASS.LTC128B.128 [R10+0x10c00], desc[UR38][R2.64+0x40], !P1 ;  /* 0x10c00040020abfae */ /* 0x0001e8000c901d66 */
[----:B------:R0:W-:Y:S01]  /*287a0*/  @!P3 LDGSTS.E.BYPASS.LTC128B.128 [R10+0x13c00], desc[UR38][R2.64+0x80], !P0 ;  /* 0x13c00080020abfae */ /* 0x0001e2000c101d66 */
[----:B------:R-:W-:Y:S02]  /*287b0*/  IMAD.MOV.U32 R13, RZ, RZ, R7 ;  /* 0x000000ffff0d7224 */ /* 0x000fe400078e0007 */
[----:B------:R-:W-:-:S02]  /*287c0*/  IMAD.MOV.U32 R12, RZ, RZ, 0x1 ;  /* 0x00000001ff0c7424 */ /* 0x000fc400078e00ff */
[----:B------:R-:W-:-:S07]  /*287d0*/  IMAD.MOV.U32 R5, RZ, RZ, R14 ;  /* 0x000000ffff057224 */ /* 0x000fce00078e000e */
[----:B0-----:R-:W-:Y:S05]  /*287e0*/  WARPSYNC.COLLECTIVE R15, `(.L_x_1849) ;  /* 0x000000000f087348 */ /* 0x001fea0003c00000 */
[----:B------:R1:W2:Y:S02]  /*287f0*/  SHFL.IDX P6, R14, R13, R12, R11 ;  /* 0x0000000c0d0e7389 */ /* 0x0002a400000c000b */
[----:B012---:R-:W-:Y:S01]  /*28800*/  ENDCOLLECTIVE ;  /* 0x000000000000791b */ /* 0x007fe20003800000 */
.L_x_1849:
        /* <DEDUP_REMOVED lines=8> */
.L_x_1850:
        /* <DEDUP_REMOVED lines=11> */
.L_x_1688:
[----:B0-----:R0:W1:Y:S02]  /*28940*/  SYNCS.PHASECHK.TRANS64.TRYWAIT P0, [R17+URZ+0x2d820], R0 ;  /* 0x02d82000110075a7 */ /* 0x001064000800017f */
[----:B-1----:R-:W-:Y:S05]  /*28950*/  @!P0 NANOSLEEP.SYNCS 0x989680 ;  /* 0x009896800000895d */ /* 0x002fea0003900000 */
[----:B------:R-:W1:Y:S02]  /*28960*/  @!P0 SYNCS.PHASECHK.TRANS64 P0, [R17+URZ+0x2d820], R0 ;  /* 0x02d82000110085a7 */ /* 0x000e64000800007f */
[----:B-1----:R-:W-:Y:S05]  /*28970*/  @!P0 BRA `(.L_x_1688) ;  /* 0xfffffffc00f08947 */ /* 0x002fea000383ffff */
[----:B------:R-:W-:Y:S05]  /*28980*/  BRA `(.L_x_1852) ;  /* 0xffffffa400dc7947 */ /* 0x000fea000383ffff */
.L_x_1697:
[----:B-1----:R1:W2:Y:S02]  /*28990*/  SYNCS.PHASECHK.TRANS64.TRYWAIT P0, [R3+URZ+0x2d840], R2 ;  /* 0x02d84002030075a7 */ /* 0x0022a4000800017f */
[----:B--2---:R-:W-:Y:S05]  /*289a0*/  @!P0 NANOSLEEP.SYNCS 0x989680 ;  /* 0x009896800000895d */ /* 0x004fea0003900000 */
[----:B------:R-:W2:Y:S02]  /*289b0*/  @!P0 SYNCS.PHASECHK.TRANS64 P0, [R3+URZ+0x2d840], R2 ;  /* 0x02d84002030085a7 */ /* 0x000ea4000800007f */
[----:B--2---:R-:W-:Y:S05]  /*289c0*/  @!P0 BRA `(.L_x_1697) ;  /* 0xfffffffc00f08947 */ /* 0x004fea000383ffff */
[----:B------:R-:W-:Y:S05]  /*289d0*/  BRA `(.L_x_1853) ;  /* 0xffffffa800c47947 */ /* 0x000fea000383ffff */
.L_x_1704:
[----:B0-----:R0:W1:Y:S02]  /*289e0*/  SYNCS.PHASECHK.TRANS64.TRYWAIT P0, [R3+URZ+0x60], R2 ;  /* 0x00006002030075a7 */ /* 0x001064000800017f */
[----:B-1----:R-:W-:Y:S05]  /*289f0*/  @!P0 NANOSLEEP.SYNCS 0x989680 ;  /* 0x009896800000895d */ /* 0x002fea0003900000 */
[----:B------:R-:W1:Y:S02]  /*28a00*/  @!P0 SYNCS.PHASECHK.TRANS64 P0, [R3+URZ+0x60], R2 ;  /* 0x00006002030085a7 */ /* 0x000e64000800007f */
[----:B-1----:R-:W-:Y:S05]  /*28a10*/  @!P0 BRA `(.L_x_1704) ;  /* 0xfffffffc00f08947 */ /* 0x002fea000383ffff */
[----:B------:R-:W-:Y:S05]  /*28a20*/  BRA `(.L_x_1854) ;  /* 0xffffffac00d07947 */ /* 0x000fea000383ffff */
.L_x_1714:
[----:B-1----:R1:W2:Y:S02]  /*28a30*/  SYNCS.PHASECHK.TRANS64.TRYWAIT P0, [R3+URZ+0x2d840], R2 ;  /* 0x02d84002030075a7 */ /* 0x0022a4000800017f */
[----:B--2---:R-:W-:Y:S05]  /*28a40*/  @!P0 NANOSLEEP.SYNCS 0x989680 ;  /* 0x009896800000895d */ /* 0x004fea0003900000 */
[----:B------:R-:W2:Y:S02]  /*28a50*/  @!P0 SYNCS.PHASECHK.TRANS64 P0, [R3+URZ+0x2d840], R2 ;  /* 0x02d84002030085a7 */ /* 0x000ea4000800007f */
[----:B--2---:R-:W-:Y:S05]  /*28a60*/  @!P0 BRA `(.L_x_1714) ;  /* 0xfffffffc00f08947 */ /* 0x004fea000383ffff */
[----:B------:R-:W-:Y:S05]  /*28a70*/  BRA `(.L_x_1855) ;  /* 0xffffffb400847947 */ /* 0x000fea000383ffff */
.L_x_1721:
[----:B0-----:R0:W1:Y:S02]  /*28a80*/  SYNCS.PHASECHK.TRANS64.TRYWAIT P0, [R11+URZ+0x60], R28 ;  /* 0x0000601c0b0075a7 */ /* 0x001064000800017f */
[----:B-1----:R-:W-:Y:S05]  /*28a90*/  @!P0 NANOSLEEP.SYNCS 0x989680 ;  /* 0x009896800000895d */ /* 0x002fea0003900000 */
[----:B------:R-:W1:Y:S02]  /*28aa0*/  @!P0 SYNCS.PHASECHK.TRANS64 P0, [R11+URZ+0x60], R28 ;  /* 0x0000601c0b0085a7 */ /* 0x000e64000800007f */
[----:B-1----:R-:W-:Y:S05]  /*28ab0*/  @!P0 BRA `(.L_x_1721) ;  /* 0xfffffffc00f08947 */ /* 0x002fea000383ffff */
[----:B------:R-:W-:Y:S05]  /*28ac0*/  BRA `(.L_x_1856) ;  /* 0xffffffb800907947 */ /* 0x000fea000383ffff */
.L_x_1731:
[----:B-1----:R1:W2:Y:S02]  /*28ad0*/  SYNCS.PHASECHK.TRANS64.TRYWAIT P0, [R2+URZ+0x2d840], R3 ;  /* 0x02d84003020075a7 */ /* 0x0022a4000800017f */
[----:B--2---:R-:W-:Y:S05]  /*28ae0*/  @!P0 NANOSLEEP.SYNCS 0x989680 ;  /* 0x009896800000895d */ /* 0x004fea0003900000 */
[----:B------:R-:W2:Y:S02]  /*28af0*/  @!P0 SYNCS.PHASECHK.TRANS64 P0, [R2+URZ+0x2d840], R3 ;  /* 0x02d84003020085a7 */ /* 0x000ea4000800007f */
[----:B--2---:R-:W-:Y:S05]  /*28b00*/  @!P0 BRA `(.L_x_1731) ;  /* 0xfffffffc00f08947 */ /* 0x004fea000383ffff */
[----:B------:R-:W-:Y:S05]  /*28b10*/  BRA `(.L_x_1857) ;  /* 0xffffffc000187947 */ /* 0x000fea000383ffff */
.L_x_1738:
[----:B0-----:R0:W1:Y:S02]  /*28b20*/  SYNCS.PHASECHK.TRANS64.TRYWAIT P0, [R7+URZ+0x60], R2 ;  /* 0x00006002070075a7 */ /* 0x001064000800017f */
[----:B-1----:R-:W-:Y:S05]  /*28b30*/  @!P0 NANOSLEEP.SYNCS 0x989680 ;  /* 0x009896800000895d */ /* 0x002fea0003900000 */
[----:B------:R-:W1:Y:S02]  /*28b40*/  @!P0 SYNCS.PHASECHK.TRANS64 P0, [R7+URZ+0x60], R2 ;  /* 0x00006002070085a7 */ /* 0x000e64000800007f */
[----:B-1----:R-:W-:Y:S05]  /*28b50*/  @!P0 BRA `(.L_x_1738) ;  /* 0xfffffffc00f08947 */ /* 0x002fea000383ffff */
[----:B------:R-:W-:Y:S05]  /*28b60*/  BRA `(.L_x_1858) ;  /* 0xffffffc400287947 */ /* 0x000fea000383ffff */
.L_x_1750:
[----:B0-----:R0:W1:Y:S02]  /*28b70*/  SYNCS.PHASECHK.TRANS64.TRYWAIT P0, [R3+URZ+0x2d860], R0 ;  /* 0x02d86000030075a7 */ /* 0x001064000800017f */
[----:B-1----:R-:W-:Y:S05]  /*28b80*/  @!P0 NANOSLEEP.SYNCS 0x989680 ;  /* 0x009896800000895d */ /* 0x002fea0003900000 */
[----:B------:R-:W1:Y:S02]  /*28b90*/  @!P0 SYNCS.PHASECHK.TRANS64 P0, [R3+URZ+0x2d860], R0 ;  /* 0x02d86000030085a7 */ /* 0x000e64000800007f */
[----:B-1----:R-:W-:Y:S05]  /*28ba0*/  @!P0 BRA `(.L_x_1750) ;  /* 0xfffffffc00f08947 */ /* 0x002fea000383ffff */
[----:B------:R-:W-:Y:S05]  /*28bb0*/  BRA `(.L_x_1859) ;  /* 0xffffffc8009c7947 */ /* 0x000fea000383ffff */
.L_x_1758:
[----:B------:R-:W-:Y:S01]  /*28bc0*/  BSSY B0, `(.L_x_1860) ;  /* 0x0000008000007945 */ /* 0x000fe20003800000 */
[----:B------:R-:W-:Y:S02]  /*28bd0*/  IMAD.MOV.U32 R13, RZ, RZ, R24 ;  /* 0x000000ffff0d7224 */ /* 0x000fe400078e0018 */
[----:B------:R-:W-:Y:S02]  /*28be0*/  IMAD.MOV.U32 R12, RZ, RZ, RZ ;  /* 0x000000ffff0c7224 */ /* 0x000fe400078e00ff */
[----:B------:R-:W-:Y:S02]  /*28bf0*/  IMAD.MOV.U32 R11, RZ, RZ, 0x1f ;  /* 0x0000001fff0b7424 */ /* 0x000fe400078e00ff */
[----:B------:R-:W-:-:S07]  /*28c00*/  IMAD.MOV.U32 R15, RZ, RZ, -0x1 ;  /* 0xffffffffff0f7424 */ /* 0x000fce00078e00ff */
[----:B-1----:R-:W-:Y:S05]  /*28c10*/  WARPSYNC.COLLECTIVE R15, `(.L_x_1861) ;  /* 0x000000000f087348 */ /* 0x002fea0003c00000 */
[----:B------:R0:W2:Y:S02]  /*28c20*/  SHFL.IDX P6, R14, R13, R12, R11 ;  /* 0x0000000c0d0e7389 */ /* 0x0000a400000c000b */
[----:B012---:R-:W-:Y:S01]  /*28c30*/  ENDCOLLECTIVE ;  /* 0x000000000000791b */ /* 0x007fe20003800000 */
.L_x_1861:
[----:B------:R-:W-:Y:S05]  /*28c40*/  BSYNC B0 ;  /* 0x0000000000007941 */ /* 0x000fea0003800000 */
.L_x_1860:
        /* <DEDUP_REMOVED lines=9> */
.L_x_1862:
        /* <DEDUP_REMOVED lines=23> */
.L_x_1863:
[----:B------:R-:W-:Y:S01]  /*28e50*/  IMAD.MOV.U32 R12, RZ, RZ, 0x2 ;  /* 0x00000002ff0c7424 */ /* 0x000fe200078e00ff */
[----:B------:R-:W-:-:S05]  /*28e60*/  SEL R4, R14, RZ, P1 ;  /* 0x000000ff0e047207 */ /* 0x000fca0000800000 */
[----:B------:R-:W-:-:S04]  /*28e70*/  IMAD.IADD R4, R13, 0x1, R4 ;  /* 0x000000010d047824 */ /* 0x000fc800078e0204 */
[----:B------:R-:W-:-:S07]  /*28e80*/  IMAD.MOV.U32 R13, RZ, RZ, R4 ;  /* 0x000000ffff0d7224 */ /* 0x000fce00078e0004 */
[----:B------:R-:W-:Y:S05]  /*28e90*/  WARPSYNC.COLLECTIVE R15, `(.L_x_1864) ;  /* 0x000000000f087348 */ /* 0x000fea0003c00000 */
[----:B------:R0:W1:Y:S02]  /*28ea0*/  SHFL.UP P6, R14, R13, R12, R11 ;  /* 0x0400000c0d0e7389 */ /* 0x00006400000c000b */
[----:B01----:R-:W-:Y:S01]  /*28eb0*/  ENDCOLLECTIVE ;  /* 0x000000000000791b */ /* 0x003fe20003800000 */
.L_x_1864:
[----:B------:R-:W-:Y:S01]  /*28ec0*/  IMAD.MOV.U32 R12, RZ, RZ, 0x4 ;  /* 0x00000004ff0c7424 */ /* 0x000fe200078e00ff */
[----:B------:R-:W-:-:S05]  /*28ed0*/  SEL R3, R14, RZ, P2 ;  /* 0x000000ff0e037207 */ /* 0x000fca0001000000 */
[----:B------:R-:W-:-:S04]  /*28ee0*/  IMAD.IADD R2, R4, 0x1, R3 ;  /* 0x0000000104027824 */ /* 0x000fc800078e0203 */
[----:B------:R-:W-:-:S07]  /*28ef0*/  IMAD.MOV.U32 R13, RZ, RZ, R2 ;  /* 0x000000ffff0d7224 */ /* 0x000fce00078e0002 */
[----:B------:R-:W-:Y:S05]  /*28f00*/  WARPSYNC.COLLECTIVE R15, `(.L_x_1865) ;  /* 0x000000000f087348 */ /* 0x000fea0003c00000 */
[----:B------:R0:W1:Y:S02]  /*28f10*/  SHFL.UP P6, R14, R13, R12, R11 ;  /* 0x0400000c0d0e7389 */ /* 0x00006400000c000b */
[----:B01----:R-:W-:Y:S01]  /*28f20*/  ENDCOLLECTIVE ;  /* 0x000000000000791b */ /* 0x003fe20003800000 */
.L_x_1865:
[----:B------:R-:W-:Y:S01]  /*28f30*/  IMAD.MOV.U32 R12, RZ, RZ, 0x8 ;  /* 0x00000008ff0c7424 */ /* 0x000fe200078e00ff */
[----:B------:R-:W-:-:S05]  /*28f40*/  SEL R3, R14, RZ, P3 ;  /* 0x000000ff0e037207 */ /* 0x000fca0001800000 */
[----:B------:R-:W-:-:S04]  /*28f50*/  IMAD.IADD R3, R2, 0x1, R3 ;  /* 0x0000000102037824 */ /* 0x000fc800078e0203 */
[----:B------:R-:W-:-:S07]  /*28f60*/  IMAD.MOV.U32 R13, RZ, RZ, R3 ;  /* 0x000000ffff0d7224 */ /* 0x000fce00078e0003 */
[----:B------:R-:W-:Y:S05]  /*28f70*/  WARPSYNC.COLLECTIVE R15, `(.L_x_1866) ;  /* 0x000000000f087348 */ /* 0x000fea0003c00000 */
[----:B------:R0:W1:Y:S02]  /*28f80*/  SHFL.UP P6, R14, R13, R12, R11 ;  /* 0x0400000c0d0e7389 */ /* 0x00006400000c000b */
[----:B01----:R-:W-:Y:S01]  /*28f90*/  ENDCOLLECTIVE ;  /* 0x000000000000791b */ /* 0x003fe20003800000 */
.L_x_1866:
[----:B------:R-:W-:Y:S01]  /*28fa0*/  IMAD.MOV.U32 R12, RZ, RZ, 0x10 ;  /* 0x00000010ff0c7424 */ /* 0x000fe200078e00ff */
[----:B------:R-:W-:-:S05]  /*28fb0*/  SEL R4, R14, RZ, P4 ;  /* 0x000000ff0e047207 */ /* 0x000fca0002000000 */
[----:B------:R-:W-:-:S04]  /*28fc0*/  IMAD.IADD R4, R3, 0x1, R4 ;  /* 0x0000000103047824 */ /* 0x000fc800078e0204 */
[----:B------:R-:W-:-:S07]  /*28fd0*/  IMAD.MOV.U32 R13, RZ, RZ, R4 ;  /* 0x000000ffff0d7224 */ /* 0x000fce00078e0004 */
[----:B------:R-:W-:Y:S05]  /*28fe0*/  WARPSYNC.COLLECTIVE R15, `(.L_x_1867) ;  /* 0x000000000f087348 */ /* 0x000fea0003c00000 */
[----:B------:R0:W1:Y:S02]  /*28ff0*/  SHFL.UP P6, R14, R13, R12, R11 ;  /* 0x0400000c0d0e7389 */ /* 0x00006400000c000b */
[----:B01----:R-:W-:Y:S01]  /*29000*/  ENDCOLLECTIVE ;  /* 0x000000000000791b */ /* 0x003fe20003800000 */
.L_x_1867:
        /* <DEDUP_REMOVED lines=8> */
.L_x_1868:
[----:B------:R-:W-:Y:S05]  /*29090*/  BRA `(.L_x_1869) ;  /* 0xffffffcc004c7947 */ /* 0x000fea000383ffff */
.L_x_1761:
[----:B------:R-:W-:Y:S01]  /*290a0*/  BSSY B0, `(.L_x_1870) ;  /* 0x0000007000007945 */ /* 0x000fe20003800000 */
[----:B------:R-:W-:Y:S02]  /*290b0*/  IMAD.MOV.U32 R12, RZ, RZ, 0x1 ;  /* 0x00000001ff0c7424 */ /* 0x000fe400078e00ff */
[----:B------:R-:W-:Y:S02]  /*290c0*/  IMAD.MOV.U32 R11, RZ, RZ, RZ ;  /* 0x000000ffff0b7224 */ /* 0x000fe400078e00ff */
[----:B------:R-:W-:-:S07]  /*290d0*/  IMAD.MOV.U32 R15, RZ, RZ, -0x1 ;  /* 0xffffffffff0f7424 */ /* 0x000fce00078e00ff */
[----:B------:R-:W-:Y:S05]  /*290e0*/  WARPSYNC.COLLECTIVE R15, `(.L_x_1871) ;  /* 0x000000000f087348 */ /* 0x000fea0003c00000 */
[----:B------:R0:W1:Y:S02]  /*290f0*/  SHFL.UP P6, R14, R13, R12, R11 ;  /* 0x0400000c0d0e7389 */ /* 0x00006400000c000b */
[----:B01----:R-:W-:Y:S01]  /*29100*/  ENDCOLLECTIVE ;  /* 0x000000000000791b */ /* 0x003fe20003800000 */
.L_x_1871:
[----:B------:R-:W-:Y:S05]  /*29110*/  BSYNC B0 ;  /* 0x0000000000007941 */ /* 0x000fea0003800000 */
.L_x_1870:
        /* <DEDUP_REMOVED lines=8> */
.L_x_1872:
[----:B------:R-:W-:Y:S01]  /*291a0*/  IMAD.MOV.U32 R12, RZ, RZ, 0x4 ;  /* 0x00000004ff0c7424 */ /* 0x000fe200078e00ff */
[----:B------:R-:W-:-:S05]  /*291b0*/  SEL R2, R14, RZ, P2 ;  /* 0x000000ff0e027207 */ /* 0x000fca0001000000 */
[----:B------:R-:W-:-:S04]  /*291c0*/  IMAD.IADD R2, R13, 0x1, R2 ;  /* 0x000000010d027824 */ /* 0x000fc800078e0202 */
[----:B------:R-:W-:-:S07]  /*291d0*/  IMAD.MOV.U32 R13, RZ, RZ, R2 ;  /* 0x000000ffff0d7224 */ /* 0x000fce00078e0002 */
[----:B------:R-:W-:Y:S05]  /*291e0*/  WARPSYNC.COLLECTIVE R15, `(.L_x_1873) ;  /* 0x000000000f087348 */ /* 0x000fea0003c00000 */
[----:B------:R0:W1:Y:S02]  /*291f0*/  SHFL.UP P6, R14, R13, R12, R11 ;  /* 0x0400000c0d0e7389 */ /* 0x00006400000c000b */
[----:B01----:R-:W-:Y:S01]  /*29200*/  ENDCOLLECTIVE ;  /* 0x000000000000791b */ /* 0x003fe20003800000 */
.L_x_1873:
[----:B------:R-:W-:Y:S01]  /*29210*/  IMAD.MOV.U32 R12, RZ, RZ, 0x8 ;  /* 0x00000008ff0c7424 */ /* 0x000fe200078e00ff */
[----:B------:R-:W-:-:S05]  /*29220*/  SEL R3, R14, RZ, P3 ;  /* 0x000000ff0e037207 */ /* 0x000fca0001800000 */
[----:B------:R-:W-:-:S04]  /*29230*/  IMAD.IADD R3, R2, 0x1, R3 ;  /* 0x0000000102037824 */ /* 0x000fc800078e0203 */
[----:B------:R-:W-:-:S07]  /*29240*/  IMAD.MOV.U32 R13, RZ, RZ, R3 ;  /* 0x000000ffff0d7224 */ /* 0x000fce00078e0003 */
[----:B------:R-:W-:Y:S05]  /*29250*/  WARPSYNC.COLLECTIVE R15, `(.L_x_1874) ;  /* 0x000000000f087348 */ /* 0x000fea0003c00000 */
[----:B------:R0:W1:Y:S02]  /*29260*/  SHFL.UP P6, R14, R13, R12, R11 ;  /* 0x0400000c0d0e7389 */ /* 0x00006400000c000b */
[----:B01----:R-:W-:Y:S01]  /*29270*/  ENDCOLLECTIVE ;  /* 0x000000000000791b */ /* 0x003fe20003800000 */
.L_x_1874:
[----:B------:R-:W-:Y:S01]  /*29280*/  IMAD.MOV.U32 R12, RZ, RZ, 0x10 ;  /* 0x00000010ff0c7424 */ /* 0x000fe200078e00ff */
[----:B------:R-:W-:-:S05]  /*29290*/  SEL R4, R14, RZ, P4 ;  /* 0x000000ff0e047207 */ /* 0x000fca0002000000 */
[----:B------:R-:W-:-:S04]  /*292a0*/  IMAD.IADD R4, R3, 0x1, R4 ;  /* 0x0000000103047824 */ /* 0x000fc800078e0204 */
[----:B------:R-:W-:-:S07]  /*292b0*/  IMAD.MOV.U32 R13, RZ, RZ, R4 ;  /* 0x000000ffff0d7224 */ /* 0x000fce00078e0004 */
[----:B------:R-:W-:Y:S05]  /*292c0*/  WARPSYNC.COLLECTIVE R15, `(.L_x_1875) ;  /* 0x000000000f087348 */ /* 0x000fea0003c00000 */
[----:B------:R0:W1:Y:S02]  /*292d0*/  SHFL.UP P6, R14, R13, R12, R11 ;  /* 0x0400000c0d0e7389 */ /* 0x00006400000c000b */
[----:B01----:R-:W-:Y:S01]  /*292e0*/  ENDCOLLECTIVE ;  /* 0x000000000000791b */ /* 0x003fe20003800000 */
.L_x_1875:
        /* <DEDUP_REMOVED lines=8> */
.L_x_1876:
[----:B------:R-:W-:Y:S05]  /*29370*/  BRA `(.L_x_1877) ;  /* 0xffffffcc00387947 */ /* 0x000fea000383ffff */
.L_x_1763:
[----:B------:R-:W-:Y:S01]  /*29380*/  BSSY B0, `(.L_x_1878) ;  /* 0x0000006000007945 */ /* 0x000fe20003800000 */
[----:B------:R-:W-:Y:S01]  /*29390*/  PLOP3.LUT P6, PT, P6, PT, PT, 0x8, 0x0 ;  /* 0x000000000000781c */ /* 0x000fe200037ce170 */
[----:B------:R-:W-:-:S12]  /*293a0*/  IMAD.MOV.U32 R15, RZ, RZ, -0x1 ;  /* 0xffffffffff0f7424 */ /* 0x000fd800078e00ff */
[----:B0-----:R-:W-:Y:S05]  /*293b0*/  WARPSYNC.COLLECTIVE R15, `(.L_x_1879) ;  /* 0x000000000f087348 */ /* 0x001fea0003c00000 */
[----:B------:R-:W-:Y:S01]  /*293c0*/  VOTE.ANY R14, PT, P6 ;  /* 0x00000000000e7806 */ /* 0x000fe200030e0100 */
[----:B0-----:R-:W-:Y:S06]  /*293d0*/  ENDCOLLECTIVE ;  /* 0x000000000000791b */ /* 0x001fec0003800000 */
.L_x_1879:
[----:B------:R-:W-:Y:S05]  /*293e0*/  BSYNC B0 ;  /* 0x0000000000007941 */ /* 0x000fea0003800000 */
.L_x_1878:
        /* <DEDUP_REMOVED lines=10> */
.L_x_1880:
[----:B------:R-:W-:Y:S02]  /*29490*/  IMAD.MOV.U32 R13, RZ, RZ, R5 ;  /* 0x000000ffff0d7224 */ /* 0x000fe400078e0005 */
[----:B------:R-:W-:-:S07]  /*294a0*/  IMAD.MOV.U32 R25, RZ, RZ, R14 ;  /* 0x000000ffff197224 */ /* 0x000fce00078e000e */
[----:B------:R-:W-:Y:S05]  /*294b0*/  WARPSYNC.COLLECTIVE R15, `(.L_x_1881) ;  /* 0x000000000f087348 */ /* 0x000fea0003c00000 */
[----:B------:R0:W1:Y:S02]  /*294c0*/  SHFL.IDX P6, R14, R13, R12, R11 ;  /* 0x0000000c0d0e7389 */ /* 0x00006400000c000b */
[----:B01----:R-:W-:Y:S01]  /*294d0*/  ENDCOLLECTIVE ;  /* 0x000000000000791b */ /* 0x003fe20003800000 */
.L_x_1881:
[----:B------:R-:W-:Y:S01]  /*294e0*/  IMAD.MOV.U32 R5, RZ, RZ, R14 ;  /* 0x000000ffff057224 */ /* 0x000fe200078e000e */
[----:B------:R-:W-:Y:S06]  /*294f0*/  BRA `(.L_x_1882) ;  /* 0xffffffcc00187947 */ /* 0x000fec000383ffff */
.L_x_1765:
[----:B------:R-:W-:Y:S01]  /*29500*/  BSSY B0, `(.L_x_1883) ;  /* 0x0000007000007945 */ /* 0x000fe20003800000 */
[----:B------:R-:W-:Y:S02]  /*29510*/  IMAD.MOV.U32 R13, RZ, RZ, R2 ;  /* 0x000000ffff0d7224 */ /* 0x000fe400078e0002 */
[----:B------:R-:W-:Y:S02]  /*29520*/  IMAD.MOV.U32 R11, RZ, RZ, 0x1f ;  /* 0x0000001fff0b7424 */ /* 0x000fe400078e00ff */
[----:B------:R-:W-:-:S07]  /*29530*/  IMAD.MOV.U32 R15, RZ, RZ, -0x1 ;  /* 0xffffffffff0f7424 */ /* 0x000fce00078e00ff */
[----:B0123--:R-:W-:Y:S05]  /*29540*/  WARPSYNC.COLLECTIVE R15, `(.L_x_1884) ;  /* 0x000000000f087348 */ /* 0x00ffea0003c00000 */
[----:B------:R4:W0:Y:S02]  /*29550*/  SHFL.IDX P6, R14, R13, R12, R11 ;  /* 0x0000000c0d0e7389 */ /* 0x00082400000c000b */
[----:B01234-:R-:W-:Y:S01]  /*29560*/  ENDCOLLECTIVE ;  /* 0x000000000000791b */ /* 0x01ffe20003800000 */
.L_x_1884:
[----:B------:R-:W-:Y:S05]  /*29570*/  BSYNC B0 ;  /* 0x0000000000007941 */ /* 0x000fea0003800000 */
.L_x_1883:
[----:B------:R-:W-:Y:S01]  /*29580*/  IMAD.MOV.U32 R24, RZ, RZ, R14 ;  /* 0x000000ffff187224 */ /* 0x000fe200078e000e */
[----:B------:R-:W-:Y:S06]  /*29590*/  BRA `(.L_x_1764) ;  /* 0xffffffcc00087947 */ /* 0x000fec000383ffff */
.L_x_1771:
[----:B-1----:R1:W3:Y:S02]  /*295a0*/  SYNCS.PHASECHK.TRANS64.TRYWAIT P0, [R9+URZ+0x2d820], R0 ;  /* 0x02d82000090075a7 */ /* 0x0022e4000800017f */
[----:B---3--:R-:W-:Y:S05]  /*295b0*/  @!P0 NANOSLEEP.SYNCS 0x989680 ;  /* 0x009896800000895d */ /* 0x008fea0003900000 */
[----:B------:R-:W3:Y:S02]  /*295c0*/  @!P0 SYNCS.PHASECHK.TRANS64 P0, [R9+URZ+0x2d820], R0 ;  /* 0x02d82000090085a7 */ /* 0x000ee4000800007f */
[----:B---3--:R-:W-:Y:S05]  /*295d0*/  @!P0 BRA `(.L_x_1771) ;  /* 0xfffffffc00f08947 */ /* 0x008fea000383ffff */
[----:B------:R-:W-:Y:S05]  /*295e0*/  BRA `(.L_x_1885) ;  /* 0xffffffd400647947 */ /* 0x000fea000383ffff */
.L_x_1772:
[----:B------:R-:W3:Y:S01]  /*295f0*/  S2R R2, SR_TID.X ;  /* 0x0000000000027919 */ /* 0x000ee20000002100 */
[----:B------:R-:W-:Y:S01]  /*29600*/  BSSY B0, `(.L_x_1886) ;  /* 0x000000a000007945 */ /* 0x000fe20003800000 */
[----:B------:R-:W-:Y:S02]  /*29610*/  IMAD.MOV.U32 R12, RZ, RZ, RZ ;  /* 0x000000ffff0c7224 */ /* 0x000fe400078e00ff */
[----:B------:R-:W-:Y:S02]  /*29620*/  IMAD.MOV.U32 R11, RZ, RZ, 0x1f ;  /* 0x0000001fff0b7424 */ /* 0x000fe400078e00ff */
[----:B------:R-:W-:Y:S01]  /*29630*/  IMAD.MOV.U32 R15, RZ, RZ, -0x1 ;  /* 0xffffffffff0f7424 */ /* 0x000fe200078e00ff */
[----:B---3--:R-:W-:-:S04]  /*29640*/  SHF.R.U32.HI R2, RZ, 0x5, R2 ;  /* 0x00000005ff027819 */ /* 0x008fc80000011602 */
[----:B------:R-:W-:-:S05]  /*29650*/  LOP3.LUT R2, R2, 0x3, RZ, 0xc0, !PT ;  /* 0x0000000302027812 */ /* 0x000fca00078ec0ff */
[----:B------:R-:W-:-:S07]  /*29660*/  IMAD.MOV.U32 R13, RZ, RZ, R2 ;  /* 0x000000ffff0d7224 */ /* 0x000fce00078e0002 */
[----:B012---:R-:W-:Y:S05]  /*29670*/  WARPSYNC.COLLECTIVE R15, `(.L_x_1887) ;  /* 0x000000000f087348 */ /* 0x007fea0003c00000 */
[----:B------:R3:W4:Y:S02]  /*29680*/  SHFL.IDX P6, R14, R13, R12, R11 ;  /* 0x0000000c0d0e7389 */ /* 0x00072400000c000b */
[----:B01234-:R-:W-:Y:S01]  /*29690*/  ENDCOLLECTIVE ;  /* 0x000000000000791b */ /* 0x01ffe20003800000 */
.L_x_1887:
[----:B------:R-:W-:Y:S05]  /*296a0*/  BSYNC B0 ;  /* 0x0000000000007941 */ /* 0x000fea0003800000 */
.L_x_1886:
[----:B------:R-:W-:Y:S05]  /*296b0*/  BRA `(.L_x_1888) ;  /* 0xffffffd4004c7947 */ /* 0x000fea000383ffff */
.L_x_1773:
[----:B------:R-:W-:Y:S01]  /*296c0*/  BSSY B0, `(.L_x_1889) ;  /* 0x0000006000007945 */ /* 0x000fe20003800000 */
[----:B------:R-:W-:-:S07]  /*296d0*/  IMAD.MOV.U32 R15, RZ, RZ, -0x1 ;  /* 0xffffffffff0f7424 */ /* 0x000fce00078e00ff */
[----:B012---:R-:W-:Y:S05]  /*296e0*/  WARPSYNC.COLLECTIVE R15, `(.L_x_1890) ;  /* 0x000000000f0c7348 */ /* 0x007fea0003c00000 */
[----:B------:R-:W-:Y:S02]  /*296f0*/  ELECT P6, UR62, PT ;  /* 0x00000000003e782f */ /* 0x000fe400038c0000 */
[----:B------:R-:W-:Y:S01]  /*29700*/  MOV R14, UR62 ;  /* 0x0000003e000e7c02 */ /* 0x000fe20008000f00 */
[----:B012---:R-:W-:Y:S10]  /*29710*/  ENDCOLLECTIVE ;  /* 0x000000000000791b */ /* 0x007ff40003800000 */
.L_x_1890:
[----:B------:R-:W-:Y:S05]  /*29720*/  BSYNC B0 ;  /* 0x0000000000007941 */ /* 0x000fea0003800000 */
.L_x_1889:
[----:B------:R-:W-:Y:S05]  /*29730*/  BRA `(.L_x_1891) ;  /* 0xffffffd400407947 */ /* 0x000fea000383ffff */
.L_x_1775:
[----:B-1----:R1:W3:Y:S02]  /*29740*/  SYNCS.PHASECHK.TRANS64.TRYWAIT P0, [R7+URZ], R2 ;  /* 0x00000002070075a7 */ /* 0x0022e4000800017f */
[----:B---3--:R-:W-:Y:S05]  /*29750*/  @!P0 NANOSLEEP.SYNCS 0x989680 ;  /* 0x009896800000895d */ /* 0x008fea0003900000 */
[----:B------:R-:W3:Y:S02]  /*29760*/  @!P0 SYNCS.PHASECHK.TRANS64 P0, [R7+URZ], R2 ;  /* 0x00000002070085a7 */ /* 0x000ee4000800007f */
[----:B---3--:R-:W-:Y:S05]  /*29770*/  @!P0 BRA `(.L_x_1775) ;  /* 0xfffffffc00f08947 */ /* 0x008fea000383ffff */
[----:B------:R-:W-:Y:S05]  /*29780*/  BRA `(.L_x_1892) ;  /* 0xffffffd400747947 */ /* 0x000fea000383ffff */
.L_x_1776:
[----:B---3--:R3:W4:Y:S02]  /*29790*/  SYNCS.PHASECHK.TRANS64.TRYWAIT P0, [R3+URZ], R0 ;  /* 0x00000000030075a7 */ /* 0x008724000800017f */
[----:B----4-:R-:W-:Y:S05]  /*297a0*/  @!P0 NANOSLEEP.SYNCS 0x989680 ;  /* 0x009896800000895d */ /* 0x010fea0003900000 */
[----:B------:R-:W4:Y:S02]  /*297b0*/  @!P0 SYNCS.PHASECHK.TRANS64 P0, [R3+URZ], R0 ;  /* 0x00000000030085a7 */ /* 0x000f24000800007f */
[----:B----4-:R-:W-:Y:S05]  /*297c0*/  @!P0 BRA `(.L_x_1776) ;  /* 0xfffffffc00f08947 */ /* 0x010fea000383ffff */
[----:B------:R-:W-:Y:S05]  /*297d0*/  BRA `(.L_x_1893) ;  /* 0xffffffd400687947 */ /* 0x000fea000383ffff */
.L_x_1778:
[----:B---3--:R3:W4:Y:S02]  /*297e0*/  SYNCS.PHASECHK.TRANS64.TRYWAIT P0, [R5+URZ], R2 ;  /* 0x00000002050075a7 */ /* 0x008724000800017f */
[----:B----4-:R-:W-:Y:S05]  /*297f0*/  @!P0 NANOSLEEP.SYNCS 0x989680 ;  /* 0x009896800000895d */ /* 0x010fea0003900000 */
[----:B------:R-:W4:Y:S02]  /*29800*/  @!P0 SYNCS.PHASECHK.TRANS64 P0, [R5+URZ], R2 ;  /* 0x00000002050085a7 */ /* 0x000f24000800007f */
[----:B----4-:R-:W-:Y:S05]  /*29810*/  @!P0 BRA `(.L_x_1778) ;  /* 0xfffffffc00f08947 */ /* 0x010fea000383ffff */
[----:B------:R-:W-:Y:S05]  /*29820*/  BRA `(.L_x_1894) ;  /* 0xffffffd4006c7947 */ /* 0x000fea000383ffff */
.L_x_1895:
        /* <DEDUP_REMOVED lines=13> */
.L_x_2781:


//--------------------- .text._ZN7cutlass13device_kernelIN5flash11enable_sm90INS1_16FlashAttnFwdSm90INS1_25CollectiveMainloopFwdSm90ILi2EN4cute5tupleIJNS5_1CILi1EEES8_S8_EEENS6_IJNS7_ILi192EEENS7_ILi144EEENS7_ILi96EEEEEELi96ENS_10bfloat16_tEfNS_4arch4Sm90ELb1ELb0ELb1ELb0ELb0ELb0ELb0ELb0ELb1ELb1ELb1ELb0EEENS1_21CollectiveEpilogueFwdINS6_IJSA_SC_SB_EEES9_SE_SG_Li384ELb0ELb1ELb1ELb0EEENS1_19SingleTileSchedulerILb0ELb1ELb1ELi192EEEEEEEEEvNT_6ParamsE --------------------------
	.section	.text._ZN7cutlass13device_kernelIN5flash11enable_sm90INS1_16FlashAttnFwdSm90INS1_25CollectiveMainloopFwdSm90ILi2EN4cute5tupleIJNS5_1CILi1EEES8_S8_EEENS6_IJNS7_ILi192EEENS7_ILi144EEENS7_ILi96EEEEEELi96ENS_10bfloat16_tEfNS_4arch4Sm90ELb1ELb0ELb1ELb0ELb0ELb0ELb0ELb0ELb1ELb1ELb1ELb0EEENS1_21CollectiveEpilogueFwdINS6_IJSA_SC_SB_EEES9_SE_SG_Li384ELb0ELb1ELb1ELb0EEENS1_19SingleTileSchedulerILb0ELb1ELb1ELi192EEEEEEEEEvNT_6ParamsE,"ax",@progbits
	.align	128
.text._ZN7cutlass13device_kernelIN5flash11enable_sm90INS1_16FlashAttnFwdSm90INS1_25CollectiveMainloopFwdSm90ILi2EN4cute5tupleIJNS5_1CILi1EEES8_S8_EEENS6_IJNS7_ILi192EEENS7_ILi144EEENS7_ILi96EEEEEELi96ENS_10bfloat16_tEfNS_4arch4Sm90ELb1ELb0ELb1ELb0ELb0ELb0ELb0ELb0ELb1ELb1ELb1ELb0EEENS1_21CollectiveEpilogueFwdINS6_IJSA_SC_SB_EEES9_SE_SG_Li384ELb0ELb1ELb1ELb0EEENS1_19SingleTileSchedulerILb0ELb1ELb1ELi192EEEEEEEEEvNT_6ParamsE:
        .type           _ZN7cutlass13device_kernelIN5flash11enable_sm90INS1_16FlashAttnFwdSm90INS1_25CollectiveMainloopFwdSm90ILi2EN4cute5tupleIJNS5_1CILi1EEES8_S8_EEENS6_IJNS7_ILi192EEENS7_ILi144EEENS7_ILi96EEEEEELi96ENS_10bfloat16_tEfNS_4arch4Sm90ELb1ELb0ELb1ELb0ELb0ELb0ELb0ELb0ELb1ELb1ELb1ELb0EEENS1_21CollectiveEpilogueFwdINS6_IJSA_SC_SB_EEES9_SE_SG_Li384ELb0ELb1ELb1ELb0EEENS1_19SingleTileSchedulerILb0ELb1ELb1ELi192EEEEEEEEEvNT_6ParamsE,@function
        .size           _ZN7cutlass13device_kernelIN5flash11enable_sm90INS1_16FlashAttnFwdSm90INS1_25CollectiveMainloopFwdSm90ILi2EN4cute5tupleIJNS5_1CILi1EEES8_S8_EEENS6_IJNS7_ILi192EEENS7_ILi144EEENS7_ILi96EEEEEELi96ENS_10bfloat16_tEfNS_4arch4Sm90ELb1ELb0ELb1ELb0ELb0ELb0ELb0ELb0ELb1ELb1ELb1ELb0EEENS1_21CollectiveEpilogueFwdINS6_IJSA_SC_SB_EEES9_SE_SG_Li384ELb0ELb1ELb1ELb0EEENS1_19SingleTileSchedulerILb0ELb1ELb1ELi192EEEEEEEEEvNT_6ParamsE,(.L_x_2782 - _ZN7cutlass13device_kernelIN5flash11enable_sm90INS1_16FlashAttnFwdSm90INS1_25CollectiveMainloopFwdSm90ILi2EN4cute5tupleIJNS5_1CILi1EEES8_S8_EEENS6_IJNS7_ILi192EEENS7_ILi144EEENS7_ILi96EEEEEELi96ENS_10bfloat16_tEfNS_4arch4Sm90ELb1ELb0ELb1ELb0ELb0ELb0ELb0ELb0ELb1ELb1ELb1ELb0EEENS1_21CollectiveEpilogueFwdINS6_IJSA_SC_SB_EEES9_SE_SG_Li384ELb0ELb1ELb1ELb0EEENS1_19SingleTileSchedulerILb0ELb1ELb1ELi192EEEEEEEEEvNT_6ParamsE)
        .other          _ZN7cutlass13device_kernelIN5flash11enable_sm90INS1_16FlashAttnFwdSm90INS1_25CollectiveMainloopFwdSm90ILi2EN4cute5tupleIJNS5_1CILi1EEES8_S8_EEENS6_IJNS7_ILi192EEENS7_ILi144EEENS7_ILi96EEEEEELi96ENS_10bfloat16_tEfNS_4arch4Sm90ELb1ELb0ELb1ELb0ELb0ELb0ELb0ELb0ELb1ELb1ELb1ELb0EEENS1_21CollectiveEpilogueFwdINS6_IJSA_SC_SB_EEES9_SE_SG_Li384ELb0ELb1ELb1ELb0EEENS1_19SingleTileSchedulerILb0ELb1ELb1ELi192EEEEEEEEEvNT_6ParamsE,@"STO_CUDA_ENTRY STV_DEFAULT"
_ZN7cutlass13device_kernelIN5flash11enable_sm90INS1_16FlashAttnFwdSm90INS1_25CollectiveMainloopFwdSm90ILi2EN4cute5tupleIJNS5_1CILi1EEES8_S8_EEENS6_IJNS7_ILi192EEENS7_ILi144EEENS7_ILi96EEEEEELi96ENS_10bfloat16_tEfNS_4arch4Sm90ELb1ELb0ELb1ELb0ELb0ELb0ELb0ELb0ELb1ELb1ELb1ELb0EEENS1_21CollectiveEpilogueFwdINS6_IJSA_SC_SB_EEES9_SE_SG_Li384ELb0ELb1ELb1ELb0EEENS1_19SingleTileSchedulerILb0ELb1ELb1ELi192EEEEEEEEEvNT_6ParamsE:
        /* <DEDUP_REMOVED lines=17> */
.L_x_1897:
[----:B------:R-:W-:Y:S05]  /*0110*/  BSYNC B0 ;  /* 0x0000000000007941 */ /* 0x000fea0003800000 */
.L_x_1896:
        /* <DEDUP_REMOVED lines=40> */
.L_x_1898:
        /* <DEDUP_REMOVED lines=22> */
.L_x_1899:
        /* <DEDUP_REMOVED lines=18> */
.L_x_1900:
        /* <DEDUP_REMOVED lines=22> */
.L_x_1901:
        /* <DEDUP_REMOVED lines=22> */
.L_x_1902:
[----:B--2---:R-:W-:Y:S01]  /*08e0*/  ISETP.NE.AND P0, PT, R2, RZ, PT ;  /* 0x000000ff0200720c */ /* 0x004fe20003f05270 */
[----:B------:R-:W-:Y:S01]  /*08f0*/  IMAD.MOV.U32 R27, RZ, RZ, 0x1 ;  /* 0x00000001ff1b7424 */ /* 0x000fe200078e00ff */
[----:B------:R-:W-:Y:S01]  /*0900*/  NOP ;  /* 0x0000000000007918 */ /* 0x000fe20000000000 */
[----:B------:R-:W-:Y:S01]  /*0910*/  BSSY B6, `(.L_x_1903) ;  /* 0x00013db000067945 */ /* 0x000fe20003800000 */
[----:B------:R-:W-:Y:S02]  /*0920*/  LOP3.LUT R28, R4, 0x7f, RZ, 0xc0, !PT ;  /* 0x0000007f041c7812 */ /* 0x000fe400078ec0ff */
[----:B------:R-:W-:Y:S01]  /*0930*/  SEL R27, R27, 0x2, !P0 ;  /* 0x000000021b1b7807 */ /* 0x000fe20004000000 */
[----:B01-34-:R-:W-:Y:S06]  /*0940*/  BAR.SYNC.DEFER_BLOCKING 0x0 ;  /* 0x0000000000007b1d */ /* 0x01bfec0000010000 */
[----:B------:R-:W-:Y:S05]  /*0950*/  @!P0 BRA `(.L_x_1904) ;  /* 0x000000fc001c8947 */ /* 0x000fea0003800000 */
.L_x_1905:
        /* <DEDUP_REMOVED lines=19> */
[----:B------:R2:W-:Y:S01]  /*0a90*/  STL [R1], R5 ;  /* 0x0000000501007387 */ /* 0x0005e20000100800 */
[----:B------:R-:W-:-:S04]  /*0aa0*/  IMAD.MOV R3, RZ, RZ, -R5 ;  /* 0x000000ffff037224 */ /* 0x000fc800078e0a05 */
[----:B------:R-:W-:Y:S01]  /*0ab0*/  IMAD R156, R2, R3, UR4 ;  /* 0x00000004029c7e24 */ /* 0x000fe2000f8e0203 */
[----:B------:R-:W-:Y:S06]  /*0ac0*/  @!P0 BRA `(.L_x_1906) ;  /* 0x0000013800fc8947 */ /* 0x000fec0003800000 */
[----:B------:R-:W0:Y:S01]  /*0ad0*/  LDC R0, c[0x0][0x448] ;  /* 0x00011200ff007b82 */ /* 0x000e220000000800 */
[----:B------:R-:W1:Y:S01]  /*0ae0*/  S2R R18, SR_CTAID.X ;  /* 0x0000000000127919 */ /* 0x000e620000002500 */
[----:B------:R-:W-:Y:S01]  /*0af0*/  SHF.R.U32.HI R4, RZ, 0x10, R156 ;  /* 0x00000010ff047819 */ /* 0x000fe2000001169c */
[----:B------:R-:W-:Y:S01]  /*0b00*/  IMAD.MOV.U32 R17, RZ, RZ, RZ ;  /* 0x000000ffff117224 */ /* 0x000fe200078e00ff */
[----:B------:R-:W-:-:S04]  /*0b10*/  LOP3.LUT R156, R156, 0xffff, RZ, 0xc0, !PT ;  /* 0x0000ffff9c9c7812 */ /* 0x000fc800078ec0ff */
[----:B------:R-:W3:Y:S08]  /*0b20*/  LDC.64 R8, c[0x0][0x418] ;  /* 0x00010600ff087b82 */ /* 0x000ef00000000a00 */
[----:B------:R-:W4:Y:S01]  /*0b30*/  LDC R3, c[0x0][0x288] ;  /* 0x0000a200ff037b82 */ /* 0x000f220000000800 */
[----:B0-----:R-:W-:-:S07]  /*0b40*/  ISETP.NE.AND P1, PT, R0, 0x1, PT ;  /* 0x000000010000780c */ /* 0x001fce0003f25270 */
[----:B------:R-:W0:Y:S01]  /*0b50*/  LDC R16, c[0x0][0x424] ;  /* 0x00010900ff107b82 */ /* 0x000e220000000800 */
[----:B---3--:R-:W-:-:S07]  /*0b60*/  ISETP.NE.U32.AND P0, PT, R8, RZ, PT ;  /* 0x000000ff0800720c */ /* 0x008fce0003f05070 */
[----:B------:R-:W3:Y:S01]  /*0b70*/  LDC R19, c[0x0][0x2f0] ;  /* 0x0000bc00ff137b82 */ /* 0x000ee20000000800 */
[----:B-1----:R-:W-:Y:S01]  /*0b80*/  IMAD R18, R18, 0xc0, RZ ;  /* 0x000000c012127824 */ /* 0x002fe200078e02ff */
[----:B------:R-:W-:-:S03]  /*0b90*/  ISETP.NE.AND.EX P0, PT, R9, RZ, PT, P0 ;  /* 0x000000ff0900720c */ /* 0x000fc60003f05300 */
[----:B------:R-:W-:Y:S01]  /*0ba0*/  @P1 VIADD R0, R18, 0xbf ;  /* 0x000000bf12001836 */ /* 0x000fe20000000000 */
[----:B----4-:R-:W-:Y:S02]  /*0bb0*/  IADD3 R3, -R3, 0x90, RZ ;  /* 0x0000009003037810 */ /* 0x010fe40007ffe1ff */
[----:B--2---:R-:W1:Y:S08]  /*0bc0*/  @P1 LDC R5, c[0x0][0x44c] ;  /* 0x00011300ff051b82 */ /* 0x004e700000000800 */
[----:B------:R-:W2:Y:S01]  /*0bd0*/  @P1 LDC R7, c[0x0][0x450] ;  /* 0x00011400ff071b82 */ /* 0x000ea20000000800 */
[----:B0-----:R-:W-:-:S02]  /*0be0*/  SEL R16, R16, 0x1, P0 ;  /* 0x0000000110107807 */ /* 0x001fc40000000000 */
[----:B------:R-:W-:-:S03]  /*0bf0*/  ISETP.NE.AND P0, PT, R4, RZ, PT ;  /* 0x000000ff0400720c */ /* 0x000fc60003f05270 */
[----:B---3--:R-:W-:Y:S02]  /*0c00*/  IMAD R3, R16, R19, R3 ;  /* 0x0000001310037224 */ /* 0x008fe400078e0203 */
[----:B-1----:R-:W-:-:S08]  /*0c10*/  @P1 IMAD.HI.U32 R2, R0, R5, RZ ;  /* 0x0000000500021227 */ /* 0x002fd000078e00ff */
[----:B------:R-:W0:Y:S01]  /*0c20*/  @!P0 LDC R4, c[0x0][0x9f0] ;  /* 0x00027c00ff048b82 */ /* 0x000e220000000800 */
[----:B------:R-:W-:Y:S01]  /*0c30*/  VIADD R0, R18, 0xbf ;  /* 0x000000bf12007836 */ /* 0x000fe20000000000 */
[----:B--2---:R-:W-:Y:S01]  /*0c40*/  @P1 SHF.R.U32.HI R0, RZ, R7, R2 ;  /* 0x00000007ff001219 */ /* 0x004fe20000011602 */
[----:B------:R-:W-:-:S04]  /*0c50*/  IMAD R2, R16, R19, 0x8f ;  /* 0x0000008f10027424 */ /* 0x000fc800078e0213 */
[----:B------:R-:W-:Y:S02]  /*0c60*/  IMAD.IADD R0, R3, 0x1, R0 ;  /* 0x0000000103007824 */ /* 0x000fe400078e0200 */
[----:B------:R-:W-:-:S04]  /*0c70*/  IMAD.HI R2, R2, 0x38e38e39, RZ ;  /* 0x38e38e3902027827 */ /* 0x000fc800078e02ff */
[----:B------:R-:W-:Y:S01]  /*0c80*/  IMAD.HI R0, R0, 0x38e38e39, RZ ;  /* 0x38e38e3900007827 */ /* 0x000fe200078e02ff */
[----:B------:R-:W-:-:S04]  /*0c90*/  SHF.R.U32.HI R3, RZ, 0x1f, R2 ;  /* 0x0000001fff037819 */ /* 0x000fc80000011602 */
[----:B------:R-:W-:Y:S02]  /*0ca0*/  SHF.R.U32.HI R5, RZ, 0x1f, R0 ;  /* 0x0000001fff057819 */ /* 0x000fe40000011600 */
[----:B------:R-:W-:Y:S02]  /*0cb0*/  LEA.HI.SX32 R3, R2, R3, 0x1b ;  /* 0x0000000302037211 */ /* 0x000fe400078fdaff */
[----:B------:R-:W-:-:S04]  /*0cc0*/  LEA.HI.SX32 R0, R0, R5, 0x1b ;  /* 0x0000000500007211 */ /* 0x000fc800078fdaff */
[----:B------:R-:W-:-:S04]  /*0cd0*/  VIMNMX R11, R3, R0, PT ;  /* 0x00000000030b7248 */ /* 0x000fc80003fe0100 */
[----:B------:R-:W-:-:S13]  /*0ce0*/  ISETP.GE.AND P1, PT, R11, 0x1, PT ;  /* 0x000000010b00780c */ /* 0x000fda0003f26270 */
[----:B0-----:R-:W-:Y:S05]  /*0cf0*/  @!P1 BRA `(.L_x_1907) ;  /* 0x00000000006c9947 */ /* 0x001fea0003800000 */
        /* <DEDUP_REMOVED lines=27> */
.L_x_1907:
        /* <DEDUP_REMOVED lines=31> */
[----:B------:R-:W-:Y:S01]  /*10a0*/  IMAD R19, R16, R19, RZ ;  /* 0x0000001310137224 */ /* 0x000fe200078e02ff */
        /* <DEDUP_REMOVED lines=12> */
[----:B------:R-:W-:Y:S02]  /*1170*/  UIMAD.WIDE UR4, UR7, 0x55555556, URZ ;  /* 0x55555556070478a5 */ /* 0x000fe4000f8e023f */
[----:B------:R-:W-:Y:S02]  /*1180*/  IMAD.U32 R145, RZ, RZ, UR7 ;  /* 0x00000007ff917e24 */ /* 0x000fe4000f8e00ff */
        /* <DEDUP_REMOVED lines=8> */
[----:B------:R-:W-:-:S04]  /*1210*/  ULOP3.LUT UR36, UR4, 0x3fff, URZ, 0xc0, !UPT ;  /* 0x00003fff04247892 */ /* 0x000fc8000f8ec03f */
[----:B------:R-:W-:Y:S01]  /*1220*/  IMAD.U32 R157, RZ, RZ, UR5 ;  /* 0x00000005ff9d7e24 */ /* 0x000fe2000f8e00ff */
[----:B------:R-:W-:Y:S07]  /*1230*/  @!P0 BRA `(.L_x_1909) ;  /* 0x0000000000408947 */ /* 0x000fee0003800000 */
[----:B------:R-:W-:Y:S01]  /*1240*/  MOV R0, 0x0 ;  /* 0x0000000000007802 */ /* 0x000fe20000000f00 */
[----:B------:R-:W-:Y:S01]  /*1250*/  ULDC.64 UR4, c[0x4][0xa8] ;  /* 0x01002a0000047ab9 */ /* 0x000fe20000000a00 */
[----:B------:R-:W-:Y:S01]  /*1260*/  ULDC.64 UR6, c[0x4][0x28] ;  /* 0x01000a0000067ab9 */ /* 0x000fe20000000a00 */
[----:B------:R-:W-:Y:S01]  /*1270*/  IMAD.U32 R4, RZ, RZ, UR4 ;  /* 0x00000004ff047e24 */ /* 0x000fe2000f8e00ff */
[----:B------:R0:W1:Y:S01]  /*1280*/  LDC.64 R2, c[0x4][R0] ;  /* 0x0100000000027b82 */ /* 0x0000620000000a00 */
[----:B------:R-:W-:Y:S01]  /*1290*/  IMAD.U32 R5, RZ, RZ, UR5 ;  /* 0x00000005ff057e24 */ /* 0x000fe2000f8e00ff */
[----:B------:R-:W-:Y:S01]  /*12a0*/  ULDC.64 UR4, c[0x4][0xb0] ;  /* 0x01002c0000047ab9 */ /* 0x000fe20000000a00 */
[----:B------:R-:W-:Y:S01]  /*12b0*/  MOV R10, UR6 ;  /* 0x00000006000a7c02 */ /* 0x000fe20008000f00 */
        /* <DEDUP_REMOVED lines=8> */
.L_x_1909:
[----:B------:R-:W-:Y:S02]  /*1340*/  SHF.L.U32 R0, RZ, 0x1f, RZ ;  /* 0x0000001fff007819 */ /* 0x000fe400000006ff */
[----:B------:R-:W-:Y:S02]  /*1350*/  LOP3.LUT R27, R27, 0x1, RZ, 0xfc, !PT ;  /* 0x000000011b1b7812 */ /* 0x000fe400078efcff */
[----:B------:R-:W0:Y:S02]  /*1360*/  SYNCS.PHASECHK.TRANS64.TRYWAIT P1, [UR60+0x31c00], R0 ;  /* 0x031c0000ff0075a7 */ /* 0x000e24000802017c */
[----:B------:R-:W-:Y:S01]  /*1370*/  ISETP.NE.AND P0, PT, R27, 0x3, PT ;  /* 0x000000031b00780c */ /* 0x000fe20003f05270 */
[----:B0-----:R-:W-:-:S12]  /*1380*/  @!P1 BRA `(.L_x_1910) ;  /* 0x0000013000d49947 */ /* 0x001fd80003800000 */
.L_x_2031:
[----:B------:R-:W-:Y:S05]  /*1390*/  @!P0 BRA `(.L_x_1911) ;  /* 0x0000000000048947 */ /* 0x000fea0003800000 */
[----:B------:R-:W-:Y:S01]  /*13a0*/  BPT.TRAP 0x1 ;  /* 0x000000040000795c */ /* 0x000fe20000300000 */
.L_x_1911:
[----:B------:R1:W2:Y:S01]  /*13b0*/  SYNCS.PHASECHK.TRANS64.TRYWAIT P2, [UR60+0x31c30], R0 ;  /* 0x031c3000ff0075a7 */ /* 0x0002a2000804017c */
[----:B------:R-:W-:Y:S05]  /*13c0*/  @!P0 BRA `(.L_x_1912) ;  /* 0x0000000000048947 */ /* 0x000fea0003800000 */
[----:B------:R-:W-:Y:S01]  /*13d0*/  BPT.TRAP 0x1 ;  /* 0x000000040000795c */ /* 0x000fe20000300000 */
.L_x_1912:
[----:B------:R-:W-:Y:S01]  /*13e0*/  IMAD.U32 R2, RZ, RZ, UR36 ;  /* 0x00000024ff027e24 */ /* 0x000fe2000f8e00ff */
[----:B------:R-:W-:-:S04]  /*13f0*/  ISETP.NE.AND P1, PT, R28, RZ, PT ;  /* 0x000000ff1c00720c */ /* 0x000fc80003f25270 */
[----:B------:R-:W-:Y:S01]  /*1400*/  LOP3.LUT R2, R2, 0x10000, RZ, 0xfc, !PT ;  /* 0x0001000002027812 */ /* 0x000fe200078efcff */
[----:B--2---:R-:W-:Y:S08]  /*1410*/  @P2 BRA `(.L_x_1913) ;  /* 0x0000000000082947 */ /* 0x004ff00003800000 */
[----:B------:R-:W2:Y:S02]  /*1420*/  SYNCS.PHASECHK.TRANS64.TRYWAIT P2, [UR60+0x31c30], R0 ;  /* 0x031c3000ff0075a7 */ /* 0x000ea4000804017c */
[----:B--2---:R-:W-:Y:S05]  /*1430*/  @!P2 BRA `(.L_x_1914) ;  /* 0x0000013000c0a947 */ /* 0x004fea0003800000 */
.L_x_1913:
[----:B------:R-:W-:Y:S05]  /*1440*/  WARPSYNC.ALL ;  /* 0x0000000000007948 */ /* 0x000fea0003800000 */
[----:B0-----:R-:W-:Y:S01]  /*1450*/  IMAD.MOV.U32 R3, RZ, RZ, -0x7fffffe0 ;  /* 0x80000020ff037424 */ /* 0x001fe200078e00ff */
[----:B------:R-:W-:Y:S01]  /*1460*/  UIADD3 UR4, UR60, 0x16a00, URZ ;  /* 0x00016a003c047890 */ /* 0x000fe2000fffe03f */
[C---:B------:R-:W-:Y:S01]  /*1470*/  R2UR UR8, R2.reuse ;  /* 0x00000000020872ca */ /* 0x040fe200000e0000 */
[----:B------:R-:W-:Y:S02]  /*1480*/  WARPGROUP.ARRIVE ;  /* 0x00000000000079c5 */ /* 0x000fe40000000000 */
        /* <DEDUP_REMOVED lines=23> */
[----:B------:R-:W0:Y:S01]  /*1600*/  LDC R4, c[0x0][0x448] ;  /* 0x00011200ff047b82 */ /* 0x000e220000000800 */
[----:B------:R-:W-:Y:S01]  /*1610*/  UIADD3 UR6, UR61, 0x100, URZ ;  /* 0x000001003d067890 */ /* 0x000fe2000fffe03f */
[----:B------:R-:W-:Y:S01]  /*1620*/  LOP3.LUT R97, R97, 0xffffff80, RZ, 0xc0, !PT ;  /* 0xffffff8061617812 */ /* 0x000fe200078ec0ff */
[----:B------:R-:W-:Y:S01]  /*1630*/  UMOV UR26, UR8 ;  /* 0x00000008001a7c82 */ /* 0x000fe20008000000 */
[----:B------:R-:W-:Y:S01]  /*1640*/  UMOV UR15, 0x80000020 ;  /* 0x80000020000f7882 */ /* 0x000fe20000000000 */
[----:B------:R-:W-:Y:S01]  /*1650*/  UIADD3 UR8, UR61, 0x140, URZ ;  /* 0x000001403d087890 */ /* 0x000fe2000fffe03f */
[----:B------:R-:W-:Y:S01]  /*1660*/  LEA.HI R7, R23, R22, RZ, 0x2 ;  /* 0x0000001617077211 */ /* 0x000fe200078f10ff */
[----:B------:R-:W-:Y:S01]  /*1670*/  UMOV UR22, UR10 ;  /* 0x0000000a00167c82 */ /* 0x000fe20008000000 */
[----:B------:R-:W-:Y:S01]  /*1680*/  UMOV UR14, UR6 ;  /* 0x00000006000e7c82 */ /* 0x000fe20008000000 */
[----:B------:R-:W-:Y:S01]  /*1690*/  UIADD3 UR10, UR61, 0x180, URZ ;  /* 0x000001803d0a7890 */ /* 0x000fe2000fffe03f */
[----:B------:R-:W-:Y:S01]  /*16a0*/  IMAD.IADD R97, R22, 0x1, -R97 ;  /* 0x0000000116617824 */ /* 0x000fe200078e0a61 */
[----:B------:R-:W-:Y:S01]  /*16b0*/  UIADD3 UR6, UR61, 0x1c0, URZ ;  /* 0x000001c03d067890 */ /* 0x000fe2000fffe03f */
[----:B------:R-:W-:Y:S01]  /*16c0*/  LOP3.LUT R7, R7, 0xfffffffc, RZ, 0xc0, !PT ;  /* 0xfffffffc07077812 */ /* 0x000fe200078ec0ff */
[----:B------:R-:W-:Y:S01]  /*16d0*/  UIADD3 UR5, UR61, 0x82, URZ ;  /* 0x000000823d057890 */ /* 0x000fe2000fffe03f */
[----:B------:R-:W-:Y:S01]  /*16e0*/  UMOV UR9, 0x80000020 ;  /* 0x8000002000097882 */ /* 0x000fe20000000000 */
[----:B------:R-:W-:Y:S01]  /*16f0*/  UMOV UR11, 0x80000020 ;  /* 0x80000020000b7882 */ /* 0x000fe20000000000 */
[----:B------:R-:W-:Y:S01]  /*1700*/  UMOV UR7, 0x80000020 ;  /* 0x8000002000077882 */ /* 0x000fe20000000000 */
[----:B0-----:R-:W-:Y:S01]  /*1710*/  ISETP.NE.AND P2, PT, R4, 0x1, PT ;  /* 0x000000010400780c */ /* 0x001fe20003f45270 */
[----:B------:R-:W-:Y:S01]  /*1720*/  IMAD.HI R4, R96, 0x55555556, RZ ;  /* 0x5555555660047827 */ /* 0x000fe200078e02ff */
        /* <DEDUP_REMOVED lines=161> */
[----:B------:R-:W-:Y:S02]  /*2140*/  ULDC UR10, c[0x0][0x9d8] ;  /* 0x00027600000a7ab9 */ /* 0x000fe40000000800 */
        /* <DEDUP_REMOVED lines=107> */
[----:B--2---:R-:W-:Y:S01]  /*2800*/  FMUL.FTZ R5, R88, UR10 ;  /* 0x0000000a58057c20 */ /* 0x004fe20008410000 */
[----:B-1----:R-:W-:Y:S01]  /*2810*/  FMUL.FTZ R0, R89, UR10 ;  /* 0x0000000a59007c20 */ /* 0x002fe20008410000 */
[----:B------:R-:W-:Y:S01]  /*2820*/  FMUL.FTZ R88, R90, UR10 ;  /* 0x0000000a5a587c20 */ /* 0x000fe20008410000 */
[----:B------:R-:W-:Y:S01]  /*2830*/  FMUL.FTZ R89, R91, UR10 ;  /* 0x0000000a5b597c20 */ /* 0x000fe20008410000 */
[----:B------:R-:W-:Y:S01]  /*2840*/  FMUL.FTZ R90, R94, UR10 ;  /* 0x0000000a5e5a7c20 */ /* 0x000fe20008410000 */
[----:B------:R-:W-:Y:S01]  /*2850*/  HGMMA.64x16x16.F32.BF16 R80, gdesc[UR20], R80, gsb0 ;  /* 0x00200000145079f0 */ /* 0x000fe20008001850 */
[----:B------:R-:W-:Y:S01]  /*2860*/  UIADD3 UR22, UR61, 0x502, URZ ;  /* 0x000005023d167890 */ /* 0x000fe2000fffe03f */
[----:B------:R-:W-:Y:S01]  /*2870*/  FMUL.FTZ R91, R95, UR10 ;  /* 0x0000000a5f5b7c20 */ /* 0x000fe20008410000 */
[----:B------:R-:W-:Y:S01]  /*2880*/  UMOV UR23, 0x80000020 ;  /* 0x8000002000177882 */ /* 0x000fe20000000000 */
[----:B------:R-:W0:Y:S01]  /*2890*/  MUFU.TANH R88, R88 ;  /* 0x0000005800587308 */ /* 0x000e220000002400 */
[----:B------:R-:W-:Y:S01]  /*28a0*/  FMUL.FTZ R9, R93, UR10 ;  /* 0x0000000a5d097c20 */ /* 0x000fe20008410000 */
[----:B------:R-:W-:-:S06]  /*28b0*/  FMUL.FTZ R6, R92, UR10 ;  /* 0x0000000a5c067c20 */ /* 0x000fcc0008410000 */
[----:B------:R-:W1:Y:S08]  /*28c0*/  MUFU.TANH R89, R89 ;  /* 0x0000005900597308 */ /* 0x000e700000002400 */
[----:B------:R-:W2:Y:S08]  /*28d0*/  MUFU.TANH R90, R90 ;  /* 0x0000005a005a7308 */ /* 0x000eb00000002400 */
[----:B------:R-:W3:Y:S08]  /*28e0*/  MUFU.TANH R91, R91 ;  /* 0x0000005b005b7308 */ /* 0x000ef00000002400 */
        /* <DEDUP_REMOVED lines=13> */
[----:B------:R-:W-:Y:S01]  /*29c0*/  FMUL.FTZ R82, R86, UR10 ;  /* 0x0000000a56527c20 */ /* 0x000fe20008410000 */
[----:B------:R-:W-:Y:S01]  /*29d0*/  MUFU.TANH R81, R81 ;  /* 0x0000005100517308 */ /* 0x000fe20000002400 */
[----:B------:R-:W-:-:S07]  /*29e0*/  FMUL.FTZ R13, R84, UR10 ;  /* 0x0000000a540d7c20 */ /* 0x000fce0008410000 */
[----:B------:R-:W4:Y:S08]  /*29f0*/  MUFU.TANH R80, R80 ;  /* 0x0000005000507308 */ /* 0x000f300000002400 */
        /* <DEDUP_REMOVED lines=8> */
[----:B------:R-:W0:Y:S01]  /*2a80*/  @P2 LDC R74, c[0x0][0x44c] ;  /* 0x00011300ff4a2b82 */ /* 0x000e220000000800 */
[----:B------:R-:W-:Y:S01]  /*2a90*/  FMUL.FTZ R14, R72, UR10 ;  /* 0x0000000a480e7c20 */ /* 0x000fe20008410000 */
[----:B------:R-:W-:Y:S01]  /*2aa0*/  FMUL.FTZ R21, R77, UR10 ;  /* 0x0000000a4d157c20 */ /* 0x000fe20008410000 */
[----:B------:R-:W-:Y:S01]  /*2ab0*/  HGMMA.64x16x16.F32.BF16 R64, gdesc[UR20], R64, gsb0 ;  /* 0x00200000144079f0 */ /* 0x000fe20008001840 */
[----:B------:R-:W-:Y:S01]  /*2ac0*/  UIADD3 UR22, UR61, 0x582, URZ ;  /* 0x000005823d167890 */ /* 0x000fe2000fffe03f */
[----:B------:R-:W-:Y:S01]  /*2ad0*/  FMUL.FTZ R109, R75, UR10 ;  /* 0x0000000a4b6d7c20 */ /* 0x000fe20008410000 */
[----:B------:R-:W-:Y:S01]  /*2ae0*/  UMOV UR23, 0x80000020 ;  /* 0x8000002000177882 */ /* 0x000fe20000000000 */
[----:B------:R-:W5:Y:S01]  /*2af0*/  MUFU.TANH R111, R111 ;  /* 0x0000006f006f7308 */ /* 0x000f620000002400 */
[----:B------:R-:W1:Y:S01]  /*2b00*/  @P2 LDC R73, c[0x0][0x450] ;  /* 0x00011400ff492b82 */ /* 0x000e620000000800 */
[----:B------:R-:W-:Y:S01]  /*2b10*/  FMUL.FTZ R107, R78, UR10 ;  /* 0x0000000a4e6b7c20 */ /* 0x000fe20008410000 */
[----:B------:R-:W-:Y:S01]  /*2b20*/  FMUL.FTZ R105, R79, UR10 ;  /* 0x0000000a4f697c20 */ /* 0x000fe20008410000 */
[----:B------:R-:W-:-:S04]  /*2b30*/  FMUL.FTZ R20, R76, UR10 ;  /* 0x0000000a4c147c20 */ /* 0x000fc80008410000 */
        /* <DEDUP_REMOVED lines=8> */
[----:B------:R-:W-:Y:S01]  /*2bc0*/  LEA.HI R71, R4, R4, RZ, 0x1 ;  /* 0x0000000404477211 */ /* 0x000fe200078f08ff */
[----:B------:R-:W-:Y:S01]  /*2bd0*/  FMUL.FTZ R103, R66, UR10 ;  /* 0x0000000a42677c20 */ /* 0x000fe20008410000 */
[----:B------:R-:W-:Y:S01]  /*2be0*/  SHF.R.S32.HI R4, RZ, 0x1f, R97 ;  /* 0x0000001fff047819 */ /* 0x000fe20000011461 */
[----:B------:R-:W-:Y:S01]  /*2bf0*/  FMUL.FTZ R66, R68, UR10 ;  /* 0x0000000a44427c20 */ /* 0x000fe20008410000 */
[----:B------:R-:W-:Y:S01]  /*2c00*/  HGMMA.64x16x16.F32.BF16 R56, gdesc[UR20], R56, gsb0 ;  /* 0x00200000143879f0 */ /* 0x000fe20008001838 */
[----:B------:R-:W-:Y:S01]  /*2c10*/  UIADD3 UR22, UR61, 0x5c2, URZ ;  /* 0x000005c23d167890 */ /* 0x000fe2000fffe03f */
[----:B------:R-:W-:Y:S01]  /*2c20*/  LEA.HI R8, R4, R97, RZ, 0x2 ;  /* 0x0000006104087211 */ /* 0x000fe200078f10ff */
[----:B------:R-:W-:Y:S01]  /*2c30*/  UMOV UR23, 0x80000020 ;  /* 0x8000002000177882 */ /* 0x000fe20000000000 */
[----:B------:R-:W-:-:S02]  /*2c40*/  IMAD.IADD R68, R22, 0x1, -R7 ;  /* 0x0000000116447824 */ /* 0x000fc400078e0a07 */
[----:B------:R-:W-:Y:S01]  /*2c50*/  FMUL.FTZ R101, R67, UR10 ;  /* 0x0000000a43657c20 */ /* 0x000fe20008410000 */
[----:B------:R-:W-:Y:S01]  /*2c60*/  LEA.HI R7, R4, R97, RZ, 0x5 ;  /* 0x0000006104077211 */ /* 0x000fe200078f28ff */
[----:B------:R-:W-:Y:S01]  /*2c70*/  FMUL.FTZ R67, R69, UR10 ;  /* 0x0000000a45437c20 */ /* 0x000fe20008410000 */
[--C-:B------:R-:W-:Y:S01]  /*2c80*/  SHF.R.S32.HI R4, RZ, 0x2, R8.reuse ;  /* 0x00000002ff047819 */ /* 0x100fe20000011408 */
[----:B------:R-:W-:Y:S01]  /*2c90*/  FMUL.FTZ R99, R70, UR10 ;  /* 0x0000000a46637c20 */ /* 0x000fe20008410000 */
[----:B------:R-:W-:Y:S01]  /*2ca0*/  SHF.R.S32.HI R69, RZ, 0x1f, R8 ;  /* 0x0000001fff457819 */ /* 0x000fe20000011408 */
[----:B------:R-:W-:Y:S01]  /*2cb0*/  IMAD R71, R71, -0x3, R96 ;  /* 0xfffffffd47477824 */ /* 0x000fe200078e0260 */
[----:B------:R-:W-:Y:S01]  /*2cc0*/  SHF.R.S32.HI R7, RZ, 0x5, R7 ;  /* 0x00000005ff077819 */ /* 0x000fe20000011407 */
[----:B------:R-:W5:Y:S01]  /*2cd0*/  MUFU.TANH R103, R103 ;  /* 0x0000006700677308 */ /* 0x000f620000002400 */
[----:B------:R-:W-:Y:S01]  /*2ce0*/  LEA.HI R69, R69, R4, RZ, 0x3 ;  /* 0x0000000445457211 */ /* 0x000fe200078f18ff */
[----:B------:R-:W-:Y:S01]  /*2cf0*/  FMUL.FTZ R64, R64, UR10 ;  /* 0x0000000a40407c20 */ /* 0x000fe20008410000 */
[----:B------:R-:W-:Y:S01]  /*2d00*/  LEA.HI R70, R68, R68, RZ, 0x1 ;  /* 0x0000004444467211 */ /* 0x000fe200078f08ff */
[----:B------:R-:W-:Y:S01]  /*2d10*/  IMAD R72, R7, 0x10, R18 ;  /* 0x0000001007487824 */ /* 0x000fe200078e0212 */
[----:B------:R-:W-:Y:S01]  /*2d20*/  LOP3.LUT R69, R69, 0xfffffff8, RZ, 0xc0, !PT ;  /* 0xfffffff845457812 */ /* 0x000fe200078ec0ff */
[----:B------:R-:W-:Y:S01]  /*2d30*/  FMUL.FTZ R65, R65, UR10 ;  /* 0x0000000a41417c20 */ /* 0x000fe20008410000 */
[----:B------:R-:W-:Y:S01]  /*2d40*/  LOP3.LUT R7, R70, 0x1ffffffe, RZ, 0xc0, !PT ;  /* 0x1ffffffe46077812 */ /* 0x000fe200078ec0ff */
[----:B------:R-:W5:Y:S01]  /*2d50*/  MUFU.TANH R101, R101 ;  /* 0x0000006500657308 */ /* 0x000f620000002400 */
[----:B------:R-:W-:-:S02]  /*2d60*/  IADD3 R72, R72, R4, -R69 ;  /* 0x0000000448487210 */ /* 0x000fc40007ffe845 */
[----:B------:R-:W-:Y:S01]  /*2d70*/  LOP3.LUT R8, R8, 0x7ffffffc, RZ, 0xc0, !PT ;  /* 0x7ffffffc08087812 */ /* 0x000fe200078ec0ff */
[----:B------:R-:W-:Y:S02]  /*2d80*/  IMAD.IADD R7, R68, 0x1, -R7 ;  /* 0x0000000144077824 */ /* 0x000fe400078e0a07 */
[----:B------:R-:W-:Y:S02]  /*2d90*/  IMAD R72, R71, 0x40, R72 ;  /* 0x0000004047487824 */ /* 0x000fe400078e0248 */
[----:B------:R-:W-:Y:S01]  /*2da0*/  IMAD.IADD R8, R97, 0x1, -R8 ;  /* 0x0000000161087824 */ /* 0x000fe200078e0a08 */
[----:B------:R-:W5:Y:S01]  /*2db0*/  MUFU.TANH R99, R99 ;  /* 0x0000006300637308 */ /* 0x000f620000002400 */
[----:B------:R-:W-:-:S04]  /*2dc0*/  IMAD R7, R7, 0x8, R72 ;  /* 0x0000000807077824 */ /* 0x000fc800078e0248 */
[----:B0-----:R-:W-:-:S03]  /*2dd0*/  @P2 IMAD.HI.U32 R4, R7, R74, RZ ;  /* 0x0000004a07042227 */ /* 0x001fc600078e00ff */
[----:B------:R-:W0:Y:S01]  /*2de0*/  MUFU.TANH R87, R87 ;  /* 0x0000005700577308 */ /* 0x000e220000002400 */
[----:B------:R-:W-:Y:S01]  /*2df0*/  IMAD.MOV.U32 R68, RZ, RZ, R7 ;  /* 0x000000ffff447224 */ /* 0x000fe200078e0007 */
[----:B-1----:R-:W-:Y:S02]  /*2e00*/  @P2 SHF.R.U32.HI R68, RZ, R73, R4 ;  /* 0x00000049ff442219 */ /* 0x002fe40000011604 */
[----:B------:R-:W1:Y:S03]  /*2e10*/  LDC R4, c[0x0][0x288] ;  /* 0x0000a200ff047b82 */ /* 0x000e660000000800 */
[----:B------:R-:W2:Y:S01]  /*2e20*/  SHFL.IDX PT, R70, R68, 0x1, 0x1c1f ;  /* 0x003c1f0044467f89 */ /* 0x000ea200000e0000 */
[----:B------:R-:W-:Y:S01]  /*2e30*/  MUFU.TANH R13, R13 ;  /* 0x0000000d000d7308 */ /* 0x000fe20000002400 */
[----:B------:R-:W-:Y:S02]  /*2e40*/  WARPGROUP.DEPBAR.LE gsb0, 0x0 ;  /* 0x00008000000079c5 */ /* 0x000fe40000010000 */
[----:B------:R-:W-:Y:S01]  /*2e50*/  WARPGROUP.ARRIVE ;  /* 0x00000000000079c5 */ /* 0x000fe20000000000 */
[----:B------:R-:W-:Y:S01]  /*2e60*/  FMUL.FTZ R69, R59, UR10 ;  /* 0x0000000a3b457c20 */ /* 0x000fe20008410000 */
[----:B------:R-:W-:Y:S01]  /*2e70*/  FMUL.FTZ R59, R61, UR10 ;  /* 0x0000000a3d3b7c20 */ /* 0x000fe20008410000 */
[----:B------:R-:W-:Y:S01]  /*2e80*/  FMUL.FTZ R61, R62, UR10 ;  /* 0x0000000a3e3d7c20 */ /* 0x000fe20008410000 */
[----:B------:R-:W-:-:S02]  /*2e90*/  IMAD.MOV.U32 R62, RZ, RZ, -0x90 ;  /* 0xffffff70ff3e7424 */ /* 0x000fc400078e00ff */
[----:B------:R-:W-:Y:S01]  /*2ea0*/  FMUL.FTZ R85, R58, UR10 ;  /* 0x0000000a3a557c20 */ /* 0x000fe20008410000 */
[----:B------:R-:W-:Y:S01]  /*2eb0*/  HGMMA.64x16x16.F32.BF16 R48, gdesc[UR20], R48, gsb0 ;  /* 0x00200000143079f0 */ /* 0x000fe20008001830 */
[----:B------:R-:W-:Y:S01]  /*2ec0*/  UIADD3 UR22, UR61, 0x602, URZ ;  /* 0x000006023d167890 */ /* 0x000fe2000fffe03f */
[----:B------:R-:W-:Y:S01]  /*2ed0*/  FMUL.FTZ R58, R60, UR10 ;  /* 0x0000000a3c3a7c20 */ /* 0x000fe20008410000 */
[----:B------:R-:W-:Y:S01]  /*2ee0*/  UMOV UR23, 0x80000020 ;  /* 0x8000002000177882 */ /* 0x000fe20000000000 */
[----:B------:R-:W-:Y:S02]  /*2ef0*/  IMAD R60, R17, -0x90, R19 ;  /* 0xffffff70113c7824 */ /* 0x000fe400078e0213 */
[----:B------:R-:W-:Y:S01]  /*2f00*/  FMUL.FTZ R77, R63, UR10 ;  /* 0x0000000a3f4d7c20 */ /* 0x000fe20008410000 */
[----:B------:R-:W-:Y:S01]  /*2f10*/  IMAD R71, R17, R62, 0x91 ;  /* 0x0000009111477424 */ /* 0x000fe200078e023e */
[----:B------:R-:W0:Y:S01]  /*2f20*/  MUFU.TANH R85, R85 ;  /* 0x0000005500557308 */ /* 0x000e220000002400 */
[----:B------:R-:W-:-:S02]  /*2f30*/  VIADD R63, R60, 0x90 ;  /* 0x000000903c3f7836 */ /* 0x000fc40000000000 */
[----:B------:R-:W-:Y:S01]  /*2f40*/  FMUL.FTZ R56, R56, UR10 ;  /* 0x0000000a38387c20 */ /* 0x000fe20008410000 */
[C---:B------:R-:W-:Y:S02]  /*2f50*/  IMAD R71, R8.reuse, -0x2, R71 ;  /* 0xfffffffe08477824 */ /* 0x040fe400078e0247 */
[----:B------:R-:W-:Y:S01]  /*2f60*/  FMUL.FTZ R57, R57, UR10 ;  /* 0x0000000a39397c20 */ /* 0x000fe20008410000 */
[----:B------:R-:W-:Y:S02]  /*2f70*/  IMAD R62, R8, -0x2, R63 ;  /* 0xfffffffe083e7824 */ /* 0x000fe400078e023f */
[----:B-1----:R-:W-:Y:S01]  /*2f80*/  IADD3 R93, R71, -R4, R19 ;  /* 0x80000004475d7210 */ /* 0x002fe20007ffe013 */
[----:B------:R-:W1:Y:S03]  /*2f90*/  MUFU.TANH R69, R69 ;  /* 0x0000004500457308 */ /* 0x000e660000002400 */
[----:B--2---:R-:W-:-:S04]  /*2fa0*/  VIADDMNMX R70, R70, R93, R62, PT ;  /* 0x0000005d46467246 */ /* 0x004fc8000380013e */
[C---:B------:R-:W-:Y:S01]  /*2fb0*/  ISETP.GT.AND P3, PT, R70.reuse, RZ, PT ;  /* 0x000000ff4600720c */ /* 0x040fe20003f64270 */
[----:B------:R-:W2:Y:S01]  /*2fc0*/  MUFU.TANH R61, R61 ;  /* 0x0000003d003d7308 */ /* 0x000ea20000002400 */
[C---:B------:R-:W-:Y:S02]  /*2fd0*/  ISETP.GT.AND P4, PT, R70.reuse, 0x1, PT ;  /* 0x000000014600780c */ /* 0x040fe40003f84270 */
[----:B------:R-:W-:Y:S02]  /*2fe0*/  ISETP.GT.AND P5, PT, R70, 0x8, PT ;  /* 0x000000084600780c */ /* 0x000fe40003fa4270 */
[----:B------:R-:W-:Y:S02]  /*2ff0*/  FSEL R97, R88, -INF , P3 ;  /* 0xff80000058617808 */ /* 0x000fe40001800000 */
[----:B------:R-:W-:Y:S01]  /*3000*/  FSEL R89, R89, -INF , P4 ;  /* 0xff80000059597808 */ /* 0x000fe20002000000 */
[----:B------:R-:W2:Y:S01]  /*3010*/  MUFU.TANH R77, R77 ;  /* 0x0000004d004d7308 */ /* 0x000ea20000002400 */
[----:B------:R-:W-:-:S02]  /*3020*/  ISETP.GT.AND P6, PT, R70, 0x9, PT ;  /* 0x000000094600780c */ /* 0x000fc40003fc4270 */
[----:B------:R-:W-:Y:S02]  /*3030*/  FSEL R115, R90, -INF , P5 ;  /* 0xff8000005a737808 */ /* 0x000fe40002800000 */
[----:B------:R-:W-:Y:S02]  /*3040*/  FMNMX.FTZ R72, R97, R89, !PT ;  /* 0x0000005961487209 */ /* 0x000fe40007810000 */
[C---:B------:R-:W-:Y:S01]  /*3050*/  ISETP.GT.AND P3, PT, R70.reuse, 0x10, PT ;  /* 0x000000104600780c */ /* 0x040fe20003f64270 */
[----:B------:R-:W-:Y:S01]  /*3060*/  MUFU.TANH R12, R12 ;  /* 0x0000000c000c7308 */ /* 0x000fe20000002400 */
[----:B---3--:R-:W-:Y:S02]  /*3070*/  FSEL R119, R91, -INF , P6 ;  /* 0xff8000005b777808 */ /* 0x008fe40003000000 */
[----:B------:R-:W-:Y:S02]  /*3080*/  FMNMX.FTZ R72, R115, R72, !PT ;  /* 0x0000004873487209 */ /* 0x000fe40007810000 */
[----:B------:R-:W-:-:S02]  /*3090*/  ISETP.GT.AND P4, PT, R70, 0x11, PT ;  /* 0x000000114600780c */ /* 0x000fc40003f84270 */
[----:B----4-:R-:W-:Y:S01]  /*30a0*/  FSEL R117, R80, -INF , P3 ;  /* 0xff80000050757808 */ /* 0x010fe20001800000 */
[----:B------:R-:W-:Y:S01]  /*30b0*/  MUFU.TANH R14, R14 ;  /* 0x0000000e000e7308 */ /* 0x000fe20000002400 */
[----:B------:R-:W-:Y:S02]  /*30c0*/  FMNMX.FTZ R72, R119, R72, !PT ;  /* 0x0000004877487209 */ /* 0x000fe40007810000 */
[----:B------:R-:W-:Y:S01]  /*30d0*/  ISETP.GT.AND P5, PT, R70, 0x18, PT ;  /* 0x000000184600780c */ /* 0x000fe20003fa4270 */
[----:B------:R-:W-:Y:S02]  /*30e0*/  WARPGROUP.DEPBAR.LE gsb0, 0x0 ;  /* 0x00008000000079c5 */ /* 0x000fe40000010000 */
[----:B------:R-:W-:Y:S01]  /*30f0*/  WARPGROUP.ARRIVE ;  /* 0x00000000000079c5 */ /* 0x000fe20000000000 */
[----:B------:R-:W-:Y:S01]  /*3100*/  FSEL R91, R81, -INF , P4 ;  /* 0xff800000515b7808 */ /* 0x000fe20002000000 */
[----:B------:R-:W-:Y:S01]  /*3110*/  FMUL.FTZ R50, R50, UR10 ;  /* 0x0000000a32327c20 */ /* 0x000fe20008410000 */
[----:B------:R-:W-:Y:S01]  /*3120*/  FMNMX.FTZ R72, R117, R72, !PT ;  /* 0x0000004875487209 */ /* 0x000fe20007810000 */
[----:B------:R-:W-:Y:S01]  /*3130*/  FMUL.FTZ R51, R51, UR10 ;  /* 0x0000000a33337c20 */ /* 0x000fe20008410000 */
[----:B------:R-:W-:Y:S01]  /*3140*/  ISETP.GT.AND P3, PT, R70, 0x19, PT ;  /* 0x000000194600780c */ /* 0x000fe20003f64270 */
[----:B------:R-:W-:Y:S01]  /*3150*/  HGMMA.64x16x16.F32.BF16 R40, gdesc[UR20], R40, gsb0 ;  /* 0x00200000142879f0 */ /* 0x000fe20008001828 */
[----:B------:R-:W-:Y:S01]  /*3160*/  UIADD3 UR22, UR61, 0x642, URZ ;  /* 0x000006423d167890 */ /* 0x000fe2000fffe03f */
[----:B-----5:R-:W-:Y:S01]  /*3170*/  FSEL R113, R82, -INF , P5 ;  /* 0xff80000052717808 */ /* 0x020fe20002800000 */
[----:B------:R-:W-:Y:S01]  /*3180*/  UMOV UR23, 0x80000020 ;  /* 0x8000002000177882 */ /* 0x000fe20000000000 */
[----:B------:R-:W-:Y:S01]  /*3190*/  FMNMX.FTZ R72, R91, R72, !PT ;  /* 0x000000485b487209 */ /* 0x000fe20007810000 */
[----:B------:R-:W3:Y:S01]  /*31a0*/  MUFU.TANH R50, R50 ;  /* 0x0000003200327308 */ /* 0x000ee20000002400 */
[----:B------:R-:W-:Y:S01]  /*31b0*/  ISETP.GT.AND P4, PT, R70, 0x20, PT ;  /* 0x000000204600780c */ /* 0x000fe20003f84270 */
[----:B------:R-:W-:Y:S01]  /*31c0*/  FMUL.FTZ R54, R54, UR10 ;  /* 0x0000000a36367c20 */ /* 0x000fe20008410000 */
[----:B------:R-:W-:Y:S01]  /*31d0*/  FSEL R95, R83, -INF , P3 ;  /* 0xff800000535f7808 */ /* 0x000fe20001800000 */
[----:B------:R-:W-:Y:S01]  /*31e0*/  FMUL.FTZ R55, R55, UR10 ;  /* 0x0000000a37377c20 */ /* 0x000fe20008410000 */
[----:B------:R-:W-:Y:S01]  /*31f0*/  FMNMX.FTZ R72, R113, R72, !PT ;  /* 0x0000004871487209 */ /* 0x000fe20007810000 */
[----:B------:R-:W-:Y:S01]  /*3200*/  FMUL.FTZ R60, R48, UR10 ;  /* 0x0000000a303c7c20 */ /* 0x000fe20008410000 */
[----:B------:R-:W-:Y:S01]  /*3210*/  ISETP.GT.AND P5, PT, R70, 0x21, PT ;  /* 0x000000214600780c */ /* 0x000fe20003fa4270 */
[----:B------:R-:W4:Y:S01]  /*3220*/  MUFU.TANH R51, R51 ;  /* 0x0000003300337308 */ /* 0x000f220000002400 */
[----:B------:R-:W-:Y:S01]  /*3230*/  FSEL R111, R111, -INF , P4 ;  /* 0xff8000006f6f7808 */ /* 0x000fe20002000000 */
[----:B------:R-:W-:Y:S01]  /*3240*/  FMUL.FTZ R48, R49, UR10 ;  /* 0x0000000a31307c20 */ /* 0x000fe20008410000 */
[----:B------:R-:W-:-:S02]  /*3250*/  FMNMX.FTZ R72, R95, R72, !PT ;  /* 0x000000485f487209 */ /* 0x000fc40007810000 */
[C---:B------:R-:W-:Y:S02]  /*3260*/  ISETP.GT.AND P3, PT, R70.reuse, 0x28, PT ;  /* 0x000000284600780c */ /* 0x040fe40003f64270 */
[----:B------:R-:W-:Y:S01]  /*3270*/  FSEL R109, R109, -INF , P5 ;  /* 0xff8000006d6d7808 */ /* 0x000fe20002800000 */
[----:B------:R-:W5:Y:S01]  /*3280*/  MUFU.TANH R54, R54 ;  /* 0x0000003600367308 */ /* 0x000f620000002400 */
[----:B------:R-:W-:Y:S02]  /*3290*/  FMNMX.FTZ R72, R111, R72, !PT ;  /* 0x000000486f487209 */ /* 0x000fe40007810000 */
[C---:B------:R-:W-:Y:S02]  /*32a0*/  ISETP.GT.AND P4, PT, R70.reuse, 0x29, PT ;  /* 0x000000294600780c */ /* 0x040fe40003f84270 */
[----:B------:R-:W-:Y:S02]  /*32b0*/  FSEL R107, R107, -INF , P3 ;  /* 0xff8000006b6b7808 */ /* 0x000fe40001800000 */
[----:B------:R-:W-:Y:S01]  /*32c0*/  FMNMX.FTZ R72, R109, R72, !PT ;  /* 0x000000486d487209 */ /* 0x000fe20007810000 */
[----:B------:R-:W5:Y:S01]  /*32d0*/  MUFU.TANH R55, R55 ;  /* 0x0000003700377308 */ /* 0x000f620000002400 */
[----:B------:R-:W-:-:S02]  /*32e0*/  ISETP.GT.AND P5, PT, R70, 0x30, PT ;  /* 0x000000304600780c */ /* 0x000fc40003fa4270 */
[----:B------:R-:W-:Y:S02]  /*32f0*/  FSEL R105, R105, -INF , P4 ;  /* 0xff80000069697808 */ /* 0x000fe40002000000 */
[----:B------:R-:W-:Y:S02]  /*3300*/  FMNMX.FTZ R72, R107, R72, !PT ;  /* 0x000000486b487209 */ /* 0x000fe40007810000 */
[C---:B------:R-:W-:Y:S01]  /*3310*/  ISETP.GT.AND P3, PT, R70.reuse, 0x31, PT ;  /* 0x000000314600780c */ /* 0x040fe20003f64270 */
[----:B------:R-:W-:Y:S01]  /*3320*/  MUFU.TANH R15, R15 ;  /* 0x0000000f000f7308 */ /* 0x000fe20000002400 */
[----:B------:R-:W-:Y:S02]  /*3330*/  FSEL R103, R103, -INF , P5 ;  /* 0xff80000067677808 */ /* 0x000fe40002800000 */
[----:B------:R-:W-:Y:S02]  /*3340*/  FMNMX.FTZ R72, R105, R72, !PT ;  /* 0x0000004869487209 */ /* 0x000fe40007810000 */
[----:B------:R-:W-:-:S02]  /*3350*/  ISETP.GT.AND P4, PT, R70, 0x38, PT ;  /* 0x000000384600780c */ /* 0x000fc40003f84270 */
[----:B------:R-:W-:Y:S01]  /*3360*/  FSEL R101, R101, -INF , P3 ;  /* 0xff80000065657808 */ /* 0x000fe20001800000 */
[----:B------:R-:W-:Y:S01]  /*3370*/  MUFU.TANH R20, R20 ;  /* 0x0000001400147308 */ /* 0x000fe20000002400 */
[----:B------:R-:W-:Y:S02]  /*3380*/  FMNMX.FTZ R72, R103, R72, !PT ;  /* 0x0000004867487209 */ /* 0x000fe40007810000 */
[----:B------:R-:W-:Y:S02]  /*3390*/  ISETP.GT.AND P3, PT, R70, 0x39, PT ;  /* 0x000000394600780c */ /* 0x000fe40003f64270 */
[----:B------:R-:W-:Y:S01]  /*33a0*/  FSEL R99, R99, -INF , P4 ;  /* 0xff80000063637808 */ /* 0x000fe20002000000 */
[----:B------:R-:W-:Y:S02]  /*33b0*/  WARPGROUP.DEPBAR.LE gsb0, 0x0 ;  /* 0x00008000000079c5 */ /* 0x000fe40000010000 */
[----:B------:R-:W-:Y:S01]  /*33c0*/  WARPGROUP.ARRIVE ;  /* 0x00000000000079c5 */ /* 0x000fe20000000000 */
[----:B------:R-:W-:Y:S01]  /*33d0*/  FMNMX.FTZ R72, R101, R72, !PT ;  /* 0x0000004865487209 */ /* 0x000fe20007810000 */
[----:B------:R-:W-:Y:S01]  /*33e0*/  FMUL.FTZ R42, R42, UR10 ;  /* 0x0000000a2a2a7c20 */ /* 0x000fe20008410000 */
[C---:B------:R-:W-:Y:S01]  /*33f0*/  ISETP.GT.AND P4, PT, R70.reuse, 0x40, PT ;  /* 0x000000404600780c */ /* 0x040fe20003f84270 */
[----:B------:R-:W-:Y:S01]  /*3400*/  FMUL.FTZ R43, R43, UR10 ;  /* 0x0000000a2b2b7c20 */ /* 0x000fe20008410000 */
[----:B0-----:R-:W-:Y:S01]  /*3410*/  FSEL R87, R87, -INF , P3 ;  /* 0xff80000057577808 */ /* 0x001fe20001800000 */
[----:B------:R-:W-:Y:S01]  /*3420*/  HGMMA.64x16x16.F32.BF16 R32, gdesc[UR20], R32, gsb0 ;  /* 0x00200000142079f0 */ /* 0x000fe20008001820 */
[----:B------:R-:W-:Y:S01]  /*3430*/  FMNMX.FTZ R72, R99, R72, !PT ;  /* 0x0000004863487209 */ /* 0x000fe20007810000 */
[----:B------:R-:W0:Y:S01]  /*3440*/  MUFU.TANH R42, R42 ;  /* 0x0000002a002a7308 */ /* 0x000e220000002400 */
[----:B------:R-:W-:Y:S01]  /*3450*/  ISETP.GT.AND P3, PT, R70, 0x41, PT ;  /* 0x000000414600780c */ /* 0x000fe20003f64270 */
[----:B------:R-:W-:Y:S01]  /*3460*/  FMUL.FTZ R46, R46, UR10 ;  /* 0x0000000a2e2e7c20 */ /* 0x000fe20008410000 */
[----:B------:R-:W-:Y:S01]  /*3470*/  FSEL R85, R85, -INF , P4 ;  /* 0xff80000055557808 */ /* 0x000fe20002000000 */
[----:B------:R-:W-:Y:S01]  /*3480*/  FMUL.FTZ R47, R47, UR10 ;  /* 0x0000000a2f2f7c20 */ /* 0x000fe20008410000 */
[----:B------:R-:W-:Y:S01]  /*3490*/  FMNMX.FTZ R72, R87, R72, !PT ;  /* 0x0000004857487209 */ /* 0x000fe20007810000 */
[----:B------:R-:W-:Y:S01]  /*34a0*/  FMUL.FTZ R40, R40, UR10 ;  /* 0x0000000a28287c20 */ /* 0x000fe20008410000 */
[----:B------:R-:W-:Y:S01]  /*34b0*/  ISETP.GT.AND P4, PT, R70, 0x48, PT ;  /* 0x000000484600780c */ /* 0x000fe20003f84270 */
[----:B------:R-:W0:Y:S01]  /*34c0*/  MUFU.TANH R43, R43 ;  /* 0x0000002b002b7308 */ /* 0x000e220000002400 */
[----:B-1----:R-:W-:Y:S01]  /*34d0*/  FSEL R83, R69, -INF , P3 ;  /* 0xff80000045537808 */ /* 0x002fe20001800000 */
[----:B------:R-:W-:Y:S01]  /*34e0*/  FMUL.FTZ R44, R44, UR10 ;  /* 0x0000000a2c2c7c20 */ /* 0x000fe20008410000 */
[----:B------:R-:W-:-:S02]  /*34f0*/  FMNMX.FTZ R72, R85, R72, !PT ;  /* 0x0000004855487209 */ /* 0x000fc40007810000 */
[C---:B------:R-:W-:Y:S02]  /*3500*/  ISETP.GT.AND P3, PT, R70.reuse, 0x49, PT ;  /* 0x000000494600780c */ /* 0x040fe40003f64270 */
[----:B--2---:R-:W-:Y:S01]  /*3510*/  FSEL R81, R61, -INF , P4 ;  /* 0xff8000003d517808 */ /* 0x004fe20002000000 */
[----:B------:R-:W1:Y:S01]  /*3520*/  MUFU.TANH R46, R46 ;  /* 0x0000002e002e7308 */ /* 0x000e620000002400 */
[----:B------:R-:W-:Y:S02]  /*3530*/  FMNMX.FTZ R72, R83, R72, !PT ;  /* 0x0000004853487209 */ /* 0x000fe40007810000 */
[C---:B------:R-:W-:Y:S02]  /*3540*/  ISETP.GT.AND P4, PT, R70.reuse, 0x50, PT ;  /* 0x000000504600780c */ /* 0x040fe40003f84270 */
[----:B------:R-:W-:Y:S02]  /*3550*/  FSEL R77, R77, -INF , P3 ;  /* 0xff8000004d4d7808 */ /* 0x000fe40001800000 */
[----:B------:R-:W-:Y:S01]  /*3560*/  FMNMX.FTZ R72, R81, R72, !PT ;  /* 0x0000004851487209 */ /* 0x000fe20007810000 */
[----:B------:R-:W2:Y:S01]  /*3570*/  MUFU.TANH R47, R47 ;  /* 0x0000002f002f7308 */ /* 0x000ea20000002400 */
[----:B------:R-:W-:-:S02]  /*3580*/  ISETP.GT.AND P3, PT, R70, 0x51, PT ;  /* 0x000000514600780c */ /* 0x000fc40003f64270 */
[----:B---3--:R-:W-:Y:S01]  /*3590*/  FSEL R79, R50, -INF , P4 ;  /* 0xff800000324f7808 */ /* 0x008fe20002000000 */
[----:B------:R-:W-:Y:S01]  /*35a0*/  FMUL.FTZ R50, R45, UR10 ;  /* 0x0000000a2d327c20 */ /* 0x000fe20008410000 */
[----:B------:R-:W-:Y:S02]  /*35b0*/  FMNMX.FTZ R72, R77, R72, !PT ;  /* 0x000000484d487209 */ /* 0x000fe40007810000 */
[C---:B------:R-:W-:Y:S01]  /*35c0*/  ISETP.GT.AND P4, PT, R70.reuse, 0x58, PT ;  /* 0x000000584600780c */ /* 0x040fe20003f84270 */
[----:B------:R-:W-:Y:S01]  /*35d0*/  MUFU.TANH R21, R21 ;  /* 0x0000001500157308 */ /* 0x000fe20000002400 */
[----:B----4-:R-:W-:Y:S02]  /*35e0*/  FSEL R73, R51, -INF , P3 ;  /* 0xff80000033497808 */ /* 0x010fe40001800000 */
[----:B------:R-:W-:Y:S02]  /*35f0*/  FMNMX.FTZ R72, R79, R72, !PT ;  /* 0x000000484f487209 */ /* 0x000fe40007810000 */
[----:B------:R-:W-:-:S02]  /*3600*/  ISETP.GT.AND P3, PT, R70, 0x59, PT ;  /* 0x000000594600780c */ /* 0x000fc40003f64270 */
[----:B-----5:R-:W-:Y:S01]  /*3610*/  FSEL R75, R54, -INF , P4 ;  /* 0xff800000364b7808 */ /* 0x020fe20002000000 */
[----:B------:R-:W-:Y:S01]  /*3620*/  MUFU.TANH R64, R64 ;  /* 0x0000004000407308 */ /* 0x000fe20000002400 */
[----:B------:R-:W-:Y:S02]  /*3630*/  FMNMX.FTZ R72, R73, R72, !PT ;  /* 0x0000004849487209 */ /* 0x000fe40007810000 */
[C---:B------:R-:W-:Y:S02]  /*3640*/  ISETP.GT.AND P4, PT, R70.reuse, 0x60, PT ;  /* 0x000000604600780c */ /* 0x040fe40003f84270 */
[----:B------:R-:W-:Y:S02]  /*3650*/  FSEL R71, R55, -INF , P3 ;  /* 0xff80000037477808 */ /* 0x000fe40001800000 */
[----:B------:R-:W-:Y:S01]  /*3660*/  FMNMX.FTZ R72, R75, R72, !PT ;  /* 0x000000484b487209 */ /* 0x000fe20007810000 */
[----:B------:R-:W-:Y:S01]  /*3670*/  MUFU.TANH R65, R65 ;  /* 0x0000004100417308 */ /* 0x000fe20000002400 */
[----:B------:R-:W-:Y:S01]  /*3680*/  ISETP.GT.AND P3, PT, R70, 0x61, PT ;  /* 0x000000614600780c */ /* 0x000fe20003f64270 */
[----:B------:R-:W-:-:S02]  /*3690*/  WARPGROUP.DEPBAR.LE gsb0, 0x0 ;  /* 0x00008000000079c5 */ /* 0x000fc40000010000 */
[----:B------:R-:W-:Y:S01]  /*36a0*/  WARPGROUP.ARRIVE ;  /* 0x00000000000079c5 */ /* 0x000fe20000000000 */
[----:B------:R-:W-:Y:S01]  /*36b0*/  FMUL.FTZ R34, R34, UR10 ;  /* 0x0000000a22227c20 */ /* 0x000fe20008410000 */
[----:B------:R-:W-:Y:S01]  /*36c0*/  FMUL.FTZ R35, R35, UR10 ;  /* 0x0000000a23237c20 */ /* 0x000fe20008410000 */
[----:B0-----:R-:W-:Y:S01]  /*36d0*/  FSEL R69, R42, -INF , P4 ;  /* 0xff8000002a457808 */ /* 0x001fe20002000000 */
[----:B------:R-:W-:Y:S01]  /*36e0*/  FMUL.FTZ R38, R38, UR10 ;  /* 0x0000000a26267c20 */ /* 0x000fe20008410000 */
[----:B------:R-:W-:Y:S01]  /*36f0*/  FMNMX.FTZ R72, R71, R72, !PT ;  /* 0x0000004847487209 */ /* 0x000fe20007810000 */
[----:B------:R-:W-:Y:S01]  /*3700*/  HGMMA.64x16x16.F32.BF16 R24, gdesc[UR4], R24, gsb0 ;  /* 0x00200000041879f0 */ /* 0x000fe20008001818 */
[----:B------:R-:W0:Y:S01]  /*3710*/  MUFU.TANH R34, R34 ;  /* 0x0000002200227308 */ /* 0x000e220000002400 */
[C---:B------:R-:W-:Y:S01]  /*3720*/  ISETP.GT.AND P4, PT, R70.reuse, 0x68, PT ;  /* 0x000000684600780c */ /* 0x040fe20003f84270 */
[----:B------:R-:W-:Y:S01]  /*3730*/  FMUL.FTZ R39, R39, UR10 ;  /* 0x0000000a27277c20 */ /* 0x000fe20008410000 */
[----:B------:R-:W-:Y:S01]  /*3740*/  FSEL R63, R43, -INF , P3 ;  /* 0xff8000002b3f7808 */ /* 0x000fe20001800000 */
[----:B------:R-:W-:Y:S01]  /*3750*/  FMUL.FTZ R42, R53, UR10 ;  /* 0x0000000a352a7c20 */ /* 0x000fe20008410000 */
[----:B------:R-:W-:Y:S01]  /*3760*/  FMNMX.FTZ R72, R69, R72, !PT ;  /* 0x0000004845487209 */ /* 0x000fe20007810000 */
[----:B------:R-:W-:Y:S01]  /*3770*/  ULDC UR4, c[0x0][0x988] ;  /* 0x0002620000047ab9 */ /* 0x000fe20000000800 */
[----:B------:R-:W-:Y:S01]  /*3780*/  ISETP.GT.AND P3, PT, R70, 0x69, PT ;  /* 0x000000694600780c */ /* 0x000fe20003f64270 */
[----:B------:R-:W3:Y:S01]  /*3790*/  MUFU.TANH R35, R35 ;  /* 0x0000002300237308 */ /* 0x000ee20000002400 */
[----:B-1----:R-:W-:Y:S01]  /*37a0*/  FSEL R61, R46, -INF , P4 ;  /* 0xff8000002e3d7808 */ /* 0x002fe20002000000 */
[----:B------:R-:W-:Y:S01]  /*37b0*/  IMAD.U32 R74, RZ, RZ, UR4 ;  /* 0x00000004ff4a7e24 */ /* 0x000fe2000f8e00ff */
[----:B------:R-:W-:Y:S01]  /*37c0*/  FMNMX.FTZ R72, R63, R72, !PT ;  /* 0x000000483f487209 */ /* 0x000fe20007810000 */
[----:B------:R-:W-:Y:S01]  /*37d0*/  FMUL.FTZ R78, R37, UR10 ;  /* 0x0000000a254e7c20 */ /* 0x000fe20008410000 */
[----:B------:R-:W-:Y:S01]  /*37e0*/  ISETP.GT.AND P4, PT, R70, 0x70, PT ;  /* 0x000000704600780c */ /* 0x000fe20003f84270 */
[----:B------:R-:W-:Y:S01]  /*37f0*/  FMUL.FTZ R46, R41, UR10 ;  /* 0x0000000a292e7c20 */ /* 0x000fe20008410000 */
[----:B--2---:R-:W-:Y:S01]  /*3800*/  FSEL R55, R47, -INF , P3 ;  /* 0xff8000002f377808 */ /* 0x004fe20001800000 */
[----:B------:R-:W1:Y:S01]  /*3810*/  MUFU.TANH R38, R38 ;  /* 0x0000002600267308 */ /* 0x000e620000002400 */
[----:B------:R-:W-:Y:S01]  /*3820*/  FMNMX.FTZ R72, R61, R72, !PT ;  /* 0x000000483d487209 */ /* 0x000fe20007810000 */
[----:B------:R-:W-:Y:S01]  /*3830*/  FMUL.FTZ R54, R36, UR10 ;  /* 0x0000000a24367c20 */ /* 0x000fe20008410000 */
[----:B------:R-:W-:Y:S01]  /*3840*/  ISETP.GT.AND P3, PT, R70, 0x71, PT ;  /* 0x000000714600780c */ /* 0x000fe20003f64270 */
[----:B------:R-:W-:Y:S01]  /*3850*/  UMOV UR4, URZ ;  /* 0x0000003f00047c82 */ /* 0x000fe20008000000 */
[----:B0-----:R-:W-:-:S02]  /*3860*/  FSEL R51, R34, -INF , P4 ;  /* 0xff80000022337808 */ /* 0x001fc40002000000 */
[----:B------:R-:W-:Y:S01]  /*3870*/  FMNMX.FTZ R72, R55, R72, !PT ;  /* 0x0000004837487209 */ /* 0x000fe20007810000 */
[----:B------:R-:W0:Y:S01]  /*3880*/  MUFU.TANH R39, R39 ;  /* 0x0000002700277308 */ /* 0x000e220000002400 */
[C---:B------:R-:W-:Y:S02]  /*3890*/  ISETP.GT.AND P4, PT, R70.reuse, 0x78, PT ;  /* 0x000000784600780c */ /* 0x040fe40003f84270 */
[----:B---3--:R-:W-:Y:S02]  /*38a0*/  FSEL R47, R35, -INF , P3 ;  /* 0xff800000232f7808 */ /* 0x008fe40001800000 */
[----:B------:R-:W-:Y:S02]  /*38b0*/  FMNMX.FTZ R72, R51, R72, !PT ;  /* 0x0000004833487209 */ /* 0x000fe40007810000 */
[----:B------:R-:W-:Y:S01]  /*38c0*/  ISETP.GT.AND P3, PT, R70, 0x79, PT ;  /* 0x000000794600780c */ /* 0x000fe20003f64270 */
[----:B------:R-:W-:Y:S01]  /*38d0*/  MUFU.TANH R66, R66 ;  /* 0x0000004200427308 */ /* 0x000fe20000002400 */
[----:B-1----:R-:W-:Y:S01]  /*38e0*/  FSEL R49, R38, -INF , P4 ;  /* 0xff80000026317808 */ /* 0x002fe20002000000 */
[----:B------:R-:W-:Y:S01]  /*38f0*/  FMUL.FTZ R38, R52, UR10 ;  /* 0x0000000a34267c20 */ /* 0x000fe20008410000 */
[----:B------:R-:W-:Y:S01]  /*3900*/  FMNMX.FTZ R72, R47, R72, !PT ;  /* 0x000000482f487209 */ /* 0x000fe20007810000 */
[----:B------:R-:W-:Y:S01]  /*3910*/  FMUL.FTZ R52, R32, UR10 ;  /* 0x0000000a20347c20 */ /* 0x000fe20008410000 */
[----:B------:R-:W-:-:S02]  /*3920*/  ISETP.GT.AND P4, PT, R70, 0x80, PT ;  /* 0x000000804600780c */ /* 0x000fc40003f84270 */
[----:B------:R-:W-:Y:S01]  /*3930*/  FMNMX.FTZ R72, R49, R72, !PT ;  /* 0x0000004831487209 */ /* 0x000fe20007810000 */
[----:B------:R-:W-:Y:S01]  /*3940*/  MUFU.TANH R67, R67 ;  /* 0x0000004300437308 */ /* 0x000fe20000002400 */
[----:B0-----:R-:W-:Y:S02]  /*3950*/  FSEL R43, R39, -INF , P3 ;  /* 0xff800000272b7808 */ /* 0x001fe40001800000 */
[----:B------:R-:W-:Y:S02]  /*3960*/  ISETP.GT.AND P3, PT, R70, 0x81, PT ;  /* 0x000000814600780c */ /* 0x000fe40003f64270 */
[----:B------:R-:W-:-:S03]  /*3970*/  FMNMX.FTZ R72, R43, R72, !PT ;  /* 0x000000482b487209 */ /* 0x000fc60007810000 */
[----:B------:R-:W-:Y:S01]  /*3980*/  MUFU.TANH R56, R56 ;  /* 0x0000003800387308 */ /* 0x000fe20000002400 */
[----:B------:R-:W-:Y:S02]  /*3990*/  WARPGROUP.DEPBAR.LE gsb0, 0x0 ;  /* 0x00008000000079c5 */ /* 0x000fe40000010000 */
        /* <DEDUP_REMOVED lines=8> */
[----:B------:R-:W-:-:S06]  /*3a20*/  FMUL.FTZ R84, R29, UR10 ;  /* 0x0000000a1d547c20 */ /* 0x000fcc0008410000 */
[----:B------:R-:W1:Y:S08]  /*3a30*/  MUFU.TANH R27, R27 ;  /* 0x0000001b001b7308 */ /* 0x000e700000002400 */
[----:B------:R-:W2:Y:S01]  /*3a40*/  MUFU.TANH R30, R30 ;  /* 0x0000001e001e7308 */ /* 0x000ea20000002400 */
[----:B0-----:R-:W-:Y:S02]  /*3a50*/  FSEL R39, R26, -INF , P4 ;  /* 0xff8000001a277808 */ /* 0x001fe40002000000 */
[----:B------:R-:W-:-:S02]  /*3a60*/  ISETP.GT.AND P4, PT, R70, 0x88, PT ;  /* 0x000000884600780c */ /* 0x000fc40003f84270 */
[----:B------:R-:W-:-:S03]  /*3a70*/  FMNMX.FTZ R72, R39, R72, !PT ;  /* 0x0000004827487209 */ /* 0x000fc60007810000 */
[----:B------:R2:W0:Y:S01]  /*3a80*/  MUFU.TANH R34, R31 ;  /* 0x0000001f00227308 */ /* 0x0004220000002400 */
[----:B-1----:R-:W-:Y:S02]  /*3a90*/  FSEL R35, R27, -INF , P3 ;  /* 0xff8000001b237808 */ /* 0x002fe40001800000 */
[----:B------:R-:W-:Y:S01]  /*3aa0*/  ISETP.GT.AND P3, PT, R70, 0x89, PT ;  /* 0x000000894600780c */ /* 0x000fe20003f64270 */
[----:B------:R-:W-:Y:S01]  /*3ab0*/  FMUL.FTZ R70, R33, UR10 ;  /* 0x0000000a21467c20 */ /* 0x000fe20008410000 */
[----:B------:R-:W-:-:S03]  /*3ac0*/  FMNMX.FTZ R72, R35, R72, !PT ;  /* 0x0000004823487209 */ /* 0x000fc60007810000 */
[----:B------:R-:W1:Y:S01]  /*3ad0*/  MUFU.TANH R57, R57 ;  /* 0x0000003900397308 */ /* 0x000e620000002400 */
[----:B--2---:R-:W-:Y:S02]  /*3ae0*/  FSEL R31, R30, -INF , P4 ;  /* 0xff8000001e1f7808 */ /* 0x004fe40002000000 */
[----:B------:R-:W2:Y:S02]  /*3af0*/  SHFL.IDX PT, R30, R68, RZ, 0x1c1f ;  /* 0x001c1fff441e7589 */ /* 0x000ea400000e0000 */
[----:B------:R-:W-:-:S03]  /*3b00*/  FMNMX.FTZ R72, R31, R72, !PT ;  /* 0x000000481f487209 */ /* 0x000fc60007810000 */
[----:B------:R-:W3:Y:S01]  /*3b10*/  MUFU.TANH R58, R58 ;  /* 0x0000003a003a7308 */ /* 0x000ee20000002400 */
[----:B0-----:R-:W-:-:S04]  /*3b20*/  FSEL R27, R34, -INF , P3 ;  /* 0xff800000221b7808 */ /* 0x001fc80001800000 */
[----:B------:R-:W-:-:S03]  /*3b30*/  FMNMX.FTZ R72, R27, R72, !PT ;  /* 0x000000481b487209 */ /* 0x000fc60007810000 */
[----:B------:R-:W0:Y:S02]  /*3b40*/  MUFU.TANH R59, R59 ;  /* 0x0000003b003b7308 */ /* 0x000e240000002400 */
[----:B------:R-:W4:Y:S06]  /*3b50*/  SHFL.BFLY PT, R53, R72, 0x2, 0x1f ;  /* 0x0c401f0048357f89 */ /* 0x000f2c00000e0000 */
[----:B------:R-:W5:Y:S01]  /*3b60*/  MUFU.TANH R60, R60 ;  /* 0x0000003c003c7308 */ /* 0x000f620000002400 */
[----:B--2---:R-:W-:-:S04]  /*3b70*/  VIADDMNMX R62, R30, R93, R62, PT ;  /* 0x0000005d1e3e7246 */ /* 0x004fc8000380013e */
[----:B------:R-:W-:-:S03]  /*3b80*/  ISETP.GT.AND P4, PT, R62, 0x1, PT ;  /* 0x000000013e00780c */ /* 0x000fc60003f84270 */
[----:B------:R-:W2:Y:S01]  /*3b90*/  MUFU.TANH R48, R48 ;  /* 0x0000003000307308 */ /* 0x000ea20000002400 */
[----:B------:R-:W-:Y:S02]  /*3ba0*/  ISETP.GT.AND P5, PT, R62, 0x8, PT ;  /* 0x000000083e00780c */ /* 0x000fe40003fa4270 */
[----:B------:R-:W-:Y:S02]  /*3bb0*/  FSEL R0, R0, -INF , P4 ;  /* 0xff80000000007808 */ /* 0x000fe40002000000 */
[----:B------:R-:W-:Y:S02]  /*3bc0*/  FSEL R37, R6, -INF , P5 ;  /* 0xff80000006257808 */ /* 0x000fe40002800000 */
[----:B------:R-:W-:Y:S01]  /*3bd0*/  ISETP.GT.AND P4, PT, R62, 0x10, PT ;  /* 0x000000103e00780c */ /* 0x000fe20003f84270 */
[----:B------:R-:W2:Y:S01]  /*3be0*/  MUFU.TANH R38, R38 ;  /* 0x0000002600267308 */ /* 0x000ea20000002400 */
[----:B----4-:R-:W-:-:S05]  /*3bf0*/  FMNMX.FTZ R53, R72, R53, !PT ;  /* 0x0000003548357209 */ /* 0x010fca0007810000 */
[----:B------:R-:W4:Y:S02]  /*3c00*/  SHFL.BFLY PT, R72, R53, 0x1, 0x1f ;  /* 0x0c201f0035487f89 */ /* 0x000f2400000e0000 */
[----:B------:R-:W2:Y:S08]  /*3c10*/  MUFU.TANH R42, R42 ;  /* 0x0000002a002a7308 */ /* 0x000eb00000002400 */
[----:B------:R-:W2:Y:S08]  /*3c20*/  MUFU.TANH R40, R40 ;  /* 0x0000002800287308 */ /* 0x000eb00000002400 */
[----:B------:R-:W2:Y:S01]  /*3c30*/  MUFU.TANH R46, R46 ;  /* 0x0000002e002e7308 */ /* 0x000ea20000002400 */
[----:B----4-:R-:W-:-:S07]  /*3c40*/  FMNMX.FTZ R72, R53, R72, !PT ;  /* 0x0000004835487209 */ /* 0x010fce0007810000 */
[----:B------:R-:W4:Y:S01]  /*3c50*/  MUFU.TANH R44, R44 ;  /* 0x0000002c002c7308 */ /* 0x000f220000002400 */
[C---:B------:R-:W-:Y:S01]  /*3c60*/  FSETP.NEU.FTZ.AND P3, PT, R72.reuse, -INF , PT ;  /* 0xff8000004800780b */ /* 0x040fe20003f7d000 */
[----:B------:R-:W-:-:S06]  /*3c70*/  FMUL.FTZ R24, R72, R74 ;  /* 0x0000004a48187220 */ /* 0x000fcc0000410000 */
[----:B------:R-:W4:Y:S01]  /*3c80*/  MUFU.TANH R50, R50 ;  /* 0x0000003200327308 */ /* 0x000f220000002400 */
[----:B------:R-:W-:Y:S02]  /*3c90*/  FSEL R24, R24, RZ, P3 ;  /* 0x000000ff18187208 */ /* 0x000fe40001800000 */
[----:B------:R-:W-:-:S03]  /*3ca0*/  ISETP.GT.AND P3, PT, R62, RZ, PT ;  /* 0x000000ff3e00720c */ /* 0x000fc60003f64270 */
[-CC-:B------:R-:W-:Y:S01]  /*3cb0*/  FFMA.FTZ R26, R89, R74.reuse, -R24.reuse ;  /* 0x0000004a591a7223 */ /* 0x180fe20000010818 */
[----:B------:R-:W-:Y:S01]  /*3cc0*/  FSEL R33, R5, -INF , P3 ;  /* 0xff80000005217808 */ /* 0x000fe20001800000 */
[-CC-:B------:R-:W-:Y:S01]  /*3cd0*/  FFMA.FTZ R6, R91, R74.reuse, -R24.reuse ;  /* 0x0000004a5b067223 */ /* 0x180fe20000010818 */
[C---:B------:R-:W-:Y:S01]  /*3ce0*/  ISETP.GT.AND P3, PT, R62.reuse, 0x9, PT ;  /* 0x000000093e00780c */ /* 0x040fe20003f64270 */
[--C-:B------:R-:W-:Y:S01]  /*3cf0*/  FFMA.FTZ R25, R97, R74, -R24.reuse ;  /* 0x0000004a61197223 */ /* 0x100fe20000010818 */
[----:B------:R-:W-:Y:S01]  /*3d00*/  FMNMX.FTZ R30, R33, R0, !PT ;  /* 0x00000000211e7209 */ /* 0x000fe20007810000 */
[-CC-:B------:R-:W-:Y:S01]  /*3d10*/  FFMA.FTZ R28, R115, R74.reuse, -R24.reuse ;  /* 0x0000004a731c7223 */ /* 0x180fe20000010818 */
[----:B------:R-:W-:Y:S01]  /*3d20*/  FSEL R89, R9, -INF , P3 ;  /* 0xff80000009597808 */ /* 0x000fe20001800000 */
[--C-:B------:R-:W-:Y:S01]  /*3d30*/  FFMA.FTZ R117, R117, R74, -R24.reuse ;  /* 0x0000004a75757223 */ /* 0x100fe20000010818 */
[----:B------:R-:W-:Y:S01]  /*3d40*/  FMNMX.FTZ R30, R37, R30, !PT ;  /* 0x0000001e251e7209 */ /* 0x000fe20007810000 */
[-CC-:B------:R-:W-:Y:S01]  /*3d50*/  FFMA.FTZ R29, R119, R74.reuse, -R24.reuse ;  /* 0x0000004a771d7223 */ /* 0x180fe20000010818 */
[----:B------:R-:W-:Y:S01]  /*3d60*/  ISETP.GT.AND P3, PT, R62, 0x11, PT ;  /* 0x000000113e00780c */ /* 0x000fe20003f64270 */
[----:B------:R1:W-:Y:S01]  /*3d70*/  MUFU.EX2 R5, R117 ;  /* 0x0000007500057308 */ /* 0x0003e20000000800 */
[----:B------:R-:W-:Y:S01]  /*3d80*/  FSEL R91, R10, -INF , P4 ;  /* 0xff8000000a5b7808 */ /* 0x000fe20002000000 */
[--C-:B------:R-:W-:Y:S01]  /*3d90*/  FFMA.FTZ R10, R95, R74, -R24.reuse ;  /* 0x0000004a5f0a7223 */ /* 0x100fe20000010818 */
[----:B------:R-:W-:Y:S01]  /*3da0*/  FMNMX.FTZ R30, R89, R30, !PT ;  /* 0x0000001e591e7209 */ /* 0x000fe20007810000 */
[-CC-:B------:R-:W-:Y:S01]  /*3db0*/  FFMA.FTZ R41, R105, R74.reuse, -R24.reuse ;  /* 0x0000004a69297223 */ /* 0x180fe20000010818 */
[C---:B------:R-:W-:Y:S01]  /*3dc0*/  ISETP.GT.AND P4, PT, R62.reuse, 0x18, PT ;  /* 0x000000183e00780c */ /* 0x040fe20003f84270 */
[-CC-:B------:R-:W-:Y:S01]  /*3dd0*/  FFMA.FTZ R32, R103, R74.reuse, -R24.reuse ;  /* 0x0000004a67207223 */ /* 0x180fe20000010818 */
[----:B------:R-:W-:Y:S01]  /*3de0*/  FSEL R93, R11, -INF , P3 ;  /* 0xff8000000b5d7808 */ /* 0x000fe20001800000 */
[--C-:B------:R-:W-:Y:S01]  /*3df0*/  FFMA.FTZ R11, R111, R74, -R24.reuse ;  /* 0x0000004a6f0b7223 */ /* 0x100fe20000010818 */
[----:B------:R-:W-:Y:S01]  /*3e00*/  FMNMX.FTZ R30, R91, R30, !PT ;  /* 0x0000001e5b1e7209 */ /* 0x000fe20007810000 */
[-CC-:B------:R-:W-:Y:S01]  /*3e10*/  FFMA.FTZ R45, R101, R74.reuse, -R24.reuse ;  /* 0x0000004a652d7223 */ /* 0x180fe20000010818 */
[C---:B------:R-:W-:Y:S01]  /*3e20*/  ISETP.GT.AND P3, PT, R62.reuse, 0x19, PT ;  /* 0x000000193e00780c */ /* 0x040fe20003f64270 */
[----:B------:R-:W4:Y:S01]  /*3e30*/  MUFU.TANH R52, R52 ;  /* 0x0000003400347308 */ /* 0x000f220000002400 */
[----:B------:R-:W-:Y:S01]  /*3e40*/  FSEL R13, R13, -INF , P4 ;  /* 0xff8000000d0d7808 */ /* 0x000fe20002000000 */
[--C-:B------:R-:W-:Y:S01]  /*3e50*/  FFMA.FTZ R53, R87, R74, -R24.reuse ;  /* 0x0000004a57357223 */ /* 0x100fe20000010818 */
[----:B------:R-:W-:Y:S01]  /*3e60*/  FMNMX.FTZ R30, R93, R30, !PT ;  /* 0x0000001e5d1e7209 */ /* 0x000fe20007810000 */
[-CC-:B------:R-:W-:Y:S01]  /*3e70*/  FFMA.FTZ R36, R85, R74.reuse, -R24.reuse ;  /* 0x0000004a55247223 */ /* 0x180fe20000010818 */
[----:B------:R-:W-:Y:S01]  /*3e80*/  ISETP.GT.AND P4, PT, R62, 0x20, PT ;  /* 0x000000203e00780c */ /* 0x000fe20003f84270 */
[--C-:B------:R-:W-:Y:S01]  /*3e90*/  FFMA.FTZ R34, R99, R74, -R24.reuse ;  /* 0x0000004a63227223 */ /* 0x100fe20000010818 */
[----:B------:R-:W-:Y:S01]  /*3ea0*/  FSEL R97, R12, -INF , P3 ;  /* 0xff8000000c617808 */ /* 0x000fe20001800000 */
[----:B------:R-:W4:Y:S01]  /*3eb0*/  MUFU.TANH R70, R70 ;  /* 0x0000004600467308 */ /* 0x000f220000002400 */
[----:B------:R-:W-:Y:S01]  /*3ec0*/  FMNMX.FTZ R30, R13, R30, !PT ;  /* 0x0000001e0d1e7209 */ /* 0x000fe20007810000 */
[-CC-:B------:R-:W-:Y:S01]  /*3ed0*/  FFMA.FTZ R9, R113, R74.reuse, -R24.reuse ;  /* 0x0000004a71097223 */ /* 0x180fe20000010818 */
[----:B------:R-:W-:Y:S01]  /*3ee0*/  ISETP.GT.AND P3, PT, R62, 0x21, PT ;  /* 0x000000213e00780c */ /* 0x000fe20003f64270 */
[-CC-:B------:R-:W-:Y:S01]  /*3ef0*/  FFMA.FTZ R73, R73, R74.reuse, -R24.reuse ;  /* 0x0000004a49497223 */ /* 0x180fe20000010818 */
[----:B------:R-:W-:Y:S01]  /*3f00*/  FSEL R95, R14, -INF , P4 ;  /* 0xff8000000e5f7808 */ /* 0x000fe20002000000 */
[--C-:B------:R-:W-:Y:S01]  /*3f10*/  FFMA.FTZ R14, R107, R74, -R24.reuse ;  /* 0x0000004a6b0e7223 */ /* 0x100fe20000010818 */
[----:B------:R-:W-:Y:S01]  /*3f20*/  FMNMX.FTZ R30, R97, R30, !PT ;  /* 0x0000001e611e7209 */ /* 0x000fe20007810000 */
[----:B------:R-:W4:Y:S01]  /*3f30*/  MUFU.TANH R54, R54 ;  /* 0x0000003600367308 */ /* 0x000f220000002400 */
[C---:B------:R-:W-:Y:S01]  /*3f40*/  ISETP.GT.AND P4, PT, R62.reuse, 0x28, PT ;  /* 0x000000283e00780c */ /* 0x040fe20003f84270 */
[-CC-:B------:R-:W-:Y:S01]  /*3f50*/  FFMA.FTZ R71, R71, R74.reuse, -R24.reuse ;  /* 0x0000004a47477223 */ /* 0x180fe20000010818 */
[----:B------:R-:W-:Y:S01]  /*3f60*/  FSEL R115, R15, -INF , P3 ;  /* 0xff8000000f737808 */ /* 0x000fe20001800000 */
[--C-:B------:R-:W-:Y:S01]  /*3f70*/  FFMA.FTZ R63, R63, R74, -R24.reuse ;  /* 0x0000004a3f3f7223 */ /* 0x100fe20000010818 */
[----:B------:R-:W-:Y:S01]  /*3f80*/  FMNMX.FTZ R30, R95, R30, !PT ;  /* 0x0000001e5f1e7209 */ /* 0x000fe20007810000 */
[-CC-:B------:R-:W-:Y:S01]  /*3f90*/  FFMA.FTZ R55, R55, R74.reuse, -R24.reuse ;  /* 0x0000004a37377223 */ /* 0x180fe20000010818 */
[----:B------:R-:W-:Y:S01]  /*3fa0*/  ISETP.GT.AND P3, PT, R62, 0x29, PT ;  /* 0x000000293e00780c */ /* 0x000fe20003f64270 */
[----:B------:R-:W4:Y:S01]  /*3fb0*/  MUFU.TANH R78, R78 ;  /* 0x0000004e004e7308 */ /* 0x000f220000002400 */
[----:B-1----:R-:W-:Y:S01]  /*3fc0*/  FSEL R117, R20, -INF , P4 ;  /* 0xff80000014757808 */ /* 0x002fe20002000000 */
[--C-:B------:R-:W-:Y:S01]  /*3fd0*/  FFMA.FTZ R20, R109, R74, -R24.reuse ;  /* 0x0000004a6d147223 */ /* 0x100fe20000010818 */
[----:B------:R-:W-:Y:S01]  /*3fe0*/  FMNMX.FTZ R30, R115, R30, !PT ;  /* 0x0000001e731e7209 */ /* 0x000fe20007810000 */
[-CC-:B------:R-:W-:Y:S01]  /*3ff0*/  FFMA.FTZ R47, R47, R74.reuse, -R24.reuse ;  /* 0x0000004a2f2f7223 */ /* 0x180fe20000010818 */
[C---:B------:R-:W-:Y:S01]  /*4000*/  ISETP.GT.AND P4, PT, R62.reuse, 0x30, PT ;  /* 0x000000303e00780c */ /* 0x040fe20003f84270 */
[--C-:B------:R-:W-:Y:S01]  /*4010*/  FFMA.FTZ R43, R43, R74, -R24.reuse ;  /* 0x0000004a2b2b7223 */ /* 0x100fe20000010818 */
[----:B------:R-:W-:Y:S01]  /*4020*/  FSEL R119, R21, -INF , P3 ;  /* 0xff80000015777808 */ /* 0x000fe20001800000 */
[----:B------:R-:W1:Y:S01]  /*4030*/  MUFU.TANH R76, R76 ;  /* 0x0000004c004c7308 */ /* 0x000e620000002400 */
[----:B------:R-:W-:Y:S01]  /*4040*/  FMNMX.FTZ R30, R117, R30, !PT ;  /* 0x0000001e751e7209 */ /* 0x000fe20007810000 */
[-CC-:B------:R-:W-:Y:S01]  /*4050*/  FFMA.FTZ R39, R39, R74.reuse, -R24.reuse ;  /* 0x0000004a27277223 */ /* 0x180fe20000010818 */
[----:B------:R-:W-:Y:S01]  /*4060*/  ISETP.GT.AND P3, PT, R62, 0x31, PT ;  /* 0x000000313e00780c */ /* 0x000fe20003f64270 */
[----:B------:R-:W-:Y:S01]  /*4070*/  FFMA.FTZ R31, R31, R74, -R24 ;  /* 0x0000004a1f1f7223 */ /* 0x000fe20000010818 */
[----:B------:R-:W-:-:S02]  /*4080*/  FSEL R121, R64, -INF , P4 ;  /* 0xff80000040797808 */ /* 0x000fc40002000000 */
[----:B------:R-:W-:Y:S01]  /*4090*/  FMNMX.FTZ R12, R119, R30, !PT ;  /* 0x0000001e770c7209 */ /* 0x000fe20007810000 */
[----:B------:R-:W1:Y:S01]  /*40a0*/  MUFU.TANH R80, R80 ;  /* 0x0000005000507308 */ /* 0x000e620000002400 */
[C---:B------:R-:W-:Y:S02]  /*40b0*/  ISETP.GT.AND P4, PT, R62.reuse, 0x38, PT ;  /* 0x000000383e00780c */ /* 0x040fe40003f84270 */
[----:B------:R-:W-:Y:S02]  /*40c0*/  FSEL R123, R65, -INF , P3 ;  /* 0xff800000417b7808 */ /* 0x000fe40001800000 */
[----:B------:R-:W-:Y:S02]  /*40d0*/  FMNMX.FTZ R12, R121, R12, !PT ;  /* 0x0000000c790c7209 */ /* 0x000fe40007810000 */
[----:B------:R-:W-:Y:S01]  /*40e0*/  ISETP.GT.AND P3, PT, R62, 0x39, PT ;  /* 0x000000393e00780c */ /* 0x000fe20003f64270 */
[----:B------:R-:W1:Y:S01]  /*40f0*/  MUFU.TANH R82, R82 ;  /* 0x0000005200527308 */ /* 0x000e620000002400 */
[----:B------:R-:W-:-:S02]  /*4100*/  FSEL R107, R66, -INF , P4 ;  /* 0xff800000426b7808 */ /* 0x000fc40002000000 */
[----:B------:R-:W-:Y:S02]  /*4110*/  FMNMX.FTZ R12, R123, R12, !PT ;  /* 0x0000000c7b0c7209 */ /* 0x000fe40007810000 */
[C---:B------:R-:W-:Y:S02]  /*4120*/  ISETP.GT.AND P4, PT, R62.reuse, 0x40, PT ;  /* 0x000000403e00780c */ /* 0x040fe40003f84270 */
[----:B------:R-:W-:Y:S01]  /*4130*/  FSEL R105, R67, -INF , P3 ;  /* 0xff80000043697808 */ /* 0x000fe20001800000 */
[----:B------:R-:W1:Y:S01]  /*4140*/  MUFU.TANH R84, R84 ;  /* 0x0000005400547308 */ /* 0x000e620000002400 */
[----:B------:R-:W-:Y:S02]  /*4150*/  FMNMX.FTZ R12, R107, R12, !PT ;  /* 0x0000000c6b0c7209 */ /* 0x000fe40007810000 */
[----:B------:R-:W-:Y:S02]  /*4160*/  ISETP.GT.AND P3, PT, R62, 0x41, PT ;  /* 0x000000413e00780c */ /* 0x000fe40003f64270 */
[----:B------:R-:W-:-:S02]  /*4170*/  FSEL R109, R56, -INF , P4 ;  /* 0xff800000386d7808 */ /* 0x000fc40002000000 */
[----:B------:R-:W-:Y:S01]  /*4180*/  FMNMX.FTZ R12, R105, R12, !PT ;  /* 0x0000000c690c7209 */ /* 0x000fe20007810000 */
[----:B------:R1:W-:Y:S01]  /*4190*/  MUFU.EX2 R30, R14 ;  /* 0x0000000e001e7308 */ /* 0x0003e20000000800 */
[C---:B------:R-:W-:Y:S02]  /*41a0*/  ISETP.GT.AND P4, PT, R62.reuse, 0x48, PT ;  /* 0x000000483e00780c */ /* 0x040fe40003f84270 */
[----:B------:R-:W-:Y:S01]  /*41b0*/  FSEL R103, R57, -INF , P3 ;  /* 0xff80000039677808 */ /* 0x000fe20001800000 */
[----:B------:R-:W-:Y:S01]  /*41c0*/  FFMA.FTZ R57, R83, R74, -R24 ;  /* 0x0000004a53397223 */ /* 0x000fe20000010818 */
[----:B------:R-:W-:Y:S02]  /*41d0*/  FMNMX.FTZ R12, R109, R12, !PT ;  /* 0x0000000c6d0c7209 */ /* 0x000fe40007810000 */
[----:B------:R-:W-:Y:S01]  /*41e0*/  ISETP.GT.AND P3, PT, R62, 0x49, PT ;  /* 0x000000493e00780c */ /* 0x000fe20003f64270 */
[----:B------:R-:W-:Y:S01]  /*41f0*/  MUFU.EX2 R25, R25 ;  /* 0x0000001900197308 */ /* 0x000fe20000000800 */
[----:B---3--:R-:W-:-:S02]  /*4200*/  FSEL R111, R58, -INF , P4 ;  /* 0xff8000003a6f7808 */ /* 0x008fc40002000000 */
[----:B------:R-:W-:Y:S02]  /*4210*/  FMNMX.FTZ R12, R103, R12, !PT ;  /* 0x0000000c670c7209 */ /* 0x000fe40007810000 */
[C---:B------:R-:W-:Y:S02]  /*4220*/  ISETP.GT.AND P4, PT, R62.reuse, 0x50, PT ;  /* 0x000000503e00780c */ /* 0x040fe40003f84270 */
[----:B0-----:R-:W-:Y:S01]  /*4230*/  FSEL R101, R59, -INF , P3 ;  /* 0xff8000003b657808 */ /* 0x001fe20001800000 */
[----:B------:R-:W-:Y:S01]  /*4240*/  FFMA.FTZ R59, R77, R74, -R24 ;  /* 0x0000004a4d3b7223 */ /* 0x000fe20000010818 */
[----:B------:R-:W-:Y:S01]  /*4250*/  FMNMX.FTZ R12, R111, R12, !PT ;  /* 0x0000000c6f0c7209 */ /* 0x000fe20007810000 */
[----:B------:R-:W-:Y:S01]  /*4260*/  MUFU.EX2 R26, R26 ;  /* 0x0000001a001a7308 */ /* 0x000fe20000000800 */
[----:B------:R-:W-:Y:S02]  /*4270*/  ISETP.GT.AND P3, PT, R62, 0x51, PT ;  /* 0x000000513e00780c */ /* 0x000fe40003f64270 */
[----:B-----5:R-:W-:-:S02]  /*4280*/  FSEL R15, R60, -INF , P4 ;  /* 0xff8000003c0f7808 */ /* 0x020fc40002000000 */
[----:B------:R-:W-:Y:S02]  /*4290*/  FMNMX.FTZ R12, R101, R12, !PT ;  /* 0x0000000c650c7209 */ /* 0x000fe40007810000 */
[----:B------:R-:W-:Y:S01]  /*42a0*/  ISETP.GT.AND P4, PT, R62, 0x58, PT ;  /* 0x000000583e00780c */ /* 0x000fe20003f84270 */
[----:B------:R-:W-:Y:S01]  /*42b0*/  MUFU.EX2 R28, R28 ;  /* 0x0000001c001c7308 */ /* 0x000fe20000000800 */
[----:B--2---:R-:W-:Y:S01]  /*42c0*/  FSEL R65, R48, -INF , P3 ;  /* 0xff80000030417808 */ /* 0x004fe20001800000 */
[--C-:B------:R-:W-:Y:S01]  /*42d0*/  FFMA.FTZ R48, R49, R74, -R24.reuse ;  /* 0x0000004a31307223 */ /* 0x100fe20000010818 */
[----:B------:R-:W-:Y:S02]  /*42e0*/  FMNMX.FTZ R12, R15, R12, !PT ;  /* 0x0000000c0f0c7209 */ /* 0x000fe40007810000 */
[----:B------:R-:W-:Y:S02]  /*42f0*/  ISETP.GT.AND P3, PT, R62, 0x59, PT ;  /* 0x000000593e00780c */ /* 0x000fe40003f64270 */
[----:B------:R-:W-:Y:S01]  /*4300*/  FSEL R21, R38, -INF , P4 ;  /* 0xff80000026157808 */ /* 0x000fe20002000000 */
[----:B------:R-:W-:Y:S01]  /*4310*/  FFMA.FTZ R38, R81, R74, -R24 ;  /* 0x0000004a51267223 */ /* 0x000fe20000010818 */
[----:B------:R-:W-:Y:S01]  /*4320*/  FMNMX.FTZ R12, R65, R12, !PT ;  /* 0x0000000c410c7209 */ /* 0x000fe20007810000 */
[----:B------:R-:W-:Y:S01]  /*4330*/  MUFU.EX2 R29, R29 ;  /* 0x0000001d001d7308 */ /* 0x000fe20000000800 */
[----:B------:R-:W-:-:S02]  /*4340*/  ISETP.GT.AND P4, PT, R62, 0x60, PT ;  /* 0x000000603e00780c */ /* 0x000fc40003f84270 */
[----:B------:R-:W-:Y:S01]  /*4350*/  FSEL R67, R42, -INF , P3 ;  /* 0xff8000002a437808 */ /* 0x000fe20001800000 */
[--C-:B------:R-:W-:Y:S01]  /*4360*/  FFMA.FTZ R42, R69, R74, -R24.reuse ;  /* 0x0000004a452a7223 */ /* 0x100fe20000010818 */
[----:B------:R-:W-:Y:S02]  /*4370*/  FMNMX.FTZ R12, R21, R12, !PT ;  /* 0x0000000c150c7209 */ /* 0x000fe40007810000 */
[----:B------:R-:W-:Y:S01]  /*4380*/  ISETP.GT.AND P3, PT, R62, 0x61, PT ;  /* 0x000000613e00780c */ /* 0x000fe20003f64270 */
[----:B------:R-:W-:Y:S01]  /*4390*/  MUFU.EX2 R6, R6 ;  /* 0x0000000600067308 */ /* 0x000fe20000000800 */
[----:B------:R-:W-:Y:S01]  /*43a0*/  FSEL R87, R40, -INF , P4 ;  /* 0xff80000028577808 */ /* 0x000fe20002000000 */
[----:B------:R-:W-:Y:S01]  /*43b0*/  FFMA.FTZ R40, R51, R74, -R24 ;  /* 0x0000004a33287223 */ /* 0x000fe20000010818 */
[----:B------:R-:W-:Y:S02]  /*43c0*/  FMNMX.FTZ R12, R67, R12, !PT ;  /* 0x0000000c430c7209 */ /* 0x000fe40007810000 */
[----:B------:R-:W-:-:S02]  /*43d0*/  ISETP.GT.AND P4, PT, R62, 0x68, PT ;  /* 0x000000683e00780c */ /* 0x000fc40003f84270 */
[----:B------:R-:W-:Y:S01]  /*43e0*/  FSEL R85, R46, -INF , P3 ;  /* 0xff8000002e557808 */ /* 0x000fe20001800000 */
[--C-:B------:R-:W-:Y:S01]  /*43f0*/  FFMA.FTZ R46, R79, R74, -R24.reuse ;  /* 0x0000004a4f2e7223 */ /* 0x100fe20000010818 */
[----:B------:R-:W-:Y:S01]  /*4400*/  FMNMX.FTZ R12, R87, R12, !PT ;  /* 0x0000000c570c7209 */ /* 0x000fe20007810000 */
[----:B------:R-:W-:Y:S01]  /*4410*/  MUFU.EX2 R9, R9 ;  /* 0x0000000900097308 */ /* 0x000fe20000000800 */
[----:B------:R-:W-:Y:S02]  /*4420*/  ISETP.GT.AND P3, PT, R62, 0x69, PT ;  /* 0x000000693e00780c */ /* 0x000fe40003f64270 */
[----:B----4-:R-:W-:Y:S01]  /*4430*/  FSEL R99, R44, -INF , P4 ;  /* 0xff8000002c637808 */ /* 0x010fe20002000000 */
[--C-:B------:R-:W-:Y:S01]  /*4440*/  FFMA.FTZ R44, R61, R74, -R24.reuse ;  /* 0x0000004a3d2c7223 */ /* 0x100fe20000010818 */
[----:B------:R-:W-:Y:S02]  /*4450*/  FMNMX.FTZ R12, R85, R12, !PT ;  /* 0x0000000c550c7209 */ /* 0x000fe40007810000 */
[----:B------:R-:W-:Y:S01]  /*4460*/  ISETP.GT.AND P4, PT, R62, 0x70, PT ;  /* 0x000000703e00780c */ /* 0x000fe20003f84270 */
[----:B------:R-:W-:Y:S01]  /*4470*/  MUFU.EX2 R10, R10 ;  /* 0x0000000a000a7308 */ /* 0x000fe20000000800 */
[----:B------:R-:W-:Y:S01]  /*4480*/  FSEL R83, R50, -INF , P3 ;  /* 0xff80000032537808 */ /* 0x000fe20001800000 */
[----:B------:R-:W-:Y:S01]  /*4490*/  FFMA.FTZ R50, R35, R74, -R24 ;  /* 0x0000004a23327223 */ /* 0x000fe20000010818 */
[----:B------:R-:W-:-:S02]  /*44a0*/  FMNMX.FTZ R12, R99, R12, !PT ;  /* 0x0000000c630c7209 */ /* 0x000fc40007810000 */
[----:B------:R-:W-:Y:S02]  /*44b0*/  ISETP.GT.AND P3, PT, R62, 0x71, PT ;  /* 0x000000713e00780c */ /* 0x000fe40003f64270 */
[----:B------:R-:W-:Y:S01]  /*44c0*/  FSEL R113, R52, -INF , P4 ;  /* 0xff80000034717808 */ /* 0x000fe20002000000 */
[----:B------:R-:W-:Y:S01]  /*44d0*/  FFMA.FTZ R52, R75, R74, -R24 ;  /* 0x0000004a4b347223 */ /* 0x000fe20000010818 */
[----:B------:R-:W-:Y:S01]  /*44e0*/  FMNMX.FTZ R12, R83, R12, !PT ;  /* 0x0000000c530c7209 */ /* 0x000fe20007810000 */
[----:B------:R-:W-:Y:S01]  /*44f0*/  MUFU.EX2 R11, R11 ;  /* 0x0000000b000b7308 */ /* 0x000fe20000000800 */
[----:B------:R-:W-:Y:S02]  /*4500*/  ISETP.GT.AND P4, PT, R62, 0x78, PT ;  /* 0x000000783e00780c */ /* 0x000fe40003f84270 */
[----:B------:R-:W-:Y:S02]  /*4510*/  FSEL R81, R70, -INF , P3 ;  /* 0xff80000046517808 */ /* 0x000fe40001800000 */
[----:B------:R-:W-:-:S02]  /*4520*/  FMNMX.FTZ R12, R113, R12, !PT ;  /* 0x0000000c710c7209 */ /* 0x000fc40007810000 */
[----:B------:R-:W-:Y:S01]  /*4530*/  ISETP.GT.AND P3, PT, R62, 0x79, PT ;  /* 0x000000793e00780c */ /* 0x000fe20003f64270 */
[----:B------:R-:W-:Y:S01]  /*4540*/  MUFU.EX2 R20, R20 ;  /* 0x0000001400147308 */ /* 0x000fe20000000800 */
[----:B------:R-:W-:Y:S01]  /*4550*/  FSEL R125, R54, -INF , P4 ;  /* 0xff800000367d7808 */ /* 0x000fe20002000000 */
[----:B------:R-:W-:Y:S01]  /*4560*/  FFMA.FTZ R54, R27, R74, -R24 ;  /* 0x0000004a1b367223 */ /* 0x000fe20000010818 */
[----:B------:R-:W-:Y:S02]  /*4570*/  FMNMX.FTZ R12, R81, R12, !PT ;  /* 0x0000000c510c7209 */ /* 0x000fe40007810000 */
[----:B------:R-:W-:Y:S02]  /*4580*/  ISETP.GT.AND P4, PT, R62, 0x80, PT ;  /* 0x000000803e00780c */ /* 0x000fe40003f84270 */
[----:B------:R-:W-:Y:S01]  /*4590*/  FSEL R77, R78, -INF , P3 ;  /* 0xff8000004e4d7808 */ /* 0x000fe20001800000 */
[----:B------:R-:W-:Y:S01]  /*45a0*/  IMAD.U32 R78, RZ, RZ, UR60 ;  /* 0x0000003cff4e7e24 */ /* 0x000fe2000f8e00ff */
[----:B------:R-:W-:Y:S01]  /*45b0*/  FMNMX.FTZ R12, R125, R12, !PT ;  /* 0x0000000c7d0c7209 */ /* 0x000fe20007810000 */
[----:B------:R-:W-:Y:S01]  /*45c0*/  MUFU.EX2 R41, R41 ;  /* 0x0000002900297308 */ /* 0x000fe20000000800 */
[----:B------:R-:W-:-:S02]  /*45d0*/  ISETP.GT.AND P3, PT, R62, 0x81, PT ;  /* 0x000000813e00780c */ /* 0x000fc40003f64270 */
[----:B-1----:R-:W-:Y:S02]  /*45e0*/  FSEL R127, R76, -INF , P4 ;  /* 0xff8000004c7f7808 */ /* 0x002fe40002000000 */
[----:B------:R-:W-:Y:S02]  /*45f0*/  FMNMX.FTZ R12, R77, R12, !PT ;  /* 0x0000000c4d0c7209 */ /* 0x000fe40007810000 */
[----:B------:R-:W-:Y:S01]  /*4600*/  ISETP.GT.AND P4, PT, R62, 0x88, PT ;  /* 0x000000883e00780c */ /* 0x000fe20003f84270 */
[----:B------:R-:W-:Y:S01]  /*4610*/  MUFU.EX2 R32, R32 ;  /* 0x0000002000207308 */ /* 0x000fe20000000800 */
[----:B------:R-:W-:Y:S02]  /*4620*/  FSEL R79, R80, -INF , P3 ;  /* 0xff800000504f7808 */ /* 0x000fe40001800000 */
[----:B------:R-:W-:Y:S02]  /*4630*/  FMNMX.FTZ R12, R127, R12, !PT ;  /* 0x0000000c7f0c7209 */ /* 0x000fe40007810000 */
[----:B------:R-:W-:-:S02]  /*4640*/  ISETP.GT.AND P3, PT, R62, 0x89, PT ;  /* 0x000000893e00780c */ /* 0x000fc40003f64270 */
[----:B------:R-:W-:Y:S01]  /*4650*/  FSEL R129, R82, -INF , P4 ;  /* 0xff80000052817808 */ /* 0x000fe20002000000 */
[----:B------:R-:W-:Y:S01]  /*4660*/  MUFU.EX2 R45, R45 ;  /* 0x0000002d002d7308 */ /* 0x000fe20000000800 */
[----:B------:R-:W-:Y:S02]  /*4670*/  FMNMX.FTZ R12, R79, R12, !PT ;  /* 0x0000000c4f0c7209 */ /* 0x000fe40007810000 */
[----:B------:R-:W-:Y:S02]  /*4680*/  FSEL R131, R84, -INF , P3 ;  /* 0xff80000054837808 */ /* 0x000fe40001800000 */
        /* <DEDUP_REMOVED lines=13> */
[----:B0-----:R-:W-:-:S04]  /*4760*/  FMNMX.FTZ R75, R14, R75, !PT ;  /* 0x0000004b0e4b7209 */ /* 0x001fc80007810000 */
[C---:B------:R-:W-:Y:S01]  /*4770*/  FSETP.NEU.FTZ.AND P3, PT, R75.reuse, -INF , PT ;  /* 0xff8000004b00780b */ /* 0x040fe20003f7d000 */
[----:B------:R-:W-:Y:S02]  /*4780*/  FMUL.FTZ R12, R75, R74 ;  /* 0x0000004a4b0c7220 */ /* 0x000fe40000410000 */
[----:B------:R-:W-:Y:S03]  /*4790*/  MUFU.EX2 R52, R52 ;  /* 0x0000003400347308 */ /* 0x000fe60000000800 */
[----:B------:R-:W-:-:S05]  /*47a0*/  FSEL R24, R12, RZ, P3 ;  /* 0x000000ff0c187208 */ /* 0x000fca0001800000 */
[----:B------:R-:W-:Y:S01]  /*47b0*/  MUFU.EX2 R71, R71 ;  /* 0x0000004700477308 */ /* 0x000fe20000000800 */
[--C-:B------:R-:W-:Y:S01]  /*47c0*/  FFMA.FTZ R27, R0, R74, -R24.reuse ;  /* 0x0000004a001b7223 */ /* 0x100fe20000010818 */
[----:B------:R-:W-:Y:S01]  /*47d0*/  LEA.HI R0, R23, R22, RZ, 0x4 ;  /* 0x0000001617007211 */ /* 0x000fe200078f20ff */
[-CC-:B------:R-:W-:Y:S01]  /*47e0*/  FFMA.FTZ R35, R13, R74.reuse, -R24.reuse ;  /* 0x0000004a0d237223 */ /* 0x180fe20000010818 */
[-CC-:B------:R-:W-:Y:S01]  /*47f0*/  FFMA.FTZ R12, R33, R74.reuse, -R24.reuse ;  /* 0x0000004a210c7223 */ /* 0x180fe20000010818 */
[-CC-:B------:R-:W-:Y:S01]  /*4800*/  FFMA.FTZ R133, R89, R74.reuse, -R24.reuse ;  /* 0x0000004a59857223 */ /* 0x180fe20000010818 */
[----:B------:R-:W-:Y:S01]  /*4810*/  LOP3.LUT R13, R0, 0xfffffff0, RZ, 0xc0, !PT ;  /* 0xfffffff0000d7812 */ /* 0x000fe200078ec0ff */
[-C--:B------:R-:W-:Y:S01]  /*4820*/  FFMA.FTZ R14, R37, R74.reuse, -R24 ;  /* 0x0000004a250e7223 */ /* 0x080fe20000010818 */
[----:B------:R-:W-:Y:S01]  /*4830*/  SHF.R.S32.HI R0, RZ, 0x4, R0 ;  /* 0x00000004ff007819 */ /* 0x000fe20000011400 */
[----:B------:R-:W-:Y:S01]  /*4840*/  MUFU.EX2 R27, R27 ;  /* 0x0000001b001b7308 */ /* 0x000fe20000000800 */
[----:B------:R-:W-:Y:S01]  /*4850*/  FFMA.FTZ R33, R91, R74, -R24 ;  /* 0x0000004a5b217223 */ /* 0x000fe20000010818 */
[----:B------:R-:W-:Y:S01]  /*4860*/  IMAD.IADD R13, R22, 0x1, -R13 ;  /* 0x00000001160d7824 */ /* 0x000fe200078e0a0d */
[----:B------:R-:W-:Y:S01]  /*4870*/  LEA.HI R22, R23, R22, RZ, 0x5 ;  /* 0x0000001617167211 */ /* 0x000fe200078f28ff */
[----:B------:R-:W-:-:S02]  /*4880*/  IMAD.SHL.U32 R89, R0, 0x8, RZ ;  /* 0x0000000800597824 */ /* 0x000fc400078e00ff */
[-CC-:B------:R-:W-:Y:S01]  /*4890*/  FFMA.FTZ R56, R93, R74.reuse, -R24.reuse ;  /* 0x0000004a5d387223 */ /* 0x180fe20000010818 */
[-CC-:B------:R-:W-:Y:S01]  /*48a0*/  FFMA.FTZ R60, R97, R74.reuse, -R24.reuse ;  /* 0x0000004a613c7223 */ /* 0x180fe20000010818 */
[----:B------:R-:W-:Y:S01]  /*48b0*/  SHF.R.S32.HI R68, RZ, 0x1f, R13 ;  /* 0x0000001fff447819 */ /* 0x000fe2000001140d */
[----:B------:R-:W-:Y:S01]  /*48c0*/  IMAD.SHL.U32 R22, R22, 0x8, RZ ;  /* 0x0000000816167824 */ /* 0x000fe200078e00ff */
[----:B------:R-:W0:Y:S01]  /*48d0*/  MUFU.EX2 R12, R12 ;  /* 0x0000000c000c7308 */ /* 0x000e220000000800 */
[-CC-:B------:R-:W-:Y:S01]  /*48e0*/  FFMA.FTZ R49, R95, R74.reuse, -R24.reuse ;  /* 0x0000004a5f317223 */ /* 0x180fe20000010818 */
[CC--:B------:R-:W-:Y:S01]  /*48f0*/  LEA.HI R69, R68.reuse, R13.reuse, RZ, 0x2 ;  /* 0x0000000d44457211 */ /* 0x0c0fe200078f10ff */
[-CC-:B------:R-:W-:Y:S01]  /*4900*/  FFMA.FTZ R62, R115, R74.reuse, -R24.reuse ;  /* 0x0000004a733e7223 */ /* 0x180fe20000010818 */
[----:B------:R-:W-:Y:S01]  /*4910*/  LEA.HI R23, R68, R13, RZ, 0x3 ;  /* 0x0000000d44177211 */ /* 0x000fe200078f18ff */
[-CC-:B------:R-:W-:Y:S01]  /*4920*/  FFMA.FTZ R61, R117, R74.reuse, -R24.reuse ;  /* 0x0000004a753d7223 */ /* 0x180fe20000010818 */
[----:B------:R-:W-:Y:S01]  /*4930*/  LOP3.LUT R70, R69, 0x7fffffc, RZ, 0xc0, !PT ;  /* 0x07fffffc45467812 */ /* 0x000fe200078ec0ff */
[-C--:B------:R-:W-:Y:S01]  /*4940*/  FFMA.FTZ R66, R119, R74.reuse, -R24 ;  /* 0x0000004a77427223 */ /* 0x080fe20000010818 */
[----:B------:R-:W-:Y:S01]  /*4950*/  SHF.R.S32.HI R69, RZ, 0x2, R69 ;  /* 0x00000002ff457819 */ /* 0x000fe20000011445 */
[----:B------:R-:W-:Y:S01]  /*4960*/  IMAD.SHL.U32 R23, R23, 0x10, RZ ;  /* 0x0000001017177824 */ /* 0x000fe200078e00ff */
[----:B------:R-:W-:Y:S01]  /*4970*/  LOP3.LUT R22, R22, 0x7fffff00, RZ, 0xc0, !PT ;  /* 0x7fffff0016167812 */ /* 0x000fe200078ec0ff */
[----:B------:R-:W-:Y:S01]  /*4980*/  IMAD.IADD R13, R13, 0x1, -R70 ;  /* 0x000000010d0d7824 */ /* 0x000fe200078e0a46 */
[----:B------:R-:W1:Y:S01]  /*4990*/  MUFU.EX2 R14, R14 ;  /* 0x0000000e000e7308 */ /* 0x000e620000000800 */
[----:B------:R-:W-:Y:S01]  /*49a0*/  IMAD.SHL.U32 R69, R69, 0x40, RZ ;  /* 0x0000004045457824 */ /* 0x000fe200078e00ff */
[----:B------:R-:W-:Y:S01]  /*49b0*/  LOP3.LUT R23, R23, 0x7fffff80, RZ, 0xc0, !PT ;  /* 0x7fffff8017177812 */ /* 0x000fe200078ec0ff */
[-CC-:B------:R-:W-:Y:S01]  /*49c0*/  FFMA.FTZ R37, R121, R74.reuse, -R24.reuse ;  /* 0x0000004a79257223 */ /* 0x180fe20000010818 */
[-CC-:B------:R-:W-:Y:S01]  /*49d0*/  FFMA.FTZ R58, R123, R74.reuse, -R24.reuse ;  /* 0x0000004a7b3a7223 */ /* 0x180fe20000010818 */
[-CC-:B------:R-:W-:Y:S01]  /*49e0*/  FFMA.FTZ R51, R107, R74.reuse, -R24.reuse ;  /* 0x0000004a6b337223 */ /* 0x180fe20000010818 */
[----:B------:R-:W-:Y:S01]  /*49f0*/  LOP3.LUT R0, R69, 0x40, RZ, 0xc0, !PT ;  /* 0x0000004045007812 */ /* 0x000fe200078ec0ff */
[----:B------:R-:W-:Y:S01]  /*4a00*/  IMAD.IADD R22, R22, 0x1, R23 ;  /* 0x0000000116167824 */ /* 0x000fe200078e0217 */
[----:B------:R-:W2:Y:S01]  /*4a10*/  MUFU.EX2 R133, R133 ;  /* 0x0000008500857308 */ /* 0x000ea20000000800 */
[-CC-:B------:R-:W-:Y:S01]  /*4a20*/  FFMA.FTZ R64, R105, R74.reuse, -R24.reuse ;  /* 0x0000004a69407223 */ /* 0x180fe20000010818 */
[----:B------:R-:W-:Y:S01]  /*4a30*/  LOP3.LUT R76, R0, 0x8, R89, 0xf8, !PT ;  /* 0x00000008004c7812 */ /* 0x000fe200078ef859 */
[----:B------:R-:W-:Y:S01]  /*4a40*/  FFMA.FTZ R68, R109, R74, -R24 ;  /* 0x0000004a6d447223 */ /* 0x000fe20000010818 */
[----:B------:R-:W-:Y:S01]  /*4a50*/  SHF.R.U32.HI R23, RZ, 0x3, R0 ;  /* 0x00000003ff177819 */ /* 0x000fe20000011600 */
[----:B------:R-:W-:Y:S01]  /*4a60*/  @!P1 VIADD R0, R78, 0x31c40 ;  /* 0x00031c404e009836 */ /* 0x000fe20000000000 */
[----:B------:R-:W-:Y:S01]  /*4a70*/  LEA R13, R13, R22, 0x4 ;  /* 0x000000160d0d7211 */ /* 0x000fe200078e20ff */
[----:B------:R-:W-:Y:S01]  /*4a80*/  FFMA.FTZ R22, R15, R74, -R24 ;  /* 0x0000004a0f167223 */ /* 0x000fe20000010818 */
[----:B------:R-:W-:Y:S01]  /*4a90*/  LOP3.LUT R76, R76, R23, RZ, 0x3c, !PT ;  /* 0x000000174c4c7212 */ /* 0x000fe200078e3cff */
[----:B------:R-:W3:Y:S01]  /*4aa0*/  MUFU.EX2 R33, R33 ;  /* 0x0000002100217308 */ /* 0x000ee20000000800 */
[----:B------:R-:W-:Y:S01]  /*4ab0*/  @!P1 PRMT R0, RZ, 0x654, R0 ;  /* 0x00000654ff009816 */ /* 0x000fe20000000000 */
[----:B0-----:R-:W-:Y:S01]  /*4ac0*/  FADD.FTZ R23, R12, R27 ;  /* 0x0000001b0c177221 */ /* 0x001fe20000010000 */
[----:B------:R-:W-:Y:S01]  /*4ad0*/  F2FP.BF16.F32.PACK_AB R15, R29, R28 ;  /* 0x0000001c1d0f723e */ /* 0x000fe200000010ff */
[----:B------:R-:W-:-:S02]  /*4ae0*/  IMAD.IADD R78, R13, 0x1, R76 ;  /* 0x000000010d4e7824 */ /* 0x000fc400078e024c */
[----:B------:R-:W-:Y:S01]  /*4af0*/  FADD.FTZ R13, R25, R26 ;  /* 0x0000001a190d7221 */ /* 0x000fe20000010000 */
[----:B------:R1:W-:Y:S01]  /*4b00*/  @!P1 SYNCS.ARRIVE.TRANS64.RED.A1T0 RZ, [R0+URZ], RZ ;  /* 0x000000ff00ff99a7 */ /* 0x0003e2000810043f */
[-CC-:B------:R-:W-:Y:S01]  /*4b10*/  FFMA.FTZ R103, R103, R74.reuse, -R24.reuse ;  /* 0x0000004a67677223 */ /* 0x180fe20000010818 */
[----:B------:R-:W0:Y:S01]  /*4b20*/  MUFU.EX2 R56, R56 ;  /* 0x0000003800387308 */ /* 0x000e220000000800 */
[----:B------:R-:W-:Y:S01]  /*4b30*/  FADD.FTZ R76, R28, R13 ;  /* 0x0000000d1c4c7221 */ /* 0x000fe20000010000 */
[----:B------:R-:W-:Y:S01]  /*4b40*/  F2FP.BF16.F32.PACK_AB R13, R26, R25 ;  /* 0x000000191a0d723e */ /* 0x000fe200000010ff */
[-CC-:B------:R-:W-:Y:S01]  /*4b50*/  FFMA.FTZ R70, R111, R74.reuse, -R24.reuse ;  /* 0x0000004a6f467223 */ /* 0x180fe20000010818 */
[-C--:B------:R-:W-:Y:S01]  /*4b60*/  FFMA.FTZ R89, R101, R74.reuse, -R24 ;  /* 0x0000004a65597223 */ /* 0x080fe20000010818 */
[----:B------:R-:W-:Y:S01]  /*4b70*/  FADD.FTZ R76, R29, R76 ;  /* 0x0000004c1d4c7221 */ /* 0x000fe20000010000 */
[----:B-1----:R-:W-:Y:S01]  /*4b80*/  FADD.FTZ R0, R14, R23 ;  /* 0x000000170e007221 */ /* 0x002fe20000010000 */
[-C--:B------:R-:W-:Y:S01]  /*4b90*/  FFMA.FTZ R29, R65, R74.reuse, -R24 ;  /* 0x0000004a411d7223 */ /* 0x080fe20000010818 */
[----:B------:R-:W-:Y:S01]  /*4ba0*/  MUFU.EX2 R35, R35 ;  /* 0x0000002300237308 */ /* 0x000fe20000000800 */
[----:B------:R-:W-:Y:S01]  /*4bb0*/  FADD.FTZ R23, R5, R76 ;  /* 0x0000004c05177221 */ /* 0x000fe20000010000 */
[----:B--2---:R-:W-:Y:S01]  /*4bc0*/  FADD.FTZ R26, R133, R0 ;  /* 0x00000000851a7221 */ /* 0x004fe20000010000 */
[-CC-:B------:R-:W-:Y:S01]  /*4bd0*/  FFMA.FTZ R65, R21, R74.reuse, -R24.reuse ;  /* 0x0000004a15417223 */ /* 0x180fe20000010818 */
[-C--:B------:R-:W-:Y:S01]  /*4be0*/  FFMA.FTZ R21, R67, R74.reuse, -R24 ;  /* 0x0000004a43157223 */ /* 0x080fe20000010818 */
[----:B------:R-:W-:Y:S01]  /*4bf0*/  FADD.FTZ R76, R6, R23 ;  /* 0x00000017064c7221 */ /* 0x000fe20000010000 */
[----:B---3--:R-:W-:Y:S01]  /*4c00*/  FADD.FTZ R23, R33, R26 ;  /* 0x0000001a21177221 */ /* 0x008fe20000010000 */
[-C--:B------:R-:W-:Y:S01]  /*4c10*/  FFMA.FTZ R67, R87, R74.reuse, -R24 ;  /* 0x0000004a57437223 */ /* 0x080fe20000010818 */
[----:B------:R-:W-:Y:S01]  /*4c20*/  MUFU.EX2 R60, R60 ;  /* 0x0000003c003c7308 */ /* 0x000fe20000000800 */
[----:B------:R-:W-:Y:S01]  /*4c30*/  FADD.FTZ R25, R9, R76 ;  /* 0x0000004c09197221 */ /* 0x000fe20000010000 */
[-CC-:B------:R-:W-:Y:S01]  /*4c40*/  FFMA.FTZ R85, R85, R74.reuse, -R24.reuse ;  /* 0x0000004a55557223 */ /* 0x180fe20000010818 */
[-CC-:B------:R-:W-:Y:S01]  /*4c50*/  FFMA.FTZ R99, R99, R74.reuse, -R24.reuse ;  /* 0x0000004a63637223 */ /* 0x180fe20000010818 */
[-CC-:B------:R-:W-:Y:S01]  /*4c60*/  FFMA.FTZ R83, R83, R74.reuse, -R24.reuse ;  /* 0x0000004a53537223 */ /* 0x180fe20000010818 */
[----:B------:R-:W-:Y:S01]  /*4c70*/  FADD.FTZ R26, R10, R25 ;  /* 0x000000190a1a7221 */ /* 0x000fe20000010000 */
[-CC-:B------:R-:W-:Y:S01]  /*4c80*/  FFMA.FTZ R113, R113, R74.reuse, -R24.reuse ;  /* 0x0000004a71717223 */ /* 0x180fe20000010818 */
        /* <DEDUP_REMOVED lines=8> */
[-CC-:B------:R-:W-:Y:S01]  /*4d10*/  FFMA.FTZ R129, R129, R74.reuse, -R24.reuse ;  /* 0x0000004a81817223 */ /* 0x180fe20000010818 */
[----:B------:R-:W1:Y:S01]  /*4d20*/  MUFU.EX2 R62, R62 ;  /* 0x0000003e003e7308 */ /* 0x000e620000000800 */
[----:B------:R-:W-:Y:S01]  /*4d30*/  FADD.FTZ R26, R30, R25 ;  /* 0x000000191e1a7221 */ /* 0x000fe20000010000 */
[----:B------:R-:W-:Y:S01]  /*4d40*/  FFMA.FTZ R131, R131, R74, -R24 ;  /* 0x0000004a83837223 */ /* 0x000fe20000010818 */
[----:B------:R-:W-:-:S02]  /*4d50*/  F2FP.BF16.F32.PACK_AB R12, R27, R12 ;  /* 0x0000000c1b0c723e */ /* 0x000fc400000010ff */
[----:B------:R-:W-:Y:S01]  /*4d60*/  FADD.FTZ R25, R41, R26 ;  /* 0x0000001a29197221 */ /* 0x000fe20000010000 */
[----:B------:R-:W-:Y:S02]  /*4d70*/  F2FP.BF16.F32.PACK_AB R14, R133, R14 ;  /* 0x0000000e850e723e */ /* 0x000fe400000010ff */
[----:B------:R0:W-:Y:S01]  /*4d80*/  MUFU.EX2 R28, R22 ;  /* 0x00000016001c7308 */ /* 0x0001e20000000800 */
[----:B------:R-:W-:Y:S01]  /*4d90*/  FADD.FTZ R24, R32, R25 ;  /* 0x0000001920187221 */ /* 0x000fe20000010000 */
[----:B------:R-:W-:-:S03]  /*4da0*/  LEA R0, R78, UR60, 0x1 ;  /* 0x0000003c4e007c11 */ /* 0x000fc6000f8e08ff */
[----:B------:R-:W-:Y:S02]  /*4db0*/  FADD.FTZ R27, R45, R24 ;  /* 0x000000182d1b7221 */ /* 0x000fe40000010000 */
[----:B------:R2:W-:Y:S01]  /*4dc0*/  STSM.16.M88.4 [R0+0x24300], R12 ;  /* 0x0243000c00007844 */ /* 0x0005e20000000200 */
[----:B------:R-:W3:Y:S01]  /*4dd0*/  MUFU.EX2 R61, R61 ;  /* 0x0000003d003d7308 */ /* 0x000ee20000000800 */
[----:B0-----:R-:W-:Y:S01]  /*4de0*/  FADD.FTZ R22, R56, R23 ;  /* 0x0000001738167221 */ /* 0x001fe20000010000 */
[----:B-1----:R-:W-:-:S03]  /*4df0*/  F2FP.BF16.F32.PACK_AB R24, R62, R49 ;  /* 0x000000313e18723e */ /* 0x002fc600000010ff */
[----:B------:R-:W-:-:S03]  /*4e00*/  FADD.FTZ R23, R35, R22 ;  /* 0x0000001623177221 */ /* 0x000fc60000010000 */
[----:B------:R-:W0:Y:S01]  /*4e10*/  MUFU.EX2 R66, R66 ;  /* 0x0000004200427308 */ /* 0x000e220000000800 */
[----:B------:R-:W-:-:S04]  /*4e20*/  FADD.FTZ R22, R60, R23 ;  /* 0x000000173c167221 */ /* 0x000fc80000010000 */
[----:B------:R-:W-:Y:S01]  /*4e30*/  FADD.FTZ R23, R49, R22 ;  /* 0x0000001631177221 */ /* 0x000fe20000010000 */
[----:B--2---:R-:W-:Y:S02]  /*4e40*/  F2FP.BF16.F32.PACK_AB R13, R45, R32 ;  /* 0x000000202d0d723e */ /* 0x004fe400000010ff */
[----:B------:R-:W1:Y:S01]  /*4e50*/  MUFU.EX2 R37, R37 ;  /* 0x0000002500257308 */ /* 0x000e620000000800 */
[----:B------:R-:W-:Y:S01]  /*4e60*/  FADD.FTZ R22, R62, R23 ;  /* 0x000000173e167221 */ /* 0x000fe20000010000 */
[----:B------:R-:W-:Y:S01]  /*4e70*/  F2FP.BF16.F32.PACK_AB R23, R10, R9 ;  /* 0x000000090a17723e */ /* 0x000fe200000010ff */
[----:B------:R-:W-:Y:S01]  /*4e80*/  FADD.FTZ R10, R34, R27 ;  /* 0x0000001b220a7221 */ /* 0x000fe20000010000 */
[----:B------:R-:W-:Y:S01]  /*4e90*/  F2FP.BF16.F32.PACK_AB R27, R41, R30 ;  /* 0x0000001e291b723e */ /* 0x000fe200000010ff */
[----:B---3--:R-:W-:Y:S01]  /*4ea0*/  FADD.FTZ R25, R61, R22 ;  /* 0x000000163d197221 */ /* 0x008fe20000010000 */
[----:B------:R-:W-:Y:S01]  /*4eb0*/  F2FP.BF16.F32.PACK_AB R22, R60, R35 ;  /* 0x000000233c16723e */ /* 0x000fe200000010ff */
[----:B------:R-:W-:Y:S01]  /*4ec0*/  FADD.FTZ R9, R53, R10 ;  /* 0x0000000a35097221 */ /* 0x000fe20000010000 */
[----:B------:R-:W2:Y:S01]  /*4ed0*/  MUFU.EX2 R58, R58 ;  /* 0x0000003a003a7308 */ /* 0x000ea20000000800 */
[----:B0-----:R-:W-:-:S02]  /*4ee0*/  F2FP.BF16.F32.PACK_AB R26, R66, R61 ;  /* 0x0000003d421a723e */ /* 0x001fc400000010ff */
[----:B------:R-:W-:Y:S01]  /*4ef0*/  CS2R R60, SRZ ;  /* 0x00000000003c7805 */ /* 0x000fe2000001ff00 */
[----:B------:R-:W-:Y:S01]  /*4f00*/  FADD.FTZ R12, R36, R9 ;  /* 0x00000009240c7221 */ /* 0x000fe20000010000 */
[----:B------:R-:W-:-:S03]  /*4f10*/  F2FP.BF16.F32.PACK_AB R15, R53, R34 ;  /* 0x00000022350f723e */ /* 0x000fc600000010ff */
[----:B------:R-:W-:Y:S01]  /*4f20*/  FADD.FTZ R9, R57, R12 ;  /* 0x0000000c39097221 */ /* 0x000fe20000010000 */
[----:B------:R-:W0:Y:S03]  /*4f30*/  MUFU.EX2 R51, R51 ;  /* 0x0000003300337308 */ /* 0x000e260000000800 */
[----:B------:R-:W-:-:S04]  /*4f40*/  FADD.FTZ R12, R38, R9 ;  /* 0x00000009260c7221 */ /* 0x000fc80000010000 */
[----:B------:R-:W-:Y:S01]  /*4f50*/  FADD.FTZ R9, R59, R12 ;  /* 0x0000000c3b097221 */ /* 0x000fe20000010000 */
[----:B------:R3:W-:Y:S03]  /*4f60*/  MUFU.EX2 R76, R21 ;  /* 0x00000015004c7308 */ /* 0x0007e60000000800 */
[----:B------:R-:W-:-:S04]  /*4f70*/  FADD.FTZ R14, R46, R9 ;  /* 0x000000092e0e7221 */ /* 0x000fc80000010000 */
[----:B------:R-:W-:Y:S01]  /*4f80*/  FADD.FTZ R9, R73, R14 ;  /* 0x0000000e49097221 */ /* 0x000fe20000010000 */
[----:B------:R-:W4:Y:S01]  /*4f90*/  MUFU.EX2 R64, R64 ;  /* 0x0000004000407308 */ /* 0x000f220000000800 */
[----:B---3--:R-:W-:Y:S01]  /*4fa0*/  F2FP.BF16.F32.PACK_AB R21, R6, R5 ;  /* 0x000000050615723e */ /* 0x008fe200000010ff */
[----:B------:R-:W-:Y:S01]  /*4fb0*/  FADD.FTZ R6, R66, R25 ;  /* 0x0000001942067221 */ /* 0x000fe20000010000 */
[----:B------:R-:W-:Y:S02]  /*4fc0*/  F2FP.BF16.F32.PACK_AB R25, R20, R11 ;  /* 0x0000000b1419723e */ /* 0x000fe400000010ff */
[----:B------:R-:W-:Y:S01]  /*4fd0*/  F2FP.BF16.F32.PACK_AB R20, R56, R33 ;  /* 0x000000213814723e */ /* 0x000fe200000010ff */
[----:B-1----:R-:W-:Y:S01]  /*4fe0*/  FADD.FTZ R5, R37, R6 ;  /* 0x0000000625057221 */ /* 0x002fe20000010000 */
[----:B------:R-:W1:Y:S01]  /*4ff0*/  @P2 LDC R11, c[0x0][0x44c] ;  /* 0x00011300ff0b2b82 */ /* 0x000e620000000800 */
[----:B------:R-:W3:Y:S02]  /*5000*/  MUFU.EX2 R68, R68 ;  /* 0x0000004400447308 */ /* 0x000ee40000000800 */
[----:B--2---:R-:W-:Y:S01]  /*5010*/  FADD.FTZ R10, R58, R5 ;  /* 0x000000053a0a7221 */ /* 0x004fe20000010000 */
[----:B------:R2:W-:Y:S03]  /*5020*/  STSM.16.M88.4 [R0+0x25b00], R20 ;  /* 0x025b001400007844 */ /* 0x0005e60000000200 */
[----:B0-----:R-:W-:Y:S01]  /*5030*/  FADD.FTZ R5, R51, R10 ;  /* 0x0000000a33057221 */ /* 0x001fe20000010000 */
[----:B------:R0:W-:Y:S01]  /*5040*/  STSM.16.M88.4 [R0+0x27300], R24 ;  /* 0x0273001800007844 */ /* 0x0001e20000000200 */
[----:B------:R-:W5:Y:S02]  /*5050*/  MUFU.EX2 R69, R103 ;  /* 0x0000006700457308 */ /* 0x000f640000000800 */
[----:B----4-:R-:W-:-:S06]  /*5060*/  FADD.FTZ R5, R64, R5 ;  /* 0x0000000540057221 */ /* 0x010fcc0000010000 */
[----:B------:R-:W4:Y:S01]  /*5070*/  MUFU.EX2 R70, R70 ;  /* 0x0000004600467308 */ /* 0x000f220000000800 */
[----:B---3--:R-:W-:Y:S01]  /*5080*/  FADD.FTZ R10, R68, R5 ;  /* 0x00000005440a7221 */ /* 0x008fe20000010000 */
[----:B--2---:R-:W-:Y:S02]  /*5090*/  F2FP.BF16.F32.PACK_AB R21, R57, R36 ;  /* 0x000000243915723e */ /* 0x004fe400000010ff */
[----:B------:R-:W-:Y:S01]  /*50a0*/  CS2R R56, SRZ ;  /* 0x0000000000387805 */ /* 0x000fe2000001ff00 */
[----:B------:R-:W2:Y:S01]  /*50b0*/  @P2 LDC R36, c[0x0][0x450] ;  /* 0x00011400ff242b82 */ /* 0x000ea20000000800 */
[----:B------:R-:W-:Y:S01]  /*50c0*/  F2FP.BF16.F32.PACK_AB R23, R59, R38 ;  /* 0x000000263b17723e */ /* 0x000fe200000010ff */
[----:B-1----:R-:W-:Y:S01]  /*50d0*/  @P2 IMAD.HI.U32 R11, R18, R11, RZ ;  /* 0x0000000b120b2227 */ /* 0x002fe200078e00ff */
[----:B------:R-:W1:Y:S03]  /*50e0*/  MUFU.EX2 R89, R89 ;  /* 0x0000005900597308 */ /* 0x000e660000000800 */
[----:B-----5:R-:W-:Y:S01]  /*50f0*/  FADD.FTZ R5, R69, R10 ;  /* 0x0000000a45057221 */ /* 0x020fe20000010000 */
[----:B0-----:R-:W-:-:S02]  /*5100*/  F2FP.BF16.F32.PACK_AB R25, R73, R46 ;  /* 0x0000002e4919723e */ /* 0x001fc400000010ff */
[----:B------:R-:W-:Y:S02]  /*5110*/  F2FP.BF16.F32.PACK_AB R27, R71, R52 ;  /* 0x00000034471b723e */ /* 0x000fe400000010ff */
[----:B------:R-:W0:Y:S01]  /*5120*/  MUFU.EX2 R29, R29 ;  /* 0x0000001d001d7308 */ /* 0x000e220000000800 */
[----:B----4-:R-:W-:-:S07]  /*5130*/  FADD.FTZ R12, R70, R5 ;  /* 0x00000005460c7221 */ /* 0x010fce0000010000 */
[----:B------:R-:W3:Y:S01]  /*5140*/  MUFU.EX2 R65, R65 ;  /* 0x0000004100417308 */ /* 0x000ee20000000800 */
[C---:B-1----:R-:W-:Y:S01]  /*5150*/  FADD.FTZ R5, R89.reuse, R12 ;  /* 0x0000000c59057221 */ /* 0x042fe20000010000 */
[----:B------:R-:W-:Y:S01]  /*5160*/  FADD.FTZ R12, R52, R9 ;  /* 0x00000009340c7221 */ /* 0x000fe20000010000 */
[----:B------:R-:W-:Y:S02]  /*5170*/  F2FP.BF16.F32.PACK_AB R22, R89, R70 ;  /* 0x000000465916723e */ /* 0x000fe400000010ff */
[----:B------:R-:W-:Y:S01]  /*5180*/  CS2R R52, SRZ ;  /* 0x0000000000347805 */ /* 0x000fe2000001ff00 */
[----:B------:R-:W-:Y:S01]  /*5190*/  FADD.FTZ R14, R28, R5 ;  /* 0x000000051c0e7221 */ /* 0x000fe20000010000 */
[----:B------:R-:W-:Y:S01]  /*51a0*/  FADD.FTZ R9, R71, R12 ;  /* 0x0000000c47097221 */ /* 0x000fe20000010000 */
[----:B------:R-:W-:Y:S01]  /*51b0*/  F2FP.BF16.F32.PACK_AB R12, R58, R37 ;  /* 0x000000253a0c723e */ /* 0x000fe200000010ff */
[----:B------:R-:W1:Y:S01]  /*51c0*/  MUFU.EX2 R42, R42 ;  /* 0x0000002a002a7308 */ /* 0x000e620000000800 */
[C---:B0-----:R-:W-:Y:S01]  /*51d0*/  FADD.FTZ R20, R29.reuse, R14 ;  /* 0x0000000e1d147221 */ /* 0x041fe20000010000 */
[----:B------:R-:W-:-:S02]  /*51e0*/  F2FP.BF16.F32.PACK_AB R24, R29, R28 ;  /* 0x0000001c1d18723e */ /* 0x000fc400000010ff */
[----:B------:R-:W-:Y:S02]  /*51f0*/  CS2R R70, SRZ ;  /* 0x0000000000467805 */ /* 0x000fe4000001ff00 */
[----:B------:R-:W-:Y:S02]  /*5200*/  F2FP.BF16.F32.PACK_AB R14, R64, R51 ;  /* 0x00000033400e723e */ /* 0x000fe400000010ff */
[----:B------:R-:W-:Y:S02]  /*5210*/  CS2R R58, SRZ ;  /* 0x00000000003a7805 */ /* 0x000fe4000001ff00 */
[----:B--2---:R-:W-:Y:S02]  /*5220*/  @P2 SHF.R.U32.HI R18, RZ, R36, R11 ;  /* 0x00000024ff122219 */ /* 0x004fe4000001160b */
[----:B------:R-:W-:Y:S01]  /*5230*/  CS2R R36, SRZ ;  /* 0x0000000000247805 */ /* 0x000fe2000001ff00 */
[----:B------:R-:W0:Y:S01]  /*5240*/  MUFU.EX2 R67, R67 ;  /* 0x0000004300437308 */ /* 0x000e220000000800 */
[----:B---3--:R-:W-:Y:S01]  /*5250*/  FADD.FTZ R5, R65, R20 ;  /* 0x0000001441057221 */ /* 0x008fe20000010000 */
[----:B------:R-:W-:Y:S01]  /*5260*/  STSM.16.M88.4 [R0+0x28b00], R12 ;  /* 0x028b000c00007844 */ /* 0x000fe20000000200 */
[----:B------:R-:W-:-:S02]  /*5270*/  F2FP.BF16.F32.PACK_AB R20, R69, R68 ;  /* 0x000000444514723e */ /* 0x000fc400000010ff */
[----:B------:R-:W-:Y:S01]  /*5280*/  CS2R R68, SRZ ;  /* 0x0000000000447805 */ /* 0x000fe2000001ff00 */
[----:B------:R-:W-:Y:S01]  /*5290*/  FADD.FTZ R28, R76, R5 ;  /* 0x000000054c1c7221 */ /* 0x000fe20000010000 */
[----:B------:R-:W-:Y:S01]  /*52a0*/  IADD3 R18, R18, -R4, R19 ;  /* 0x8000000412127210 */ /* 0x000fe20007ffe013 */
[----:B------:R-:W2:Y:S01]  /*52b0*/  MUFU.EX2 R63, R63 ;  /* 0x0000003f003f7308 */ /* 0x000ea20000000800 */
[----:B-1----:R-:W-:Y:S01]  /*52c0*/  FADD.FTZ R32, R42, R9 ;  /* 0x000000092a207221 */ /* 0x002fe20000010000 */
[----:B------:R-:W-:Y:S01]  /*52d0*/  F2FP.BF16.F32.PACK_AB R26, R76, R65 ;  /* 0x000000414c1a723e */ /* 0x000fe200000010ff */
[----:B------:R-:W-:Y:S01]  /*52e0*/  STSM.16.M88.4 [R0+0x2a300], R20 ;  /* 0x02a3001400007844 */ /* 0x000fe20000000200 */
[----:B------:R-:W-:Y:S01]  /*52f0*/  IMAD.HI R18, R18, 0x38e38e39, RZ ;  /* 0x38e38e3912127827 */ /* 0x000fe200078e02ff */
[----:B------:R-:W-:Y:S02]  /*5300*/  CS2R R64, SRZ ;  /* 0x0000000000407805 */ /* 0x000fe4000001ff00 */
[----:B------:R1:W-:Y:S01]  /*5310*/  STSM.16.M88.4 [R0+0x2bb00], R24 ;  /* 0x02bb001800007844 */ /* 0x0003e20000000200 */
[----:B------:R-:W3:Y:S01]  /*5320*/  MUFU.EX2 R78, R85 ;  /* 0x00000055004e7308 */ /* 0x000ee20000000800 */
[----:B0-----:R-:W-:-:S07]  /*5330*/  FADD.FTZ R5, R67, R28 ;  /* 0x0000001c43057221 */ /* 0x001fce0000010000 */
[----:B------:R-:W0:Y:S01]  /*5340*/  MUFU.EX2 R44, R44 ;  /* 0x0000002c002c7308 */ /* 0x000e220000000800 */
[C---:B--2---:R-:W-:Y:S01]  /*5350*/  FADD.FTZ R9, R63.reuse, R32 ;  /* 0x000000203f097221 */ /* 0x044fe20000010000 */
[----:B------:R-:W-:Y:S02]  /*5360*/  F2FP.BF16.F32.PACK_AB R33, R63, R42 ;  /* 0x0000002a3f21723e */ /* 0x000fe400000010ff */
[----:B------:R-:W-:Y:S02]  /*5370*/  CS2R R62, SRZ ;  /* 0x00000000003e7805 */ /* 0x000fe4000001ff00 */
[----:B-1----:R-:W-:Y:S02]  /*5380*/  CS2R R26, SRZ ;  /* 0x00000000001a7805 */ /* 0x002fe4000001ff00 */
[----:B------:R-:W1:Y:S01]  /*5390*/  MUFU.EX2 R99, R99 ;  /* 0x0000006300637308 */ /* 0x000e620000000800 */
[----:B---3--:R-:W-:Y:S01]  /*53a0*/  FADD.FTZ R32, R78, R5 ;  /* 0x000000054e207221 */ /* 0x008fe20000010000 */
[----:B------:R-:W-:-:S06]  /*53b0*/  CS2R R24, SRZ ;  /* 0x0000000000187805 */ /* 0x000fcc000001ff00 */
[----:B------:R-:W2:Y:S01]  /*53c0*/  MUFU.EX2 R55, R55 ;  /* 0x0000003700377308 */ /* 0x000ea20000000800 */
[----:B0-----:R-:W-:-:S07]  /*53d0*/  FADD.FTZ R34, R44, R9 ;  /* 0x000000092c227221 */ /* 0x001fce0000010000 */
[----:B------:R-:W0:Y:S01]  /*53e0*/  MUFU.EX2 R6, R83 ;  /* 0x0000005300067308 */ /* 0x000e220000000800 */
[----:B-1----:R-:W-:-:S07]  /*53f0*/  FADD.FTZ R5, R99, R32 ;  /* 0x0000002063057221 */ /* 0x002fce0000010000 */
[----:B------:R-:W1:Y:S01]  /*5400*/  MUFU.EX2 R40, R40 ;  /* 0x0000002800287308 */ /* 0x000e620000000800 */
[C---:B--2---:R-:W-:Y:S01]  /*5410*/  FADD.FTZ R9, R55.reuse, R34 ;  /* 0x0000002237097221 */ /* 0x044fe20000010000 */
[----:B------:R-:W-:Y:S02]  /*5420*/  F2FP.BF16.F32.PACK_AB R35, R55, R44 ;  /* 0x0000002c3723723e */ /* 0x000fe400000010ff */
[----:B------:R-:W-:-:S04]  /*5430*/  CS2R R44, SRZ ;  /* 0x00000000002c7805 */ /* 0x000fc8000001ff00 */
[----:B------:R-:W2:Y:S01]  /*5440*/  MUFU.EX2 R47, R47 ;  /* 0x0000002f002f7308 */ /* 0x000ea20000000800 */
[C---:B0-----:R-:W-:Y:S01]  /*5450*/  FADD.FTZ R32, R6.reuse, R5 ;  /* 0x0000000506207221 */ /* 0x041fe20000010000 */
[----:B------:R-:W-:-:S06]  /*5460*/  F2FP.BF16.F32.PACK_AB R34, R6, R99 ;  /* 0x000000630622723e */ /* 0x000fcc00000010ff */
[----:B------:R-:W0:Y:S01]  /*5470*/  MUFU.EX2 R113, R113 ;  /* 0x0000007100717308 */ /* 0x000e220000000800 */
[----:B-1----:R-:W-:-:S07]  /*5480*/  FADD.FTZ R12, R40, R9 ;  /* 0x00000009280c7221 */ /* 0x002fce0000010000 */
[----:B------:R-:W1:Y:S01]  /*5490*/  MUFU.EX2 R48, R48 ;  /* 0x0000003000307308 */ /* 0x000e620000000800 */
[C---:B--2---:R-:W-:Y:S01]  /*54a0*/  FADD.FTZ R9, R47.reuse, R12 ;  /* 0x0000000c2f097221 */ /* 0x044fe20000010000 */
[----:B------:R-:W-:Y:S02]  /*54b0*/  F2FP.BF16.F32.PACK_AB R41, R47, R40 ;  /* 0x000000282f29723e */ /* 0x000fe400000010ff */
[----:B------:R-:W-:-:S04]  /*54c0*/  CS2R R46, SRZ ;  /* 0x00000000002e7805 */ /* 0x000fc8000001ff00 */
[----:B------:R-:W2:Y:S01]  /*54d0*/  MUFU.EX2 R10, R81 ;  /* 0x00000051000a7308 */ /* 0x000ea20000000800 */
[----:B0-----:R-:W-:Y:S01]  /*54e0*/  FADD.FTZ R5, R113, R32 ;  /* 0x0000002071057221 */ /* 0x001fe20000010000 */
[----:B------:R-:W-:Y:S02]  /*54f0*/  F2FP.BF16.F32.PACK_AB R32, R78, R67 ;  /* 0x000000434e20723e */ /* 0x000fe400000010ff */
[----:B------:R-:W-:-:S03]  /*5500*/  CS2R R66, SRZ ;  /* 0x0000000000427805 */ /* 0x000fc6000001ff00 */
[----:B------:R0:W-:Y:S01]  /*5510*/  STSM.16.M88.4 [R0+0x2d300], R32 ;  /* 0x02d3002000007844 */ /* 0x0001e20000000200 */
[----:B------:R-:W3:Y:S01]  /*5520*/  MUFU.EX2 R43, R43 ;  /* 0x0000002b002b7308 */ /* 0x000ee20000000800 */
[----:B-1----:R-:W-:-:S07]  /*5530*/  FADD.FTZ R14, R48, R9 ;  /* 0x00000009300e7221 */ /* 0x002fce0000010000 */
[----:B------:R-:W1:Y:S01]  /*5540*/  MUFU.EX2 R125, R125 ;  /* 0x0000007d007d7308 */ /* 0x000e620000000800 */
[C---:B--2---:R-:W-:Y:S01]  /*5550*/  FADD.FTZ R12, R10.reuse, R5 ;  /* 0x000000050a0c7221 */ /* 0x044fe20000010000 */
[----:B------:R-:W-:Y:S02]  /*5560*/  F2FP.BF16.F32.PACK_AB R40, R10, R113 ;  /* 0x000000710a28723e */ /* 0x000fe400000010ff */
[----:B0-----:R-:W-:-:S04]  /*5570*/  CS2R R34, SRZ ;  /* 0x0000000000227805 */ /* 0x001fc8000001ff00 */
[----:B------:R-:W0:Y:S01]  /*5580*/  MUFU.EX2 R30, R77 ;  /* 0x0000004d001e7308 */ /* 0x000e220000000800 */
[C---:B---3--:R-:W-:Y:S01]  /*5590*/  FADD.FTZ R14, R43.reuse, R14 ;  /* 0x0000000e2b0e7221 */ /* 0x048fe20000010000 */
[----:B------:R-:W-:Y:S02]  /*55a0*/  F2FP.BF16.F32.PACK_AB R43, R43, R48 ;  /* 0x000000302b2b723e */ /* 0x000fe400000010ff */
[----:B------:R-:W-:Y:S02]  /*55b0*/  CS2R R48, SRZ ;  /* 0x0000000000307805 */ /* 0x000fe4000001ff00 */
[----:B------:R-:W-:Y:S02]  /*55c0*/  CS2R R32, SRZ ;  /* 0x0000000000207805 */ /* 0x000fe4000001ff00 */
[----:B------:R-:W2:Y:S01]  /*55d0*/  MUFU.EX2 R39, R39 ;  /* 0x0000002700277308 */ /* 0x000ea20000000800 */
[----:B-1----:R-:W-:-:S07]  /*55e0*/  FADD.FTZ R5, R125, R12 ;  /* 0x0000000c7d057221 */ /* 0x002fce0000010000 */
[----:B------:R-:W1:Y:S01]  /*55f0*/  MUFU.EX2 R50, R50 ;  /* 0x0000003200327308 */ /* 0x000e620000000800 */
[C---:B0-----:R-:W-:Y:S01]  /*5600*/  F2FP.BF16.F32.PACK_AB R42, R30.reuse, R125 ;  /* 0x0000007d1e2a723e */ /* 0x041fe200000010ff */
[----:B------:R-:W-:-:S04]  /*5610*/  FADD.FTZ R4, R30, R5 ;  /* 0x000000051e047221 */ /* 0x000fc80000010000 */
[----:B------:R0:W-:Y:S02]  /*5620*/  STSM.16.M88.4 [R0+0x2eb00], R40 ;  /* 0x02eb002800007844 */ /* 0x0001e40000000200 */
[----:B------:R-:W-:Y:S01]  /*5630*/  MUFU.EX2 R31, R31 ;  /* 0x0000001f001f7308 */ /* 0x000fe20000000800 */
[----:B--2---:R-:W-:-:S07]  /*5640*/  FADD.FTZ R9, R39, R14 ;  /* 0x0000000e27097221 */ /* 0x004fce0000010000 */
[----:B------:R-:W2:Y:S01]  /*5650*/  MUFU.EX2 R54, R54 ;  /* 0x0000003600367308 */ /* 0x000ea20000000800 */
[C---:B-1----:R-:W-:Y:S01]  /*5660*/  F2FP.BF16.F32.PACK_AB R21, R50.reuse, R39 ;  /* 0x000000273215723e */ /* 0x042fe200000010ff */
[----:B------:R-:W-:Y:S01]  /*5670*/  FADD.FTZ R12, R50, R9 ;  /* 0x00000009320c7221 */ /* 0x000fe20000010000 */
[----:B------:R-:W-:Y:S02]  /*5680*/  SHF.R.U32.HI R9, RZ, 0x1f, R18 ;  /* 0x0000001fff097819 */ /* 0x000fe40000011612 */
[----:B------:R-:W-:Y:S02]  /*5690*/  CS2R R50, SRZ ;  /* 0x0000000000327805 */ /* 0x000fe4000001ff00 */
[----:B------:R-:W-:Y:S02]  /*56a0*/  CS2R R38, SRZ ;  /* 0x0000000000267805 */ /* 0x000fe4000001ff00 */
[----:B0-----:R-:W-:Y:S02]  /*56b0*/  CS2R R42, SRZ ;  /* 0x00000000002a7805 */ /* 0x001fe4000001ff00 */
[----:B------:R-:W-:Y:S01]  /*56c0*/  LEA.HI.SX32 R11, R18, R9, 0x1b ;  /* 0x00000009120b7211 */ /* 0x000fe200078fdaff */
[----:B------:R-:W0:Y:S01]  /*56d0*/  MUFU.EX2 R127, R127 ;  /* 0x0000007f007f7308 */ /* 0x000e220000000800 */
[----:B------:R-:W-:Y:S01]  /*56e0*/  VIADD R9, R17, 0xfffffffe ;  /* 0xfffffffe11097836 */ /* 0x000fe20000000000 */
[----:B------:R-:W-:-:S06]  /*56f0*/  CS2R R40, SRZ ;  /* 0x0000000000287805 */ /* 0x000fcc000001ff00 */
[----:B------:R-:W1:Y:S01]  /*5700*/  MUFU.EX2 R28, R79 ;  /* 0x0000004f001c7308 */ /* 0x000e620000000800 */
[----:B--2---:R-:W-:-:S07]  /*5710*/  F2FP.BF16.F32.PACK_AB R23, R54, R31 ;  /* 0x0000001f3617723e */ /* 0x004fce00000010ff */
[----:B------:R-:W-:Y:S01]  /*5720*/  MUFU.EX2 R129, R129 ;  /* 0x0000008100817308 */ /* 0x000fe20000000800 */
[----:B0-----:R-:W-:-:S07]  /*5730*/  FADD.FTZ R5, R127, R4 ;  /* 0x000000047f057221 */ /* 0x001fce0000010000 */
[----:B------:R-:W0:Y:S01]  /*5740*/  MUFU.EX2 R6, R131 ;  /* 0x0000008300067308 */ /* 0x000e220000000800 */
[C---:B-1----:R-:W-:Y:S01]  /*5750*/  F2FP.BF16.F32.PACK_AB R20, R28.reuse, R127 ;  /* 0x0000007f1c14723e */ /* 0x042fe200000010ff */
[----:B------:R-:W-:Y:S01]  /*5760*/  FADD.FTZ R4, R28, R5 ;  /* 0x000000051c047221 */ /* 0x000fe20000010000 */
[----:B------:R-:W-:Y:S01]  /*5770*/  FADD.FTZ R5, R31, R12 ;  /* 0x0000000c1f057221 */ /* 0x000fe20000010000 */
[----:B------:R-:W-:Y:S02]  /*5780*/  VIMNMX R12, R156, R11, !PT ;  /* 0x0000000b9c0c7248 */ /* 0x000fe40007fe0100 */
[----:B------:R-:W-:Y:S02]  /*5790*/  CS2R R30, SRZ ;  /* 0x00000000001e7805 */ /* 0x000fe4000001ff00 */
[----:B------:R-:W-:Y:S01]  /*57a0*/  CS2R R28, SRZ ;  /* 0x00000000001c7805 */ /* 0x000fe2000001ff00 */
[----:B------:R-:W-:Y:S01]  /*57b0*/  FADD.FTZ R5, R54, R5 ;  /* 0x0000000536057221 */ /* 0x000fe20000010000 */
[----:B------:R-:W-:-:S02]  /*57c0*/  ISETP.GE.AND P3, PT, R9, R12, PT ;  /* 0x0000000c0900720c */ /* 0x000fc40003f66270 */
[----:B------:R-:W-:Y:S02]  /*57d0*/  CS2R R54, SRZ ;  /* 0x0000000000367805 */ /* 0x000fe4000001ff00 */
[----:B0-----:R-:W-:Y:S01]  /*57e0*/  F2FP.BF16.F32.PACK_AB R22, R6, R129 ;  /* 0x000000810616723e */ /* 0x001fe200000010ff */
[----:B------:R-:W-:Y:S01]  /*57f0*/  FADD.FTZ R129, R129, R4 ;  /* 0x0000000481817221 */ /* 0x000fe20000010000 */
[----:B------:R-:W-:-:S03]  /*5800*/  IMAD.MOV.U32 R4, RZ, RZ, RZ ;  /* 0x000000ffff047224 */ /* 0x000fc600078e00ff */
[----:B------:R0:W-:Y:S01]  /*5810*/  STSM.16.M88.4 [R0+0x30300], R20 ;  /* 0x0303001400007844 */ /* 0x0001e20000000200 */
[----:B------:R-:W-:Y:S01]  /*5820*/  FADD.FTZ R6, R6, R129 ;  /* 0x0000008106067221 */ /* 0x000fe20000010000 */
[----:B------:R1:W-:Y:S06]  /*5830*/  MEMBAR.ALL.CTA ;  /* 0x0000000000007992 */ /* 0x0003ec0000008000 */
[----:B-1----:R-:W1:Y:S02]  /*5840*/  FENCE.VIEW.ASYNC.S ;  /* 0x00000000000073c6 */ /* 0x002e640000000000 */
[----:B-1----:R-:W-:Y:S01]  /*5850*/  NOP ;  /* 0x0000000000007918 */ /* 0x002fe20000000000 */
[----:B------:R-:W-:Y:S05]  /*5860*/  @!P3 BRA `(.L_x_1915) ;  /* 0x0000004800acb947 */ /* 0x000fea0003800000 */
[----:B------:R-:W-:Y:S01]  /*5870*/  IMAD.MOV.U32 R11, RZ, RZ, R72 ;  /* 0x000000ffff0b7224 */ /* 0x000fe200078e0048 */
[----:B------:R-:W-:Y:S01]  /*5880*/  UMOV UR5, URZ ;  /* 0x0000003f00057c82 */ /* 0x000fe20008000000 */
[----:B------:R-:W-:Y:S01]  /*5890*/  IMAD.MOV.U32 R10, RZ, RZ, R75 ;  /* 0x000000ffff0a7224 */ /* 0x000fe200078e004b */
[----:B------:R-:W-:Y:S01]  /*58a0*/  ULDC UR48, c[0x0][0x288] ;  /* 0x0000a20000307ab9 */ /* 0x000fe20000000800 */
[----:B------:R-:W-:Y:S01]  /*58b0*/  IMAD.MOV.U32 R13, RZ, RZ, RZ ;  /* 0x000000ffff0d7224 */ /* 0x000fe200078e00ff */
[----:B------:R-:W-:Y:S01]  /*58c0*/  ULDC UR49, c[0x0][0x2f0] ;  /* 0x0000bc0000317ab9 */ /* 0x000fe20000000800 */
[----:B------:R-:W-:Y:S01]  /*58d0*/  IMAD.MOV.U32 R71, RZ, RZ, RZ ;  /* 0x000000ffff477224 */ /* 0x000fe200078e00ff */
[----:B------:R-:W-:-:S06]  /*58e0*/  ULDC UR6, c[0x0][0x9d8] ;  /* 0x0002760000067ab9 */ /* 0x000fcc0000000800 */
.L_x_1924:
[----:B------:R-:W-:Y:S01]  /*58f0*/  R2UR UR10, R145 ;  /* 0x00000000910a72ca */ /* 0x000fe200000e0000 */
[----:B------:R-:W-:-:S04]  /*5900*/  UIADD3 UR4, UR5, 0x1, URZ ;  /* 0x0000000105047890 */ /* 0x000fc8000fffe03f */
[----:B------:R-:W-:-:S04]  /*5910*/  UISETP.NE.AND UP0, UPT, UR4, 0x2, UPT ;  /* 0x000000020400788c */ /* 0x000fc8000bf05270 */
[----:B------:R-:W-:Y:S02]  /*5920*/  USEL UR7, URZ, 0x1, UP0 ;  /* 0x000000013f077887 */ /* 0x000fe40008000000 */
[----:B------:R-:W-:Y:S02]  /*5930*/  USEL UR4, UR4, URZ, UP0 ;  /* 0x0000003f04047287 */ /* 0x000fe40008000000 */
[----:B------:R-:W-:Y:S02]  /*5940*/  ISETP.NE.AND P4, PT, RZ, UR10, PT ;  /* 0x0000000aff007c0c */ /* 0x000fe4000bf85270 */
[----:B------:R-:W-:-:S11]  /*5950*/  LOP3.LUT R4, R13, UR7, RZ, 0x3c, !PT ;  /* 0x000000070d047c12 */ /* 0x000fd6000f8e3cff */
[----:B--2---:R-:W-:Y:S05]  /*5960*/  @P4 BRA `(.L_x_1916) ;  /* 0x0000000000284947 */ /* 0x004fea0003800000 */
[----:B------:R-:W-:Y:S05]  /*5970*/  @!P0 BRA `(.L_x_1917) ;  /* 0x0000000000048947 */ /* 0x000fea0003800000 */
[----:B------:R-:W-:Y:S01]  /*5980*/  BPT.TRAP 0x1 ;  /* 0x000000040000795c */ /* 0x000fe20000300000 */
.L_x_1917:
[----:B------:R-:W-:Y:S01]  /*5990*/  ULEA UR7, UR4, UR60, 0x3 ;  /* 0x0000003c04077291 */ /* 0x000fe2000f8e183f */
[----:B------:R-:W-:-:S08]  /*59a0*/  SHF.L.U32 R14, R4, 0x1f, RZ ;  /* 0x0000001f040e7819 */ /* 0x000fd000000006ff */
[----:B------:R1:W2:Y:S01]  /*59b0*/  SYNCS.PHASECHK.TRANS64.TRYWAIT P3, [UR7+0x31c30], R14 ;  /* 0x031c300eff0075a7 */ /* 0x0002a20008060147 */
[----:B------:R-:W-:Y:S05]  /*59c0*/  @!P0 BRA `(.L_x_1918) ;  /* 0x0000000000048947 */ /* 0x000fea0003800000 */
[----:B------:R-:W-:Y:S01]  /*59d0*/  BPT.TRAP 0x1 ;  /* 0x000000040000795c */ /* 0x000fe20000300000 */
.L_x_1918:
[----:B--2---:R-:W-:Y:S05]  /*59e0*/  @P3 BRA `(.L_x_1916) ;  /* 0x0000000000083947 */ /* 0x004fea0003800000 */
[----:B------:R-:W2:Y:S02]  /*59f0*/  SYNCS.PHASECHK.TRANS64.TRYWAIT P3, [UR7+0x31c30], R14 ;  /* 0x031c300eff0075a7 */ /* 0x000ea40008060147 */
[----:B--2---:R-:W-:Y:S05]  /*5a00*/  @!P3 BRA `(.L_x_1919) ;  /* 0x000000ec0064b947 */ /* 0x004fea0003800000 */
.L_x_1916:
[----:B--2---:R-:W2:Y:S01]  /*5a10*/  S2R R15, SR_TID.X ;  /* 0x00000000000f7919 */ /* 0x004ea20000002100 */
[C---:B------:R-:W-:Y:S01]  /*5a20*/  R2UR UR40, R2.reuse ;  /* 0x00000000022872ca */ /* 0x040fe200000e0000 */
[----:B------:R-:W-:Y:S01]  /*5a30*/  UIMAD UR7, UR4, 0x6c0, UR61 ;  /* 0x000006c0040778a4 */ /* 0x000fe2000f8e023d */
[C---:B------:R-:W-:Y:S01]  /*5a40*/  R2UR UR41, R3.reuse ;  /* 0x00000000032972ca */ /* 0x040fe200000e0000 */
[----:B------:R-:W-:Y:S01]  /*5a50*/  UMOV UR43, 0x80000020 ;  /* 0x80000020002b7882 */ /* 0x000fe20000000000 */
[C---:B------:R-:W-:Y:S01]  /*5a60*/  R2UR UR44, R2.reuse ;  /* 0x00000000022c72ca */ /* 0x040fe200000e0000 */
[----:B------:R-:W-:Y:S01]  /*5a70*/  UIADD3 UR46, UR7, 0x40, URZ ;  /* 0x00000040072e7890 */ /* 0x000fe2000fffe03f */
[C---:B------:R-:W-:Y:S01]  /*5a80*/  R2UR UR45, R3.reuse ;  /* 0x00000000032d72ca */ /* 0x040fe200000e0000 */
[----:B------:R-:W-:Y:S01]  /*5a90*/  UMOV UR47, 0x80000020 ;  /* 0x80000020002f7882 */ /* 0x000fe20000000000 */
[----:B------:R-:W-:Y:S01]  /*5aa0*/  UMOV UR42, UR7 ;  /* 0x00000007002a7c82 */ /* 0x000fe20008000000 */
[C---:B------:R-:W-:Y:S01]  /*5ab0*/  R2UR UR28, R2.reuse ;  /* 0x00000000021c72ca */ /* 0x040fe200000e0000 */
[----:B------:R-:W-:Y:S01]  /*5ac0*/  UIADD3 UR30, UR7, 0x80, URZ ;  /* 0x00000080071e7890 */ /* 0x000fe2000fffe03f */
[C---:B------:R-:W-:Y:S01]  /*5ad0*/  R2UR UR29, R3.reuse ;  /* 0x00000000031d72ca */ /* 0x040fe200000e0000 */
[----:B------:R-:W-:Y:S01]  /*5ae0*/  UMOV UR31, 0x80000020 ;  /* 0x80000020001f7882 */ /* 0x000fe20000000000 */
[C---:B------:R-:W-:Y:S01]  /*5af0*/  R2UR UR32, R2.reuse ;  /* 0x00000000022072ca */ /* 0x040fe200000e0000 */
[----:B------:R-:W-:Y:S01]  /*5b00*/  UIADD3 UR34, UR7, 0xc0, URZ ;  /* 0x000000c007227890 */ /* 0x000fe2000fffe03f */
[C---:B------:R-:W-:Y:S01]  /*5b10*/  R2UR UR33, R3.reuse ;  /* 0x00000000032172ca */ /* 0x040fe200000e0000 */
[----:B------:R-:W-:Y:S01]  /*5b20*/  UMOV UR35, 0x80000020 ;  /* 0x8000002000237882 */ /* 0x000fe20000000000 */
[----:B------:R-:W-:Y:S01]  /*5b30*/  R2UR UR36, R2 ;  /* 0x00000000022472ca */ /* 0x000fe200000e0000 */
[----:B------:R-:W-:Y:S01]  /*5b40*/  UIADD3 UR38, UR7, 0x100, URZ ;  /* 0x0000010007267890 */ /* 0x000fe2000fffe03f */
[----:B------:R-:W-:Y:S01]  /*5b50*/  R2UR UR37, R3 ;  /* 0x00000000032572ca */ /* 0x000fe200000e0000 */
        /* <DEDUP_REMOVED lines=8> */
[----:B--2---:R-:W-:Y:S01]  /*5be0*/  SHF.R.U32.HI R15, RZ, 0x7, R15 ;  /* 0x00000007ff0f7819 */ /* 0x004fe2000001160f */
[----:B------:R-:W-:Y:S01]  /*5bf0*/  UMOV UR19, 0x80000020 ;  /* 0x8000002000137882 */ /* 0x000fe20000000000 */
[----:B------:R-:W-:Y:S01]  /*5c00*/  UIADD3 UR22, UR7, 0x482, URZ ;  /* 0x0000048207167890 */ /* 0x000fe2000fffe03f */
[----:B------:R-:W-:-:S02]  /*5c10*/  UMOV UR23, 0x80000020 ;  /* 0x8000002000177882 */ /* 0x000fc40000000000 */
[----:B-1----:R-:W-:-:S05]  /*5c20*/  VIADD R14, R15, 0x8 ;  /* 0x000000080f0e7836 */ /* 0x002fca0000000000 */
        /* <DEDUP_REMOVED lines=319> */
[----:B-1----:R-:W-:Y:S05]  /*7020*/  @P4 BRA `(.L_x_1920) ;  /* 0x0000000000284947 */ /* 0x002fea0003800000 */
[----:B------:R-:W-:Y:S05]  /*7030*/  @!P0 BRA `(.L_x_1921) ;  /* 0x0000000000048947 */ /* 0x000fea0003800000 */
[----:B------:R-:W-:Y:S01]  /*7040*/  BPT.TRAP 0x1 ;  /* 0x000000040000795c */ /* 0x000fe20000300000 */
.L_x_1921:
[----:B------:R-:W-:Y:S01]  /*7050*/  ULEA UR7, UR5, UR60, 0x3 ;  /* 0x0000003c05077291 */ /* 0x000fe2000f8e183f */
[----:B------:R-:W-:-:S08]  /*7060*/  SHF.L.U32 R13, R13, 0x1f, RZ ;  /* 0x0000001f0d0d7819 */ /* 0x000fd000000006ff */
[----:B------:R1:W2:Y:S01]  /*7070*/  SYNCS.PHASECHK.TRANS64.TRYWAIT P3, [UR7+0x31c50], R13 ;  /* 0x031c500dff0075a7 */ /* 0x0002a20008060147 */
[----:B------:R-:W-:Y:S05]  /*7080*/  @!P0 BRA `(.L_x_1922) ;  /* 0x0000000000048947 */ /* 0x000fea0003800000 */
[----:B------:R-:W-:Y:S01]  /*7090*/  BPT.TRAP 0x1 ;  /* 0x000000040000795c */ /* 0x000fe20000300000 */
.L_x_1922:
[----:B--2---:R-:W-:Y:S05]  /*70a0*/  @P3 BRA `(.L_x_1920) ;  /* 0x0000000000083947 */ /* 0x004fea0003800000 */
[----:B------:R-:W2:Y:S02]  /*70b0*/  SYNCS.PHASECHK.TRANS64.TRYWAIT P3, [UR7+0x31c50], R13 ;  /* 0x031c500dff0075a7 */ /* 0x000ea40008060147 */
[----:B--2---:R-:W-:Y:S05]  /*70c0*/  @!P3 BRA `(.L_x_1923) ;  /* 0x000000d400ccb947 */ /* 0x004fea0003800000 */
.L_x_1920:
[----:B------:R-:W-:Y:S01]  /*70d0*/  UIADD3 UR7, UR60, 0x200, URZ ;  /* 0x000002003c077890 */ /* 0x000fe2000fffe03f */
[----:B------:R-:W-:Y:S01]  /*70e0*/  R2UR UR10, R157 ;  /* 0x000000009d0a72ca */ /* 0x000fe200000e0000 */
[----:B------:R-:W-:Y:S01]  /*70f0*/  WARPGROUP.ARRIVE ;  /* 0x00000000000079c5 */ /* 0x000fe20000000000 */
[----:B------:R-:W-:Y:S01]  /*7100*/  UMOV UR29, 0xc0000010 ;  /* 0xc0000010001d7882 */ /* 0x000fe20000000000 */
[----:B------:R-:W-:Y:S01]  /*7110*/  USHF.R.U32.HI UR7, URZ, 0x4, UR7 ;  /* 0x000000043f077899 */ /* 0x000fe20008011607 */
[----:B0-----:R-:W-:Y:S01]  /*7120*/  FMUL.FTZ R22, R129, UR6 ;  /* 0x0000000681167c20 */ /* 0x001fe20008410000 */
[----:B------:R-:W-:Y:S01]  /*7130*/  UMOV UR31, 0x80000020 ;  /* 0x80000020001f7882 */ /* 0x000fe20000000000 */
[----:B-12---:R-:W-:Y:S01]  /*7140*/  FMUL.FTZ R13, R136, UR6 ;  /* 0x00000006880d7c20 */ /* 0x006fe20008410000 */
[----:B------:R-:W-:Y:S01]  /*7150*/  ULOP3.LUT UR7, UR7, 0x3fff, URZ, 0xc0, !UPT ;  /* 0x00003fff07077892 */ /* 0x000fe2000f8ec03f */
[----:B------:R-:W-:Y:S01]  /*7160*/  FMUL.FTZ R129, R130, UR6 ;  /* 0x0000000682817c20 */ /* 0x000fe20008410000 */
[----:B------:R-:W-:Y:S01]  /*7170*/  FMUL.FTZ R130, R133, UR6 ;  /* 0x0000000685827c20 */ /* 0x000fe20008410000 */
[----:B------:R-:W0:Y:S01]  /*7180*/  @P2 LDC R136, c[0x0][0x44c] ;  /* 0x00011300ff882b82 */ /* 0x000e220000000800 */
        /* <DEDUP_REMOVED lines=8> */
[----:B------:R-:W1:Y:S01]  /*7210*/  @P2 LDC R119, c[0x0][0x450] ;  /* 0x00011400ff772b82 */ /* 0x000e620000000800 */
        /* <DEDUP_REMOVED lines=17> */
[----:B0-----:R-:W-:-:S04]  /*7330*/  @P2 IMAD.HI.U32 R136, R7, R136, RZ ;  /* 0x0000008807882227 */ /* 0x001fc800078e00ff */
[----:B------:R-:W-:Y:S01]  /*7340*/  FMUL.FTZ R118, R107, UR6 ;  /* 0x000000066b767c20 */ /* 0x000fe20008410000 */
[----:B------:R-:W-:Y:S01]  /*7350*/  FMUL.FTZ R107, R108, UR6 ;  /* 0x000000066c6b7c20 */ /* 0x000fe20008410000 */
[----:B------:R-:W-:Y:S01]  /*7360*/  FMUL.FTZ R108, R109, UR6 ;  /* 0x000000066d6c7c20 */ /* 0x000fe20008410000 */
[----:B------:R-:W-:Y:S02]  /*7370*/  IMAD.MOV.U32 R109, RZ, RZ, R7 ;  /* 0x000000ffff6d7224 */ /* 0x000fe400078e0007 */
[----:B------:R-:W-:Y:S01]  /*7380*/  FMUL.FTZ R19, R139, UR6 ;  /* 0x000000068b137c20 */ /* 0x000fe20008410000 */
[----:B-1----:R-:W-:Y:S01]  /*7390*/  @P2 SHF.R.U32.HI R109, RZ, R119, R136 ;  /* 0x00000077ff6d2219 */ /* 0x002fe20000011688 */
[----:B------:R-:W-:Y:S01]  /*73a0*/  FMUL.FTZ R119, R98, UR6 ;  /* 0x0000000662777c20 */ /* 0x000fe20008410000 */
[----:B------:R-:W-:Y:S02]  /*73b0*/  IMAD.MOV.U32 R98, RZ, RZ, -0x90 ;  /* 0xffffff70ff627424 */ /* 0x000fe400078e00ff */
[----:B------:R-:W-:Y:S01]  /*73c0*/  FMUL.FTZ R15, R138, UR6 ;  /* 0x000000068a0f7c20 */ /* 0x000fe20008410000 */
[----:B------:R-:W-:Y:S01]  /*73d0*/  FMUL.FTZ R14, R137, UR6 ;  /* 0x00000006890e7c20 */ /* 0x000fe20008410000 */
[----:B------:R-:W0:Y:S01]  /*73e0*/  SHFL.IDX PT, R139, R109, 0x1, 0x1c1f ;  /* 0x003c1f006d8b7f89 */ /* 0x000e2200000e0000 */
[----:B------:R-:W-:-:S02]  /*73f0*/  IMAD R137, R9, R98, 0x1 ;  /* 0x0000000109897424 */ /* 0x000fc400078e0262 */
[----:B------:R-:W-:Y:S01]  /*7400*/  FMUL.FTZ R21, R142, UR6 ;  /* 0x000000068e157c20 */ /* 0x000fe20008410000 */
[----:B------:R-:W-:Y:S01]  /*7410*/  MUFU.TANH R19, R19 ;  /* 0x0000001300137308 */ /* 0x000fe20000002400 */
[----:B------:R-:W-:Y:S01]  /*7420*/  FMUL.FTZ R23, R143, UR6 ;  /* 0x000000068f177c20 */ /* 0x000fe20008410000 */
[----:B------:R-:W-:Y:S02]  /*7430*/  IMAD R137, R8, -0x2, R137 ;  /* 0xfffffffe08897824 */ /* 0x000fe400078e0289 */
[----:B------:R-:W-:Y:S01]  /*7440*/  FMUL.FTZ R136, R100, UR6 ;  /* 0x0000000664887c20 */ /* 0x000fe20008410000 */
[----:B------:R-:W-:Y:S01]  /*7450*/  FMUL.FTZ R131, R131, UR6 ;  /* 0x0000000683837c20 */ /* 0x000fe20008410000 */
[----:B------:R-:W-:Y:S01]  /*7460*/  FMUL.FTZ R122, R122, UR6 ;  /* 0x000000067a7a7c20 */ /* 0x000fe20008410000 */
[----:B------:R-:W-:Y:S02]  /*7470*/  IMAD R98, R16, UR49, R137 ;  /* 0x0000003110627c24 */ /* 0x000fe4000f8e0289 */
        /* <DEDUP_REMOVED lines=10> */
[----:B------:R-:W-:Y:S01]  /*7520*/  FMUL.FTZ R99, R99, UR6 ;  /* 0x0000000663637c20 */ /* 0x000fe20008410000 */
[----:B------:R-:W-:Y:S01]  /*7530*/  FMUL.FTZ R102, R102, UR6 ;  /* 0x0000000666667c20 */ /* 0x000fe20008410000 */
[----:B------:R-:W-:Y:S01]  /*7540*/  FMUL.FTZ R82, R82, UR6 ;  /* 0x0000000652527c20 */ /* 0x000fe20008410000 */
[----:B------:R-:W-:Y:S01]  /*7550*/  FMUL.FTZ R18, R141, UR6 ;  /* 0x000000068d127c20 */ /* 0x000fe20008410000 */
[--C-:B0-----:R-:W-:Y:S01]  /*7560*/  IADD3 R100, R139, -UR48, R98.reuse ;  /* 0x800000308b647c10 */ /* 0x101fe2000fffe062 */
[----:B------:R-:W-:Y:S01]  /*7570*/  FMUL.FTZ R139, R90, UR6 ;  /* 0x000000065a8b7c20 */ /* 0x000fe20008410000 */
[----:B------:R-:W0:Y:S01]  /*7580*/  SHFL.IDX PT, R109, R109, RZ, 0x1c1f ;  /* 0x001c1fff6d6d7589 */ /* 0x000e2200000e0000 */
[----:B------:R-:W3:Y:S01]  /*7590*/  MUFU.TANH R23, R23 ;  /* 0x0000001700177308 */ /* 0x000ee20000002400 */
[----:B------:R-:W-:Y:S01]  /*75a0*/  ISETP.GT.AND P3, PT, R100, RZ, PT ;  /* 0x000000ff6400720c */ /* 0x000fe20003f64270 */
[----:B------:R-:W-:Y:S01]  /*75b0*/  FMUL.FTZ R120, R120, UR6 ;  /* 0x0000000678787c20 */ /* 0x000fe20008410000 */
[----:B------:R-:W-:Y:S01]  /*75c0*/  ISETP.GT.AND P4, PT, R100, 0x1, PT ;  /* 0x000000016400780c */ /* 0x000fe20003f84270 */
[----:B------:R-:W-:Y:S01]  /*75d0*/  FMUL.FTZ R121, R121, UR6 ;  /* 0x0000000679797c20 */ /* 0x000fe20008410000 */
[----:B-1----:R-:W-:Y:S01]  /*75e0*/  FSEL R15, R15, -INF , P3 ;  /* 0xff8000000f0f7808 */ /* 0x002fe20001800000 */
[----:B------:R-:W-:Y:S01]  /*75f0*/  FMUL.FTZ R112, R112, UR6 ;  /* 0x0000000670707c20 */ /* 0x000fe20008410000 */
[----:B------:R-:W-:Y:S01]  /*7600*/  ISETP.GT.AND P3, PT, R100, 0x8, PT ;  /* 0x000000086400780c */ /* 0x000fe20003f64270 */
[----:B------:R-:W1:Y:S01]  /*7610*/  MUFU.TANH R129, R129 ;  /* 0x0000008100817308 */ /* 0x000e620000002400 */
[----:B------:R-:W-:Y:S01]  /*7620*/  FSEL R19, R19, -INF , P4 ;  /* 0xff80000013137808 */ /* 0x000fe20002000000 */
[----:B------:R-:W-:Y:S01]  /*7630*/  FMUL.FTZ R113, R113, UR6 ;  /* 0x0000000671717c20 */ /* 0x000fe20008410000 */
[----:B------:R-:W-:Y:S01]  /*7640*/  FMNMX.FTZ R94, R15, R11, !PT ;  /* 0x0000000b0f5e7209 */ /* 0x000fe20007810000 */
[----:B------:R-:W-:Y:S01]  /*7650*/  FMUL.FTZ R104, R104, UR6 ;  /* 0x0000000668687c20 */ /* 0x000fe20008410000 */
[----:B------:R-:W-:Y:S01]  /*7660*/  ISETP.GT.AND P4, PT, R100, 0x9, PT ;  /* 0x000000096400780c */ /* 0x000fe20003f84270 */
[----:B------:R-:W-:Y:S01]  /*7670*/  FMUL.FTZ R105, R105, UR6 ;  /* 0x0000000669697c20 */ /* 0x000fe20008410000 */
[----:B--2---:R-:W-:Y:S01]  /*7680*/  FSEL R21, R21, -INF , P3 ;  /* 0xff80000015157808 */ /* 0x004fe20001800000 */
[----:B------:R-:W2:Y:S01]  /*7690*/  MUFU.TANH R131, R131 ;  /* 0x0000008300837308 */ /* 0x000ea20000002400 */
[----:B------:R-:W-:Y:S01]  /*76a0*/  FMNMX.FTZ R94, R19, R94, !PT ;  /* 0x0000005e135e7209 */ /* 0x000fe20007810000 */
[----:B------:R-:W-:Y:S01]  /*76b0*/  FMUL.FTZ R96, R96, UR6 ;  /* 0x0000000660607c20 */ /* 0x000fe20008410000 */
[----:B------:R-:W-:Y:S01]  /*76c0*/  ISETP.GT.AND P3, PT, R100, 0x10, PT ;  /* 0x000000106400780c */ /* 0x000fe20003f64270 */
[----:B------:R-:W-:Y:S01]  /*76d0*/  FMUL.FTZ R97, R97, UR6 ;  /* 0x0000000661617c20 */ /* 0x000fe20008410000 */
[----:B---3--:R-:W-:Y:S01]  /*76e0*/  FSEL R23, R23, -INF , P4 ;  /* 0xff80000017177808 */ /* 0x008fe20002000000 */
[----:B------:R-:W-:Y:S01]  /*76f0*/  FMUL.FTZ R88, R88, UR6 ;  /* 0x0000000658587c20 */ /* 0x000fe20008410000 */
[----:B------:R-:W-:Y:S01]  /*7700*/  FMNMX.FTZ R94, R21, R94, !PT ;  /* 0x0000005e155e7209 */ /* 0x000fe20007810000 */
[----:B------:R-:W3:Y:S01]  /*7710*/  MUFU.TANH R132, R132 ;  /* 0x0000008400847308 */ /* 0x000ee20000002400 */
[----:B------:R-:W-:Y:S01]  /*7720*/  ISETP.GT.AND P4, PT, R100, 0x11, PT ;  /* 0x000000116400780c */ /* 0x000fe20003f84270 */
[----:B------:R-:W-:Y:S01]  /*7730*/  FMUL.FTZ R89, R89, UR6 ;  /* 0x0000000659597c20 */ /* 0x000fe20008410000 */
[----:B-1----:R-:W-:Y:S01]  /*7740*/  FSEL R129, R129, -INF , P3 ;  /* 0xff80000081817808 */ /* 0x002fe20001800000 */
[----:B------:R-:W-:Y:S01]  /*7750*/  FMUL.FTZ R92, R92, UR6 ;  /* 0x000000065c5c7c20 */ /* 0x000fe20008410000 */
[C---:B------:R-:W-:Y:S01]  /*7760*/  ISETP.GT.AND P3, PT, R100.reuse, 0x18, PT ;  /* 0x000000186400780c */ /* 0x040fe20003f64270 */
[----:B------:R-:W-:Y:S01]  /*7770*/  FMUL.FTZ R93, R93, UR6 ;  /* 0x000000065d5d7c20 */ /* 0x000fe20008410000 */
[----:B------:R-:W-:Y:S01]  /*7780*/  ISETP.GT.AND P5, PT, R100, 0x28, PT ;  /* 0x000000286400780c */ /* 0x000fe20003fa4270 */
[----:B------:R-:W1:Y:S01]  /*7790*/  MUFU.TANH R133, R133 ;  /* 0x0000008500857308 */ /* 0x000e620000002400 */
[----:B--2---:R-:W-:Y:S01]  /*77a0*/  FSEL R131, R131, -INF , P4 ;  /* 0xff80000083837808 */ /* 0x004fe20002000000 */
[----:B------:R-:W-:Y:S01]  /*77b0*/  FMUL.FTZ R80, R80, UR6 ;  /* 0x0000000650507c20 */ /* 0x000fe20008410000 */
[----:B------:R-:W-:Y:S01]  /*77c0*/  ISETP.GT.AND P4, PT, R100, 0x19, PT ;  /* 0x000000196400780c */ /* 0x000fe20003f84270 */
[----:B------:R-:W-:Y:S01]  /*77d0*/  FMUL.FTZ R81, R81, UR6 ;  /* 0x0000000651517c20 */ /* 0x000fe20008410000 */
[----:B0-----:R-:W-:Y:S01]  /*77e0*/  IADD3 R109, R109, -UR48, R98 ;  /* 0x800000306d6d7c10 */ /* 0x001fe2000fffe062 */
[----:B------:R-:W-:Y:S01]  /*77f0*/  FMUL.FTZ R84, R84, UR6 ;  /* 0x0000000654547c20 */ /* 0x000fe20008410000 */
[----:B------:R-:W-:Y:S01]  /*7800*/  FMUL.FTZ R85, R85, UR6 ;  /* 0x0000000655557c20 */ /* 0x000fe20008410000 */
[----:B------:R-:W0:Y:S01]  /*7810*/  MUFU.TANH R122, R122 ;  /* 0x0000007a007a7308 */ /* 0x000e220000002400 */
[----:B---3--:R-:W-:Y:S01]  /*7820*/  FSEL R132, R132, -INF , P3 ;  /* 0xff80000084847808 */ /* 0x008fe20001800000 */
[----:B------:R-:W-:Y:S01]  /*7830*/  FMUL.FTZ R73, R73, UR6 ;  /* 0x0000000649497c20 */ /* 0x000fe20008410000 */
[----:B------:R-:W-:Y:S01]  /*7840*/  ISETP.GT.AND P3, PT, R100, 0x20, PT ;  /* 0x000000206400780c */ /* 0x000fe20003f64270 */
[----:B------:R-:W-:Y:S01]  /*7850*/  FMUL.FTZ R76, R76, UR6 ;  /* 0x000000064c4c7c20 */ /* 0x000fe20008410000 */
[----:B------:R-:W-:Y:S01]  /*7860*/  ISETP.GT.AND P6, PT, R109, 0x1, PT ;  /* 0x000000016d00780c */ /* 0x000fe20003fc4270 */
[----:B------:R-:W2:Y:S02]  /*7870*/  S2R R146, SR_TID.X ;  /* 0x0000000000927919 */ /* 0x000ea40000002100 */
[----:B------:R3:W-:Y:S01]  /*7880*/  MUFU.TANH R90, R138 ;  /* 0x0000008a005a7308 */ /* 0x0007e20000002400 */
[----:B-1----:R-:W-:Y:S01]  /*7890*/  FSEL R133, R133, -INF , P4 ;  /* 0xff80000085857808 */ /* 0x002fe20002000000 */
[----:B------:R-:W-:-:S02]  /*78a0*/  WARPGROUP.DEPBAR.LE gsb0, 0x0 ;  /* 0x00008000000079c5 */ /* 0x000fc40000010000 */
[----:B------:R-:W-:Y:S01]  /*78b0*/  WARPGROUP.ARRIVE ;  /* 0x00000000000079c5 */ /* 0x000fe20000000000 */
[----:B------:R-:W-:-:S03]  /*78c0*/  ISETP.GT.AND P4, PT, R100, 0x21, PT ;  /* 0x000000216400780c */ /* 0x000fc60003f84270 */
[----:B------:R-:W1:Y:S01]  /*78d0*/  MUFU.TANH R134, R134 ;  /* 0x0000008600867308 */ /* 0x000e620000002400 */
[----:B---3--:R-:W-:Y:S01]  /*78e0*/  FMNMX.FTZ R138, R23, R94, !PT ;  /* 0x0000005e178a7209 */ /* 0x008fe20007810000 */
[----:B------:R-:W-:Y:S01]  /*78f0*/  HGMMA.64x96x16.F32.BF16 R24, gdesc[UR28].tnspB, R24, gsb0 ;  /* 0x416000001c1879f0 */ /* 0x000fe20008001818 */
[----:B------:R-:W-:Y:S02]  /*7900*/  UIADD3 UR28, UR10, 0x300, URZ ;  /* 0x000003000a1c7890 */ /* 0x000fe4000fffe03f */
[----:B------:R-:W-:Y:S01]  /*7910*/  FMNMX.FTZ R138, R129, R138, !PT ;  /* 0x0000008a818a7209 */ /* 0x000fe20007810000 */
[----:B------:R-:W-:Y:S01]  /*7920*/  UIADD3 UR30, UR7, 0x80, URZ ;  /* 0x00000080071e7890 */ /* 0x000fe2000fffe03f */
[----:B0-----:R-:W-:Y:S01]  /*7930*/  FSEL R122, R122, -INF , P3 ;  /* 0xff8000007a7a7808 */ /* 0x001fe20001800000 */
[----:B------:R-:W-:Y:S01]  /*7940*/  UMOV UR29, 0xc0000010 ;  /* 0xc0000010001d7882 */ /* 0x000fe20000000000 */
[----:B------:R-:W-:Y:S01]  /*7950*/  UMOV UR31, 0x80000020 ;  /* 0x80000020001f7882 */ /* 0x000fe20000000000 */
[----:B------:R-:W0:Y:S01]  /*7960*/  MUFU.TANH R125, R125 ;  /* 0x0000007d007d7308 */ /* 0x000e220000002400 */
[----:B------:R-:W-:-:S02]  /*7970*/  FMNMX.FTZ R95, R131, R138, !PT ;  /* 0x0000008a835f7209 */ /* 0x000fc40007810000 */
[----:B------:R-:W-:Y:S02]  /*7980*/  ISETP.GT.AND P3, PT, R100, 0x29, PT ;  /* 0x000000296400780c */ /* 0x000fe40003f64270 */
[----:B------:R-:W-:Y:S02]  /*7990*/  FMNMX.FTZ R138, R132, R95, !PT ;  /* 0x0000005f848a7209 */ /* 0x000fe40007810000 */
[----:B-1----:R-:W-:Y:S01]  /*79a0*/  FSEL R134, R134, -INF , P4 ;  /* 0xff80000086867808 */ /* 0x002fe20002000000 */
[----:B------:R-:W1:Y:S01]  /*79b0*/  MUFU.TANH R126, R126 ;  /* 0x0000007e007e7308 */ /* 0x000e620000002400 */
[----:B------:R-:W-:Y:S02]  /*79c0*/  FMNMX.FTZ R95, R133, R138, !PT ;  /* 0x0000008a855f7209 */ /* 0x000fe40007810000 */
[----:B------:R-:W-:Y:S02]  /*79d0*/  ISETP.GT.AND P4, PT, R100, 0x30, PT ;  /* 0x000000306400780c */ /* 0x000fe40003f84270 */
[----:B--2---:R-:W-:-:S03]  /*79e0*/  SHF.R.U32.HI R144, RZ, 0x7, R146 ;  /* 0x00000007ff907819 */ /* 0x004fc60000011692 */
[----:B------:R-:W2:Y:S01]  /*79f0*/  MUFU.TANH R127, R127 ;  /* 0x0000007f007f7308 */ /* 0x000ea20000002400 */
[----:B0-----:R-:W-:Y:S02]  /*7a00*/  FSEL R125, R125, -INF , P5 ;  /* 0xff8000007d7d7808 */ /* 0x001fe40002800000 */
[----:B------:R-:W-:-:S05]  /*7a10*/  ISETP.GT.AND P5, PT, R100, 0x81, PT ;  /* 0x000000816400780c */ /* 0x000fca0003fa4270 */
[----:B------:R-:W0:Y:S01]  /*7a20*/  MUFU.TANH R135, R135 ;  /* 0x0000008700877308 */ /* 0x000e220000002400 */
[----:B-1----:R-:W-:Y:S02]  /*7a30*/  FSEL R126, R126, -INF , P3 ;  /* 0xff8000007e7e7808 */ /* 0x002fe40001800000 */
[----:B------:R-:W-:-:S05]  /*7a40*/  ISETP.GT.AND P3, PT, R100, 0x31, PT ;  /* 0x000000316400780c */ /* 0x000fca0003f64270 */
[----:B------:R1:W-:Y:S01]  /*7a50*/  MUFU.TANH R91, R139 ;  /* 0x0000008b005b7308 */ /* 0x0003e20000002400 */
[----:B--2---:R-:W-:Y:S02]  /*7a60*/  FSEL R127, R127, -INF , P4 ;  /* 0xff8000007f7f7808 */ /* 0x004fe40002000000 */
[----:B------:R-:W-:-:S05]  /*7a70*/  ISETP.GT.AND P4, PT, R100, 0x38, PT ;  /* 0x000000386400780c */ /* 0x000fca0003f84270 */
[----:B------:R-:W2:Y:S01]  /*7a80*/  MUFU.TANH R116, R116 ;  /* 0x0000007400747308 */ /* 0x000ea20000002400 */
[----:B-1----:R-:W-:Y:S02]  /*7a90*/  FMNMX.FTZ R139, R122, R95, !PT ;  /* 0x0000005f7a8b7209 */ /* 0x002fe40007810000 */
[----:B0-----:R-:W-:Y:S02]  /*7aa0*/  FSEL R135, R135, -INF , P3 ;  /* 0xff80000087877808 */ /* 0x001fe40001800000 */
[----:B------:R-:W-:Y:S02]  /*7ab0*/  FMNMX.FTZ R138, R134, R139, !PT ;  /* 0x0000008b868a7209 */ /* 0x000fe40007810000 */
[----:B------:R-:W-:Y:S01]  /*7ac0*/  ISETP.GT.AND P3, PT, R100, 0x39, PT ;  /* 0x000000396400780c */ /* 0x000fe20003f64270 */
[----:B------:R-:W0:Y:S01]  /*7ad0*/  MUFU.TANH R117, R117 ;  /* 0x0000007500757308 */ /* 0x000e220000002400 */
[----:B------:R-:W-:-:S04]  /*7ae0*/  FMNMX.FTZ R139, R125, R138, !PT ;  /* 0x0000008a7d8b7209 */ /* 0x000fc80007810000 */
[----:B------:R-:W-:-:S03]  /*7af0*/  FMNMX.FTZ R138, R126, R139, !PT ;  /* 0x0000008b7e8a7209 */ /* 0x000fc60007810000 */
[----:B------:R-:W1:Y:S01]  /*7b00*/  MUFU.TANH R106, R106 ;  /* 0x0000006a006a7308 */ /* 0x000e620000002400 */
[----:B------:R-:W-:Y:S02]  /*7b10*/  FMNMX.FTZ R138, R127, R138, !PT ;  /* 0x0000008a7f8a7209 */ /* 0x000fe40007810000 */
[----:B--2---:R-:W-:Y:S02]  /*7b20*/  FSEL R116, R116, -INF , P4 ;  /* 0xff80000074747808 */ /* 0x004fe40002000000 */
[----:B------:R-:W-:Y:S01]  /*7b30*/  FMNMX.FTZ R139, R135, R138, !PT ;  /* 0x0000008a878b7209 */ /* 0x000fe20007810000 */
[----:B------:R-:W-:Y:S01]  /*7b40*/  FMUL.FTZ R138, R86, UR6 ;  /* 0x00000006568a7c20 */ /* 0x000fe20008410000 */
[C---:B------:R-:W-:Y:S01]  /*7b50*/  ISETP.GT.AND P4, PT, R100.reuse, 0x40, PT ;  /* 0x000000406400780c */ /* 0x040fe20003f84270 */
[----:B------:R-:W2:Y:S01]  /*7b60*/  MUFU.TANH R118, R118 ;  /* 0x0000007600767308 */ /* 0x000ea20000002400 */
[----:B0-----:R-:W-:Y:S02]  /*7b70*/  FSEL R117, R117, -INF , P3 ;  /* 0xff80000075757808 */ /* 0x001fe40001800000 */
[----:B------:R-:W-:-:S05]  /*7b80*/  ISETP.GT.AND P3, PT, R100, 0x41, PT ;  /* 0x000000416400780c */ /* 0x000fca0003f64270 */
[----:B------:R-:W0:Y:S01]  /*7b90*/  MUFU.TANH R110, R110 ;  /* 0x0000006e006e7308 */ /* 0x000e220000002400 */
[----:B-1----:R-:W-:Y:S02]  /*7ba0*/  FSEL R106, R106, -INF , P4 ;  /* 0xff8000006a6a7808 */ /* 0x002fe40002000000 */
[----:B------:R-:W-:-:S05]  /*7bb0*/  ISETP.GT.AND P4, PT, R100, 0x48, PT ;  /* 0x000000486400780c */ /* 0x000fca0003f84270 */
[----:B------:R-:W1:Y:S01]  /*7bc0*/  MUFU.TANH R111, R111 ;  /* 0x0000006f006f7308 */ /* 0x000e620000002400 */
[----:B--2---:R-:W-:Y:S02]  /*7bd0*/  FSEL R118, R118, -INF , P3 ;  /* 0xff80000076767808 */ /* 0x004fe40001800000 */
[----:B------:R-:W-:-:S05]  /*7be0*/  ISETP.GT.AND P3, PT, R100, 0x49, PT ;  /* 0x000000496400780c */ /* 0x000fca0003f64270 */
[----:B------:R2:W-:Y:S01]  /*7bf0*/  MUFU.TANH R94, R140 ;  /* 0x0000008c005e7308 */ /* 0x0005e20000002400 */
[----:B0-----:R-:W-:Y:S02]  /*7c00*/  FSEL R110, R110, -INF , P4 ;  /* 0xff8000006e6e7808 */ /* 0x001fe40002000000 */
[----:B------:R-:W-:Y:S01]  /*7c10*/  ISETP.GT.AND P4, PT, R100, 0x50, PT ;  /* 0x000000506400780c */ /* 0x000fe20003f84270 */
[----:B------:R-:W-:Y:S02]  /*7c20*/  WARPGROUP.DEPBAR.LE gsb0, 0x0 ;  /* 0x00008000000079c5 */ /* 0x000fe40000010000 */
[----:B------:R-:W-:Y:S01]  /*7c30*/  WARPGROUP.ARRIVE ;  /* 0x00000000000079c5 */ /* 0x000fe20000000000 */
[----:B--2---:R-:W-:Y:S01]  /*7c40*/  FMNMX.FTZ R140, R116, R139, !PT ;  /* 0x0000008b748c7209 */ /* 0x004fe20007810000 */
[----:B------:R-:W0:Y:S01]  /*7c50*/  MUFU.TANH R119, R119 ;  /* 0x0000007700777308 */ /* 0x000e220000002400 */
[----:B-1----:R-:W-:Y:S02]  /*7c60*/  FSEL R111, R111, -INF , P3 ;  /* 0xff8000006f6f7808 */ /* 0x002fe40001800000 */
[----:B------:R-:W-:Y:S01]  /*7c70*/  FMNMX.FTZ R139, R117, R140, !PT ;  /* 0x0000008c758b7209 */ /* 0x000fe20007810000 */
[----:B------:R-:W-:Y:S01]  /*7c80*/  HGMMA.64x96x16.F32.BF16 R24, gdesc[UR28].tnspB, R24, gsb0 ;  /* 0x416000001c1879f0 */ /* 0x000fe20008001818 */
[----:B------:R-:W-:Y:S01]  /*7c90*/  UIADD3 UR28, UR10, 0x480, URZ ;  /* 0x000004800a1c7890 */ /* 0x000fe2000fffe03f */
[----:B------:R-:W-:Y:S01]  /*7ca0*/  ISETP.GT.AND P3, PT, R100, 0x51, PT ;  /* 0x000000516400780c */ /* 0x000fe20003f64270 */
[----:B------:R-:W-:Y:S01]  /*7cb0*/  UIADD3 UR30, UR7, 0xc0, URZ ;  /* 0x000000c0071e7890 */ /* 0x000fe2000fffe03f */
[----:B------:R-:W1:Y:S01]  /*7cc0*/  MUFU.TANH R99, R99 ;  /* 0x0000006300637308 */ /* 0x000e620000002400 */
[----:B------:R-:W-:Y:S01]  /*7cd0*/  UMOV UR29, 0xc0000010 ;  /* 0xc0000010001d7882 */ /* 0x000fe20000000000 */
[----:B------:R-:W-:Y:S01]  /*7ce0*/  UMOV UR31, 0x80000020 ;  /* 0x80000020001f7882 */ /* 0x000fe20000000000 */
[----:B------:R-:W-:-:S04]  /*7cf0*/  FMNMX.FTZ R139, R106, R139, !PT ;  /* 0x0000008b6a8b7209 */ /* 0x000fc80007810000 */
[----:B------:R-:W-:Y:S01]  /*7d00*/  FMNMX.FTZ R139, R118, R139, !PT ;  /* 0x0000008b768b7209 */ /* 0x000fe20007810000 */
[----:B------:R-:W2:Y:S01]  /*7d10*/  MUFU.TANH R102, R102 ;  /* 0x0000006600667308 */ /* 0x000ea20000002400 */
[----:B0-----:R-:W-:Y:S02]  /*7d20*/  FSEL R119, R119, -INF , P4 ;  /* 0xff80000077777808 */ /* 0x001fe40002000000 */
[----:B------:R-:W-:Y:S01]  /*7d30*/  FMNMX.FTZ R140, R110, R139, !PT ;  /* 0x0000008b6e8c7209 */ /* 0x000fe20007810000 */
[----:B------:R-:W-:Y:S01]  /*7d40*/  FMUL.FTZ R139, R78, UR6 ;  /* 0x000000064e8b7c20 */ /* 0x000fe20008410000 */
[----:B------:R-:W-:Y:S02]  /*7d50*/  ISETP.GT.AND P4, PT, R100, 0x58, PT ;  /* 0x000000586400780c */ /* 0x000fe40003f84270 */
[----:B------:R-:W-:Y:S01]  /*7d60*/  FMNMX.FTZ R140, R111, R140, !PT ;  /* 0x0000008c6f8c7209 */ /* 0x000fe20007810000 */
[----:B------:R0:W3:Y:S01]  /*7d70*/  MUFU.TANH R95, R137 ;  /* 0x00000089005f7308 */ /* 0x0000e20000002400 */
[----:B-1----:R-:W-:-:S02]  /*7d80*/  FSEL R99, R99, -INF , P3 ;  /* 0xff80000063637808 */ /* 0x002fc40001800000 */
[----:B------:R-:W-:Y:S02]  /*7d90*/  FMNMX.FTZ R140, R119, R140, !PT ;  /* 0x0000008c778c7209 */ /* 0x000fe40007810000 */
[----:B------:R-:W-:Y:S02]  /*7da0*/  ISETP.GT.AND P3, PT, R100, 0x59, PT ;  /* 0x000000596400780c */ /* 0x000fe40003f64270 */
[----:B------:R-:W-:Y:S01]  /*7db0*/  FMNMX.FTZ R141, R99, R140, !PT ;  /* 0x0000008c638d7209 */ /* 0x000fe20007810000 */
[----:B------:R-:W1:Y:S01]  /*7dc0*/  MUFU.TANH R103, R103 ;  /* 0x0000006700677308 */ /* 0x000e620000002400 */
[----:B0-----:R-:W-:Y:S01]  /*7dd0*/  FMUL.FTZ R137, R83, UR6 ;  /* 0x0000000653897c20 */ /* 0x001fe20008410000 */
[----:B--2---:R-:W-:Y:S01]  /*7de0*/  FSEL R102, R102, -INF , P4 ;  /* 0xff80000066667808 */ /* 0x004fe20002000000 */
[----:B------:R-:W-:Y:S01]  /*7df0*/  FMUL.FTZ R140, R79, UR6 ;  /* 0x000000064f8c7c20 */ /* 0x000fe20008410000 */
[----:B------:R-:W-:-:S04]  /*7e00*/  ISETP.GT.AND P4, PT, R100, 0x60, PT ;  /* 0x000000606400780c */ /* 0x000fc80003f84270 */
[----:B------:R0:W2:Y:S01]  /*7e10*/  MUFU.TANH R83, R82 ;  /* 0x0000005200537308 */ /* 0x0000a20000002400 */
[----:B------:R-:W-:Y:S02]  /*7e20*/  FSEL R78, R91, -INF , P4 ;  /* 0xff8000005b4e7808 */ /* 0x000fe40002000000 */
[----:B------:R-:W-:-:S05]  /*7e30*/  ISETP.GT.AND P4, PT, R100, 0x68, PT ;  /* 0x000000686400780c */ /* 0x000fca0003f84270 */
[----:B------:R4:W5:Y:S01]  /*7e40*/  MUFU.TANH R86, R137 ;  /* 0x0000008900567308 */ /* 0x0009620000002400 */
[----:B0-----:R-:W-:-:S07]  /*7e50*/  FMUL.FTZ R82, R87, UR6 ;  /* 0x0000000657527c20 */ /* 0x001fce0008410000 */
[----:B------:R0:W5:Y:S01]  /*7e60*/  MUFU.TANH R87, R138 ;  /* 0x0000008a00577308 */ /* 0x0001620000002400 */
[----:B----4-:R-:W-:-:S07]  /*7e70*/  FMUL.FTZ R137, R74, UR6 ;  /* 0x000000064a897c20 */ /* 0x010fce0008410000 */
[----:B------:R4:W5:Y:S01]  /*7e80*/  MUFU.TANH R74, R82 ;  /* 0x00000052004a7308 */ /* 0x0009620000002400 */
[----:B0-----:R-:W-:Y:S01]  /*7e90*/  FMUL.FTZ R138, R75, UR6 ;  /* 0x000000064b8a7c20 */ /* 0x001fe20008410000 */
[----:B------:R-:W-:Y:S02]  /*7ea0*/  FSEL R75, R90, -INF , P3 ;  /* 0xff8000005a4b7808 */ /* 0x000fe40001800000 */
[----:B------:R-:W-:-:S04]  /*7eb0*/  ISETP.GT.AND P3, PT, R100, 0x61, PT ;  /* 0x000000616400780c */ /* 0x000fc80003f64270 */
[----:B------:R-:W-:Y:S01]  /*7ec0*/  FSEL R94, R94, -INF , P3 ;  /* 0xff8000005e5e7808 */ /* 0x000fe20001800000 */
[----:B------:R-:W0:Y:S01]  /*7ed0*/  MUFU.TANH R137, R137 ;  /* 0x0000008900897308 */ /* 0x000e220000002400 */
[----:B----4-:R-:W-:Y:S02]  /*7ee0*/  FMNMX.FTZ R82, R102, R141, !PT ;  /* 0x0000008d66527209 */ /* 0x010fe40007810000 */
[----:B------:R-:W-:Y:S02]  /*7ef0*/  ISETP.GT.AND P3, PT, R100, 0x69, PT ;  /* 0x000000696400780c */ /* 0x000fe40003f64270 */
[----:B------:R-:W-:Y:S02]  /*7f00*/  FMNMX.FTZ R91, R75, R82, !PT ;  /* 0x000000524b5b7209 */ /* 0x000fe40007810000 */
[----:B---3--:R-:W-:Y:S01]  /*7f10*/  FSEL R82, R95, -INF , P4 ;  /* 0xff8000005f527808 */ /* 0x008fe20002000000 */
[----:B------:R-:W3:Y:S01]  /*7f20*/  MUFU.TANH R138, R138 ;  /* 0x0000008a008a7308 */ /* 0x000ee20000002400 */
[----:B------:R-:W-:-:S02]  /*7f30*/  FMNMX.FTZ R91, R78, R91, !PT ;  /* 0x0000005b4e5b7209 */ /* 0x000fc40007810000 */
[----:B------:R-:W-:Y:S02]  /*7f40*/  ISETP.GT.AND P4, PT, R100, 0x70, PT ;  /* 0x000000706400780c */ /* 0x000fe40003f84270 */
[----:B------:R-:W-:Y:S02]  /*7f50*/  FMNMX.FTZ R79, R94, R91, !PT ;  /* 0x0000005b5e4f7209 */ /* 0x000fe40007810000 */
[----:B-1----:R-:W-:Y:S01]  /*7f60*/  FSEL R91, R103, -INF , P3 ;  /* 0xff800000675b7808 */ /* 0x002fe20001800000 */
[----:B------:R-:W1:Y:S01]  /*7f70*/  MUFU.TANH R139, R139 ;  /* 0x0000008b008b7308 */ /* 0x000e620000002400 */
[----:B------:R-:W-:Y:S01]  /*7f80*/  FMNMX.FTZ R142, R82, R79, !PT ;  /* 0x0000004f528e7209 */ /* 0x000fe20007810000 */
[----:B------:R-:W-:Y:S01]  /*7f90*/  FMUL.FTZ R103, R101, UR6 ;  /* 0x0000000665677c20 */ /* 0x000fe20008410000 */
[----:B--2---:R-:W-:Y:S02]  /*7fa0*/  FSEL R90, R83, -INF , P4 ;  /* 0xff800000535a7808 */ /* 0x004fe40002000000 */
[----:B------:R-:W-:-:S02]  /*7fb0*/  ISETP.GT.AND P3, PT, R100, 0x71, PT ;  /* 0x000000716400780c */ /* 0x000fc40003f64270 */
[----:B------:R-:W-:Y:S01]  /*7fc0*/  FMNMX.FTZ R83, R91, R142, !PT ;  /* 0x0000008e5b537209 */ /* 0x000fe20007810000 */
[----:B------:R-:W2:Y:S01]  /*7fd0*/  MUFU.TANH R140, R140 ;  /* 0x0000008c008c7308 */ /* 0x000ea20000002400 */
[----:B------:R-:W-:Y:S02]  /*7fe0*/  ISETP.GT.AND P4, PT, R100, 0x78, PT ;  /* 0x000000786400780c */ /* 0x000fe40003f84270 */
[----:B-----5:R-:W-:Y:S02]  /*7ff0*/  FSEL R79, R86, -INF , P3 ;  /* 0xff800000564f7808 */ /* 0x020fe40001800000 */
[----:B------:R-:W-:Y:S02]  /*8000*/  FMNMX.FTZ R142, R90, R83, !PT ;  /* 0x000000535a8e7209 */ /* 0x000fe40007810000 */
[----:B------:R-:W-:Y:S01]  /*8010*/  ISETP.GT.AND P3, PT, R100, 0x79, PT ;  /* 0x000000796400780c */ /* 0x000fe20003f64270 */
[----:B------:R-:W4:Y:S01]  /*8020*/  MUFU.TANH R13, R13 ;  /* 0x0000000d000d7308 */ /* 0x000f220000002400 */
[----:B------:R-:W-:-:S02]  /*8030*/  WARPGROUP.DEPBAR.LE gsb0, 0x0 ;  /* 0x00008000000079c5 */ /* 0x000fc40000010000 */
[----:B------:R-:W-:Y:S01]  /*8040*/  WARPGROUP.ARRIVE ;  /* 0x00000000000079c5 */ /* 0x000fe20000000000 */
[----:B------:R-:W-:Y:S02]  /*8050*/  FSEL R86, R87, -INF , P4 ;  /* 0xff80000057567808 */ /* 0x000fe40002000000 */
[----:B------:R-:W-:Y:S02]  /*8060*/  FMNMX.FTZ R83, R79, R142, !PT ;  /* 0x0000008e4f537209 */ /* 0x000fe40007810000 */
[----:B------:R-:W-:Y:S01]  /*8070*/  FSEL R87, R74, -INF , P3 ;  /* 0xff8000004a577808 */ /* 0x000fe20001800000 */
[----:B------:R-:W-:Y:S01]  /*8080*/  HGMMA.64x96x16.F32.BF16 R24, gdesc[UR28].tnspB, R24, gsb0 ;  /* 0x416000001c1879f0 */ /* 0x000fe20008001818 */
[----:B------:R-:W-:Y:S01]  /*8090*/  UIADD3 UR28, UR10, 0x600, URZ ;  /* 0x000006000a1c7890 */ /* 0x000fe2000fffe03f */
[----:B------:R-:W-:Y:S01]  /*80a0*/  ISETP.GT.AND P4, PT, R100, 0x80, PT ;  /* 0x000000806400780c */ /* 0x000fe20003f84270 */
[----:B------:R-:W-:Y:S01]  /*80b0*/  UIADD3 UR30, UR7, 0x100, URZ ;  /* 0x00000100071e7890 */ /* 0x000fe2000fffe03f */
[----:B------:R-:W-:Y:S01]  /*80c0*/  FMNMX.FTZ R74, R86, R83, !PT ;  /* 0x00000053564a7209 */ /* 0x000fe20007810000 */
[----:B------:R-:W-:Y:S01]  /*80d0*/  UMOV UR29, 0xc0000010 ;  /* 0xc0000010001d7882 */ /* 0x000fe20000000000 */
[----:B------:R-:W-:Y:S01]  /*80e0*/  UMOV UR31, 0x80000020 ;  /* 0x80000020001f7882 */ /* 0x000fe20000000000 */
[----:B0-----:R-:W-:Y:S01]  /*80f0*/  FSEL R83, R137, -INF , P4 ;  /* 0xff80000089537808 */ /* 0x001fe20002000000 */
[----:B------:R-:W-:Y:S01]  /*8100*/  MUFU.TANH R14, R14 ;  /* 0x0000000e000e7308 */ /* 0x000fe20000002400 */
[----:B------:R-:W-:-:S02]  /*8110*/  FMNMX.FTZ R74, R87, R74, !PT ;  /* 0x0000004a574a7209 */ /* 0x000fc40007810000 */
[----:B------:R-:W-:Y:S02]  /*8120*/  ISETP.GT.AND P3, PT, R100, 0x88, PT ;  /* 0x000000886400780c */ /* 0x000fe40003f64270 */
[----:B---3--:R-:W-:Y:S02]  /*8130*/  FSEL R95, R138, -INF , P5 ;  /* 0xff8000008a5f7808 */ /* 0x008fe40002800000 */
[----:B------:R-:W-:Y:S01]  /*8140*/  FMNMX.FTZ R74, R83, R74, !PT ;  /* 0x0000004a534a7209 */ /* 0x000fe20007810000 */
[----:B------:R-:W0:Y:S01]  /*8150*/  MUFU.TANH R17, R17 ;  /* 0x0000001100117308 */ /* 0x000e220000002400 */
[----:B------:R-:W-:Y:S02]  /*8160*/  ISETP.GT.AND P4, PT, R100, 0x89, PT ;  /* 0x000000896400780c */ /* 0x000fe40003f84270 */
[----:B-1----:R-:W-:Y:S02]  /*8170*/  FSEL R101, R139, -INF , P3 ;  /* 0xff8000008b657808 */ /* 0x002fe40001800000 */
[----:B------:R-:W-:-:S02]  /*8180*/  FMNMX.FTZ R74, R95, R74, !PT ;  /* 0x0000004a5f4a7209 */ /* 0x000fc40007810000 */
[----:B--2---:R-:W-:Y:S01]  /*8190*/  FSEL R100, R140, -INF , P4 ;  /* 0xff8000008c647808 */ /* 0x004fe20002000000 */
[----:B------:R-:W-:Y:S01]  /*81a0*/  MUFU.TANH R18, R18 ;  /* 0x0000001200127308 */ /* 0x000fe20000002400 */
[----:B------:R-:W-:Y:S02]  /*81b0*/  FMNMX.FTZ R137, R101, R74, !PT ;  /* 0x0000004a65897209 */ /* 0x000fe40007810000 */
[----:B------:R-:W-:Y:S02]  /*81c0*/  ISETP.GT.AND P5, PT, R109, RZ, PT ;  /* 0x000000ff6d00720c */ /* 0x000fe40003fa4270 */
[----:B------:R-:W-:Y:S02]  /*81d0*/  FMNMX.FTZ R137, R100, R137, !PT ;  /* 0x0000008964897209 */ /* 0x000fe40007810000 */
[----:B----4-:R-:W-:Y:S01]  /*81e0*/  FSEL R13, R13, -INF , P5 ;  /* 0xff8000000d0d7808 */ /* 0x010fe20002800000 */
[----:B------:R-:W-:Y:S01]  /*81f0*/  MUFU.TANH R20, R20 ;  /* 0x0000001400147308 */ /* 0x000fe20000002400 */
[----:B------:R-:W-:Y:S01]  /*8200*/  ISETP.GT.AND P4, PT, R109, 0x8, PT ;  /* 0x000000086d00780c */ /* 0x000fe20003f84270 */
[----:B------:R-:W1:Y:S01]  /*8210*/  SHFL.BFLY PT, R74, R137, 0x2, 0x1f ;  /* 0x0c401f00894a7f89 */ /* 0x000e6200000e0000 */
[----:B------:R-:W-:-:S02]  /*8220*/  FMNMX.FTZ R140, R13, R10, !PT ;  /* 0x0000000a0d8c7209 */ /* 0x000fc40007810000 */
[----:B------:R-:W-:Y:S02]  /*8230*/  ISETP.GT.AND P5, PT, R109, 0x9, PT ;  /* 0x000000096d00780c */ /* 0x000fe40003fa4270 */
[----:B0-----:R-:W-:Y:S01]  /*8240*/  FSEL R17, R17, -INF , P4 ;  /* 0xff80000011117808 */ /* 0x001fe20002000000 */
[----:B------:R-:W0:Y:S01]  /*8250*/  MUFU.TANH R22, R22 ;  /* 0x0000001600167308 */ /* 0x000e220000002400 */
[----:B------:R-:W-:-:S07]  /*8260*/  ISETP.GT.AND P4, PT, R109, 0x11, PT ;  /* 0x000000116d00780c */ /* 0x000fce0003f84270 */
[----:B------:R-:W-:Y:S08]  /*8270*/  MUFU.TANH R128, R128 ;  /* 0x0000008000807308 */ /* 0x000ff00000002400 */
[----:B------:R-:W-:Y:S01]  /*8280*/  MUFU.TANH R130, R130 ;  /* 0x0000008200827308 */ /* 0x000fe20000002400 */
[----:B0-----:R-:W-:Y:S02]  /*8290*/  FSEL R22, R22, -INF , P4 ;  /* 0xff80000016167808 */ /* 0x001fe40002000000 */
[----:B-1----:R-:W-:Y:S01]  /*82a0*/  FMNMX.FTZ R138, R137, R74, !PT ;  /* 0x0000004a898a7209 */ /* 0x002fe20007810000 */
[----:B------:R-:W-:Y:S01]  /*82b0*/  FMUL.FTZ R137, R72, UR6 ;  /* 0x0000000648897c20 */ /* 0x000fe20008410000 */
[----:B------:R-:W0:Y:S01]  /*82c0*/  LDC R74, c[0x0][0x988] ;  /* 0x00026200ff4a7b82 */ /* 0x000e220000000800 */
[----:B------:R-:W-:-:S02]  /*82d0*/  ISETP.GT.AND P4, PT, R109, 0x20, PT ;  /* 0x000000206d00780c */ /* 0x000fc40003f84270 */
[----:B------:R-:W1:Y:S01]  /*82e0*/  SHFL.BFLY PT, R139, R138, 0x1, 0x1f ;  /* 0x0c201f008a8b7f89 */ /* 0x000e6200000e0000 */
[----:B------:R-:W2:Y:S08]  /*82f0*/  MUFU.TANH R120, R120 ;  /* 0x0000007800787308 */ /* 0x000eb00000002400 */
[----:B------:R-:W3:Y:S08]  /*8300*/  MUFU.TANH R121, R121 ;  /* 0x0000007900797308 */ /* 0x000ef00000002400 */
[----:B------:R-:W4:Y:S01]  /*8310*/  MUFU.TANH R123, R123 ;  /* 0x0000007b007b7308 */ /* 0x000f220000002400 */
[----:B--2---:R-:W-:-:S02]  /*8320*/  FSEL R120, R120, -INF , P4 ;  /* 0xff80000078787808 */ /* 0x004fc40002000000 */
[----:B------:R-:W-:Y:S02]  /*8330*/  ISETP.GT.AND P4, PT, R109, 0x29, PT ;  /* 0x000000296d00780c */ /* 0x000fe40003f84270 */
[----:B-1----:R-:W-:Y:S01]  /*8340*/  FMNMX.FTZ R72, R138, R139, !PT ;  /* 0x0000008b8a487209 */ /* 0x002fe20007810000 */
[----:B------:R-:W-:Y:S02]  /*8350*/  FMUL.FTZ R138, R77, UR6 ;  /* 0x000000064d8a7c20 */ /* 0x000fe40008410000 */
[----:B------:R-:W1:Y:S01]  /*8360*/  MUFU.TANH R124, R124 ;  /* 0x0000007c007c7308 */ /* 0x000e620000002400 */
[C---:B------:R-:W-:Y:S01]  /*8370*/  FSETP.NEU.FTZ.AND P3, PT, R72.reuse, -INF , PT ;  /* 0xff8000004800780b */ /* 0x040fe20003f7d000 */
[----:B0-----:R-:W-:-:S05]  /*8380*/  FMUL.FTZ R139, R72, R74 ;  /* 0x0000004a488b7220 */ /* 0x001fca0000410000 */
[----:B------:R-:W-:Y:S01]  /*8390*/  FSEL R77, R139, RZ, P3 ;  /* 0x000000ff8b4d7208 */ /* 0x000fe20001800000 */
[----:B------:R-:W0:Y:S01]  /*83a0*/  MUFU.TANH R112, R112 ;  /* 0x0000007000707308 */ /* 0x000e220000002400 */
[----:B------:R-:W-:Y:S02]  /*83b0*/  WARPGROUP.DEPBAR.LE gsb0, 0x0 ;  /* 0x00008000000079c5 */ /* 0x000fe40000010000 */
[----:B------:R-:W-:Y:S01]  /*83c0*/  WARPGROUP.ARRIVE ;  /* 0x00000000000079c5 */ /* 0x000fe20000000000 */
[-CC-:B------:R-:W-:Y:S01]  /*83d0*/  FFMA.FTZ R139, R129, R74.reuse, -R77.reuse ;  /* 0x0000004a818b7223 */ /* 0x180fe2000001084d */
[----:B------:R-:W-:Y:S01]  /*83e0*/  FSEL R129, R14, -INF , P6 ;  /* 0xff8000000e817808 */ /* 0x000fe20003000000 */
[--C-:B------:R-:W-:Y:S01]  /*83f0*/  FFMA.FTZ R141, R131, R74, -R77.reuse ;  /* 0x0000004a838d7223 */ /* 0x100fe2000001084d */
[----:B------:R-:W-:Y:S01]  /*8400*/  ISETP.GT.AND P6, PT, R109, 0x10, PT ;  /* 0x000000106d00780c */ /* 0x000fe20003fc4270 */
[----:B------:R2:W-:Y:S01]  /*8410*/  MUFU.EX2 R98, R139 ;  /* 0x0000008b00627308 */ /* 0x0005e20000000800 */
[----:B------:R-:W-:Y:S01]  /*8420*/  HGMMA.64x96x16.F32.BF16 R24, gdesc[UR28].tnspB, R24, gsb0 ;  /* 0x416000001c1879f0 */ /* 0x000fe20008001818 */
[----:B------:R-:W-:Y:S01]  /*8430*/  UIADD3 UR28, UR10, 0x780, URZ ;  /* 0x000007800a1c7890 */ /* 0x000fe2000fffe03f */
[----:B------:R-:W-:Y:S01]  /*8440*/  FMNMX.FTZ R140, R129, R140, !PT ;  /* 0x0000008c818c7209 */ /* 0x000fe20007810000 */
[----:B------:R-:W-:Y:S01]  /*8450*/  UIADD3 UR30, UR7, 0x140, URZ ;  /* 0x00000140071e7890 */ /* 0x000fe2000fffe03f */
[----:B------:R-:W-:Y:S01]  /*8460*/  FSEL R131, R18, -INF , P5 ;  /* 0xff80000012837808 */ /* 0x000fe20002800000 */
[----:B------:R-:W-:Y:S01]  /*8470*/  UMOV UR29, 0xc0000010 ;  /* 0xc0000010001d7882 */ /* 0x000fe20000000000 */
[----:B------:R-:W-:Y:S01]  /*8480*/  UMOV UR31, 0x80000020 ;  /* 0x80000020001f7882 */ /* 0x000fe20000000000 */
[----:B------:R-:W-:Y:S01]  /*8490*/  FMNMX.FTZ R140, R17, R140, !PT ;  /* 0x0000008c118c7209 */ /* 0x000fe20007810000 */
[-CC-:B--2---:R-:W-:Y:S01]  /*84a0*/  FFMA.FTZ R139, R132, R74.reuse, -R77.reuse ;  /* 0x0000004a848b7223 */ /* 0x184fe2000001084d */
[--C-:B------:R-:W-:Y:S01]  /*84b0*/  FFMA.FTZ R132, R133, R74, -R77.reuse ;  /* 0x0000004a85847223 */ /* 0x100fe2000001084d */
[----:B------:R-:W-:Y:S01]  /*84c0*/  FSEL R20, R20, -INF , P6 ;  /* 0xff80000014147808 */ /* 0x000fe20003000000 */
[----:B------:R-:W-:Y:S01]  /*84d0*/  MUFU.TANH R113, R113 ;  /* 0x0000007100717308 */ /* 0x000fe20000002400 */
[----:B------:R-:W-:Y:S01]  /*84e0*/  FMNMX.FTZ R133, R131, R140, !PT ;  /* 0x0000008c83857209 */ /* 0x000fe20007810000 */
[-CC-:B------:R-:W-:Y:S01]  /*84f0*/  FFMA.FTZ R140, R134, R74.reuse, -R77.reuse ;  /* 0x0000004a868c7223 */ /* 0x180fe2000001084d */
[----:B------:R-:W-:Y:S01]  /*8500*/  ISETP.GT.AND P5, PT, R109, 0x18, PT ;  /* 0x000000186d00780c */ /* 0x000fe20003fa4270 */
[-CC-:B------:R-:W-:Y:S01]  /*8510*/  FFMA.FTZ R142, R117, R74.reuse, -R77.reuse ;  /* 0x0000004a758e7223 */ /* 0x180fe2000001084d */
[----:B------:R-:W-:Y:S01]  /*8520*/  FMNMX.FTZ R133, R20, R133, !PT ;  /* 0x0000008514857209 */ /* 0x000fe20007810000 */
[-CC-:B------:R-:W-:Y:S01]  /*8530*/  FFMA.FTZ R102, R102, R74.reuse, -R77.reuse ;  /* 0x0000004a66667223 */ /* 0x180fe2000001084d */
[----:B------:R-:W-:Y:S01]  /*8540*/  ISETP.GT.AND P6, PT, R109, 0x19, PT ;  /* 0x000000196d00780c */ /* 0x000fe20003fc4270 */
[----:B------:R2:W-:Y:S01]  /*8550*/  MUFU.EX2 R18, R139 ;  /* 0x0000008b00127308 */ /* 0x0005e20000000800 */
[----:B------:R-:W-:Y:S01]  /*8560*/  FSEL R128, R128, -INF , P5 ;  /* 0xff80000080807808 */ /* 0x000fe20002800000 */
[-CC-:B------:R-:W-:Y:S01]  /*8570*/  FFMA.FTZ R15, R15, R74.reuse, -R77.reuse ;  /* 0x0000004a0f0f7223 */ /* 0x180fe2000001084d */
[----:B------:R-:W-:Y:S01]  /*8580*/  FMNMX.FTZ R133, R22, R133, !PT ;  /* 0x0000008516857209 */ /* 0x000fe20007810000 */
[-CC-:B------:R-:W-:Y:S01]  /*8590*/  FFMA.FTZ R19, R19, R74.reuse, -R77.reuse ;  /* 0x0000004a13137223 */ /* 0x180fe2000001084d */
[----:B------:R-:W-:Y:S01]  /*85a0*/  FSEL R130, R130, -INF , P6 ;  /* 0xff80000082827808 */ /* 0x000fe20003000000 */
[-CC-:B------:R-:W-:Y:S01]  /*85b0*/  FFMA.FTZ R21, R21, R74.reuse, -R77.reuse ;  /* 0x0000004a15157223 */ /* 0x180fe2000001084d */
[----:B------:R-:W-:Y:S01]  /*85c0*/  FMNMX.FTZ R133, R128, R133, !PT ;  /* 0x0000008580857209 */ /* 0x000fe20007810000 */
[----:B------:R-:W5:Y:S01]  /*85d0*/  MUFU.TANH R114, R114 ;  /* 0x0000007200727308 */ /* 0x000f620000002400 */
[----:B------:R-:W-:Y:S01]  /*85e0*/  ISETP.GT.AND P5, PT, R109, 0x21, PT ;  /* 0x000000216d00780c */ /* 0x000fe20003fa4270 */
[-CC-:B------:R-:W-:Y:S01]  /*85f0*/  FFMA.FTZ R23, R23, R74.reuse, -R77.reuse ;  /* 0x0000004a17177223 */ /* 0x180fe2000001084d */
[----:B--2---:R-:W-:Y:S01]  /*8600*/  FMNMX.FTZ R139, R130, R133, !PT ;  /* 0x00000085828b7209 */ /* 0x004fe20007810000 */
[-CC-:B------:R-:W-:Y:S01]  /*8610*/  FFMA.FTZ R122, R122, R74.reuse, -R77.reuse ;  /* 0x0000004a7a7a7223 */ /* 0x180fe2000001084d */
[----:B------:R-:W-:Y:S01]  /*8620*/  ISETP.GT.AND P6, PT, R109, 0x28, PT ;  /* 0x000000286d00780c */ /* 0x000fe20003fc4270 */
[-CC-:B------:R-:W-:Y:S01]  /*8630*/  FFMA.FTZ R94, R94, R74.reuse, -R77.reuse ;  /* 0x0000004a5e5e7223 */ /* 0x180fe2000001084d */
[----:B---3--:R-:W-:Y:S01]  /*8640*/  FSEL R133, R121, -INF , P5 ;  /* 0xff80000079857808 */ /* 0x008fe20002800000 */
[----:B------:R2:W-:Y:S01]  /*8650*/  MUFU.EX2 R14, R141 ;  /* 0x0000008d000e7308 */ /* 0x0005e20000000800 */
[----:B------:R-:W-:Y:S01]  /*8660*/  FMNMX.FTZ R134, R120, R139, !PT ;  /* 0x0000008b78867209 */ /* 0x000fe20007810000 */
[-CC-:B------:R-:W-:Y:S01]  /*8670*/  FFMA.FTZ R82, R82, R74.reuse, -R77.reuse ;  /* 0x0000004a52527223 */ /* 0x180fe2000001084d */
[----:B----4-:R-:W-:Y:S01]  /*8680*/  FSEL R123, R123, -INF , P6 ;  /* 0xff8000007b7b7808 */ /* 0x010fe20003000000 */
[--C-:B------:R-:W-:Y:S01]  /*8690*/  FFMA.FTZ R91, R91, R74, -R77.reuse ;  /* 0x0000004a5b5b7223 */ /* 0x100fe2000001084d */
[----:B------:R-:W-:Y:S01]  /*86a0*/  FMNMX.FTZ R134, R133, R134, !PT ;  /* 0x0000008685867209 */ /* 0x000fe20007810000 */
[-CC-:B------:R-:W-:Y:S01]  /*86b0*/  FFMA.FTZ R90, R90, R74.reuse, -R77.reuse ;  /* 0x0000004a5a5a7223 */ /* 0x180fe2000001084d */
[----:B------:R-:W-:Y:S01]  /*86c0*/  ISETP.GT.AND P5, PT, R109, 0x30, PT ;  /* 0x000000306d00780c */ /* 0x000fe20003fa4270 */
[----:B------:R-:W-:Y:S01]  /*86d0*/  MUFU.TANH R115, R115 ;  /* 0x0000007300737308 */ /* 0x000fe20000002400 */
[-CC-:B--2---:R-:W-:Y:S01]  /*86e0*/  FFMA.FTZ R141, R125, R74.reuse, -R77.reuse ;  /* 0x0000004a7d8d7223 */ /* 0x184fe2000001084d */
[----:B-1----:R-:W-:Y:S01]  /*86f0*/  FSEL R125, R124, -INF , P4 ;  /* 0xff8000007c7d7808 */ /* 0x002fe20002000000 */
[--C-:B------:R-:W-:Y:S01]  /*8700*/  FFMA.FTZ R86, R86, R74, -R77.reuse ;  /* 0x0000004a56567223 */ /* 0x100fe2000001084d */
[----:B------:R-:W-:Y:S01]  /*8710*/  FMNMX.FTZ R134, R123, R134, !PT ;  /* 0x000000867b867209 */ /* 0x000fe20007810000 */
[-CC-:B------:R-:W-:Y:S01]  /*8720*/  FFMA.FTZ R87, R87, R74.reuse, -R77.reuse ;  /* 0x0000004a57577223 */ /* 0x180fe2000001084d */
[----:B------:R-:W-:Y:S01]  /*8730*/  ISETP.GT.AND P6, PT, R109, 0x31, PT ;  /* 0x000000316d00780c */ /* 0x000fe20003fc4270 */
[-CC-:B------:R-:W-:Y:S01]  /*8740*/  FFMA.FTZ R83, R83, R74.reuse, -R77.reuse ;  /* 0x0000004a53537223 */ /* 0x180fe2000001084d */
[----:B------:R-:W1:Y:S01]  /*8750*/  MUFU.TANH R104, R104 ;  /* 0x0000006800687308 */ /* 0x000e620000002400 */
[----:B0-----:R-:W-:Y:S01]  /*8760*/  FSEL R112, R112, -INF , P5 ;  /* 0xff80000070707808 */ /* 0x001fe20002800000 */
[--C-:B------:R-:W-:Y:S01]  /*8770*/  FFMA.FTZ R95, R95, R74, -R77.reuse ;  /* 0x0000004a5f5f7223 */ /* 0x100fe2000001084d */
[----:B------:R-:W-:Y:S01]  /*8780*/  FMNMX.FTZ R139, R125, R134, !PT ;  /* 0x000000867d8b7209 */ /* 0x000fe20007810000 */
[-CC-:B------:R-:W-:Y:S01]  /*8790*/  FFMA.FTZ R101, R101, R74.reuse, -R77.reuse ;  /* 0x0000004a65657223 */ /* 0x180fe2000001084d */
[C---:B------:R-:W-:Y:S01]  /*87a0*/  ISETP.GT.AND P4, PT, R109.reuse, 0x38, PT ;  /* 0x000000386d00780c */ /* 0x040fe20003f84270 */
[----:B------:R-:W-:Y:S01]  /*87b0*/  FFMA.FTZ R100, R100, R74, -R77 ;  /* 0x0000004a64647223 */ /* 0x000fe2000001084d */
[----:B------:R-:W-:Y:S01]  /*87c0*/  FMNMX.FTZ R139, R112, R139, !PT ;  /* 0x0000008b708b7209 */ /* 0x000fe20007810000 */
[----:B------:R0:W-:Y:S01]  /*87d0*/  MUFU.EX2 R121, R140 ;  /* 0x0000008c00797308 */ /* 0x0001e20000000800 */
[----:B------:R-:W-:-:S02]  /*87e0*/  ISETP.GT.AND P5, PT, R109, 0x39, PT ;  /* 0x000000396d00780c */ /* 0x000fc40003fa4270 */
[----:B-----5:R-:W-:Y:S02]  /*87f0*/  FSEL R114, R114, -INF , P4 ;  /* 0xff80000072727808 */ /* 0x020fe40002000000 */
[----:B------:R-:W-:-:S03]  /*8800*/  ISETP.GT.AND P4, PT, R109, 0x41, PT ;  /* 0x000000416d00780c */ /* 0x000fc60003f84270 */
[----:B------:R-:W2:Y:S01]  /*8810*/  MUFU.TANH R105, R105 ;  /* 0x0000006900697308 */ /* 0x000ea20000002400 */
[-CC-:B0-----:R-:W-:Y:S01]  /*8820*/  FFMA.FTZ R140, R126, R74.reuse, -R77.reuse ;  /* 0x0000004a7e8c7223 */ /* 0x181fe2000001084d */
[----:B------:R-:W-:Y:S02]  /*8830*/  FSEL R126, R113, -INF , P6 ;  /* 0xff800000717e7808 */ /* 0x000fe40003000000 */
[----:B------:R-:W-:Y:S02]  /*8840*/  ISETP.GT.AND P6, PT, R109, 0x40, PT ;  /* 0x000000406d00780c */ /* 0x000fe40003fc4270 */
[----:B------:R-:W-:Y:S02]  /*8850*/  FMNMX.FTZ R139, R126, R139, !PT ;  /* 0x0000008b7e8b7209 */ /* 0x000fe40007810000 */
[----:B------:R-:W-:Y:S01]  /*8860*/  MUFU.TANH R107, R107 ;  /* 0x0000006b006b7308 */ /* 0x000fe20000002400 */
[----:B-1----:R-:W-:Y:S02]  /*8870*/  FSEL R104, R104, -INF , P6 ;  /* 0xff80000068687808 */ /* 0x002fe40003000000 */
[----:B------:R-:W-:Y:S01]  /*8880*/  FMNMX.FTZ R134, R114, R139, !PT ;  /* 0x0000008b72867209 */ /* 0x000fe20007810000 */
[----:B------:R-:W-:-:S04]  /*8890*/  FFMA.FTZ R139, R135, R74, -R77 ;  /* 0x0000004a878b7223 */ /* 0x000fc8000001084d */
[----:B------:R0:W-:Y:S01]  /*88a0*/  MUFU.EX2 R124, R141 ;  /* 0x0000008d007c7308 */ /* 0x0001e20000000800 */
[----:B--2---:R-:W-:Y:S02]  /*88b0*/  FSEL R105, R105, -INF , P4 ;  /* 0xff80000069697808 */ /* 0x004fe40002000000 */
[----:B------:R-:W-:-:S05]  /*88c0*/  ISETP.GT.AND P4, PT, R109, 0x49, PT ;  /* 0x000000496d00780c */ /* 0x000fca0003f84270 */
[----:B------:R-:W1:Y:S01]  /*88d0*/  MUFU.TANH R108, R108 ;  /* 0x0000006c006c7308 */ /* 0x000e620000002400 */
[----:B0-----:R-:W-:Y:S01]  /*88e0*/  FFMA.FTZ R141, R127, R74, -R77 ;  /* 0x0000004a7f8d7223 */ /* 0x001fe2000001084d */
[----:B------:R-:W-:Y:S02]  /*88f0*/  FSEL R127, R115, -INF , P5 ;  /* 0xff800000737f7808 */ /* 0x000fe40002800000 */
[----:B------:R-:W-:Y:S02]  /*8900*/  ISETP.GT.AND P5, PT, R109, 0x48, PT ;  /* 0x000000486d00780c */ /* 0x000fe40003fa4270 */
[----:B------:R-:W-:Y:S02]  /*8910*/  FMNMX.FTZ R135, R127, R134, !PT ;  /* 0x000000867f877209 */ /* 0x000fe40007810000 */
[----:B------:R-:W0:Y:S01]  /*8920*/  MUFU.TANH R96, R96 ;  /* 0x0000006000607308 */ /* 0x000e220000002400 */
[----:B------:R-:W-:Y:S02]  /*8930*/  WARPGROUP.DEPBAR.LE gsb0, 0x0 ;  /* 0x00008000000079c5 */ /* 0x000fe40000010000 */
[----:B------:R-:W-:-:S05]  /*8940*/  WARPGROUP.ARRIVE ;  /* 0x00000000000079c5 */ /* 0x000fca0000000000 */
[----:B------:R-:W2:Y:S01]  /*8950*/  MUFU.TANH R97, R97 ;  /* 0x0000006100617308 */ /* 0x000ea20000002400 */
[----:B-1----:R-:W-:Y:S01]  /*8960*/  FSEL R108, R108, -INF , P4 ;  /* 0xff8000006c6c7808 */ /* 0x002fe20002000000 */
[----:B------:R-:W-:Y:S01]  /*8970*/  HGMMA.64x96x16.F32.BF16 R24, gdesc[UR28].tnspB, R24, gsb0 ;  /* 0x416000001c1879f0 */ /* 0x000fe20008001818 */
[----:B------:R-:W-:Y:S01]  /*8980*/  UIADD3 UR28, UR10, 0x900, URZ ;  /* 0x000009000a1c7890 */ /* 0x000fe2000fffe03f */
[----:B------:R-:W-:Y:S01]  /*8990*/  ISETP.GT.AND P4, PT, R109, 0x51, PT ;  /* 0x000000516d00780c */ /* 0x000fe20003f84270 */
[----:B------:R-:W-:Y:S01]  /*89a0*/  UIADD3 UR30, UR7, 0x180, URZ ;  /* 0x00000180071e7890 */ /* 0x000fe2000fffe03f */
[----:B------:R-:W-:Y:S01]  /*89b0*/  UMOV UR29, 0xc0000010 ;  /* 0xc0000010001d7882 */ /* 0x000fe20000000000 */
[----:B------:R-:W-:Y:S01]  /*89c0*/  UMOV UR31, 0x80000020 ;  /* 0x80000020001f7882 */ /* 0x000fe20000000000 */
[----:B------:R1:W-:Y:S08]  /*89d0*/  MUFU.EX2 R113, R140 ;  /* 0x0000008c00717308 */ /* 0x0003f00000000800 */
[----:B------:R3:W-:Y:S01]  /*89e0*/  MUFU.EX2 R115, R141 ;  /* 0x0000008d00737308 */ /* 0x0007e20000000800 */
[----:B-1----:R-:W-:-:S04]  /*89f0*/  FMNMX.FTZ R140, R104, R135, !PT ;  /* 0x00000087688c7209 */ /* 0x002fc80007810000 */
[----:B------:R-:W-:-:S03]  /*8a00*/  FMNMX.FTZ R135, R105, R140, !PT ;  /* 0x0000008c69877209 */ /* 0x000fc60007810000 */
[----:B------:R-:W1:Y:S01]  /*8a10*/  MUFU.TANH R136, R136 ;  /* 0x0000008800887308 */ /* 0x000e620000002400 */
[----:B---3--:R-:W-:Y:S01]  /*8a20*/  FFMA.FTZ R141, R116, R74, -R77 ;  /* 0x0000004a748d7223 */ /* 0x008fe2000001084d */
[----:B------:R-:W-:Y:S02]  /*8a30*/  FSEL R116, R107, -INF , P5 ;  /* 0xff8000006b747808 */ /* 0x000fe40002800000 */
[----:B------:R-:W-:Y:S02]  /*8a40*/  ISETP.GT.AND P5, PT, R109, 0x50, PT ;  /* 0x000000506d00780c */ /* 0x000fe40003fa4270 */
[----:B------:R-:W-:Y:S02]  /*8a50*/  FMNMX.FTZ R135, R116, R135, !PT ;  /* 0x0000008774877209 */ /* 0x000fe40007810000 */
[----:B------:R-:W3:Y:S01]  /*8a60*/  MUFU.TANH R103, R103 ;  /* 0x0000006700677308 */ /* 0x000ee20000002400 */
[----:B0-----:R-:W-:Y:S02]  /*8a70*/  FSEL R117, R96, -INF , P5 ;  /* 0xff80000060757808 */ /* 0x001fe40002800000 */
[----:B------:R-:W-:-:S02]  /*8a80*/  FMNMX.FTZ R140, R108, R135, !PT ;  /* 0x000000876c8c7209 */ /* 0x000fc40007810000 */
[----:B------:R-:W-:Y:S02]  /*8a90*/  ISETP.GT.AND P5, PT, R109, 0x58, PT ;  /* 0x000000586d00780c */ /* 0x000fe40003fa4270 */
[----:B--2---:R-:W-:Y:S01]  /*8aa0*/  FSEL R135, R97, -INF , P4 ;  /* 0xff80000061877808 */ /* 0x004fe20002000000 */
[----:B------:R-:W0:Y:S01]  /*8ab0*/  MUFU.TANH R88, R88 ;  /* 0x0000005800587308 */ /* 0x000e220000002400 */
[----:B------:R-:W-:Y:S01]  /*8ac0*/  FMNMX.FTZ R140, R117, R140, !PT ;  /* 0x0000008c758c7209 */ /* 0x000fe20007810000 */
[----:B------:R-:W-:Y:S01]  /*8ad0*/  FFMA.FTZ R97, R106, R74, -R77 ;  /* 0x0000004a6a617223 */ /* 0x000fe2000001084d */
[C---:B------:R-:W-:Y:S02]  /*8ae0*/  ISETP.GT.AND P4, PT, R109.reuse, 0x59, PT ;  /* 0x000000596d00780c */ /* 0x040fe40003f84270 */
[----:B-1----:R-:W-:Y:S02]  /*8af0*/  FSEL R136, R136, -INF , P5 ;  /* 0xff80000088887808 */ /* 0x002fe40002800000 */
[----:B------:R-:W-:Y:S01]  /*8b00*/  ISETP.GT.AND P5, PT, R109, 0x60, PT ;  /* 0x000000606d00780c */ /* 0x000fe20003fa4270 */
[----:B------:R-:W-:Y:S01]  /*8b10*/  MUFU.TANH R89, R89 ;  /* 0x0000005900597308 */ /* 0x000fe20000002400 */
[----:B---3--:R-:W-:-:S02]  /*8b20*/  FSEL R103, R103, -INF , P4 ;  /* 0xff80000067677808 */ /* 0x008fc40002000000 */
[----:B------:R-:W-:-:S05]  /*8b30*/  ISETP.GT.AND P4, PT, R109, 0x61, PT ;  /* 0x000000616d00780c */ /* 0x000fca0003f84270 */
[----:B------:R-:W1:Y:S01]  /*8b40*/  MUFU.TANH R92, R92 ;  /* 0x0000005c005c7308 */ /* 0x000e620000002400 */
[----:B0-----:R-:W-:Y:S02]  /*8b50*/  FSEL R106, R88, -INF , P5 ;  /* 0xff800000586a7808 */ /* 0x001fe40002800000 */
[----:B------:R-:W-:-:S05]  /*8b60*/  ISETP.GT.AND P5, PT, R109, 0x68, PT ;  /* 0x000000686d00780c */ /* 0x000fca0003fa4270 */
[----:B------:R0:W-:Y:S08]  /*8b70*/  MUFU.EX2 R134, R139 ;  /* 0x0000008b00867308 */ /* 0x0001f00000000800 */
[----:B------:R-:W2:Y:S01]  /*8b80*/  MUFU.TANH R93, R93 ;  /* 0x0000005d005d7308 */ /* 0x000ea20000002400 */
[----:B0-----:R-:W-:Y:S02]  /*8b90*/  FMNMX.FTZ R139, R135, R140, !PT ;  /* 0x0000008c878b7209 */ /* 0x001fe40007810000 */
[----:B-1----:R-:W-:-:S02]  /*8ba0*/  FSEL R92, R92, -INF , P5 ;  /* 0xff8000005c5c7808 */ /* 0x002fc40002800000 */
[----:B------:R-:W-:Y:S02]  /*8bb0*/  FMNMX.FTZ R140, R136, R139, !PT ;  /* 0x0000008b888c7209 */ /* 0x000fe40007810000 */
[----:B------:R-:W-:Y:S01]  /*8bc0*/  ISETP.GT.AND P5, PT, R109, 0x70, PT ;  /* 0x000000706d00780c */ /* 0x000fe20003fa4270 */
[----:B------:R-:W0:Y:S01]  /*8bd0*/  MUFU.TANH R80, R80 ;  /* 0x0000005000507308 */ /* 0x000e220000002400 */
[----:B------:R-:W-:-:S04]  /*8be0*/  FMNMX.FTZ R139, R103, R140, !PT ;  /* 0x0000008c678b7209 */ /* 0x000fc80007810000 */
[----:B------:R-:W-:-:S03]  /*8bf0*/  FMNMX.FTZ R139, R106, R139, !PT ;  /* 0x0000008b6a8b7209 */ /* 0x000fc60007810000 */
[----:B------:R1:W-:Y:S08]  /*8c00*/  MUFU.EX2 R107, R141 ;  /* 0x0000008d006b7308 */ /* 0x0003f00000000800 */
[----:B------:R-:W3:Y:S01]  /*8c10*/  MUFU.TANH R81, R81 ;  /* 0x0000005100517308 */ /* 0x000ee20000002400 */
[-CC-:B-1----:R-:W-:Y:S01]  /*8c20*/  FFMA.FTZ R141, R118, R74.reuse, -R77.reuse ;  /* 0x0000004a768d7223 */ /* 0x182fe2000001084d */
[----:B------:R-:W-:Y:S01]  /*8c30*/  FSEL R118, R89, -INF , P4 ;  /* 0xff80000059767808 */ /* 0x000fe20002000000 */
[----:B------:R-:W-:Y:S01]  /*8c40*/  FFMA.FTZ R89, R110, R74, -R77 ;  /* 0x0000004a6e597223 */ /* 0x000fe2000001084d */
[----:B------:R-:W-:-:S02]  /*8c50*/  ISETP.GT.AND P4, PT, R109, 0x69, PT ;  /* 0x000000696d00780c */ /* 0x000fc40003f84270 */
[----:B------:R-:W-:Y:S01]  /*8c60*/  FMNMX.FTZ R139, R118, R139, !PT ;  /* 0x0000008b768b7209 */ /* 0x000fe20007810000 */
[----:B------:R-:W-:Y:S02]  /*8c70*/  WARPGROUP.DEPBAR.LE gsb0, 0x0 ;  /* 0x00008000000079c5 */ /* 0x000fe40000010000 */
[----:B------:R-:W-:Y:S01]  /*8c80*/  WARPGROUP.ARRIVE ;  /* 0x00000000000079c5 */ /* 0x000fe20000000000 */
[----:B------:R-:W1:Y:S01]  /*8c90*/  MUFU.TANH R84, R84 ;  /* 0x0000005400547308 */ /* 0x000e620000002400 */
[----:B--2---:R-:W-:Y:S02]  /*8ca0*/  FSEL R93, R93, -INF , P4 ;  /* 0xff8000005d5d7808 */ /* 0x004fe40002000000 */
[----:B------:R-:W-:Y:S02]  /*8cb0*/  FMNMX.FTZ R140, R92, R139, !PT ;  /* 0x0000008b5c8c7209 */ /* 0x000fe40007810000 */
[----:B------:R-:W-:Y:S01]  /*8cc0*/  HGMMA.64x96x16.F32.BF16 R24, gdesc[UR28].tnspB, R24, gsb0 ;  /* 0x416000001c1879f0 */ /* 0x000fe20008001818 */
[----:B------:R-:W-:Y:S01]  /*8cd0*/  UIADD3 UR28, UR10, 0xa80, URZ ;  /* 0x00000a800a1c7890 */ /* 0x000fe2000fffe03f */
[----:B------:R-:W-:Y:S01]  /*8ce0*/  ISETP.GT.AND P4, PT, R109, 0x71, PT ;  /* 0x000000716d00780c */ /* 0x000fe20003f84270 */
[----:B------:R-:W-:Y:S01]  /*8cf0*/  UIADD3 UR30, UR7, 0x1c0, URZ ;  /* 0x000001c0071e7890 */ /* 0x000fe2000fffe03f */
[----:B------:R-:W2:Y:S01]  /*8d00*/  MUFU.TANH R85, R85 ;  /* 0x0000005500557308 */ /* 0x000ea20000002400 */
[----:B------:R-:W-:Y:S01]  /*8d10*/  UMOV UR29, 0xc0000010 ;  /* 0xc0000010001d7882 */ /* 0x000fe20000000000 */
[----:B------:R-:W-:Y:S01]  /*8d20*/  UMOV UR31, 0x80000020 ;  /* 0x80000020001f7882 */ /* 0x000fe20000000000 */
[----:B0-----:R-:W-:-:S02]  /*8d30*/  FSEL R110, R80, -INF , P5 ;  /* 0xff800000506e7808 */ /* 0x001fc40002800000 */
[----:B------:R-:W-:Y:S02]  /*8d40*/  FMNMX.FTZ R139, R93, R140, !PT ;  /* 0x0000008c5d8b7209 */ /* 0x000fe40007810000 */
[----:B------:R-:W-:Y:S01]  /*8d50*/  ISETP.GT.AND P5, PT, R109, 0x78, PT ;  /* 0x000000786d00780c */ /* 0x000fe20003fa4270 */
[----:B------:R-:W0:Y:S01]  /*8d60*/  MUFU.TANH R137, R137 ;  /* 0x0000008900897308 */ /* 0x000e220000002400 */
[----:B------:R-:W-:-:S07]  /*8d70*/  FMNMX.FTZ R140, R110, R139, !PT ;  /* 0x0000008b6e8c7209 */ /* 0x000fce0007810000 */
[----:B------:R-:W4:Y:S08]  /*8d80*/  MUFU.TANH R73, R73 ;  /* 0x0000004900497308 */ /* 0x000f300000002400 */
[----:B------:R5:W-:Y:S08]  /*8d90*/  MUFU.EX2 R88, R141 ;  /* 0x0000008d00587308 */ /* 0x000bf00000000800 */
[----:B------:R-:W4:Y:S01]  /*8da0*/  MUFU.TANH R76, R76 ;  /* 0x0000004c004c7308 */ /* 0x000f220000002400 */
[-CC-:B-----5:R-:W-:Y:S01]  /*8db0*/  FFMA.FTZ R141, R111, R74.reuse, -R77.reuse ;  /* 0x0000004a6f8d7223 */ /* 0x1a0fe2000001084d */
[----:B---3--:R-:W-:Y:S01]  /*8dc0*/  FSEL R111, R81, -INF , P4 ;  /* 0xff800000516f7808 */ /* 0x008fe20002000000 */
[----:B------:R-:W-:Y:S01]  /*8dd0*/  FFMA.FTZ R81, R119, R74, -R77 ;  /* 0x0000004a77517223 */ /* 0x000fe2000001084d */
[----:B------:R-:W-:-:S02]  /*8de0*/  ISETP.GT.AND P4, PT, R109, 0x79, PT ;  /* 0x000000796d00780c */ /* 0x000fc40003f84270 */
[----:B-1----:R-:W-:Y:S01]  /*8df0*/  FSEL R119, R84, -INF , P5 ;  /* 0xff80000054777808 */ /* 0x002fe20002800000 */
[--C-:B------:R-:W-:Y:S01]  /*8e00*/  FFMA.FTZ R84, R99, R74, -R77.reuse ;  /* 0x0000004a63547223 */ /* 0x100fe2000001084d */
[----:B------:R-:W-:Y:S01]  /*8e10*/  FMNMX.FTZ R140, R111, R140, !PT ;  /* 0x0000008c6f8c7209 */ /* 0x000fe20007810000 */
[----:B------:R-:W1:Y:S01]  /*8e20*/  MUFU.TANH R138, R138 ;  /* 0x0000008a008a7308 */ /* 0x000e620000002400 */
[----:B------:R-:W-:Y:S01]  /*8e30*/  ISETP.GT.AND P5, PT, R109, 0x80, PT ;  /* 0x000000806d00780c */ /* 0x000fe20003fa4270 */
[----:B------:R-:W-:Y:S01]  /*8e40*/  FFMA.FTZ R99, R78, R74, -R77 ;  /* 0x0000004a4e637223 */ /* 0x000fe2000001084d */
[----:B--2---:R-:W-:Y:S02]  /*8e50*/  FSEL R139, R85, -INF , P4 ;  /* 0xff800000558b7808 */ /* 0x004fe40002000000 */
[----:B------:R-:W-:Y:S02]  /*8e60*/  FMNMX.FTZ R140, R119, R140, !PT ;  /* 0x0000008c778c7209 */ /* 0x000fe40007810000 */
[----:B------:R-:W-:Y:S01]  /*8e70*/  ISETP.GT.AND P4, PT, R109, 0x81, PT ;  /* 0x000000816d00780c */ /* 0x000fe20003f84270 */
[----:B------:R2:W-:Y:S01]  /*8e80*/  MUFU.EX2 R96, R142 ;  /* 0x0000008e00607308 */ /* 0x0005e20000000800 */
[----:B0-----:R-:W-:-:S02]  /*8e90*/  FSEL R137, R137, -INF , P5 ;  /* 0xff80000089897808 */ /* 0x001fc40002800000 */
[----:B------:R-:W-:-:S05]  /*8ea0*/  ISETP.GT.AND P5, PT, R109, 0x88, PT ;  /* 0x000000886d00780c */ /* 0x000fca0003fa4270 */
[----:B------:R0:W-:Y:S01]  /*8eb0*/  MUFU.EX2 R80, R141 ;  /* 0x0000008d00507308 */ /* 0x0001e20000000800 */
[----:B--2---:R-:W-:Y:S02]  /*8ec0*/  FMNMX.FTZ R142, R139, R140, !PT ;  /* 0x0000008c8b8e7209 */ /* 0x004fe40007810000 */
[----:B----4-:R-:W-:Y:S02]  /*8ed0*/  FSEL R140, R73, -INF , P4 ;  /* 0xff800000498c7808 */ /* 0x010fe40002000000 */
[----:B------:R-:W-:Y:S01]  /*8ee0*/  FMNMX.FTZ R73, R137, R142, !PT ;  /* 0x0000008e89497209 */ /* 0x000fe20007810000 */
[----:B------:R-:W-:Y:S01]  /*8ef0*/  IMAD.U32 R142, RZ, RZ, UR5 ;  /* 0x00000005ff8e7e24 */ /* 0x000fe2000f8e00ff */
[----:B------:R-:W-:Y:S01]  /*8f00*/  ISETP.GT.AND P4, PT, R109, 0x89, PT ;  /* 0x000000896d00780c */ /* 0x000fe20003f84270 */
[----:B------:R-:W-:Y:S01]  /*8f10*/  MUFU.EX2 R15, R15 ;  /* 0x0000000f000f7308 */ /* 0x000fe20000000800 */
[----:B------:R-:W-:Y:S01]  /*8f20*/  FSEL R109, R76, -INF , P5 ;  /* 0xff8000004c6d7808 */ /* 0x000fe20002800000 */
[----:B0-----:R-:W-:Y:S01]  /*8f30*/  FFMA.FTZ R141, R75, R74, -R77 ;  /* 0x0000004a4b8d7223 */ /* 0x001fe2000001084d */
[----:B------:R-:W-:Y:S01]  /*8f40*/  FMNMX.FTZ R76, R140, R73, !PT ;  /* 0x000000498c4c7209 */ /* 0x000fe20007810000 */
[----:B------:R-:W-:Y:S01]  /*8f50*/  UMOV UR5, UR4 ;  /* 0x0000000400057c82 */ /* 0x000fe20008000000 */
[----:B-1----:R-:W-:-:S02]  /*8f60*/  FSEL R138, R138, -INF , P4 ;  /* 0xff8000008a8a7808 */ /* 0x002fc40002000000 */
[----:B------:R-:W-:Y:S01]  /*8f70*/  FMNMX.FTZ R85, R109, R76, !PT ;  /* 0x0000004c6d557209 */ /* 0x000fe20007810000 */
[----:B------:R0:W-:Y:S01]  /*8f80*/  MUFU.EX2 R73, R102 ;  /* 0x0000006600497308 */ /* 0x0001e20000000800 */
[----:B------:R-:W-:Y:S02]  /*8f90*/  @!P1 LEA R142, R142, UR60, 0x3 ;  /* 0x0000003c8e8e9c11 */ /* 0x000fe4000f8e18ff */
[----:B------:R-:W-:-:S05]  /*8fa0*/  FMNMX.FTZ R75, R138, R85, !PT ;  /* 0x000000558a4b7209 */ /* 0x000fca0007810000 */
[----:B------:R-:W1:Y:S01]  /*8fb0*/  SHFL.BFLY PT, R76, R75, 0x2, 0x1f ;  /* 0x0c401f004b4c7f89 */ /* 0x000e6200000e0000 */
[----:B------:R2:W-:Y:S01]  /*8fc0*/  MUFU.EX2 R85, R141 ;  /* 0x0000008d00557308 */ /* 0x0005e20000000800 */
[----:B0-----:R-:W-:Y:S01]  /*8fd0*/  FFMA.FTZ R102, R79, R74, -R77 ;  /* 0x0000004a4f667223 */ /* 0x001fe2000001084d */
[----:B------:R-:W-:-:S05]  /*8fe0*/  IMAD.U32 R79, RZ, RZ, UR4 ;  /* 0x00000004ff4f7e24 */ /* 0x000fca000f8e00ff */
[----:B------:R-:W-:Y:S01]  /*8ff0*/  @!P1 LEA R79, R79, UR60, 0x3 ;  /* 0x0000003c4f4f9c11 */ /* 0x000fe2000f8e18ff */
[----:B------:R-:W-:Y:S04]  /*9000*/  MUFU.EX2 R19, R19 ;  /* 0x0000001300137308 */ /* 0x000fe80000000800 */
[----:B------:R-:W-:Y:S01]  /*9010*/  @!P1 VIADD R79, R79, 0x31c40 ;  /* 0x00031c404f4f9836 */ /* 0x000fe20000000000 */
[----:B------:R-:W-:Y:S02]  /*9020*/  WARPGROUP.DEPBAR.LE gsb0, 0x0 ;  /* 0x00008000000079c5 */ /* 0x000fe40000010000 */
[----:B------:R-:W-:Y:S01]  /*9030*/  WARPGROUP.ARRIVE ;  /* 0x00000000000079c5 */ /* 0x000fe20000000000 */
[----:B------:R-:W-:Y:S01]  /*9040*/  MUFU.EX2 R21, R21 ;  /* 0x0000001500157308 */ /* 0x000fe20000000800 */
[----:B------:R-:W-:-:S02]  /*9050*/  @!P1 PRMT R79, RZ, 0x654, R79 ;  /* 0x00000654ff4f9816 */ /* 0x000fc4000000004f */
[----:B-1----:R-:W-:Y:S02]  /*9060*/  FMNMX.FTZ R76, R75, R76, !PT ;  /* 0x0000004c4b4c7209 */ /* 0x002fe40007810000 */
[----:B------:R-:W-:Y:S01]  /*9070*/  HGMMA.64x96x16.F32.BF16 R24, gdesc[UR28].tnspB, R24, gsb0 ;  /* 0x416000001c1879f0 */ /* 0x000fe20008001818 */
[----:B------:R-:W-:Y:S02]  /*9080*/  UIADD3 UR28, UR10, 0xc00, URZ ;  /* 0x00000c000a1c7890 */ /* 0x000fe4000fffe03f */
[----:B------:R-:W-:Y:S01]  /*9090*/  UIADD3 UR30, UR7, 0x200, URZ ;  /* 0x00000200071e7890 */ /* 0x000fe2000fffe03f */
[----:B------:R-:W0:Y:S01]  /*90a0*/  SHFL.BFLY PT, R75, R76, 0x1, 0x1f ;  /* 0x0c201f004c4b7f89 */ /* 0x000e2200000e0000 */
[----:B------:R-:W-:Y:S01]  /*90b0*/  UMOV UR29, 0xc0000010 ;  /* 0xc0000010001d7882 */ /* 0x000fe20000000000 */
[----:B------:R-:W-:Y:S01]  /*90c0*/  UMOV UR31, 0x80000020 ;  /* 0x80000020001f7882 */ /* 0x000fe20000000000 */
[----:B------:R-:W-:Y:S08]  /*90d0*/  MUFU.EX2 R23, R23 ;  /* 0x0000001700177308 */ /* 0x000ff00000000800 */
[----:B------:R-:W-:Y:S08]  /*90e0*/  MUFU.EX2 R132, R132 ;  /* 0x0000008400847308 */ /* 0x000ff00000000800 */
[----:B------:R-:W-:Y:S01]  /*90f0*/  MUFU.EX2 R122, R122 ;  /* 0x0000007a007a7308 */ /* 0x000fe20000000800 */
[----:B0-----:R-:W-:-:S07]  /*9100*/  FMNMX.FTZ R75, R76, R75, !PT ;  /* 0x0000004b4c4b7209 */ /* 0x001fce0007810000 */
[----:B------:R-:W-:Y:S01]  /*9110*/  MUFU.EX2 R97, R97 ;  /* 0x0000006100617308 */ /* 0x000fe20000000800 */
[C---:B------:R-:W-:Y:S01]  /*9120*/  FSETP.NEU.FTZ.AND P4, PT, R75.reuse, -INF , PT ;  /* 0xff8000004b00780b */ /* 0x040fe20003f9d000 */
[----:B--2---:R-:W-:-:S05]  /*9130*/  FMUL.FTZ R141, R75, R74 ;  /* 0x0000004a4b8d7220 */ /* 0x004fca0000410000 */
[----:B------:R-:W-:Y:S01]  /*9140*/  FSEL R141, R141, RZ, P4 ;  /* 0x000000ff8d8d7208 */ /* 0x000fe20002000000 */
[----:B------:R-:W-:Y:S04]  /*9150*/  MUFU.EX2 R89, R89 ;  /* 0x0000005900597308 */ /* 0x000fe80000000800 */
[-CC-:B------:R-:W-:Y:S01]  /*9160*/  FFMA.FTZ R78, R17, R74.reuse, -R141.reuse ;  /* 0x0000004a114e7223 */ /* 0x180fe2000001088d */
[-CC-:B------:R-:W-:Y:S01]  /*9170*/  FFMA.FTZ R17, R131, R74.reuse, -R141.reuse ;  /* 0x0000004a83117223 */ /* 0x180fe2000001088d */
[-CC-:B------:R-:W-:Y:S01]  /*9180*/  FFMA.FTZ R131, R125, R74.reuse, -R141.reuse ;  /* 0x0000004a7d837223 */ /* 0x180fe2000001088d */
[-CC-:B------:R-:W-:Y:S01]  /*9190*/  FFMA.FTZ R125, R104, R74.reuse, -R141.reuse ;  /* 0x0000004a687d7223 */ /* 0x180fe2000001088d */
[----:B------:R-:W-:Y:S01]  /*91a0*/  FSEL R104, R72, RZ, P3 ;  /* 0x000000ff48687208 */ /* 0x000fe20001800000 */
[-CC-:B------:R-:W-:Y:S01]  /*91b0*/  FFMA.FTZ R76, R13, R74.reuse, -R141.reuse ;  /* 0x0000004a0d4c7223 */ /* 0x180fe2000001088d */
[-CC-:B------:R-:W-:Y:S01]  /*91c0*/  FFMA.FTZ R13, R129, R74.reuse, -R141.reuse ;  /* 0x0000004a810d7223 */ /* 0x180fe2000001088d */
[-CC-:B------:R-:W-:Y:S01]  /*91d0*/  FFMA.FTZ R129, R130, R74.reuse, -R141.reuse ;  /* 0x0000004a82817223 */ /* 0x180fe2000001088d */
[-C--:B------:R-:W-:Y:S01]  /*91e0*/  FFMA.FTZ R130, R126, R74.reuse, -R141 ;  /* 0x0000004a7e827223 */ /* 0x080fe2000001088d */
[----:B------:R-:W-:Y:S01]  /*91f0*/  FADD.FTZ R77, -R104, R11 ;  /* 0x0000000b684d7221 */ /* 0x000fe20000010100 */
[----:B------:R-:W-:Y:S01]  /*9200*/  FSEL R11, R75, RZ, P4 ;  /* 0x000000ff4b0b7208 */ /* 0x000fe20002000000 */
[-CC-:B------:R-:W-:Y:S01]  /*9210*/  FFMA.FTZ R126, R127, R74.reuse, -R141.reuse ;  /* 0x0000004a7f7e7223 */ /* 0x180fe2000001088d */
[-CC-:B------:R-:W-:Y:S01]  /*9220*/  FFMA.FTZ R127, R105, R74.reuse, -R141.reuse ;  /* 0x0000004a697f7223 */ /* 0x180fe2000001088d */
[-C--:B------:R-:W-:Y:S01]  /*9230*/  FMUL.FTZ R105, R77, R74.reuse ;  /* 0x0000004a4d697220 */ /* 0x080fe20000410000 */
[----:B------:R-:W-:Y:S01]  /*9240*/  ISETP.GE.U32.AND P3, PT, R146, 0x180, PT ;  /* 0x000001809200780c */ /* 0x000fe20003f66070 */
[----:B------:R-:W-:Y:S01]  /*9250*/  FADD.FTZ R77, -R11, R10 ;  /* 0x0000000a0b4d7221 */ /* 0x000fe20000010100 */
[----:B------:R-:W-:Y:S01]  /*9260*/  VIADD R11, R144, 0x9 ;  /* 0x00000009900b7836 */ /* 0x000fe20000000000 */
[----:B------:R-:W-:Y:S01]  /*9270*/  MUFU.EX2 R76, R76 ;  /* 0x0000004c004c7308 */ /* 0x000fe20000000800 */
[-CC-:B------:R-:W-:Y:S01]  /*9280*/  FFMA.FTZ R20, R20, R74.reuse, -R141.reuse ;  /* 0x0000004a14147223 */ /* 0x180fe2000001088d */
[-C--:B------:R-:W-:Y:S01]  /*9290*/  FMUL.FTZ R104, R77, R74.reuse ;  /* 0x0000004a4d687220 */ /* 0x080fe20000410000 */
[-CC-:B------:R-:W-:Y:S01]  /*92a0*/  FFMA.FTZ R22, R22, R74.reuse, -R141.reuse ;  /* 0x0000004a16167223 */ /* 0x180fe2000001088d */
[----:B------:R-:W-:Y:S01]  /*92b0*/  SEL R77, R11, 0x9, !P3 ;  /* 0x000000090b4d7807 */ /* 0x000fe20005800000 */
[-CC-:B------:R-:W-:Y:S01]  /*92c0*/  FFMA.FTZ R128, R128, R74.reuse, -R141.reuse ;  /* 0x0000004a80807223 */ /* 0x180fe2000001088d */
[-CC-:B------:R-:W-:Y:S01]  /*92d0*/  FFMA.FTZ R120, R120, R74.reuse, -R141.reuse ;  /* 0x0000004a78787223 */ /* 0x180fe2000001088d */
[-CC-:B------:R-:W-:Y:S01]  /*92e0*/  FFMA.FTZ R133, R133, R74.reuse, -R141.reuse ;  /* 0x0000004a85857223 */ /* 0x180fe2000001088d */
[----:B------:R-:W0:Y:S01]  /*92f0*/  MUFU.EX2 R11, R104 ;  /* 0x00000068000b7308 */ /* 0x000e220000000800 */
[-CC-:B------:R-:W-:Y:S01]  /*9300*/  FFMA.FTZ R123, R123, R74.reuse, -R141.reuse ;  /* 0x0000004a7b7b7223 */ /* 0x180fe2000001088d */
[-CC-:B------:R-:W-:Y:S01]  /*9310*/  FFMA.FTZ R112, R112, R74.reuse, -R141.reuse ;  /* 0x0000004a70707223 */ /* 0x180fe2000001088d */
[-CC-:B------:R-:W-:Y:S01]  /*9320*/  FFMA.FTZ R114, R114, R74.reuse, -R141.reuse ;  /* 0x0000004a72727223 */ /* 0x180fe2000001088d */
[-CC-:B------:R-:W-:Y:S01]  /*9330*/  FFMA.FTZ R103, R103, R74.reuse, -R141.reuse ;  /* 0x0000004a67677223 */ /* 0x180fe2000001088d */
[-CC-:B------:R-:W-:Y:S01]  /*9340*/  FFMA.FTZ R116, R116, R74.reuse, -R141.reuse ;  /* 0x0000004a74747223 */ /* 0x180fe2000001088d */
[-CC-:B------:R-:W-:Y:S01]  /*9350*/  FFMA.FTZ R108, R108, R74.reuse, -R141.reuse ;  /* 0x0000004a6c6c7223 */ /* 0x180fe2000001088d */
[-CC-:B------:R-:W-:Y:S01]  /*9360*/  FFMA.FTZ R117, R117, R74.reuse, -R141.reuse ;  /* 0x0000004a75757223 */ /* 0x180fe2000001088d */
[----:B------:R1:W2:Y:S01]  /*9370*/  MUFU.EX2 R10, R105 ;  /* 0x00000069000a7308 */ /* 0x0002a20000000800 */
[-CC-:B------:R-:W-:Y:S01]  /*9380*/  FFMA.FTZ R118, R118, R74.reuse, -R141.reuse ;  /* 0x0000004a76767223 */ /* 0x180fe2000001088d */
[-CC-:B------:R-:W-:Y:S01]  /*9390*/  FFMA.FTZ R93, R93, R74.reuse, -R141.reuse ;  /* 0x0000004a5d5d7223 */ /* 0x180fe2000001088d */
[-CC-:B------:R-:W-:Y:S01]  /*93a0*/  FFMA.FTZ R119, R119, R74.reuse, -R141.reuse ;  /* 0x0000004a77777223 */ /* 0x180fe2000001088d */
[-CC-:B------:R-:W-:Y:S01]  /*93b0*/  FFMA.FTZ R139, R139, R74.reuse, -R141.reuse ;  /* 0x0000004a8b8b7223 */ /* 0x180fe2000001088d */
[-CC-:B------:R-:W-:Y:S01]  /*93c0*/  FFMA.FTZ R137, R137, R74.reuse, -R141.reuse ;  /* 0x0000004a89897223 */ /* 0x180fe2000001088d */
[-CC-:B------:R-:W-:Y:S01]  /*93d0*/  FFMA.FTZ R140, R140, R74.reuse, -R141.reuse ;  /* 0x0000004a8c8c7223 */ /* 0x180fe2000001088d */
[----:B------:R-:W-:Y:S01]  /*93e0*/  FFMA.FTZ R109, R109, R74, -R141 ;  /* 0x0000004a6d6d7223 */ /* 0x000fe2000001088d */
[----:B------:R-:W3:Y:S01]  /*93f0*/  MUFU.EX2 R13, R13 ;  /* 0x0000000d000d7308 */ /* 0x000ee20000000800 */
[----:B-1----:R-:W-:-:S02]  /*9400*/  @!P1 VIADD R105, R142, 0x31c60 ;  /* 0x00031c608e699836 */ /* 0x002fc40000000000 */
[----:B0-----:R-:W-:Y:S01]  /*9410*/  FFMA.FTZ R104, R11, R6, R76 ;  /* 0x000000060b687223 */ /* 0x001fe2000001004c */
[-CC-:B------:R-:W-:Y:S01]  /*9420*/  FFMA.FTZ R6, R135, R74.reuse, -R141.reuse ;  /* 0x0000004a87067223 */ /* 0x180fe2000001088d */
[-CC-:B------:R-:W-:Y:S01]  /*9430*/  FFMA.FTZ R138, R138, R74.reuse, -R141.reuse ;  /* 0x0000004a8a8a7223 */ /* 0x180fe2000001088d */
[----:B------:R-:W-:Y:S01]  /*9440*/  FFMA.FTZ R111, R111, R74, -R141 ;  /* 0x0000004a6f6f7223 */ /* 0x000fe2000001088d */
[----:B------:R-:W-:Y:S01]  /*9450*/  @!P1 PRMT R105, RZ, 0x654, R105 ;  /* 0x00000654ff699816 */ /* 0x000fe20000000069 */
[----:B------:R-:W0:Y:S01]  /*9460*/  MUFU.EX2 R78, R78 ;  /* 0x0000004e004e7308 */ /* 0x000e220000000800 */
[----:B--2---:R-:W-:Y:S01]  /*9470*/  FFMA.FTZ R142, R10, R5, R15 ;  /* 0x000000050a8e7223 */ /* 0x004fe2000001000f */
[C---:B------:R-:W-:Y:S01]  /*9480*/  ISETP.GT.AND P3, PT, R9.reuse, R12, PT ;  /* 0x0000000c0900720c */ /* 0x040fe20003f64270 */
[----:B------:R-:W-:Y:S02]  /*9490*/  VIADD R9, R9, 0xffffffff ;  /* 0xffffffff09097836 */ /* 0x000fe40000000000 */
[----:B------:R-:W-:-:S03]  /*94a0*/  FADD.FTZ R142, R19, R142 ;  /* 0x0000008e138e7221 */ /* 0x000fc60000010000 */
[----:B------:R-:W1:Y:S01]  /*94b0*/  MUFU.EX2 R17, R17 ;  /* 0x0000001100117308 */ /* 0x000e620000000800 */
[----:B------:R-:W-:Y:S01]  /*94c0*/  FADD.FTZ R142, R21, R142 ;  /* 0x0000008e158e7221 */ /* 0x000fe20000010000 */
[----:B------:R-:W-:Y:S02]  /*94d0*/  WARPGROUP.DEPBAR.LE gsb0, 0x0 ;  /* 0x00008000000079c5 */ /* 0x000fe40000010000 */
[----:B------:R-:W-:Y:S01]  /*94e0*/  WARPGROUP.ARRIVE ;  /* 0x00000000000079c5 */ /* 0x000fe20000000000 */
[----:B---3--:R-:W-:-:S03]  /*94f0*/  F2FP.BF16.F32.PACK_AB R76, R13, R76 ;  /* 0x0000004c0d4c723e */ /* 0x008fc600000010ff */
[----:B------:R-:W2:Y:S02]  /*9500*/  MUFU.EX2 R20, R20 ;  /* 0x0000001400147308 */ /* 0x000ea40000000800 */
[----:B------:R-:W-:Y:S06]  /*9510*/  HGMMA.64x96x16.F32.BF16 R24, gdesc[UR28].tnspB, R24, gsb0 ;  /* 0x416000001c1879f0 */ /* 0x000fec0008001818 */
[----:B------:R-:W3:Y:S08]  /*9520*/  MUFU.EX2 R22, R22 ;  /* 0x0000001600167308 */ /* 0x000ef00000000800 */
[----:B------:R-:W-:Y:S08]  /*9530*/  MUFU.EX2 R128, R128 ;  /* 0x0000008000807308 */ /* 0x000ff00000000800 */
        /* <DEDUP_REMOVED lines=11> */
[----:B------:R0:W-:Y:S06]  /*95f0*/  BAR.ARV R77, 0x100 ;  /* 0x0004004d0000751d */ /* 0x0001ec0000002000 */
[----:B------:R1:W-:Y:S01]  /*9600*/  @!P1 SYNCS.ARRIVE.TRANS64.RED.A1T0 RZ, [R79+URZ], RZ ;  /* 0x000000ff4fff99a7 */ /* 0x0003e2000810043f */
[----:B------:R-:W5:Y:S01]  /*9610*/  MUFU.EX2 R127, R127 ;  /* 0x0000007f007f7308 */ /* 0x000f620000000800 */
[----:B0-----:R-:W-:Y:S01]  /*9620*/  F2FP.BF16.F32.PACK_AB R77, R19, R15 ;  /* 0x0000000f134d723e */ /* 0x001fe200000010ff */
[-CC-:B------:R-:W-:Y:S01]  /*9630*/  FFMA.FTZ R15, R106, R74.reuse, -R141.reuse ;  /* 0x0000004a6a0f7223 */ /* 0x180fe2000001088d */
[-C--:B------:R-:W-:Y:S01]  /*9640*/  FMUL.FTZ R24, R24, R11.reuse ;  /* 0x0000000b18187220 */ /* 0x080fe20000410000 */
[-C--:B------:R-:W-:Y:S01]  /*9650*/  FMUL.FTZ R25, R25, R11.reuse ;  /* 0x0000000b19197220 */ /* 0x080fe20000410000 */
[-C--:B------:R-:W-:Y:S01]  /*9660*/  FMUL.FTZ R28, R28, R11.reuse ;  /* 0x0000000b1c1c7220 */ /* 0x080fe20000410000 */
[----:B------:R-:W-:Y:S01]  /*9670*/  FMUL.FTZ R29, R29, R11 ;  /* 0x0000000b1d1d7220 */ /* 0x000fe20000410000 */
[----:B-1----:R-:W-:Y:S01]  /*9680*/  FADD.FTZ R79, R13, R104 ;  /* 0x000000680d4f7221 */ /* 0x002fe20000010000 */
[----:B------:R0:W-:Y:S01]  /*9690*/  @!P1 SYNCS.ARRIVE.TRANS64.RED.A1T0 RZ, [R105+URZ], RZ ;  /* 0x000000ff69ff99a7 */ /* 0x0001e2000810043f */
[----:B------:R-:W1:Y:S01]  /*96a0*/  MUFU.EX2 R116, R116 ;  /* 0x0000007400747308 */ /* 0x000e620000000800 */
[----:B------:R-:W-:Y:S01]  /*96b0*/  FFMA.FTZ R13, R136, R74, -R141 ;  /* 0x0000004a880d7223 */ /* 0x000fe2000001088d */
[----:B------:R-:W-:Y:S01]  /*96c0*/  FADD.FTZ R104, R78, R79 ;  /* 0x0000004f4e687221 */ /* 0x000fe20000010000 */
[----:B------:R-:W-:Y:S01]  /*96d0*/  F2FP.BF16.F32.PACK_AB R79, R23, R21 ;  /* 0x00000015174f723e */ /* 0x000fe200000010ff */
[-C--:B------:R-:W-:Y:S01]  /*96e0*/  FMUL.FTZ R32, R32, R11.reuse ;  /* 0x0000000b20207220 */ /* 0x080fe20000410000 */
[C---:B------:R-:W-:Y:S01]  /*96f0*/  F2FP.BF16.F32.PACK_AB R78, R17.reuse, R78 ;  /* 0x0000004e114e723e */ /* 0x040fe200000010ff */
[----:B------:R-:W-:Y:S01]  /*9700*/  FADD.FTZ R19, R17, R104 ;  /* 0x0000006811137221 */ /* 0x000fe20000010000 */
[----:B0-----:R-:W-:Y:S01]  /*9710*/  FADD.FTZ R105, R23, R142 ;  /* 0x0000008e17697221 */ /* 0x001fe20000010000 */
[----:B------:R-:W-:Y:S01]  /*9720*/  FFMA.FTZ R17, R92, R74, -R141 ;  /* 0x0000004a5c117223 */ /* 0x000fe2000001088d */
[----:B------:R-:W0:Y:S01]  /*9730*/  MUFU.EX2 R108, R108 ;  /* 0x0000006c006c7308 */ /* 0x000e220000000800 */
[----:B--2---:R-:W-:Y:S01]  /*9740*/  FADD.FTZ R19, R20, R19 ;  /* 0x0000001314137221 */ /* 0x004fe20000010000 */
[----:B------:R-:W-:Y:S01]  /*9750*/  FADD.FTZ R105, R98, R105 ;  /* 0x0000006962697221 */ /* 0x000fe20000010000 */
[----:B------:R2:W-:Y:S01]  /*9760*/  STSM.16.M88.4 [R0+0x24300], R76 ;  /* 0x0243004c00007844 */ /* 0x0005e20000000200 */
[C---:B---3--:R-:W-:Y:S01]  /*9770*/  F2FP.BF16.F32.PACK_AB R20, R22.reuse, R20 ;  /* 0x000000141614723e */ /* 0x048fe200000010ff */
[----:B------:R-:W-:Y:S01]  /*9780*/  FADD.FTZ R19, R22, R19 ;  /* 0x0000001316137221 */ /* 0x000fe20000010000 */
[----:B------:R-:W-:Y:S01]  /*9790*/  FADD.FTZ R105, R14, R105 ;  /* 0x000000690e697221 */ /* 0x000fe20000010000 */
[----:B----4-:R-:W-:Y:S01]  /*97a0*/  F2FP.BF16.F32.PACK_AB R22, R129, R128 ;  /* 0x000000808116723e */ /* 0x010fe200000010ff */
[----:B------:R3:W-:Y:S01]  /*97b0*/  MUFU.EX2 R92, R103 ;  /* 0x00000067005c7308 */ /* 0x0007e20000000800 */
[----:B------:R-:W-:Y:S01]  /*97c0*/  FADD.FTZ R104, R128, R19 ;  /* 0x0000001380687221 */ /* 0x000fe20000010000 */
[----:B------:R-:W-:Y:S01]  /*97d0*/  FADD.FTZ R105, R18, R105 ;  /* 0x0000006912697221 */ /* 0x000fe20000010000 */
[----:B------:R-:W-:Y:S01]  /*97e0*/  FFMA.FTZ R19, R110, R74, -R141 ;  /* 0x0000004a6e137223 */ /* 0x000fe2000001088d */
[-C--:B------:R-:W-:Y:S01]  /*97f0*/  FMUL.FTZ R33, R33, R11.reuse ;  /* 0x0000000b21217220 */ /* 0x080fe20000410000 */
[----:B------:R-:W-:Y:S01]  /*9800*/  FADD.FTZ R21, R129, R104 ;  /* 0x0000006881157221 */ /* 0x000fe20000010000 */
[----:B------:R-:W-:Y:S01]  /*9810*/  FADD.FTZ R105, R132, R105 ;  /* 0x0000006984697221 */ /* 0x000fe20000010000 */
[-C--:B------:R-:W-:Y:S01]  /*9820*/  FMUL.FTZ R36, R36, R11.reuse ;  /* 0x0000000b24247220 */ /* 0x080fe20000410000 */
[----:B------:R-:W4:Y:S01]  /*9830*/  MUFU.EX2 R5, R117 ;  /* 0x0000007500057308 */ /* 0x000f220000000800 */
[----:B-----5:R-:W-:Y:S01]  /*9840*/  FADD.FTZ R104, R120, R21 ;  /* 0x0000001578687221 */ /* 0x020fe20000010000 */
[----:B------:R-:W-:Y:S01]  /*9850*/  FADD.FTZ R106, R122, R105 ;  /* 0x000000697a6a7221 */ /* 0x000fe20000010000 */
[----:B------:R-:W-:Y:S01]  /*9860*/  F2FP.BF16.F32.PACK_AB R120, R133, R120 ;  /* 0x000000788578723e */ /* 0x000fe200000010ff */
[----:B------:R-:W-:Y:S01]  /*9870*/  FMUL.FTZ R37, R37, R11 ;  /* 0x0000000b25257220 */ /* 0x000fe20000410000 */
[----:B------:R-:W-:Y:S01]  /*9880*/  FADD.FTZ R104, R133, R104 ;  /* 0x0000006885687221 */ /* 0x000fe20000010000 */
[C---:B------:R-:W-:Y:S01]  /*9890*/  FADD.FTZ R21, R121.reuse, R106 ;  /* 0x0000006a79157221 */ /* 0x040fe20000010000 */
[----:B------:R-:W-:Y:S01]  /*98a0*/  F2FP.BF16.F32.PACK_AB R121, R121, R122 ;  /* 0x0000007a7979723e */ /* 0x000fe200000010ff */
[----:B------:R-:W5:Y:S01]  /*98b0*/  MUFU.EX2 R81, R81 ;  /* 0x0000005100517308 */ /* 0x000f620000000800 */
[----:B------:R-:W-:Y:S01]  /*98c0*/  FADD.FTZ R104, R123, R104 ;  /* 0x000000687b687221 */ /* 0x000fe20000010000 */
[----:B------:R-:W-:Y:S01]  /*98d0*/  FADD.FTZ R106, R124, R21 ;  /* 0x000000157c6a7221 */ /* 0x000fe20000010000 */
[C---:B------:R-:W-:Y:S01]  /*98e0*/  F2FP.BF16.F32.PACK_AB R122, R131.reuse, R123 ;  /* 0x0000007b837a723e */ /* 0x040fe200000010ff */
[-C--:B------:R-:W-:Y:S01]  /*98f0*/  FMUL.FTZ R40, R40, R11.reuse ;  /* 0x0000000b28287220 */ /* 0x080fe20000410000 */
[----:B------:R-:W-:Y:S01]  /*9900*/  FADD.FTZ R21, R131, R104 ;  /* 0x0000006883157221 */ /* 0x000fe20000010000 */
[C---:B------:R-:W-:Y:S01]  /*9910*/  FADD.FTZ R106, R113.reuse, R106 ;  /* 0x0000006a716a7221 */ /* 0x040fe20000010000 */
[----:B------:R-:W-:Y:S01]  /*9920*/  F2FP.BF16.F32.PACK_AB R123, R113, R124 ;  /* 0x0000007c717b723e */ /* 0x000fe200000010ff */
[----:B------:R-:W-:Y:S01]  /*9930*/  MUFU.EX2 R6, R6 ;  /* 0x0000000600067308 */ /* 0x000fe20000000800 */
[----:B------:R-:W-:Y:S01]  /*9940*/  FADD.FTZ R23, R112, R21 ;  /* 0x0000001570177221 */ /* 0x000fe20000010000 */
[----:B---3--:R-:W-:Y:S01]  /*9950*/  FADD.FTZ R103, R115, R106 ;  /* 0x0000006a73677221 */ /* 0x008fe20000010000 */
[----:B------:R-:W-:Y:S01]  /*9960*/  F2FP.BF16.F32.PACK_AB R21, R14, R98 ;  /* 0x000000620e15723e */ /* 0x000fe200000010ff */
[-C--:B------:R-:W-:Y:S01]  /*9970*/  FMUL.FTZ R41, R41, R11.reuse ;  /* 0x0000000b29297220 */ /* 0x080fe20000410000 */
[----:B------:R-:W-:Y:S01]  /*9980*/  FADD.FTZ R23, R130, R23 ;  /* 0x0000001782177221 */ /* 0x000fe20000010000 */
[----:B------:R-:W-:Y:S01]  /*9990*/  FADD.FTZ R14, R134, R103 ;  /* 0x00000067860e7221 */ /* 0x000fe20000010000 */
[----:B------:R-:W-:Y:S01]  /*99a0*/  F2FP.BF16.F32.PACK_AB R104, R130, R112 ;  /* 0x000000708268723e */ /* 0x000fe200000010ff */
[----:B------:R-:W-:Y:S01]  /*99b0*/  MUFU.EX2 R84, R84 ;  /* 0x0000005400547308 */ /* 0x000fe20000000800 */
[----:B--2---:R-:W-:Y:S01]  /*99c0*/  FADD.FTZ R77, R114, R23 ;  /* 0x00000017724d7221 */ /* 0x004fe20000010000 */
[----:B------:R-:W-:Y:S01]  /*99d0*/  FADD.FTZ R79, R107, R14 ;  /* 0x0000000e6b4f7221 */ /* 0x000fe20000010000 */
[----:B------:R-:W-:Y:S01]  /*99e0*/  F2FP.BF16.F32.PACK_AB R23, R132, R18 ;  /* 0x000000128417723e */ /* 0x000fe200000010ff */
[----:B------:R-:W-:Y:S01]  /*99f0*/  FMUL.FTZ R44, R44, R11 ;  /* 0x0000000b2c2c7220 */ /* 0x000fe20000410000 */
[----:B------:R-:W-:Y:S01]  /*9a00*/  FADD.FTZ R14, R126, R77 ;  /* 0x0000004d7e0e7221 */ /* 0x000fe20000010000 */
[----:B------:R-:W-:Y:S01]  /*9a10*/  FADD.FTZ R18, R96, R79 ;  /* 0x0000004f60127221 */ /* 0x000fe20000010000 */
[----:B------:R-:W-:Y:S01]  /*9a20*/  F2FP.BF16.F32.PACK_AB R105, R134, R115 ;  /* 0x000000738669723e */ /* 0x000fe200000010ff */
[----:B------:R-:W2:Y:S01]  /*9a30*/  MUFU.EX2 R13, R13 ;  /* 0x0000000d000d7308 */ /* 0x000ea20000000800 */
[----:B------:R-:W-:Y:S01]  /*9a40*/  FADD.FTZ R14, R125, R14 ;  /* 0x0000000e7d0e7221 */ /* 0x000fe20000010000 */
[----:B------:R-:W-:Y:S01]  /*9a50*/  FADD.FTZ R77, R97, R18 ;  /* 0x00000012614d7221 */ /* 0x000fe20000010000 */
[----:B------:R-:W-:Y:S01]  /*9a60*/  F2FP.BF16.F32.PACK_AB R106, R126, R114 ;  /* 0x000000727e6a723e */ /* 0x000fe200000010ff */
[----:B------:R3:W-:Y:S01]  /*9a70*/  STSM.16.M88.4 [R0+0x25b00], R20 ;  /* 0x025b001400007844 */ /* 0x0007e20000000200 */
[----:B------:R-:W-:Y:S01]  /*9a80*/  FADD.FTZ R79, R127, R14 ;  /* 0x0000000e7f4f7221 */ /* 0x000fe20000010000 */
[----:B------:R-:W-:Y:S01]  /*9a90*/  FADD.FTZ R18, R88, R77 ;  /* 0x0000004d58127221 */ /* 0x000fe20000010000 */
[----:B------:R-:W-:Y:S01]  /*9aa0*/  F2FP.BF16.F32.PACK_AB R107, R96, R107 ;  /* 0x0000006b606b723e */ /* 0x000fe200000010ff */
[----:B------:R-:W3:Y:S01]  /*9ab0*/  MUFU.EX2 R15, R15 ;  /* 0x0000000f000f7308 */ /* 0x000ee20000000800 */
[----:B-1----:R-:W-:Y:S01]  /*9ac0*/  FADD.FTZ R79, R116, R79 ;  /* 0x0000004f744f7221 */ /* 0x002fe20000010000 */
[----:B------:R-:W-:Y:S01]  /*9ad0*/  FADD.FTZ R77, R89, R18 ;  /* 0x00000012594d7221 */ /* 0x000fe20000010000 */
[----:B------:R-:W-:Y:S01]  /*9ae0*/  STSM.16.M88.4 [R0+0x27300], R120 ;  /* 0x0273007800007844 */ /* 0x000fe20000000200 */
[----:B------:R-:W-:Y:S01]  /*9af0*/  FMUL.FTZ R45, R45, R11 ;  /* 0x0000000b2d2d7220 */ /* 0x000fe20000410000 */
[----:B0-----:R-:W-:Y:S01]  /*9b00*/  FADD.FTZ R18, R108, R79 ;  /* 0x0000004f6c127221 */ /* 0x001fe20000010000 */
[----:B------:R-:W-:Y:S01]  /*9b10*/  FADD.FTZ R76, R80, R77 ;  /* 0x0000004d504c7221 */ /* 0x000fe20000010000 */
[----:B------:R-:W-:Y:S01]  /*9b20*/  STSM.16.M88.4 [R0+0x28b00], R104 ;  /* 0x028b006800007844 */ /* 0x000fe20000000200 */
[----:B------:R-:W0:Y:S01]  /*9b30*/  MUFU.EX2 R99, R99 ;  /* 0x0000006300637308 */ /* 0x000e220000000800 */
[----:B----4-:R-:W-:Y:S01]  /*9b40*/  FADD.FTZ R77, R5, R18 ;  /* 0x00000012054d7221 */ /* 0x010fe20000010000 */
[----:B-----5:R-:W-:Y:S01]  /*9b50*/  FADD.FTZ R79, R81, R76 ;  /* 0x0000004c514f7221 */ /* 0x020fe20000010000 */
[----:B--2---:R-:W-:Y:S01]  /*9b60*/  F2FP.BF16.F32.PACK_AB R78, R92, R13 ;  /* 0x0000000d5c4e723e */ /* 0x004fe200000010ff */
[----:B------:R-:W-:Y:S01]  /*9b70*/  FMUL.FTZ R48, R48, R11 ;  /* 0x0000000b30307220 */ /* 0x000fe20000410000 */
[----:B------:R-:W-:Y:S01]  /*9b80*/  FADD.FTZ R18, R6, R77 ;  /* 0x0000004d06127221 */ /* 0x000fe20000010000 */
[----:B------:R-:W-:Y:S01]  /*9b90*/  FADD.FTZ R76, R84, R79 ;  /* 0x0000004f544c7221 */ /* 0x000fe20000010000 */
[----:B---3--:R-:W-:Y:S01]  /*9ba0*/  F2FP.BF16.F32.PACK_AB R20, R127, R125 ;  /* 0x0000007d7f14723e */ /* 0x008fe200000010ff */
[----:B------:R-:W1:Y:S01]  /*9bb0*/  MUFU.EX2 R110, R118 ;  /* 0x00000076006e7308 */ /* 0x000e620000000800 */
[----:B------:R-:W-:Y:S01]  /*9bc0*/  FADD.FTZ R77, R13, R18 ;  /* 0x000000120d4d7221 */ /* 0x000fe20000010000 */
        /* <DEDUP_REMOVED lines=8> */
[----:B0-----:R-:W-:Y:S01]  /*9c50*/  FADD.FTZ R79, R99, R76 ;  /* 0x0000004c634f7221 */ /* 0x001fe20000010000 */
[----:B------:R-:W-:Y:S01]  /*9c60*/  F2FP.BF16.F32.PACK_AB R76, R6, R5 ;  /* 0x00000005064c723e */ /* 0x000fe200000010ff */
[----:B------:R-:W-:Y:S01]  /*9c70*/  FMUL.FTZ R52, R52, R11 ;  /* 0x0000000b34347220 */ /* 0x000fe20000410000 */
[----:B------:R-:W-:Y:S01]  /*9c80*/  F2FP.BF16.F32.PACK_AB R23, R80, R89 ;  /* 0x000000595017723e */ /* 0x000fe200000010ff */
[-C--:B------:R-:W-:Y:S01]  /*9c90*/  FMUL.FTZ R53, R53, R11.reuse ;  /* 0x0000000b35357220 */ /* 0x080fe20000410000 */
[----:B------:R-:W-:Y:S01]  /*9ca0*/  FMUL.FTZ R56, R56, R11 ;  /* 0x0000000b38387220 */ /* 0x000fe20000410000 */
[----:B------:R-:W0:Y:S01]  /*9cb0*/  MUFU.EX2 R17, R17 ;  /* 0x0000001100117308 */ /* 0x000e220000000800 */
[----:B-1----:R-:W-:Y:S01]  /*9cc0*/  FADD.FTZ R6, R110, R77 ;  /* 0x0000004d6e067221 */ /* 0x002fe20000010000 */
[----:B------:R-:W-:Y:S01]  /*9cd0*/  F2FP.BF16.F32.PACK_AB R77, R84, R81 ;  /* 0x00000051544d723e */ /* 0x000fe200000010ff */
[----:B------:R1:W-:Y:S01]  /*9ce0*/  STSM.16.M88.4 [R0+0x2a300], R20 ;  /* 0x02a3001400007844 */ /* 0x0003e20000000200 */
[----:B------:R-:W-:Y:S01]  /*9cf0*/  F2FP.BF16.F32.PACK_AB R96, R110, R15 ;  /* 0x0000000f6e60723e */ /* 0x000fe200000010ff */
[-C--:B------:R-:W-:Y:S01]  /*9d00*/  FMUL.FTZ R57, R57, R11.reuse ;  /* 0x0000000b39397220 */ /* 0x080fe20000410000 */
[-C--:B------:R-:W-:Y:S01]  /*9d10*/  FMUL.FTZ R60, R60, R11.reuse ;  /* 0x0000000b3c3c7220 */ /* 0x080fe20000410000 */
[----:B------:R-:W-:Y:S01]  /*9d20*/  FMUL.FTZ R61, R61, R11 ;  /* 0x0000000b3d3d7220 */ /* 0x000fe20000410000 */
[----:B------:R-:W3:Y:S01]  /*9d30*/  MUFU.EX2 R82, R82 ;  /* 0x0000005200527308 */ /* 0x000ee20000000800 */
[C---:B--2---:R-:W-:Y:S01]  /*9d40*/  FADD.FTZ R79, R94.reuse, R79 ;  /* 0x0000004f5e4f7221 */ /* 0x044fe20000010000 */
[----:B------:R-:W-:Y:S01]  /*9d50*/  F2FP.BF16.F32.PACK_AB R97, R94, R99 ;  /* 0x000000635e61723e */ /* 0x000fe200000010ff */
[-C--:B------:R-:W-:Y:S01]  /*9d60*/  FMUL.FTZ R64, R64, R11.reuse ;  /* 0x0000000b40407220 */ /* 0x080fe20000410000 */
[-C--:B------:R-:W-:Y:S01]  /*9d70*/  FMUL.FTZ R65, R65, R11.reuse ;  /* 0x0000000b41417220 */ /* 0x080fe20000410000 */
[-C--:B------:R-:W-:Y:S01]  /*9d80*/  FMUL.FTZ R68, R68, R11.reuse ;  /* 0x0000000b44447220 */ /* 0x080fe20000410000 */
[----:B------:R-:W-:Y:S01]  /*9d90*/  FMUL.FTZ R69, R69, R11 ;  /* 0x0000000b45457220 */ /* 0x000fe20000410000 */
        /* <DEDUP_REMOVED lines=10> */
[----:B---3--:R-:W-:Y:S01]  /*9e40*/  FADD.FTZ R6, R82, R79 ;  /* 0x0000004f52067221 */ /* 0x008fe20000010000 */
[----:B------:R-:W-:Y:S01]  /*9e50*/  F2FP.BF16.F32.PACK_AB R79, R85, R73 ;  /* 0x00000049554f723e */ /* 0x000fe200000010ff */
[-C--:B------:R-:W-:Y:S01]  /*9e60*/  FMUL.FTZ R39, R39, R10.reuse ;  /* 0x0000000a27277220 */ /* 0x080fe20000410000 */
[-C--:B------:R-:W-:Y:S01]  /*9e70*/  FMUL.FTZ R42, R42, R10.reuse ;  /* 0x0000000a2a2a7220 */ /* 0x080fe20000410000 */
[-C--:B------:R-:W-:Y:S01]  /*9e80*/  FMUL.FTZ R43, R43, R10.reuse ;  /* 0x0000000a2b2b7220 */ /* 0x080fe20000410000 */
[-C--:B------:R-:W-:Y:S01]  /*9e90*/  FMUL.FTZ R46, R46, R10.reuse ;  /* 0x0000000a2e2e7220 */ /* 0x080fe20000410000 */
[----:B------:R3:W-:Y:S01]  /*9ea0*/  STSM.16.M88.4 [R0+0x2bb00], R76 ;  /* 0x02bb004c00007844 */ /* 0x0007e20000000200 */
[----:B------:R-:W4:Y:S01]  /*9eb0*/  MUFU.EX2 R90, R90 ;  /* 0x0000005a005a7308 */ /* 0x000f220000000800 */
[C---:B--2---:R-:W-:Y:S01]  /*9ec0*/  FADD.FTZ R18, R98.reuse, R5 ;  /* 0x0000000562127221 */ /* 0x044fe20000010000 */
[----:B------:R-:W-:Y:S01]  /*9ed0*/  F2FP.BF16.F32.PACK_AB R98, R98, R17 ;  /* 0x000000116262723e */ /* 0x000fe200000010ff */
[-C--:B------:R-:W-:Y:S01]  /*9ee0*/  FMUL.FTZ R47, R47, R10.reuse ;  /* 0x0000000a2f2f7220 */ /* 0x080fe20000410000 */
[-C--:B------:R-:W-:Y:S01]  /*9ef0*/  FMUL.FTZ R50, R50, R10.reuse ;  /* 0x0000000a32327220 */ /* 0x080fe20000410000 */
[-C--:B------:R-:W-:Y:S01]  /*9f00*/  FMUL.FTZ R51, R51, R10.reuse ;  /* 0x0000000a33337220 */ /* 0x080fe20000410000 */
[-C--:B------:R-:W-:Y:S01]  /*9f10*/  FMUL.FTZ R54, R54, R10.reuse ;  /* 0x0000000a36367220 */ /* 0x080fe20000410000 */
[----:B------:R-:W-:Y:S01]  /*9f20*/  FMUL.FTZ R55, R55, R10 ;  /* 0x0000000a37377220 */ /* 0x000fe20000410000 */
[----:B------:R-:W1:Y:S01]  /*9f30*/  MUFU.EX2 R102, R102 ;  /* 0x0000006600667308 */ /* 0x000e620000000800 */
[C---:B0-----:R-:W-:Y:S01]  /*9f40*/  F2FP.BF16.F32.PACK_AB R99, R91.reuse, R82 ;  /* 0x000000525b63723e */ /* 0x041fe200000010ff */
[----:B------:R-:W-:Y:S01]  /*9f50*/  FADD.FTZ R5, R91, R6 ;  /* 0x000000065b057221 */ /* 0x000fe20000010000 */
[-C--:B------:R-:W-:Y:S01]  /*9f60*/  FMUL.FTZ R58, R58, R10.reuse ;  /* 0x0000000a3a3a7220 */ /* 0x080fe20000410000 */
[-C--:B------:R-:W-:Y:S01]  /*9f70*/  FMUL.FTZ R59, R59, R10.reuse ;  /* 0x0000000a3b3b7220 */ /* 0x080fe20000410000 */
[-C--:B------:R-:W-:Y:S01]  /*9f80*/  FMUL.FTZ R62, R62, R10.reuse ;  /* 0x0000000a3e3e7220 */ /* 0x080fe20000410000 */
[----:B------:R2:W-:Y:S01]  /*9f90*/  STSM.16.M88.4 [R0+0x2d300], R96 ;  /* 0x02d3006000007844 */ /* 0x0005e20000000200 */
[-C--:B------:R-:W-:Y:S01]  /*9fa0*/  FMUL.FTZ R63, R63, R10.reuse ;  /* 0x0000000a3f3f7220 */ /* 0x080fe20000410000 */
[----:B------:R-:W-:Y:S01]  /*9fb0*/  MUFU.EX2 R86, R86 ;  /* 0x0000005600567308 */ /* 0x000fe20000000800 */
[----:B----4-:R-:W-:Y:S01]  /*9fc0*/  FADD.FTZ R5, R90, R5 ;  /* 0x000000055a057221 */ /* 0x010fe20000010000 */
[-C--:B------:R-:W-:Y:S01]  /*9fd0*/  FMUL.FTZ R66, R66, R10.reuse ;  /* 0x0000000a42427220 */ /* 0x080fe20000410000 */
[-C--:B------:R-:W-:Y:S01]  /*9fe0*/  FMUL.FTZ R67, R67, R10.reuse ;  /* 0x0000000a43437220 */ /* 0x080fe20000410000 */
[-C--:B------:R-:W-:Y:S01]  /*9ff0*/  FMUL.FTZ R70, R70, R10.reuse ;  /* 0x0000000a46467220 */ /* 0x080fe20000410000 */
[----:B------:R-:W-:Y:S01]  /*a000*/  FMUL.FTZ R71, R71, R10 ;  /* 0x0000000a47477220 */ /* 0x000fe20000410000 */
[----:B------:R-:W-:-:S02]  /*a010*/  IMAD.MOV.U32 R11, RZ, RZ, R72 ;  /* 0x000000ffff0b7224 */ /* 0x000fc400078e0048 */
[----:B------:R-:W0:Y:S01]  /*a020*/  MUFU.EX2 R87, R87 ;  /* 0x0000005700577308 */ /* 0x000e220000000800 */
[C---:B-1----:R-:W-:Y:S01]  /*a030*/  F2FP.BF16.F32.PACK_AB R21, R102.reuse, R90 ;  /* 0x0000005a6615723e */ /* 0x042fe200000010ff */
[----:B------:R-:W-:Y:S01]  /*a040*/  FADD.FTZ R5, R102, R5 ;  /* 0x0000000566057221 */ /* 0x000fe20000010000 */
[----:B------:R-:W-:-:S05]  /*a050*/  IMAD.MOV.U32 R10, RZ, RZ, R75 ;  /* 0x000000ffff0a7224 */ /* 0x000fca00078e004b */
[----:B------:R-:W1:Y:S08]  /*a060*/  MUFU.EX2 R19, R19 ;  /* 0x0000001300137308 */ /* 0x000e700000000800 */
[----:B------:R-:W4:Y:S01]  /*a070*/  MUFU.EX2 R14, R111 ;  /* 0x0000006f000e7308 */ /* 0x000f220000000800 */
[----:B0-----:R-:W-:-:S07]  /*a080*/  F2FP.BF16.F32.PACK_AB R23, R87, R86 ;  /* 0x000000565717723e */ /* 0x001fce00000010ff */
[----:B------:R-:W0:Y:S01]  /*a090*/  MUFU.EX2 R119, R119 ;  /* 0x0000007700777308 */ /* 0x000e220000000800 */
[----:B-1----:R-:W-:Y:S01]  /*a0a0*/  FADD.FTZ R13, R19, R18 ;  /* 0x00000012130d7221 */ /* 0x002fe20000010000 */
[----:B------:R-:W-:-:S04]  /*a0b0*/  FADD.FTZ R18, R86, R5 ;  /* 0x0000000556127221 */ /* 0x000fc80000010000 */
[----:B------:R-:W-:Y:S02]  /*a0c0*/  FADD.FTZ R18, R87, R18 ;  /* 0x0000001257127221 */ /* 0x000fe40000010000 */
[----:B------:R-:W1:Y:S01]  /*a0d0*/  MUFU.EX2 R139, R139 ;  /* 0x0000008b008b7308 */ /* 0x000e620000000800 */
[C---:B----4-:R-:W-:Y:S01]  /*a0e0*/  F2FP.BF16.F32.PACK_AB R20, R14.reuse, R19 ;  /* 0x000000130e14723e */ /* 0x050fe200000010ff */
[----:B------:R-:W-:Y:S01]  /*a0f0*/  FADD.FTZ R6, R14, R13 ;  /* 0x0000000d0e067221 */ /* 0x000fe20000010000 */
[----:B------:R-:W-:-:S05]  /*a100*/  IMAD.MOV.U32 R13, RZ, RZ, R4 ;  /* 0x000000ffff0d7224 */ /* 0x000fca00078e0004 */
[----:B------:R-:W4:Y:S01]  /*a110*/  MUFU.EX2 R83, R83 ;  /* 0x0000005300537308 */ /* 0x000f220000000800 */
[----:B0-----:R-:W-:-:S07]  /*a120*/  FADD.FTZ R6, R119, R6 ;  /* 0x0000000677067221 */ /* 0x001fce0000010000 */
[----:B------:R-:W3:Y:S01]  /*a130*/  MUFU.EX2 R95, R95 ;  /* 0x0000005f005f7308 */ /* 0x000ee20000000800 */
[C---:B-1----:R-:W-:Y:S01]  /*a140*/  F2FP.BF16.F32.PACK_AB R22, R139.reuse, R119 ;  /* 0x000000778b16723e */ /* 0x042fe200000010ff */
[----:B------:R-:W-:-:S04]  /*a150*/  FADD.FTZ R6, R139, R6 ;  /* 0x000000068b067221 */ /* 0x000fc80000010000 */
[----:B------:R2:W-:Y:S02]  /*a160*/  STSM.16.M88.4 [R0+0x2eb00], R20 ;  /* 0x02eb001400007844 */ /* 0x0005e40000000200 */
[----:B------:R-:W0:Y:S01]  /*a170*/  MUFU.EX2 R101, R101 ;  /* 0x0000006500657308 */ /* 0x000e220000000800 */
[----:B----4-:R-:W-:-:S07]  /*a180*/  FADD.FTZ R18, R83, R18 ;  /* 0x0000001253127221 */ /* 0x010fce0000010000 */
[----:B------:R-:W1:Y:S01]  /*a190*/  MUFU.EX2 R100, R100 ;  /* 0x0000006400647308 */ /* 0x000e620000000800 */
[C---:B---3--:R-:W-:Y:S01]  /*a1a0*/  F2FP.BF16.F32.PACK_AB R77, R95.reuse, R83 ;  /* 0x000000535f4d723e */ /* 0x048fe200000010ff */
[----:B------:R-:W-:-:S06]  /*a1b0*/  FADD.FTZ R18, R95, R18 ;  /* 0x000000125f127221 */ /* 0x000fcc0000010000 */
[----:B------:R-:W3:Y:S01]  /*a1c0*/  MUFU.EX2 R137, R137 ;  /* 0x0000008900897308 */ /* 0x000ee20000000800 */
[----:B0-----:R-:W-:-:S07]  /*a1d0*/  FADD.FTZ R5, R101, R18 ;  /* 0x0000001265057221 */ /* 0x001fce0000010000 */
[----:B------:R-:W0:Y:S01]  /*a1e0*/  MUFU.EX2 R140, R140 ;  /* 0x0000008c008c7308 */ /* 0x000e220000000800 */
[C---:B-1----:R-:W-:Y:S01]  /*a1f0*/  F2FP.BF16.F32.PACK_AB R79, R100.reuse, R101 ;  /* 0x00000065644f723e */ /* 0x042fe200000010ff */
[----:B------:R-:W-:-:S06]  /*a200*/  FADD.FTZ R5, R100, R5 ;  /* 0x0000000564057221 */ /* 0x000fcc0000010000 */
[----:B------:R-:W1:Y:S01]  /*a210*/  MUFU.EX2 R109, R109 ;  /* 0x0000006d006d7308 */ /* 0x000e620000000800 */
[----:B---3--:R-:W-:-:S07]  /*a220*/  FADD.FTZ R6, R137, R6 ;  /* 0x0000000689067221 */ /* 0x008fce0000010000 */
[----:B------:R-:W3:Y:S01]  /*a230*/  MUFU.EX2 R138, R138 ;  /* 0x0000008a008a7308 */ /* 0x000ee20000000800 */
[C---:B0-----:R-:W-:Y:S01]  /*a240*/  F2FP.BF16.F32.PACK_AB R76, R140.reuse, R137 ;  /* 0x000000898c4c723e */ /* 0x041fe200000010ff */
[----:B------:R-:W-:-:S04]  /*a250*/  FADD.FTZ R6, R140, R6 ;  /* 0x000000068c067221 */ /* 0x000fc80000010000 */
[----:B-1----:R-:W-:Y:S01]  /*a260*/  FADD.FTZ R6, R109, R6 ;  /* 0x000000066d067221 */ /* 0x002fe20000010000 */
[----:B---3--:R-:W-:-:S03]  /*a270*/  F2FP.BF16.F32.PACK_AB R78, R138, R109 ;  /* 0x0000006d8a4e723e */ /* 0x008fc600000010ff */
        /* <DEDUP_REMOVED lines=10> */
.L_x_1915:
[----:B------:R-:W-:-:S13]  /*a320*/  ISETP.GE.AND P2, PT, R9, R156, PT ;  /* 0x0000009c0900720c */ /* 0x000fda0003f46270 */
[----:B------:R-:W-:Y:S05]  /*a330*/  @!P2 BRA `(.L_x_1925) ;  /* 0x0000004000b4a947 */ /* 0x000fea0003800000 */
[----:B------:R-:W1:Y:S01]  /*a340*/  S2R R10, SR_TID.X ;  /* 0x00000000000a7919 */ /* 0x000e620000002100 */
[----:B------:R-:W-:Y:S01]  /*a350*/  R2UR UR5, R157 ;  /* 0x000000009d0572ca */ /* 0x000fe200000e0000 */
[----:B------:R-:W-:Y:S01]  /*a360*/  UMOV UR23, 0xc0000010 ;  /* 0xc000001000177882 */ /* 0x000fe20000000000 */
[----:B------:R-:W-:Y:S01]  /*a370*/  UMOV UR27, 0xc0000010 ;  /* 0xc0000010001b7882 */ /* 0x000fe20000000000 */
[----:B------:R-:W-:Y:S01]  /*a380*/  IMAD.MOV.U32 R8, RZ, RZ, R72 ;  /* 0x000000ffff087224 */ /* 0x000fe200078e0048 */
[----:B------:R-:W-:Y:S01]  /*a390*/  UMOV UR7, UR4 ;  /* 0x0000000400077c82 */ /* 0x000fe20008000000 */
[----:B------:R-:W-:Y:S01]  /*a3a0*/  IMAD.MOV.U32 R7, RZ, RZ, R75 ;  /* 0x000000ffff077224 */ /* 0x000fe200078e004b */
[----:B------:R-:W-:Y:S01]  /*a3b0*/  UMOV UR57, 0xc0000010 ;  /* 0xc000001000397882 */ /* 0x000fe20000000000 */
[----:B------:R-:W-:Y:S01]  /*a3c0*/  IMAD.U32 R153, RZ, RZ, UR23 ;  /* 0x00000017ff997e24 */ /* 0x000fe2000f8e00ff */
[----:B------:R-:W-:Y:S01]  /*a3d0*/  UMOV UR53, 0xc0000010 ;  /* 0xc000001000357882 */ /* 0x000fe20000000000 */
[----:B------:R-:W-:-:S02]  /*a3e0*/  IMAD.U32 R151, RZ, RZ, UR27 ;  /* 0x0000001bff977e24 */ /* 0x000fc4000f8e00ff */
[----:B------:R-:W-:Y:S02]  /*a3f0*/  IMAD.U32 R147, RZ, RZ, UR23 ;  /* 0x00000017ff937e24 */ /* 0x000fe4000f8e00ff */
[----:B------:R-:W-:-:S04]  /*a400*/  ULOP3.LUT UR5, UR5, 0x10000, URZ, 0xfc, !UPT ;  /* 0x0001000005057892 */ /* 0x000fc8000f8efc3f */
[----:B------:R-:W-:Y:S02]  /*a410*/  UIADD3 UR6, UR5, 0x180, URZ ;  /* 0x0000018005067890 */ /* 0x000fe4000fffe03f */
[----:B------:R-:W-:Y:S02]  /*a420*/  UIADD3 UR10, UR5, 0x300, URZ ;  /* 0x00000300050a7890 */ /* 0x000fe4000fffe03f */
[----:B------:R-:W-:Y:S01]  /*a430*/  IMAD.U32 R155, RZ, RZ, UR5 ;  /* 0x00000005ff9b7e24 */ /* 0x000fe2000f8e00ff */
[----:B------:R-:W-:Y:S02]  /*a440*/  UIADD3 UR11, UR5, 0x480, URZ ;  /* 0x00000480050b7890 */ /* 0x000fe4000fffe03f */
[----:B------:R-:W-:Y:S02]  /*a450*/  UIADD3 UR14, UR5, 0x600, URZ ;  /* 0x00000600050e7890 */ /* 0x000fe4000fffe03f */
[----:B------:R-:W-:Y:S02]  /*a460*/  UIADD3 UR15, UR5, 0x780, URZ ;  /* 0x00000780050f7890 */ /* 0x000fe4000fffe03f */
[----:B------:R-:W-:Y:S01]  /*a470*/  UIADD3 UR18, UR5, 0x900, URZ ;  /* 0x0000090005127890 */ /* 0x000fe2000fffe03f */
[----:B------:R-:W-:Y:S01]  /*a480*/  UMOV UR22, UR6 ;  /* 0x0000000600167c82 */ /* 0x000fe20008000000 */
[----:B------:R-:W-:Y:S01]  /*a490*/  UMOV UR26, UR10 ;  /* 0x0000000a001a7c82 */ /* 0x000fe20008000000 */
[----:B-1----:R-:W-:Y:S01]  /*a4a0*/  SHF.R.U32.HI R11, RZ, 0x7, R10 ;  /* 0x00000007ff0b7819 */ /* 0x002fe2000001160a */
[----:B------:R-:W-:Y:S01]  /*a4b0*/  UMOV UR10, UR11 ;  /* 0x0000000b000a7c82 */ /* 0x000fe20008000000 */
[----:B------:R-:W-:Y:S01]  /*a4c0*/  MOV R152, UR22 ;  /* 0x0000001600987c02 */ /* 0x000fe20008000f00 */
[----:B------:R-:W-:Y:S01]  /*a4d0*/  UMOV UR22, UR14 ;  /* 0x0000000e00167c82 */ /* 0x000fe20008000000 */
[----:B------:R-:W-:Y:S01]  /*a4e0*/  ISETP.GE.U32.AND P2, PT, R10, 0x180, PT ;  /* 0x000001800a00780c */ /* 0x000fe20003f46070 */
[----:B------:R-:W-:Y:S01]  /*a4f0*/  VIADD R154, R11, 0x9 ;  /* 0x000000090b9a7836 */ /* 0x000fe20000000000 */
[----:B------:R-:W-:Y:S01]  /*a500*/  UMOV UR14, UR15 ;  /* 0x0000000f000e7c82 */ /* 0x000fe20008000000 */
[----:B------:R-:W-:Y:S01]  /*a510*/  IMAD.U32 R148, RZ, RZ, UR10 ;  /* 0x0000000aff947e24 */ /* 0x000fe2000f8e00ff */
[----:B------:R-:W-:Y:S01]  /*a520*/  UMOV UR11, 0xc0000010 ;  /* 0xc0000010000b7882 */ /* 0x000fe20000000000 */
[----:B------:R-:W-:Y:S01]  /*a530*/  UMOV UR15, 0xc0000010 ;  /* 0xc0000010000f7882 */ /* 0x000fe20000000000 */
[----:B------:R-:W-:Y:S01]  /*a540*/  UMOV UR10, UR18 ;  /* 0x00000012000a7c82 */ /* 0x000fe20008000000 */
[----:B------:R-:W-:Y:S01]  /*a550*/  IMAD.MOV.U32 R10, RZ, RZ, R4 ;  /* 0x000000ffff0a7224 */ /* 0x000fe200078e0004 */
[----:B------:R-:W-:Y:S01]  /*a560*/  SEL R154, R154, 0x9, !P2 ;  /* 0x000000099a9a7807 */ /* 0x000fe20005000000 */
[----:B------:R-:W-:Y:S01]  /*a570*/  IMAD.U32 R150, RZ, RZ, UR26 ;  /* 0x0000001aff967e24 */ /* 0x000fe2000f8e00ff */
[----:B------:R-:W-:Y:S01]  /*a580*/  UIADD3 UR56, UR5, 0xa80, URZ ;  /* 0x00000a8005387890 */ /* 0x000fe2000fffe03f */
[----:B------:R-:W-:Y:S01]  /*a590*/  IMAD.U32 R149, RZ, RZ, UR11 ;  /* 0x0000000bff957e24 */ /* 0x000fe2000f8e00ff */
[----:B------:R-:W-:Y:S01]  /*a5a0*/  UIADD3 UR52, UR5, 0xc00, URZ ;  /* 0x00000c0005347890 */ /* 0x000fe2000fffe03f */
[----:B------:R-:W-:-:S02]  /*a5b0*/  IMAD.U32 R146, RZ, RZ, UR22 ;  /* 0x00000016ff927e24 */ /* 0x000fc4000f8e00ff */
[----:B------:R-:W-:Y:S01]  /*a5c0*/  IMAD.U32 R18, RZ, RZ, UR14 ;  /* 0x0000000eff127e24 */ /* 0x000fe2000f8e00ff */
[----:B------:R-:W-:Y:S01]  /*a5d0*/  ULDC UR5, c[0x0][0x9d8] ;  /* 0x0002760000057ab9 */ /* 0x000fe20000000800 */
[----:B------:R-:W-:Y:S02]  /*a5e0*/  IMAD.U32 R19, RZ, RZ, UR15 ;  /* 0x0000000fff137e24 */ /* 0x000fe4000f8e00ff */
[----:B0-2---:R-:W-:Y:S02]  /*a5f0*/  IMAD.U32 R20, RZ, RZ, UR10 ;  /* 0x0000000aff147e24 */ /* 0x005fe4000f8e00ff */
[----:B------:R-:W-:-:S07]  /*a600*/  IMAD.U32 R21, RZ, RZ, UR11 ;  /* 0x0000000bff157e24 */ /* 0x000fce000f8e00ff */
.L_x_1934:
[----:B------:R-:W-:Y:S01]  /*a610*/  R2UR UR10, R145 ;  /* 0x00000000910a72ca */ /* 0x000fe200000e0000 */
[----:B------:R-:W-:-:S04]  /*a620*/  UIADD3 UR4, UR7, 0x1, URZ ;  /* 0x0000000107047890 */ /* 0x000fc8000fffe03f */
[----:B------:R-:W-:-:S04]  /*a630*/  UISETP.NE.AND UP0, UPT, UR4, 0x2, UPT ;  /* 0x000000020400788c */ /* 0x000fc8000bf05270 */
[----:B------:R-:W-:Y:S02]  /*a640*/  USEL UR6, URZ, 0x1, UP0 ;  /* 0x000000013f067887 */ /* 0x000fe40008000000 */
[----:B------:R-:W-:Y:S02]  /*a650*/  USEL UR4, UR4, URZ, UP0 ;  /* 0x0000003f04047287 */ /* 0x000fe40008000000 */
[----:B------:R-:W-:Y:S02]  /*a660*/  ISETP.NE.AND P3, PT, RZ, UR10, PT ;  /* 0x0000000aff007c0c */ /* 0x000fe4000bf65270 */
[----:B------:R-:W-:-:S11]  /*a670*/  LOP3.LUT R4, R10, UR6, RZ, 0x3c, !PT ;  /* 0x000000060a047c12 */ /* 0x000fd6000f8e3cff */
[----:B----4-:R-:W-:Y:S05]  /*a680*/  @P3 BRA `(.L_x_1926) ;  /* 0x0000000000283947 */ /* 0x010fea0003800000 */
[----:B------:R-:W-:Y:S05]  /*a690*/  @!P0 BRA `(.L_x_1927) ;  /* 0x0000000000048947 */ /* 0x000fea0003800000 */
[----:B------:R-:W-:Y:S01]  /*a6a0*/  BPT.TRAP 0x1 ;  /* 0x000000040000795c */ /* 0x000fe20000300000 */
.L_x_1927:
[----:B------:R-:W-:Y:S01]  /*a6b0*/  ULEA UR6, UR4, UR60, 0x3 ;  /* 0x0000003c04067291 */ /* 0x000fe2000f8e183f */
[----:B------:R-:W-:-:S08]  /*a6c0*/  SHF.L.U32 R11, R4, 0x1f, RZ ;  /* 0x0000001f040b7819 */ /* 0x000fd000000006ff */
[----:B------:R0:W1:Y:S01]  /*a6d0*/  SYNCS.PHASECHK.TRANS64.TRYWAIT P2, [UR6+0x31c30], R11 ;  /* 0x031c300bff0075a7 */ /* 0x0000620008040146 */
[----:B------:R-:W-:Y:S05]  /*a6e0*/  @!P0 BRA `(.L_x_1928) ;  /* 0x0000000000048947 */ /* 0x000fea0003800000 */
[----:B------:R-:W-:Y:S01]  /*a6f0*/  BPT.TRAP 0x1 ;  /* 0x000000040000795c */ /* 0x000fe20000300000 */
.L_x_1928:
[----:B-1----:R-:W-:Y:S05]  /*a700*/  @P2 BRA `(.L_x_1926) ;  /* 0x0000000000082947 */ /* 0x002fea0003800000 */
[----:B------:R-:W1:Y:S02]  /*a710*/  SYNCS.PHASECHK.TRANS64.TRYWAIT P2, [UR6+0x31c30], R11 ;  /* 0x031c300bff0075a7 */ /* 0x000e640008040146 */
[----:B-1----:R-:W-:Y:S05]  /*a720*/  @!P2 BRA `(.L_x_1929) ;  /* 0x000000a0004ca947 */ /* 0x002fea0003800000 */
.L_x_1926:
[----:B-1----:R-:W1:Y:S01]  /*a730*/  S2R R12, SR_TID.X ;  /* 0x00000000000c7919 */ /* 0x002e620000002100 */
        /* <DEDUP_REMOVED lines=24> */
[----:B------:R-:W-:Y:S01]  /*a8c0*/  UMOV UR48, UR24 ;  /* 0x0000001800307c82 */ /* 0x000fe20008000000 */
[----:B------:R-:W-:Y:S01]  /*a8d0*/  UMOV UR49, UR25 ;  /* 0x0000001900317c82 */ /* 0x000fe20008000000 */
[----:B------:R-:W-:Y:S01]  /*a8e0*/  UMOV UR51, 0x80000020 ;  /* 0x8000002000337882 */ /* 0x000fe20000000000 */
[----:B------:R-:W-:Y:S01]  /*a8f0*/  UIADD3 UR10, UR6, 0x202, URZ ;  /* 0x00000202060a7890 */ /* 0x000fe2000fffe03f */
[----:B-1----:R-:W-:Y:S01]  /*a900*/  SHF.R.U32.HI R12, RZ, 0x7, R12 ;  /* 0x00000007ff0c7819 */ /* 0x002fe2000001160c */
[----:B------:R-:W-:Y:S01]  /*a910*/  UMOV UR11, 0x80000020 ;  /* 0x80000020000b7882 */ /* 0x000fe20000000000 */
[----:B------:R-:W-:Y:S01]  /*a920*/  UIADD3 UR14, UR6, 0x440, URZ ;  /* 0x00000440060e7890 */ /* 0x000fe2000fffe03f */
[----:B------:R-:W-:-:S02]  /*a930*/  UMOV UR15, 0x80000020 ;  /* 0x80000020000f7882 */ /* 0x000fc40000000000 */
[----:B------:R-:W-:Y:S01]  /*a940*/  VIADD R12, R12, 0x8 ;  /* 0x000000080c0c7836 */ /* 0x000fe20000000000 */
[----:B------:R-:W-:Y:S01]  /*a950*/  UIADD3 UR18, UR6, 0x480, URZ ;  /* 0x0000048006127890 */ /* 0x000fe2000fffe03f */
[----:B------:R-:W-:Y:S01]  /*a960*/  UMOV UR19, 0x80000020 ;  /* 0x8000002000137882 */ /* 0x000fe20000000000 */
[----:B------:R-:W-:Y:S02]  /*a970*/  UIADD3 UR22, UR6, 0x482, URZ ;  /* 0x0000048206167890 */ /* 0x000fe4000fffe03f */
[----:B------:R1:W-:Y:S06]  /*a980*/  BAR.SYNC.DEFER_BLOCKING R12, 0x100 ;  /* 0x0004000c0000751d */ /* 0x0003ec0000010000 */
[----:B------:R-:W-:Y:S01]  /*a990*/  UMOV UR23, 0x80000020 ;  /* 0x8000002000177882 */ /* 0x000fe20000000000 */
        /* <DEDUP_REMOVED lines=322> */
.L_x_1931:
[----:B------:R-:W-:Y:S01]  /*bdc0*/  ULEA UR6, UR7, UR60, 0x3 ;  /* 0x0000003c07067291 */ /* 0x000fe2000f8e183f */
[----:B------:R-:W-:-:S08]  /*bdd0*/  SHF.L.U32 R10, R10, 0x1f, RZ ;  /* 0x0000001f0a0a7819 */ /* 0x000fd000000006ff */
[----:B------:R1:W2:Y:S01]  /*bde0*/  SYNCS.PHASECHK.TRANS64.TRYWAIT P2, [UR6+0x31c50], R10 ;  /* 0x031c500aff0075a7 */ /* 0x0002a20008040146 */
[----:B------:R-:W-:Y:S05]  /*bdf0*/  @!P0 BRA `(.L_x_1932) ;  /* 0x0000000000048947 */ /* 0x000fea0003800000 */
[----:B------:R-:W-:Y:S01]  /*be00*/  BPT.TRAP 0x1 ;  /* 0x000000040000795c */ /* 0x000fe20000300000 */
.L_x_1932:
[----:B--2---:R-:W-:Y:S05]  /*be10*/  @P2 BRA `(.L_x_1930) ;  /* 0x0000000000082947 */ /* 0x004fea0003800000 */
[----:B------:R-:W2:Y:S02]  /*be20*/  SYNCS.PHASECHK.TRANS64.TRYWAIT P2, [UR6+0x31c50], R10 ;  /* 0x031c500aff0075a7 */ /* 0x000ea40008040146 */
[----:B--2---:R-:W-:Y:S05]  /*be30*/  @!P2 BRA `(.L_x_1933) ;  /* 0x0000008800a0a947 */ /* 0x004fea0003800000 */
.L_x_1930:
[----:B------:R-:W-:Y:S01]  /*be40*/  UIADD3 UR6, UR60, 0x200, URZ ;  /* 0x000002003c067890 */ /* 0x000fe2000fffe03f */
[----:B------:R-:W-:Y:S01]  /*be50*/  R2UR UR10, R155 ;  /* 0x000000009b0a72ca */ /* 0x000fe200000e0000 */
[----:B------:R-:W-:Y:S01]  /*be60*/  WARPGROUP.ARRIVE ;  /* 0x00000000000079c5 */ /* 0x000fe20000000000 */
[----:B------:R-:W-:Y:S01]  /*be70*/  UMOV UR29, 0xc0000010 ;  /* 0xc0000010001d7882 */ /* 0x000fe20000000000 */
[----:B------:R-:W-:Y:S01]  /*be80*/  USHF.R.U32.HI UR6, URZ, 0x4, UR6 ;  /* 0x000000043f067899 */ /* 0x000fe20008011606 */
[----:B------:R-:W-:Y:S01]  /*be90*/  R2UR UR32, R152 ;  /* 0x00000000982072ca */ /* 0x000fe200000e0000 */
[----:B------:R-:W-:Y:S01]  /*bea0*/  UMOV UR31, 0x80000020 ;  /* 0x80000020001f7882 */ /* 0x000fe20000000000 */
[----:B------:R-:W-:Y:S01]  /*beb0*/  R2UR UR33, R153 ;  /* 0x00000000992172ca */ /* 0x000fe200000e0000 */
[----:B------:R-:W-:Y:S01]  /*bec0*/  ULOP3.LUT UR6, UR6, 0x3fff, URZ, 0xc0, !UPT ;  /* 0x00003fff06067892 */ /* 0x000fe2000f8ec03f */
[----:B01----:R-:W-:Y:S01]  /*bed0*/  FMUL.FTZ R10, R136, UR5 ;  /* 0x00000005880a7c20 */ /* 0x003fe20008410000 */
[----:B------:R-:W-:Y:S01]  /*bee0*/  UMOV UR35, 0x80000020 ;  /* 0x8000002000237882 */ /* 0x000fe20000000000 */
[----:B------:R-:W-:Y:S01]  /*bef0*/  FMUL.FTZ R11, R137, UR5 ;  /* 0x00000005890b7c20 */ /* 0x000fe20008410000 */
[----:B------:R-:W-:Y:S01]  /*bf00*/  ULOP3.LUT UR6, UR6, 0x2400000, URZ, 0xfc, !UPT ;  /* 0x0240000006067892 */ /* 0x000fe2000f8efc3f */
[----:B------:R-:W-:Y:S01]  /*bf10*/  FMUL.FTZ R12, R140, UR5 ;  /* 0x000000058c0c7c20 */ /* 0x000fe20008410000 */
[----:B------:R-:W-:Y:S01]  /*bf20*/  UMOV UR28, UR10 ;  /* 0x0000000a001c7c82 */ /* 0x000fe20008000000 */
[----:B------:R-:W0:Y:S01]  /*bf30*/  MUFU.TANH R10, R10 ;  /* 0x0000000a000a7308 */ /* 0x000e220000002400 */
[----:B------:R-:W-:Y:S01]  /*bf40*/  UIMAD UR30, UR7, 0x6c0, UR6 ;  /* 0x000006c0071e78a4 */ /* 0x000fe2000f8e0206 */
[----:B------:R-:W-:Y:S01]  /*bf50*/  FMUL.FTZ R13, R141, UR5 ;  /* 0x000000058d0d7c20 */ /* 0x000fe20008410000 */
[----:B------:R-:W-:Y:S01]  /*bf60*/  FMUL.FTZ R15, R128, UR5 ;  /* 0x00000005800f7c20 */ /* 0x000fe20008410000 */
[----:B------:R-:W-:Y:S01]  /*bf70*/  FMUL.FTZ R16, R129, UR5 ;  /* 0x0000000581107c20 */ /* 0x000fe20008410000 */
[----:B------:R-:W-:Y:S01]  /*bf80*/  UIADD3 UR6, UR30, 0x40, URZ ;  /* 0x000000401e067890 */ /* 0x000fe2000fffe03f */
[----:B------:R-:W-:Y:S01]  /*bf90*/  FMUL.FTZ R23, R132, UR5 ;  /* 0x0000000584177c20 */ /* 0x000fe20008410000 */
[----:B------:R-:W-:Y:S01]  /*bfa0*/  FMUL.FTZ R22, R131, UR5 ;  /* 0x0000000583167c20 */ /* 0x000fe20008410000 */
[----:B------:R-:W1:Y:S01]  /*bfb0*/  MUFU.TANH R11, R11 ;  /* 0x0000000b000b7308 */ /* 0x000e620000002400 */
[----:B------:R-:W-:Y:S01]  /*bfc0*/  FMUL.FTZ R128, R133, UR5 ;  /* 0x0000000585807c20 */ /* 0x000fe20008410000 */
[----:B------:R-:W-:Y:S01]  /*bfd0*/  HGMMA.64x96x16.F32.BF16 R24, gdesc[UR28].tnspB, R24, gsb0 ;  /* 0x416000001c1879f0 */ /* 0x000fe20008001818 */
[----:B------:R-:W-:Y:S01]  /*bfe0*/  FMUL.FTZ R120, R120, UR5 ;  /* 0x0000000578787c20 */ /* 0x000fe20008410000 */
[----:B------:R-:W-:Y:S01]  /*bff0*/  UMOV UR34, UR6 ;  /* 0x0000000600227c82 */ /* 0x000fe20008000000 */
[----:B------:R-:W-:Y:S01]  /*c000*/  UIADD3 UR6, UR30, 0x80, URZ ;  /* 0x000000801e067890 */ /* 0x000fe2000fffe03f */
        /* <DEDUP_REMOVED lines=54> */
[----:B------:R-:W-:Y:S01]  /*c370*/  UIADD3 UR58, UR30, 0x1c0, URZ ;  /* 0x000001c01e3a7890 */ /* 0x000fe2000fffe03f */
[----:B------:R-:W-:Y:S01]  /*c380*/  FMUL.FTZ R118, R118, UR5 ;  /* 0x0000000576767c20 */ /* 0x000fe20008410000 */
[----:B------:R-:W-:Y:S01]  /*c390*/  FMUL.FTZ R119, R119, UR5 ;  /* 0x0000000577777c20 */ /* 0x000fe20008410000 */
[----:B------:R-:W-:Y:S01]  /*c3a0*/  UMOV UR59, 0x80000020 ;  /* 0x80000020003b7882 */ /* 0x000fe20000000000 */
        /* <DEDUP_REMOVED lines=26> */
[----:B------:R-:W-:Y:S01]  /*c550*/  UIADD3 UR54, UR30, 0x200, URZ ;  /* 0x000002001e367890 */ /* 0x000fe2000fffe03f */
[C---:B------:R-:W-:Y:S01]  /*c560*/  ISETP.GT.AND P2, PT, R9.reuse, R156, PT ;  /* 0x0000009c0900720c */ /* 0x040fe20003f44270 */
[----:B------:R-:W-:Y:S01]  /*c570*/  UMOV UR55, 0x80000020 ;  /* 0x8000002000377882 */ /* 0x000fe20000000000 */
[----:B------:R-:W-:-:S03]  /*c580*/  VIADD R9, R9, 0xffffffff ;  /* 0xffffffff09097836 */ /* 0x000fc60000000000 */
[----:B------:R-:W1:Y:S01]  /*c590*/  MUFU.TANH R113, R113 ;  /* 0x0000007100717308 */ /* 0x000e620000002400 */
[----:B--2---:R-:W-:Y:S01]  /*c5a0*/  FMNMX.FTZ R131, R125, R132, !PT ;  /* 0x000000847d837209 */ /* 0x004fe20007810000 */
[----:B------:R-:W-:Y:S02]  /*c5b0*/  WARPGROUP.DEPBAR.LE gsb0, 0x0 ;  /* 0x00008000000079c5 */ /* 0x000fe40000010000 */
[----:B------:R-:W-:-:S04]  /*c5c0*/  WARPGROUP.ARRIVE ;  /* 0x00000000000079c5 */ /* 0x000fc80000000000 */
[----:B------:R-:W2:Y:S01]  /*c5d0*/  MUFU.TANH R116, R116 ;  /* 0x0000007400747308 */ /* 0x000ea20000002400 */
[----:B0-----:R-:W-:Y:S01]  /*c5e0*/  FMNMX.FTZ R132, R112, R131, !PT ;  /* 0x0000008370847209 */ /* 0x001fe20007810000 */
[----:B------:R-:W-:Y:S01]  /*c5f0*/  HGMMA.64x96x16.F32.BF16 R24, gdesc[UR32].tnspB, R24, gsb0 ;  /* 0x41600000201879f0 */ /* 0x000fe20008001818 */
[----:B------:R-:W-:Y:S01]  /*c600*/  R2UR UR32, R150 ;  /* 0x00000000962072ca */ /* 0x000fe200000e0000 */
[----:B------:R-:W-:Y:S01]  /*c610*/  UMOV UR34, UR6 ;  /* 0x0000000600227c82 */ /* 0x000fe20008000000 */
[----:B------:R-:W-:Y:S01]  /*c620*/  R2UR UR33, R151 ;  /* 0x00000000972172ca */ /* 0x000fe200000e0000 */
[----:B------:R-:W-:Y:S01]  /*c630*/  UMOV UR35, 0x80000020 ;  /* 0x8000002000237882 */ /* 0x000fe20000000000 */
[----:B------:R-:W-:Y:S01]  /*c640*/  UIADD3 UR6, UR30, 0xc0, URZ ;  /* 0x000000c01e067890 */ /* 0x000fe2000fffe03f */
[----:B------:R-:W0:Y:S01]  /*c650*/  MUFU.TANH R117, R117 ;  /* 0x0000007500757308 */ /* 0x000e220000002400 */
[----:B-1----:R-:W-:-:S04]  /*c660*/  FMNMX.FTZ R131, R113, R132, !PT ;  /* 0x0000008471837209 */ /* 0x002fc80007810000 */
[----:B--2---:R-:W-:-:S03]  /*c670*/  FMNMX.FTZ R132, R116, R131, !PT ;  /* 0x0000008374847209 */ /* 0x004fc60007810000 */
[----:B------:R-:W1:Y:S08]  /*c680*/  MUFU.TANH R104, R104 ;  /* 0x0000006800687308 */ /* 0x000e700000002400 */
        /* <DEDUP_REMOVED lines=25> */
[----:B------:R-:W-:Y:S01]  /*c820*/  R2UR UR32, R148 ;  /* 0x00000000942072ca */ /* 0x000fe200000e0000 */
[----:B------:R-:W-:Y:S01]  /*c830*/  UMOV UR34, UR6 ;  /* 0x0000000600227c82 */ /* 0x000fe20008000000 */
[----:B------:R-:W-:Y:S01]  /*c840*/  R2UR UR33, R149 ;  /* 0x00000000952172ca */ /* 0x000fe200000e0000 */
[----:B------:R-:W-:Y:S01]  /*c850*/  UMOV UR35, 0x80000020 ;  /* 0x8000002000237882 */ /* 0x000fe20000000000 */
[----:B------:R-:W-:Y:S01]  /*c860*/  UIADD3 UR6, UR30, 0x100, URZ ;  /* 0x000001001e067890 */ /* 0x000fe2000fffe03f */
        /* <DEDUP_REMOVED lines=19> */
[----:B0-----:R-:W-:-:S05]  /*c9a0*/  FMNMX.FTZ R131, R77, R132, !PT ;  /* 0x000000844d837209 */ /* 0x001fca0007810000 */
[----:B------:R-:W0:Y:S02]  /*c9b0*/  SHFL.BFLY PT, R132, R131, 0x2, 0x1f ;  /* 0x0c401f0083847f89 */ /* 0x000e2400000e0000 */
[----:B------:R-:W3:Y:S08]  /*c9c0*/  MUFU.TANH R138, R138 ;  /* 0x0000008a008a7308 */ /* 0x000ef00000002400 */
[----:B------:R-:W4:Y:S01]  /*c9d0*/  MUFU.TANH R14, R14 ;  /* 0x0000000e000e7308 */ /* 0x000f220000002400 */
[----:B------:R-:W-:-:S02]  /*c9e0*/  WARPGROUP.DEPBAR.LE gsb0, 0x0 ;  /* 0x00008000000079c5 */ /* 0x000fc40000010000 */
[----:B------:R-:W-:-:S05]  /*c9f0*/  WARPGROUP.ARRIVE ;  /* 0x00000000000079c5 */ /* 0x000fca0000000000 */
[----:B------:R-:W5:Y:S01]  /*ca00*/  MUFU.TANH R17, R17 ;  /* 0x0000001100117308 */ /* 0x000f620000002400 */
[----:B0-----:R-:W-:Y:S01]  /*ca10*/  FMNMX.FTZ R133, R131, R132, !PT ;  /* 0x0000008483857209 */ /* 0x001fe20007810000 */
[----:B------:R-:W-:Y:S01]  /*ca20*/  FMUL.FTZ R131, R74, UR5 ;  /* 0x000000054a837c20 */ /* 0x000fe20008410000 */
[----:B------:R-:W-:Y:S01]  /*ca30*/  HGMMA.64x96x16.F32.BF16 R24, gdesc[UR32].tnspB, R24, gsb0 ;  /* 0x41600000201879f0 */ /* 0x000fe20008001818 */
[----:B------:R-:W-:Y:S01]  /*ca40*/  R2UR UR32, R146 ;  /* 0x00000000922072ca */ /* 0x000fe200000e0000 */
[----:B------:R-:W-:Y:S01]  /*ca50*/  UMOV UR34, UR6 ;  /* 0x0000000600227c82 */ /* 0x000fe20008000000 */
[----:B------:R-:W-:Y:S01]  /*ca60*/  R2UR UR33, R147 ;  /* 0x00000000932172ca */ /* 0x000fe200000e0000 */
[----:B------:R-:W-:Y:S01]  /*ca70*/  UMOV UR35, 0x80000020 ;  /* 0x8000002000237882 */ /* 0x000fe20000000000 */
[----:B------:R-:W-:Y:S01]  /*ca80*/  UIADD3 UR6, UR30, 0x140, URZ ;  /* 0x000001401e067890 */ /* 0x000fe2000fffe03f */
[----:B------:R-:W0:Y:S01]  /*ca90*/  SHFL.BFLY PT, R134, R133, 0x1, 0x1f ;  /* 0x0c201f0085867f89 */ /* 0x000e2200000e0000 */
[----:B------:R-:W2:Y:S01]  /*caa0*/  LDC R74, c[0x0][0x988] ;  /* 0x00026200ff4a7b82 */ /* 0x000ea20000000800 */
[----:B------:R-:W-:Y:S01]  /*cab0*/  FMUL.FTZ R132, R75, UR5 ;  /* 0x000000054b847c20 */ /* 0x000fe20008410000 */
[----:B------:R-:W5:Y:S08]  /*cac0*/  MUFU.TANH R22, R22 ;  /* 0x0000001600167308 */ /* 0x000f700000002400 */
[----:B------:R-:W5:Y:S08]  /*cad0*/  MUFU.TANH R129, R129 ;  /* 0x0000008100817308 */ /* 0x000f700000002400 */
[----:B------:R-:W5:Y:S01]  /*cae0*/  MUFU.TANH R130, R130 ;  /* 0x0000008200827308 */ /* 0x000f620000002400 */
[----:B0-----:R-:W-:-:S07]  /*caf0*/  FMNMX.FTZ R75, R133, R134, !PT ;  /* 0x00000086854b7209 */ /* 0x001fce0007810000 */
[----:B------:R-:W0:Y:S01]  /*cb00*/  MUFU.TANH R122, R122 ;  /* 0x0000007a007a7308 */ /* 0x000e220000002400 */
[C---:B--2---:R-:W-:Y:S01]  /*cb10*/  FMUL.FTZ R133, R75.reuse, R74 ;  /* 0x0000004a4b857220 */ /* 0x044fe20000410000 */
[----:B------:R-:W-:-:S03]  /*cb20*/  FADD.FTZ R7, -R75, R7 ;  /* 0x000000074b077221 */ /* 0x000fc60000010100 */
[-CC-:B------:R-:W-:Y:S01]  /*cb30*/  FFMA.FTZ R135, R13, R74.reuse, -R133.reuse ;  /* 0x0000004a0d877223 */ /* 0x180fe20000010885 */
[--C-:B------:R-:W-:Y:S01]  /*cb40*/  FFMA.FTZ R13, R16, R74, -R133.reuse ;  /* 0x0000004a100d7223 */ /* 0x100fe20000010885 */
[----:B------:R-:W-:Y:S01]  /*cb50*/  FMNMX.FTZ R16, R144, R8, !PT ;  /* 0x0000000890107209 */ /* 0x000fe20007810000 */
[-CC-:B------:R-:W-:Y:S01]  /*cb60*/  FFMA.FTZ R134, R12, R74.reuse, -R133.reuse ;  /* 0x0000004a0c867223 */ /* 0x180fe20000010885 */
[-CC-:B------:R-:W-:Y:S01]  /*cb70*/  FFMA.FTZ R12, R15, R74.reuse, -R133.reuse ;  /* 0x0000004a0f0c7223 */ /* 0x180fe20000010885 */
[--C-:B------:R-:W-:Y:S01]  /*cb80*/  FFMA.FTZ R15, R23, R74, -R133.reuse ;  /* 0x0000004a170f7223 */ /* 0x100fe20000010885 */
[----:B-1----:R-:W-:Y:S01]  /*cb90*/  FMNMX.FTZ R23, R139, R16, !PT ;  /* 0x000000108b177209 */ /* 0x002fe20007810000 */
[-CC-:B------:R-:W-:Y:S01]  /*cba0*/  FFMA.FTZ R16, R128, R74.reuse, -R133.reuse ;  /* 0x0000004a80107223 */ /* 0x180fe20000010885 */
[----:B------:R-:W1:Y:S01]  /*cbb0*/  MUFU.TANH R123, R123 ;  /* 0x0000007b007b7308 */ /* 0x000e620000002400 */
[-CC-:B------:R-:W-:Y:S01]  /*cbc0*/  FFMA.FTZ R136, R120, R74.reuse, -R133.reuse ;  /* 0x0000004a78887223 */ /* 0x180fe20000010885 */
[----:B---3--:R-:W-:Y:S01]  /*cbd0*/  FMNMX.FTZ R23, R138, R23, !PT ;  /* 0x000000178a177209 */ /* 0x008fe20007810000 */
[-CC-:B------:R-:W-:Y:S01]  /*cbe0*/  FFMA.FTZ R10, R10, R74.reuse, -R133.reuse ;  /* 0x0000004a0a0a7223 */ /* 0x180fe20000010885 */
[-CC-:B------:R-:W-:Y:S01]  /*cbf0*/  FFMA.FTZ R11, R11, R74.reuse, -R133.reuse ;  /* 0x0000004a0b0b7223 */ /* 0x180fe20000010885 */
[-CC-:B------:R-:W-:Y:S01]  /*cc00*/  FFMA.FTZ R112, R112, R74.reuse, -R133.reuse ;  /* 0x0000004a70707223 */ /* 0x180fe20000010885 */
[----:B----4-:R-:W-:Y:S01]  /*cc10*/  FMNMX.FTZ R128, R14, R23, !PT ;  /* 0x000000170e807209 */ /* 0x010fe20007810000 */
[-CC-:B------:R-:W-:Y:S01]  /*cc20*/  FFMA.FTZ R113, R113, R74.reuse, -R133.reuse ;  /* 0x0000004a71717223 */ /* 0x180fe20000010885 */
[----:B------:R-:W2:Y:S01]  /*cc30*/  MUFU.TANH R126, R126 ;  /* 0x0000007e007e7308 */ /* 0x000ea20000002400 */
[--C-:B------:R-:W-:Y:S01]  /*cc40*/  FFMA.FTZ R116, R116, R74, -R133.reuse ;  /* 0x0000004a74747223 */ /* 0x100fe20000010885 */
[----:B-----5:R-:W-:Y:S01]  /*cc50*/  FMNMX.FTZ R23, R17, R128, !PT ;  /* 0x0000008011177209 */ /* 0x020fe20007810000 */
[-CC-:B------:R-:W-:Y:S01]  /*cc60*/  FFMA.FTZ R117, R117, R74.reuse, -R133.reuse ;  /* 0x0000004a75757223 */ /* 0x180fe20000010885 */
[-CC-:B------:R-:W-:Y:S01]  /*cc70*/  FFMA.FTZ R104, R104, R74.reuse, -R133.reuse ;  /* 0x0000004a68687223 */ /* 0x180fe20000010885 */
[-CC-:B------:R-:W-:Y:S01]  /*cc80*/  FFMA.FTZ R105, R105, R74.reuse, -R133.reuse ;  /* 0x0000004a69697223 */ /* 0x180fe20000010885 */
[----:B------:R-:W-:Y:S01]  /*cc90*/  FMNMX.FTZ R120, R22, R23, !PT ;  /* 0x0000001716787209 */ /* 0x000fe20007810000 */
[-CC-:B------:R-:W-:Y:S01]  /*cca0*/  FFMA.FTZ R108, R108, R74.reuse, -R133.reuse ;  /* 0x0000004a6c6c7223 */ /* 0x180fe20000010885 */
[----:B------:R-:W3:Y:S01]  /*ccb0*/  MUFU.TANH R127, R127 ;  /* 0x0000007f007f7308 */ /* 0x000ee20000002400 */
[--C-:B------:R-:W-:Y:S01]  /*ccc0*/  FFMA.FTZ R109, R109, R74, -R133.reuse ;  /* 0x0000004a6d6d7223 */ /* 0x100fe20000010885 */
[----:B------:R-:W-:Y:S01]  /*ccd0*/  FMNMX.FTZ R137, R129, R120, !PT ;  /* 0x0000007881897209 */ /* 0x000fe20007810000 */
[-CC-:B------:R-:W-:Y:S01]  /*cce0*/  FFMA.FTZ R120, R121, R74.reuse, -R133.reuse ;  /* 0x0000004a79787223 */ /* 0x180fe20000010885 */
[-CC-:B------:R-:W-:Y:S01]  /*ccf0*/  FFMA.FTZ R121, R124, R74.reuse, -R133.reuse ;  /* 0x0000004a7c797223 */ /* 0x180fe20000010885 */
[-CC-:B------:R-:W-:Y:S01]  /*cd00*/  FFMA.FTZ R100, R100, R74.reuse, -R133.reuse ;  /* 0x0000004a64647223 */ /* 0x180fe20000010885 */
[----:B------:R-:W-:Y:S01]  /*cd10*/  FMNMX.FTZ R137, R130, R137, !PT ;  /* 0x0000008982897209 */ /* 0x000fe20007810000 */
[-CC-:B------:R-:W-:Y:S01]  /*cd20*/  FFMA.FTZ R101, R101, R74.reuse, -R133.reuse ;  /* 0x0000004a65657223 */ /* 0x180fe20000010885 */
[----:B------:R-:W4:Y:S01]  /*cd30*/  MUFU.TANH R114, R114 ;  /* 0x0000007200727308 */ /* 0x000f220000002400 */
[-CC-:B------:R-:W-:Y:S01]  /*cd40*/  FFMA.FTZ R88, R88, R74.reuse, -R133.reuse ;  /* 0x0000004a58587223 */ /* 0x180fe20000010885 */
[----:B0-----:R-:W-:Y:S01]  /*cd50*/  FMNMX.FTZ R128, R122, R137, !PT ;  /* 0x000000897a807209 */ /* 0x001fe20007810000 */
[-CC-:B------:R-:W-:Y:S01]  /*cd60*/  FFMA.FTZ R89, R89, R74.reuse, -R133.reuse ;  /* 0x0000004a59597223 */ /* 0x180fe20000010885 */
[-CC-:B------:R-:W-:Y:S01]  /*cd70*/  FFMA.FTZ R92, R92, R74.reuse, -R133.reuse ;  /* 0x0000004a5c5c7223 */ /* 0x180fe20000010885 */
[--C-:B------:R-:W-:Y:S01]  /*cd80*/  FFMA.FTZ R93, R93, R74, -R133.reuse ;  /* 0x0000004a5d5d7223 */ /* 0x100fe20000010885 */
[----:B-1----:R-:W-:Y:S01]  /*cd90*/  FMNMX.FTZ R137, R123, R128, !PT ;  /* 0x000000807b897209 */ /* 0x002fe20007810000 */
[-CC-:B------:R-:W-:Y:S01]  /*cda0*/  FFMA.FTZ R80, R80, R74.reuse, -R133.reuse ;  /* 0x0000004a50507223 */ /* 0x180fe20000010885 */
[----:B------:R-:W0:Y:S01]  /*cdb0*/  MUFU.TANH R115, R115 ;  /* 0x0000007300737308 */ /* 0x000e220000002400 */
[-CC-:B------:R-:W-:Y:S01]  /*cdc0*/  FFMA.FTZ R81, R81, R74.reuse, -R133.reuse ;  /* 0x0000004a51517223 */ /* 0x180fe20000010885 */
[----:B--2---:R-:W-:Y:S01]  /*cdd0*/  FMNMX.FTZ R124, R126, R137, !PT ;  /* 0x000000897e7c7209 */ /* 0x004fe20007810000 */
[-CC-:B------:R-:W-:Y:S01]  /*cde0*/  FFMA.FTZ R84, R84, R74.reuse, -R133.reuse ;  /* 0x0000004a54547223 */ /* 0x180fe20000010885 */
[-CC-:B------:R-:W-:Y:S01]  /*cdf0*/  FFMA.FTZ R85, R85, R74.reuse, -R133.reuse ;  /* 0x0000004a55557223 */ /* 0x180fe20000010885 */
[-C--:B------:R-:W-:Y:S01]  /*ce00*/  FFMA.FTZ R73, R73, R74.reuse, -R133 ;  /* 0x0000004a49497223 */ /* 0x080fe20000010885 */
[----:B------:R-:W-:-:S02]  /*ce10*/  FMUL.FTZ R7, R7, R74 ;  /* 0x0000004a07077220 */ /* 0x000fc40000410000 */
[----:B------:R-:W1:Y:S08]  /*ce20*/  MUFU.TANH R118, R118 ;  /* 0x0000007600767308 */ /* 0x000e700000002400 */
[----:B------:R2:W-:Y:S01]  /*ce30*/  MUFU.EX2 R23, R136 ;  /* 0x0000008800177308 */ /* 0x0005e20000000800 */
[----:B------:R-:W-:Y:S02]  /*ce40*/  WARPGROUP.DEPBAR.LE gsb0, 0x0 ;  /* 0x00008000000079c5 */ /* 0x000fe40000010000 */
[----:B------:R-:W-:-:S05]  /*ce50*/  WARPGROUP.ARRIVE ;  /* 0x00000000000079c5 */ /* 0x000fca0000000000 */
[----:B------:R-:W5:Y:S01]  /*ce60*/  MUFU.TANH R119, R119 ;  /* 0x0000007700777308 */ /* 0x000f620000002400 */
[----:B--2---:R-:W-:Y:S01]  /*ce70*/  FFMA.FTZ R136, R125, R74, -R133 ;  /* 0x0000004a7d887223 */ /* 0x004fe20000010885 */
[----:B---3--:R-:W-:Y:S01]  /*ce80*/  FMNMX.FTZ R125, R127, R124, !PT ;  /* 0x0000007c7f7d7209 */ /* 0x008fe20007810000 */
[----:B------:R-:W-:Y:S01]  /*ce90*/  HGMMA.64x96x16.F32.BF16 R24, gdesc[UR32].tnspB, R24, gsb0 ;  /* 0x41600000201879f0 */ /* 0x000fe20008001818 */
[----:B------:R-:W-:Y:S01]  /*cea0*/  R2UR UR32, R18 ;  /* 0x00000000122072ca */ /* 0x000fe200000e0000 */
[----:B------:R-:W-:Y:S01]  /*ceb0*/  UMOV UR34, UR6 ;  /* 0x0000000600227c82 */ /* 0x000fe20008000000 */
[----:B------:R-:W-:Y:S01]  /*cec0*/  R2UR UR33, R19 ;  /* 0x00000000132172ca */ /* 0x000fe200000e0000 */
[----:B------:R-:W-:Y:S01]  /*ced0*/  UMOV UR35, 0x80000020 ;  /* 0x8000002000237882 */ /* 0x000fe20000000000 */
[----:B------:R-:W-:Y:S01]  /*cee0*/  UIADD3 UR6, UR30, 0x180, URZ ;  /* 0x000001801e067890 */ /* 0x000fe2000fffe03f */
[----:B------:R-:W2:Y:S01]  /*cef0*/  MUFU.TANH R106, R106 ;  /* 0x0000006a006a7308 */ /* 0x000ea20000002400 */
[----:B----4-:R-:W-:-:S04]  /*cf00*/  FMNMX.FTZ R128, R114, R125, !PT ;  /* 0x0000007d72807209 */ /* 0x010fc80007810000 */
[----:B0-----:R-:W-:-:S03]  /*cf10*/  FMNMX.FTZ R125, R115, R128, !PT ;  /* 0x00000080737d7209 */ /* 0x001fc60007810000 */
[----:B------:R-:W0:Y:S01]  /*cf20*/  MUFU.TANH R107, R107 ;  /* 0x0000006b006b7308 */ /* 0x000e220000002400 */
[----:B-1----:R-:W-:-:S04]  /*cf30*/  FMNMX.FTZ R128, R118, R125, !PT ;  /* 0x0000007d76807209 */ /* 0x002fc80007810000 */
[----:B-----5:R-:W-:-:S03]  /*cf40*/  FMNMX.FTZ R125, R119, R128, !PT ;  /* 0x00000080777d7209 */ /* 0x020fc60007810000 */
        /* <DEDUP_REMOVED lines=28> */
[----:B------:R-:W-:Y:S02]  /*d110*/  UMOV UR35, 0x80000020 ;  /* 0x8000002000237882 */ /* 0x000fe40000000000 */
[----:B------:R-:W0:Y:S01]  /*d120*/  MUFU.TANH R83, R83 ;  /* 0x0000005300537308 */ /* 0x000e220000002400 */
[----:B-1----:R-:W-:-:S04]  /*d130*/  FMNMX.FTZ R125, R95, R128, !PT ;  /* 0x000000805f7d7209 */ /* 0x002fc80007810000 */
[----:B--2---:R-:W-:-:S03]  /*d140*/  FMNMX.FTZ R128, R82, R125, !PT ;  /* 0x0000007d52807209 */ /* 0x004fc60007810000 */
[----:B------:R-:W1:Y:S01]  /*d150*/  MUFU.TANH R86, R86 ;  /* 0x0000005600567308 */ /* 0x000e620000002400 */
[----:B------:R-:W-:-:S07]  /*d160*/  FFMA.FTZ R125, R96, R74, -R133 ;  /* 0x0000004a607d7223 */ /* 0x000fce0000010885 */
[----:B------:R-:W2:Y:S01]  /*d170*/  MUFU.TANH R87, R87 ;  /* 0x0000005700577308 */ /* 0x000ea20000002400 */
[----:B0-----:R-:W-:Y:S01]  /*d180*/  FMNMX.FTZ R137, R83, R128, !PT ;  /* 0x0000008053897209 */ /* 0x001fe20007810000 */
[----:B------:R-:W-:-:S06]  /*d190*/  FFMA.FTZ R128, R97, R74, -R133 ;  /* 0x0000004a61807223 */ /* 0x000fcc0000010885 */
[----:B------:R-:W0:Y:S01]  /*d1a0*/  MUFU.TANH R131, R131 ;  /* 0x0000008300837308 */ /* 0x000e220000002400 */
[----:B-1----:R-:W-:Y:S01]  /*d1b0*/  FMNMX.FTZ R96, R86, R137, !PT ;  /* 0x0000008956607209 */ /* 0x002fe20007810000 */
[-CC-:B------:R-:W-:Y:S01]  /*d1c0*/  FFMA.FTZ R137, R76, R74.reuse, -R133.reuse ;  /* 0x0000004a4c897223 */ /* 0x180fe20000010885 */
[----:B------:R-:W-:-:S05]  /*d1d0*/  FFMA.FTZ R76, R77, R74, -R133 ;  /* 0x0000004a4d4c7223 */ /* 0x000fca0000010885 */
[----:B------:R-:W1:Y:S01]  /*d1e0*/  MUFU.TANH R132, R132 ;  /* 0x0000008400847308 */ /* 0x000e620000002400 */
[----:B--2---:R-:W-:-:S07]  /*d1f0*/  FMNMX.FTZ R96, R87, R96, !PT ;  /* 0x0000006057607209 */ /* 0x004fce0007810000 */
[----:B------:R-:W2:Y:S01]  /*d200*/  MUFU.TANH R78, R78 ;  /* 0x0000004e004e7308 */ /* 0x000ea20000002400 */
[----:B0-----:R-:W-:-:S07]  /*d210*/  FMNMX.FTZ R97, R131, R96, !PT ;  /* 0x0000006083617209 */ /* 0x001fce0007810000 */
[----:B------:R-:W0:Y:S01]  /*d220*/  MUFU.TANH R79, R79 ;  /* 0x0000004f004f7308 */ /* 0x000e220000002400 */
[----:B-1----:R-:W-:-:S07]  /*d230*/  FMNMX.FTZ R97, R132, R97, !PT ;  /* 0x0000006184617209 */ /* 0x002fce0007810000 */
[----:B------:R1:W-:Y:S01]  /*d240*/  MUFU.EX2 R124, R136 ;  /* 0x00000088007c7308 */ /* 0x0003e20000000800 */
[----:B--2---:R-:W-:-:S07]  /*d250*/  FMNMX.FTZ R96, R78, R97, !PT ;  /* 0x000000614e607209 */ /* 0x004fce0007810000 */
[----:B------:R-:W-:Y:S01]  /*d260*/  MUFU.EX2 R7, R7 ;  /* 0x0000000700077308 */ /* 0x000fe20000000800 */
[----:B0-----:R-:W-:Y:S01]  /*d270*/  FMNMX.FTZ R96, R79, R96, !PT ;  /* 0x000000604f607209 */ /* 0x001fe20007810000 */
[----:B-1----:R-:W-:-:S04]  /*d280*/  FFMA.FTZ R136, R72, R74, -R133 ;  /* 0x0000004a48887223 */ /* 0x002fc80000010885 */
[----:B------:R-:W0:Y:S02]  /*d290*/  SHFL.BFLY PT, R97, R96, 0x2, 0x1f ;  /* 0x0c401f0060617f89 */ /* 0x000e2400000e0000 */
[----:B------:R-:W1:Y:S08]  /*d2a0*/  MUFU.EX2 R10, R10 ;  /* 0x0000000a000a7308 */ /* 0x000e700000000800 */
[----:B------:R-:W2:Y:S08]  /*d2b0*/  MUFU.EX2 R11, R11 ;  /* 0x0000000b000b7308 */ /* 0x000eb00000000800 */
[----:B------:R-:W3:Y:S01]  /*d2c0*/  MUFU.EX2 R134, R134 ;  /* 0x0000008600867308 */ /* 0x000ee20000000800 */
[----:B-1----:R-:W-:Y:S01]  /*d2d0*/  FFMA.FTZ R142, R7, R6, R10 ;  /* 0x00000006078e7223 */ /* 0x002fe2000001000a */
[----:B0-----:R-:W-:-:S06]  /*d2e0*/  FMNMX.FTZ R96, R96, R97, !PT ;  /* 0x0000006160607209 */ /* 0x001fcc0007810000 */
[----:B------:R-:W0:Y:S01]  /*d2f0*/  MUFU.EX2 R135, R135 ;  /* 0x0000008700877308 */ /* 0x000e220000000800 */
[----:B------:R-:W-:Y:S02]  /*d300*/  WARPGROUP.DEPBAR.LE gsb0, 0x0 ;  /* 0x00008000000079c5 */ /* 0x000fe40000010000 */
[----:B------:R-:W-:Y:S01]  /*d310*/  WARPGROUP.ARRIVE ;  /* 0x00000000000079c5 */ /* 0x000fe20000000000 */
[----:B------:R-:W1:Y:S04]  /*d320*/  SHFL.BFLY PT, R97, R96, 0x1, 0x1f ;  /* 0x0c201f0060617f89 */ /* 0x000e6800000e0000 */
[----:B------:R-:W-:Y:S01]  /*d330*/  MUFU.EX2 R12, R12 ;  /* 0x0000000c000c7308 */ /* 0x000fe20000000800 */
[----:B------:R-:W-:Y:S07]  /*d340*/  HGMMA.64x96x16.F32.BF16 R24, gdesc[UR32].tnspB, R24, gsb0 ;  /* 0x41600000201879f0 */ /* 0x000fee0008001818 */
[----:B------:R-:W-:Y:S08]  /*d350*/  MUFU.EX2 R13, R13 ;  /* 0x0000000d000d7308 */ /* 0x000ff00000000800 */
[----:B------:R-:W-:Y:S01]  /*d360*/  MUFU.EX2 R15, R15 ;  /* 0x0000000f000f7308 */ /* 0x000fe20000000800 */
[----:B-1----:R-:W-:Y:S01]  /*d370*/  FMNMX.FTZ R72, R96, R97, !PT ;  /* 0x0000006160487209 */ /* 0x002fe20007810000 */
[----:B------:R-:W-:-:S06]  /*d380*/  IMAD.U32 R96, RZ, RZ, UR4 ;  /* 0x00000004ff607e24 */ /* 0x000fcc000f8e00ff */
[----:B------:R-:W-:Y:S01]  /*d390*/  MUFU.EX2 R16, R16 ;  /* 0x0000001000107308 */ /* 0x000fe20000000800 */
[----:B------:R-:W-:Y:S01]  /*d3a0*/  FADD.FTZ R77, -R72, R8 ;  /* 0x00000008484d7221 */ /* 0x000fe20000010100 */
[----:B------:R-:W-:-:S03]  /*d3b0*/  @!P1 LEA R96, R96, UR60, 0x3 ;  /* 0x0000003c60609c11 */ /* 0x000fc6000f8e18ff */
[-C--:B------:R-:W-:Y:S01]  /*d3c0*/  FMUL.FTZ R133, R77, R74.reuse ;  /* 0x0000004a4d857220 */ /* 0x080fe20000410000 */
[-C--:B------:R-:W-:Y:S02]  /*d3d0*/  FMUL.FTZ R77, R72, R74.reuse ;  /* 0x0000004a484d7220 */ /* 0x080fe40000410000 */
[----:B------:R1:W-:Y:S02]  /*d3e0*/  MUFU.EX2 R8, R76 ;  /* 0x0000004c00087308 */ /* 0x0003e40000000800 */
[-CC-:B------:R-:W-:Y:S01]  /*d3f0*/  FFMA.FTZ R97, R144, R74.reuse, -R77.reuse ;  /* 0x0000004a90617223 */ /* 0x180fe2000001084d */
[-CC-:B------:R-:W-:Y:S01]  /*d400*/  FFMA.FTZ R141, R22, R74.reuse, -R77.reuse ;  /* 0x0000004a168d7223 */ /* 0x180fe2000001084d */
[-CC-:B------:R-:W-:Y:S01]  /*d410*/  FFMA.FTZ R22, R114, R74.reuse, -R77.reuse ;  /* 0x0000004a72167223 */ /* 0x180fe2000001084d */
[-CC-:B------:R-:W-:Y:S01]  /*d420*/  FFMA.FTZ R114, R115, R74.reuse, -R77.reuse ;  /* 0x0000004a73727223 */ /* 0x180fe2000001084d */
[-CC-:B------:R-:W-:Y:S01]  /*d430*/  FFMA.FTZ R139, R139, R74.reuse, -R77.reuse ;  /* 0x0000004a8b8b7223 */ /* 0x180fe2000001084d */
[-CC-:B------:R-:W-:Y:S01]  /*d440*/  FFMA.FTZ R115, R118, R74.reuse, -R77.reuse ;  /* 0x0000004a76737223 */ /* 0x180fe2000001084d */
[-CC-:B------:R-:W-:Y:S01]  /*d450*/  FFMA.FTZ R118, R119, R74.reuse, -R77.reuse ;  /* 0x0000004a77767223 */ /* 0x180fe2000001084d */
[----:B------:R-:W-:Y:S01]  /*d460*/  MUFU.EX2 R133, R133 ;  /* 0x0000008500857308 */ /* 0x000fe20000000800 */
[----:B------:R-:W-:Y:S01]  /*d470*/  FFMA.FTZ R140, R14, R74, -R77 ;  /* 0x0000004a0e8c7223 */ /* 0x000fe2000001084d */
[----:B------:R-:W-:-:S02]  /*d480*/  IMAD.U32 R119, RZ, RZ, UR7 ;  /* 0x00000007ff777e24 */ /* 0x000fc4000f8e00ff */
[-CC-:B------:R-:W-:Y:S01]  /*d490*/  FFMA.FTZ R14, R17, R74.reuse, -R77.reuse ;  /* 0x0000004a110e7223 */ /* 0x180fe2000001084d */
[-CC-:B------:R-:W-:Y:S01]  /*d4a0*/  FFMA.FTZ R138, R138, R74.reuse, -R77.reuse ;  /* 0x0000004a8a8a7223 */ /* 0x180fe2000001084d */
[-CC-:B------:R-:W-:Y:S01]  /*d4b0*/  FFMA.FTZ R17, R106, R74.reuse, -R77.reuse ;  /* 0x0000004a6a117223 */ /* 0x180fe2000001084d */
[-CC-:B------:R-:W-:Y:S01]  /*d4c0*/  FFMA.FTZ R106, R107, R74.reuse, -R77.reuse ;  /* 0x0000004a6b6a7223 */ /* 0x180fe2000001084d */
[-CC-:B------:R-:W-:Y:S01]  /*d4d0*/  FFMA.FTZ R107, R110, R74.reuse, -R77.reuse ;  /* 0x0000004a6e6b7223 */ /* 0x180fe2000001084d */
[----:B------:R-:W4:Y:S01]  /*d4e0*/  MUFU.EX2 R97, R97 ;  /* 0x0000006100617308 */ /* 0x000f220000000800 */
[----:B------:R-:W-:Y:S01]  /*d4f0*/  @!P1 LEA R110, R119, UR60, 0x3 ;  /* 0x0000003c776e9c11 */ /* 0x000fe2000f8e18ff */
[----:B------:R-:W-:Y:S02]  /*d500*/  @!P1 VIADD R119, R96, 0x31c40 ;  /* 0x00031c4060779836 */ /* 0x000fe40000000000 */
[-CC-:B-1----:R-:W-:Y:S01]  /*d510*/  FFMA.FTZ R76, R129, R74.reuse, -R77.reuse ;  /* 0x0000004a814c7223 */ /* 0x182fe2000001084d */
[-CC-:B------:R-:W-:Y:S01]  /*d520*/  FFMA.FTZ R130, R130, R74.reuse, -R77.reuse ;  /* 0x0000004a82827223 */ /* 0x180fe2000001084d */
[-C--:B------:R-:W-:Y:S01]  /*d530*/  FFMA.FTZ R98, R98, R74.reuse, -R77 ;  /* 0x0000004a62627223 */ /* 0x080fe2000001084d */
[----:B------:R-:W-:Y:S01]  /*d540*/  @!P1 VIADD R96, R110, 0x31c60 ;  /* 0x00031c606e609836 */ /* 0x000fe20000000000 */
[----:B------:R-:W-:Y:S01]  /*d550*/  @!P1 PRMT R119, RZ, 0x654, R119 ;  /* 0x00000654ff779816 */ /* 0x000fe20000000077 */
[----:B------:R-:W1:Y:S01]  /*d560*/  MUFU.EX2 R139, R139 ;  /* 0x0000008b008b7308 */ /* 0x000e620000000800 */
[-CC-:B------:R-:W-:Y:S01]  /*d570*/  FFMA.FTZ R110, R111, R74.reuse, -R77.reuse ;  /* 0x0000004a6f6e7223 */ /* 0x180fe2000001084d */
[----:B--2---:R-:W-:Y:S01]  /*d580*/  FADD.FTZ R111, R11, R142 ;  /* 0x0000008e0b6f7221 */ /* 0x004fe20000010000 */
[-CC-:B------:R-:W-:Y:S01]  /*d590*/  FFMA.FTZ R129, R122, R74.reuse, -R77.reuse ;  /* 0x0000004a7a817223 */ /* 0x180fe2000001084d */
[-CC-:B------:R-:W-:Y:S01]  /*d5a0*/  FFMA.FTZ R123, R123, R74.reuse, -R77.reuse ;  /* 0x0000004a7b7b7223 */ /* 0x180fe2000001084d */
[-C--:B------:R-:W-:Y:S01]  /*d5b0*/  FFMA.FTZ R122, R126, R74.reuse, -R77 ;  /* 0x0000004a7e7a7223 */ /* 0x080fe2000001084d */
[----:B---3--:R-:W-:Y:S01]  /*d5c0*/  FADD.FTZ R142, R134, R111 ;  /* 0x0000006f868e7221 */ /* 0x008fe20000010000 */
[-CC-:B------:R-:W-:Y:S01]  /*d5d0*/  FFMA.FTZ R126, R127, R74.reuse, -R77.reuse ;  /* 0x0000004a7f7e7223 */ /* 0x180fe2000001084d */
[----:B------:R-:W2:Y:S01]  /*d5e0*/  MUFU.EX2 R138, R138 ;  /* 0x0000008a008a7308 */ /* 0x000ea20000000800 */
[-CC-:B------:R-:W-:Y:S01]  /*d5f0*/  FFMA.FTZ R127, R103, R74.reuse, -R77.reuse ;  /* 0x0000004a677f7223 */ /* 0x180fe2000001084d */
[-CC-:B------:R-:W-:Y:S01]  /*d600*/  FFMA.FTZ R103, R95, R74.reuse, -R77.reuse ;  /* 0x0000004a5f677223 */ /* 0x180fe2000001084d */
[-CC-:B------:R-:W-:Y:S01]  /*d610*/  FFMA.FTZ R111, R91, R74.reuse, -R77.reuse ;  /* 0x0000004a5b6f7223 */ /* 0x180fe2000001084d */
[-CC-:B------:R-:W-:Y:S01]  /*d620*/  FFMA.FTZ R91, R94, R74.reuse, -R77.reuse ;  /* 0x0000004a5e5b7223 */ /* 0x180fe2000001084d */
[-CC-:B------:R-:W-:Y:S01]  /*d630*/  FFMA.FTZ R131, R131, R74.reuse, -R77.reuse ;  /* 0x0000004a83837223 */ /* 0x180fe2000001084d */
[----:B------:R-:W-:Y:S01]  /*d640*/  FFMA.FTZ R132, R132, R74, -R77 ;  /* 0x0000004a84847223 */ /* 0x000fe2000001084d */
[----:B------:R-:W-:Y:S01]  /*d650*/  UMOV UR7, UR4 ;  /* 0x0000000400077c82 */ /* 0x000fe20008000000 */
[----:B------:R-:W3:Y:S08]  /*d660*/  MUFU.EX2 R140, R140 ;  /* 0x0000008c008c7308 */ /* 0x000ef00000000800 */
[----:B------:R-:W5:Y:S08]  /*d670*/  MUFU.EX2 R14, R14 ;  /* 0x0000000e000e7308 */ /* 0x000f700000000800 */
[----:B------:R-:W5:Y:S08]  /*d680*/  MUFU.EX2 R141, R141 ;  /* 0x0000008d008d7308 */ /* 0x000f700000000800 */
[----:B------:R-:W5:Y:S01]  /*d690*/  MUFU.EX2 R76, R76 ;  /* 0x0000004c004c7308 */ /* 0x000f620000000800 */
[----:B------:R-:W-:-:S02]  /*d6a0*/  WARPGROUP.DEPBAR.LE gsb0, 0x0 ;  /* 0x00008000000079c5 */ /* 0x000fc40000010000 */
[----:B------:R-:W-:-:S05]  /*d6b0*/  WARPGROUP.ARRIVE ;  /* 0x00000000000079c5 */ /* 0x000fca0000000000 */
[----:B------:R0:W-:Y:S01]  /*d6c0*/  MUFU.EX2 R6, R98 ;  /* 0x0000006200067308 */ /* 0x0001e20000000800 */
[----:B------:R-:W-:Y:S07]  /*d6d0*/  HGMMA.64x96x16.F32.BF16 R24, gdesc[UR56].tnspB, R24, gsb0 ;  /* 0x41600000381879f0 */ /* 0x000fee0008001818 */
[----:B------:R-:W5:Y:S01]  /*d6e0*/  MUFU.EX2 R130, R130 ;  /* 0x0000008200827308 */ /* 0x000f620000000800 */
[----:B0-----:R-:W-:-:S07]  /*d6f0*/  F2FP.BF16.F32.PACK_AB R98, R135, R134 ;  /* 0x000000868762723e */ /* 0x001fce00000010ff */
[----:B------:R-:W0:Y:S08]  /*d700*/  MUFU.EX2 R129, R129 ;  /* 0x0000008100817308 */ /* 0x000e300000000800 */
        /* <DEDUP_REMOVED lines=10> */
[----:B------:R-:W0:Y:S01]  /*d7b0*/  MUFU.EX2 R115, R115 ;  /* 0x0000007300737308 */ /* 0x000e220000000800 */
[----:B------:R-:W-:-:S02]  /*d7c0*/  WARPGROUP.DEPBAR.LE gsb0, 0x0 ;  /* 0x00008000000079c5 */ /* 0x000fc40000010000 */
[----:B------:R-:W-:-:S05]  /*d7d0*/  WARPGROUP.ARRIVE ;  /* 0x00000000000079c5 */ /* 0x000fca0000000000 */
[----:B------:R-:W0:Y:S01]  /*d7e0*/  MUFU.EX2 R117, R117 ;  /* 0x0000007500757308 */ /* 0x000e220000000800 */
[----:B------:R-:W-:Y:S07]  /*d7f0*/  HGMMA.64x96x16.F32.BF16 R24, gdesc[UR52].tnspB, R24, gsb0 ;  /* 0x41600000341879f0 */ /* 0x000fee0008001818 */
        /* <DEDUP_REMOVED lines=22> */
[----:B------:R-:W-:Y:S01]  /*d960*/  FMUL.FTZ R33, R33, R7 ;  /* 0x0000000721217220 */ /* 0x000fe20000410000 */
[----:B----4-:R-:W-:Y:S01]  /*d970*/  @!P1 PRMT R119, RZ, 0x654, R96 ;  /* 0x00000654ff779816 */ /* 0x010fe20000000060 */
[----:B------:R-:W-:Y:S01]  /*d980*/  FFMA.FTZ R96, R133, R5, R97 ;  /* 0x0000000585607223 */ /* 0x000fe20000010061 */
[--C-:B------:R-:W-:Y:S01]  /*d990*/  FFMA.FTZ R5, R99, R74, -R77.reuse ;  /* 0x0000004a63057223 */ /* 0x100fe2000001084d */
[C---:B-1----:R-:W-:Y:S01]  /*d9a0*/  F2FP.BF16.F32.PACK_AB R97, R139.reuse, R97 ;  /* 0x000000618b61723e */ /* 0x042fe200000010ff */
[----:B------:R1:W-:Y:S01]  /*d9b0*/  @!P1 SYNCS.ARRIVE.TRANS64.RED.A1T0 RZ, [R119+URZ], RZ ;  /* 0x000000ff77ff99a7 */ /* 0x0003e2000810043f */
[----:B------:R-:W-:Y:S01]  /*d9c0*/  FADD.FTZ R99, R139, R96 ;  /* 0x000000608b637221 */ /* 0x000fe20000010000 */
[----:B------:R-:W-:Y:S01]  /*d9d0*/  F2FP.BF16.F32.PACK_AB R96, R11, R10 ;  /* 0x0000000a0b60723e */ /* 0x000fe200000010ff */
[----:B------:R-:W-:Y:S01]  /*d9e0*/  FADD.FTZ R11, R135, R142 ;  /* 0x0000008e870b7221 */ /* 0x000fe20000010000 */
[-C--:B------:R-:W-:Y:S01]  /*d9f0*/  FFMA.FTZ R10, R102, R74.reuse, -R77 ;  /* 0x0000004a660a7223 */ /* 0x080fe2000001084d */
[----:B--2---:R-:W-:Y:S01]  /*da00*/  FADD.FTZ R99, R138, R99 ;  /* 0x000000638a637221 */ /* 0x004fe20000010000 */
[----:B------:R-:W2:Y:S01]  /*da10*/  MUFU.EX2 R5, R5 ;  /* 0x0000000500057308 */ /* 0x000ea20000000800 */
[-C--:B------:R-:W-:Y:S01]  /*da20*/  FMUL.FTZ R36, R36, R7.reuse ;  /* 0x0000000724247220 */ /* 0x080fe20000410000 */
[----:B-1----:R-:W-:Y:S01]  /*da30*/  FFMA.FTZ R119, R90, R74, -R77 ;  /* 0x0000004a5a777223 */ /* 0x002fe2000001084d */
[----:B---3--:R-:W-:Y:S01]  /*da40*/  FADD.FTZ R135, R140, R99 ;  /* 0x000000638c877221 */ /* 0x008fe20000010000 */
[----:B------:R-:W-:Y:S01]  /*da50*/  FADD.FTZ R90, R12, R11 ;  /* 0x0000000b0c5a7221 */ /* 0x000fe20000010000 */
[----:B------:R-:W-:Y:S01]  /*da60*/  F2FP.BF16.F32.PACK_AB R99, R140, R138 ;  /* 0x0000008a8c63723e */ /* 0x000fe200000010ff */
[----:B------:R-:W-:Y:S01]  /*da70*/  FMUL.FTZ R37, R37, R7 ;  /* 0x0000000725257220 */ /* 0x000fe20000410000 */
[----:B-----5:R-:W-:Y:S01]  /*da80*/  FADD.FTZ R102, R14, R135 ;  /* 0x000000870e667221 */ /* 0x020fe20000010000 */
[----:B------:R-:W-:Y:S01]  /*da90*/  FADD.FTZ R90, R13, R90 ;  /* 0x0000005a0d5a7221 */ /* 0x000fe20000010000 */
[----:B------:R1:W-:Y:S01]  /*daa0*/  MUFU.EX2 R11, R127 ;  /* 0x0000007f000b7308 */ /* 0x0003e20000000800 */
[----:B------:R3:W-:Y:S01]  /*dab0*/  STSM.16.M88.4 [R0+0x24300], R96 ;  /* 0x0243006000007844 */ /* 0x0007e20000000200 */
[----:B------:R-:W-:Y:S01]  /*dac0*/  FADD.FTZ R95, R141, R102 ;  /* 0x000000668d5f7221 */ /* 0x000fe20000010000 */
[----:B------:R-:W-:Y:S01]  /*dad0*/  FADD.FTZ R135, R15, R90 ;  /* 0x0000005a0f877221 */ /* 0x000fe20000010000 */
[-CC-:B------:R-:W-:Y:S01]  /*dae0*/  FFMA.FTZ R90, R86, R74.reuse, -R77.reuse ;  /* 0x0000004a565a7223 */ /* 0x180fe2000001084d */
[-C--:B------:R-:W-:Y:S01]  /*daf0*/  FFMA.FTZ R102, R82, R74.reuse, -R77 ;  /* 0x0000004a52667223 */ /* 0x080fe2000001084d */
[----:B------:R-:W-:Y:S01]  /*db00*/  FADD.FTZ R139, R76, R95 ;  /* 0x0000005f4c8b7221 */ /* 0x000fe20000010000 */
[----:B------:R-:W-:Y:S01]  /*db10*/  FADD.FTZ R94, R16, R135 ;  /* 0x00000087105e7221 */ /* 0x000fe20000010000 */
[-C--:B------:R-:W-:Y:S01]  /*db20*/  FFMA.FTZ R95, R83, R74.reuse, -R77 ;  /* 0x0000004a535f7223 */ /* 0x080fe2000001084d */
[----:B------:R4:W-:Y:S01]  /*db30*/  MUFU.EX2 R82, R119 ;  /* 0x0000007700527308 */ /* 0x0009e20000000800 */
[----:B------:R-:W-:Y:S01]  /*db40*/  FADD.FTZ R86, R130, R139 ;  /* 0x0000008b82567221 */ /* 0x000fe20000010000 */
[----:B------:R-:W-:Y:S01]  /*db50*/  FADD.FTZ R83, R23, R94 ;  /* 0x0000005e17537221 */ /* 0x000fe20000010000 */
[----:B------:R-:W-:Y:S01]  /*db60*/  FFMA.FTZ R94, R87, R74, -R77 ;  /* 0x0000004a575e7223 */ /* 0x000fe2000001084d */
[----:B------:R-:W-:Y:S01]  /*db70*/  F2FP.BF16.F32.PACK_AB R12, R13, R12 ;  /* 0x0000000c0d0c723e */ /* 0x000fe200000010ff */
[----:B0-----:R-:W-:Y:S01]  /*db80*/  FADD.FTZ R86, R129, R86 ;  /* 0x0000005681567221 */ /* 0x001fe20000010000 */
[----:B------:R-:W-:Y:S01]  /*db90*/  FADD.FTZ R134, R120, R83 ;  /* 0x0000005378867221 */ /* 0x000fe20000010000 */
[----:B------:R-:W-:Y:S01]  /*dba0*/  F2FP.BF16.F32.PACK_AB R13, R141, R14 ;  /* 0x0000000e8d0d723e */ /* 0x000fe200000010ff */
[----:B------:R-:W0:Y:S01]  /*dbb0*/  MUFU.EX2 R10, R10 ;  /* 0x0000000a000a7308 */ /* 0x000e220000000800 */
[----:B------:R-:W-:Y:S01]  /*dbc0*/  FADD.FTZ R87, R123, R86 ;  /* 0x000000567b577221 */ /* 0x000fe20000010000 */
[----:B-1----:R-:W-:Y:S01]  /*dbd0*/  FADD.FTZ R127, R121, R134 ;  /* 0x00000086797f7221 */ /* 0x002fe20000010000 */
[-C--:B------:R-:W-:Y:S01]  /*dbe0*/  FFMA.FTZ R86, R78, R74.reuse, -R77 ;  /* 0x0000004a4e567223 */ /* 0x080fe2000001084d */
[----:B------:R-:W-:Y:S01]  /*dbf0*/  F2FP.BF16.F32.PACK_AB R14, R16, R15 ;  /* 0x0000000f100e723e */ /* 0x000fe200000010ff */
[----:B----4-:R-:W-:Y:S01]  /*dc00*/  FADD.FTZ R119, R122, R87 ;  /* 0x000000577a777221 */ /* 0x010fe20000010000 */
[----:B------:R-:W-:Y:S01]  /*dc10*/  FADD.FTZ R127, R124, R127 ;  /* 0x0000007f7c7f7221 */ /* 0x000fe20000010000 */
[----:B------:R-:W-:Y:S01]  /*dc20*/  FFMA.FTZ R87, R79, R74, -R77 ;  /* 0x0000004a4f577223 */ /* 0x000fe2000001084d */
[----:B------:R-:W-:Y:S01]  /*dc30*/  F2FP.BF16.F32.PACK_AB R15, R130, R76 ;  /* 0x0000004c820f723e */ /* 0x000fe200000010ff */
[----:B------:R-:W-:Y:S01]  /*dc40*/  FADD.FTZ R119, R126, R119 ;  /* 0x000000777e777221 */ /* 0x000fe20000010000 */
[----:B------:R-:W-:Y:S01]  /*dc50*/  FADD.FTZ R78, R112, R127 ;  /* 0x0000007f704e7221 */ /* 0x000fe20000010000 */
[----:B------:R-:W-:Y:S01]  /*dc60*/  F2FP.BF16.F32.PACK_AB R76, R120, R23 ;  /* 0x00000017784c723e */ /* 0x000fe200000010ff */
[----:B------:R-:W1:Y:S01]  /*dc70*/  MUFU.EX2 R89, R89 ;  /* 0x0000005900597308 */ /* 0x000e620000000800 */
[----:B------:R-:W-:Y:S01]  /*dc80*/  FADD.FTZ R119, R22, R119 ;  /* 0x0000007716777221 */ /* 0x000fe20000010000 */
[C---:B------:R-:W-:Y:S01]  /*dc90*/  FADD.FTZ R77, R113.reuse, R78 ;  /* 0x0000004e714d7221 */ /* 0x040fe20000010000 */
[----:B------:R-:W-:Y:S01]  /*dca0*/  F2FP.BF16.F32.PACK_AB R112, R113, R112 ;  /* 0x000000707170723e */ /* 0x000fe200000010ff */
[----:B------:R4:W-:Y:S01]  /*dcb0*/  STSM.16.M88.4 [R0+0x25b00], R12 ;  /* 0x025b000c00007844 */ /* 0x0009e20000000200 */
[----:B------:R-:W-:Y:S01]  /*dcc0*/  FADD.FTZ R78, R114, R119 ;  /* 0x00000077724e7221 */ /* 0x000fe20000010000 */
[----:B---3--:R-:W-:Y:S01]  /*dcd0*/  FADD.FTZ R96, R116, R77 ;  /* 0x0000004d74607221 */ /* 0x008fe20000010000 */
[----:B------:R-:W-:Y:S01]  /*dce0*/  F2FP.BF16.F32.PACK_AB R113, R114, R22 ;  /* 0x000000167271723e */ /* 0x000fe200000010ff */
[----:B------:R-:W3:Y:S01]  /*dcf0*/  MUFU.EX2 R83, R111 ;  /* 0x0000006f00537308 */ /* 0x000ee20000000800 */
        /* <DEDUP_REMOVED lines=18> */
[----:B------:R5:W-:Y:S01]  /*de20*/  STSM.16.M88.4 [R0+0x27300], R76 ;  /* 0x0273004c00007844 */ /* 0x000be20000000200 */
[----:B------:R-:W-:Y:S01]  /*de30*/  F2FP.BF16.F32.PACK_AB R105, R106, R17 ;  /* 0x000000116a69723e */ /* 0x000fe200000010ff */
[----:B------:R-:W-:Y:S01]  /*de40*/  FADD.FTZ R23, R110, R23 ;  /* 0x000000176e177221 */ /* 0x000fe20000010000 */
[----:B------:R-:W-:Y:S01]  /*de50*/  FADD.FTZ R97, R125, R98 ;  /* 0x000000627d617221 */ /* 0x000fe20000010000 */
[----:B--2---:R-:W-:Y:S01]  /*de60*/  F2FP.BF16.F32.PACK_AB R129, R5, R6 ;  /* 0x000000060581723e */ /* 0x004fe200000010ff */
[----:B------:R0:W-:Y:S01]  /*de70*/  MUFU.EX2 R22, R90 ;  /* 0x0000005a00167308 */ /* 0x0001e20000000800 */
        /* <DEDUP_REMOVED lines=8> */
[----:B0-----:R-:W-:Y:S01]  /*df00*/  FADD.FTZ R90, R10, R99 ;  /* 0x000000630a5a7221 */ /* 0x001fe20000010000 */
[----:B----4-:R-:W-:Y:S01]  /*df10*/  FADD.FTZ R13, R101, R96 ;  /* 0x00000060650d7221 */ /* 0x010fe20000010000 */
[----:B------:R-:W-:Y:S01]  /*df20*/  F2FP.BF16.F32.PACK_AB R106, R109, R108 ;  /* 0x0000006c6d6a723e */ /* 0x000fe200000010ff */
[----:B------:R4:W-:Y:S01]  /*df30*/  STSM.16.M88.4 [R0+0x28b00], R112 ;  /* 0x028b007000007844 */ /* 0x0009e20000000200 */
[----:B------:R-:W-:Y:S01]  /*df40*/  FADD.FTZ R15, R11, R90 ;  /* 0x0000005a0b0f7221 */ /* 0x000fe20000010000 */
[----:B------:R-:W-:Y:S01]  /*df50*/  FADD.FTZ R12, R88, R13 ;  /* 0x0000000d580c7221 */ /* 0x000fe20000010000 */
[----:B------:R-:W-:Y:S01]  /*df60*/  F2FP.BF16.F32.PACK_AB R107, R110, R107 ;  /* 0x0000006b6e6b723e */ /* 0x000fe200000010ff */
[----:B------:R-:W0:Y:S01]  /*df70*/  MUFU.EX2 R16, R103 ;  /* 0x0000006700107308 */ /* 0x000e220000000800 */
[----:B------:R-:W-:Y:S01]  /*df80*/  FADD.FTZ R14, R82, R15 ;  /* 0x0000000f520e7221 */ /* 0x000fe20000010000 */
[----:B-1----:R-:W-:Y:S01]  /*df90*/  FADD.FTZ R13, R89, R12 ;  /* 0x0000000c590d7221 */ /* 0x002fe20000010000 */
[----:B------:R-:W-:Y:S01]  /*dfa0*/  F2FP.BF16.F32.PACK_AB R128, R128, R125 ;  /* 0x0000007d8080723e */ /* 0x000fe200000010ff */
[----:B------:R4:W-:Y:S01]  /*dfb0*/  STSM.16.M88.4 [R0+0x2a300], R104 ;  /* 0x02a3006800007844 */ /* 0x0009e20000000200 */
[----:B---3--:R-:W-:Y:S01]  /*dfc0*/  FADD.FTZ R14, R83, R14 ;  /* 0x0000000e530e7221 */ /* 0x008fe20000010000 */
[----:B-----5:R-:W-:Y:S01]  /*dfd0*/  FADD.FTZ R6, R92, R13 ;  /* 0x0000000d5c067221 */ /* 0x020fe20000010000 */
[----:B------:R-:W-:Y:S01]  /*dfe0*/  F2FP.BF16.F32.PACK_AB R130, R101, R100 ;  /* 0x000000646582723e */ /* 0x000fe200000010ff */
[----:B------:R-:W-:Y:S01]  /*dff0*/  MUFU.EX2 R80, R80 ;  /* 0x0000005000507308 */ /* 0x000fe20000000800 */
[----:B------:R-:W-:Y:S01]  /*e000*/  FADD.FTZ R5, R91, R14 ;  /* 0x0000000e5b057221 */ /* 0x000fe20000010000 */
[----:B------:R-:W-:Y:S01]  /*e010*/  F2FP.BF16.F32.PACK_AB R88, R89, R88 ;  /* 0x000000585958723e */ /* 0x000fe200000010ff */
[-C--:B------:R-:W-:Y:S01]  /*e020*/  FMUL.FTZ R45, R45, R7.reuse ;  /* 0x000000072d2d7220 */ /* 0x080fe20000410000 */
[----:B------:R-:W-:Y:S01]  /*e030*/  F2FP.BF16.F32.PACK_AB R89, R83, R82 ;  /* 0x000000525359723e */ /* 0x000fe200000010ff */
[-C--:B------:R-:W-:Y:S01]  /*e040*/  FMUL.FTZ R48, R48, R7.reuse ;  /* 0x0000000730307220 */ /* 0x080fe20000410000 */
[----:B--2---:R-:W-:Y:S01]  /*e050*/  F2FP.BF16.F32.PACK_AB R90, R93, R92 ;  /* 0x0000005c5d5a723e */ /* 0x004fe200000010ff */
[----:B------:R-:W-:Y:S01]  /*e060*/  FMUL.FTZ R49, R49, R7 ;  /* 0x0000000731317220 */ /* 0x000fe20000410000 */
[----:B------:R-:W-:Y:S01]  /*e070*/  MUFU.EX2 R102, R102 ;  /* 0x0000006600667308 */ /* 0x000fe20000000800 */
[C---:B0-----:R-:W-:Y:S01]  /*e080*/  FADD.FTZ R5, R16.reuse, R5 ;  /* 0x0000000510057221 */ /* 0x041fe20000010000 */
[----:B------:R-:W-:Y:S01]  /*e090*/  F2FP.BF16.F32.PACK_AB R91, R16, R91 ;  /* 0x0000005b105b723e */ /* 0x000fe200000010ff */
        /* <DEDUP_REMOVED lines=10> */
[----:B------:R-:W-:Y:S01]  /*e140*/  FMUL.FTZ R69, R69, R7 ;  /* 0x0000000745457220 */ /* 0x000fe20000410000 */
        /* <DEDUP_REMOVED lines=10> */
[----:B------:R-:W0:Y:S01]  /*e1f0*/  MUFU.EX2 R85, R85 ;  /* 0x0000005500557308 */ /* 0x000e220000000800 */
        /* <DEDUP_REMOVED lines=15> */
[----:B------:R-:W1:Y:S01]  /*e2f0*/  MUFU.EX2 R23, R94 ;  /* 0x0000005e00177308 */ /* 0x000e620000000800 */
[----:B0-----:R-:W-:Y:S01]  /*e300*/  F2FP.BF16.F32.PACK_AB R82, R85, R84 ;  /* 0x000000545552723e */ /* 0x001fe200000010ff */
[----:B------:R-:W-:Y:S01]  /*e310*/  FMUL.FTZ R71, R71, R133 ;  /* 0x0000008547477220 */ /* 0x000fe20000410000 */
[----:B------:R-:W-:-:S05]  /*e320*/  IMAD.MOV.U32 R7, RZ, RZ, R75 ;  /* 0x000000ffff077224 */ /* 0x000fca00078e004b */
[----:B------:R-:W-:Y:S08]  /*e330*/  MUFU.EX2 R136, R136 ;  /* 0x0000008800887308 */ /* 0x000ff00000000800 */
[----:B------:R-:W0:Y:S01]  /*e340*/  MUFU.EX2 R73, R73 ;  /* 0x0000004900497308 */ /* 0x000e220000000800 */
[----:B-1----:R-:W-:-:S07]  /*e350*/  F2FP.BF16.F32.PACK_AB R83, R23, R22 ;  /* 0x000000161753723e */ /* 0x002fce00000010ff */
[----:B------:R-:W1:Y:S08]  /*e360*/  MUFU.EX2 R137, R137 ;  /* 0x0000008900897308 */ /* 0x000e700000000800 */
[----:B------:R2:W-:Y:S01]  /*e370*/  MUFU.EX2 R17, R131 ;  /* 0x0000008300117308 */ /* 0x0005e20000000800 */
[----:B0-----:R-:W-:-:S07]  /*e380*/  F2FP.BF16.F32.PACK_AB R12, R73, R136 ;  /* 0x00000088490c723e */ /* 0x001fce00000010ff */
[----:B------:R-:W0:Y:S01]  /*e390*/  MUFU.EX2 R132, R132 ;  /* 0x0000008400847308 */ /* 0x000e220000000800 */
[----:B--2---:R-:W-:Y:S01]  /*e3a0*/  F2FP.BF16.F32.PACK_AB R131, R11, R10 ;  /* 0x0000000a0b83723e */ /* 0x004fe200000010ff */
[----:B------:R-:W-:Y:S01]  /*e3b0*/  FADD.FTZ R11, R93, R6 ;  /* 0x000000065d0b7221 */ /* 0x000fe20000010000 */
[----:B------:R-:W-:Y:S01]  /*e3c0*/  FADD.FTZ R10, R102, R5 ;  /* 0x00000005660a7221 */ /* 0x000fe20000010000 */
[----:B-1----:R-:W-:Y:S02]  /*e3d0*/  F2FP.BF16.F32.PACK_AB R14, R8, R137 ;  /* 0x00000089080e723e */ /* 0x002fe400000010ff */
[----:B------:R-:W-:Y:S01]  /*e3e0*/  FADD.FTZ R6, R80, R11 ;  /* 0x0000000b50067221 */ /* 0x000fe20000010000 */
[C---:B------:R-:W-:Y:S01]  /*e3f0*/  F2FP.BF16.F32.PACK_AB R80, R81.reuse, R80 ;  /* 0x000000505150723e */ /* 0x040fe200000010ff */
[----:B------:R-:W-:Y:S01]  /*e400*/  MUFU.EX2 R77, R86 ;  /* 0x00000056004d7308 */ /* 0x000fe20000000800 */
[----:B------:R4:W-:Y:S01]  /*e410*/  STSM.16.M88.4 [R0+0x2bb00], R128 ;  /* 0x02bb008000007844 */ /* 0x0009e20000000200 */
[----:B------:R-:W-:Y:S01]  /*e420*/  FADD.FTZ R5, R81, R6 ;  /* 0x0000000651057221 */ /* 0x000fe20000010000 */
[C---:B------:R-:W-:Y:S01]  /*e430*/  F2FP.BF16.F32.PACK_AB R81, R95.reuse, R102 ;  /* 0x000000665f51723e */ /* 0x040fe200000010ff */
[----:B------:R-:W-:Y:S01]  /*e440*/  FADD.FTZ R11, R95, R10 ;  /* 0x0000000a5f0b7221 */ /* 0x000fe20000010000 */
[----:B------:R4:W-:Y:S01]  /*e450*/  STSM.16.M88.4 [R0+0x2d300], R88 ;  /* 0x02d3005800007844 */ /* 0x0009e20000000200 */
[----:B------:R-:W-:-:S02]  /*e460*/  FADD.FTZ R6, R84, R5 ;  /* 0x0000000554067221 */ /* 0x000fc40000010000 */
[----:B------:R-:W1:Y:S01]  /*e470*/  MUFU.EX2 R87, R87 ;  /* 0x0000005700577308 */ /* 0x000e620000000800 */
[----:B0-----:R-:W-:Y:S01]  /*e480*/  F2FP.BF16.F32.PACK_AB R13, R132, R17 ;  /* 0x00000011840d723e */ /* 0x001fe200000010ff */
[----:B------:R4:W-:Y:S01]  /*e490*/  STSM.16.M88.4 [R0+0x2eb00], R80 ;  /* 0x02eb005000007844 */ /* 0x0009e20000000200 */
[----:B------:R-:W-:Y:S01]  /*e4a0*/  FADD.FTZ R10, R22, R11 ;  /* 0x0000000b160a7221 */ /* 0x000fe20000010000 */
[----:B------:R-:W-:-:S03]  /*e4b0*/  FADD.FTZ R5, R85, R6 ;  /* 0x0000000655057221 */ /* 0x000fc60000010000 */
[----:B------:R-:W-:Y:S01]  /*e4c0*/  FADD.FTZ R10, R23, R10 ;  /* 0x0000000a170a7221 */ /* 0x000fe20000010000 */
[----:B------:R-:W-:-:S03]  /*e4d0*/  FADD.FTZ R6, R136, R5 ;  /* 0x0000000588067221 */ /* 0x000fc60000010000 */
[----:B------:R-:W-:Y:S01]  /*e4e0*/  FADD.FTZ R10, R17, R10 ;  /* 0x0000000a110a7221 */ /* 0x000fe20000010000 */
[----:B------:R-:W-:-:S03]  /*e4f0*/  FADD.FTZ R6, R73, R6 ;  /* 0x0000000649067221 */ /* 0x000fc60000010000 */
[----:B------:R-:W-:Y:S01]  /*e500*/  FADD.FTZ R10, R132, R10 ;  /* 0x0000000a840a7221 */ /* 0x000fe20000010000 */
[----:B------:R-:W-:Y:S01]  /*e510*/  FADD.FTZ R137, R137, R6 ;  /* 0x0000000689897221 */ /* 0x000fe20000010000 */
[----:B-1----:R-:W-:Y:S02]  /*e520*/  F2FP.BF16.F32.PACK_AB R15, R87, R77 ;  /* 0x0000004d570f723e */ /* 0x002fe400000010ff */
[----:B------:R-:W-:Y:S01]  /*e530*/  FADD.FTZ R10, R77, R10 ;  /* 0x0000000a4d0a7221 */ /* 0x000fe20000010000 */
[----:B------:R-:W-:Y:S01]  /*e540*/  FADD.FTZ R6, R8, R137 ;  /* 0x0000008908067221 */ /* 0x000fe20000010000 */
[----:B------:R-:W-:Y:S01]  /*e550*/  IMAD.MOV.U32 R8, RZ, RZ, R72 ;  /* 0x000000ffff087224 */ /* 0x000fe200078e0048 */
[----:B------:R4:W-:Y:S01]  /*e560*/  STSM.16.M88.4 [R0+0x30300], R12 ;  /* 0x0303000c00007844 */ /* 0x0009e20000000200 */
[----:B------:R-:W-:Y:S01]  /*e570*/  FADD.FTZ R5, R87, R10 ;  /* 0x0000000a57057221 */ /* 0x000fe20000010000 */
[----:B------:R-:W-:Y:S01]  /*e580*/  IMAD.MOV.U32 R10, RZ, RZ, R4 ;  /* 0x000000ffff0a7224 */ /* 0x000fe200078e0004 */
        /* <DEDUP_REMOVED lines=8> */
.L_x_1925:
[----:B------:R-:W-:Y:S06]  /*e610*/  BAR.ARV 0x8, 0x200 ;  /* 0x0208000000007b1d */ /* 0x000fec0000002000 */
[----:B------:R-:W-:Y:S05]  /*e620*/  @!P0 BRA `(.L_x_1935) ;  /* 0x0000000000048947 */ /* 0x000fea0003800000 */
[----:B------:R-:W-:Y:S01]  /*e630*/  BPT.TRAP 0x1 ;  /* 0x000000040000795c */ /* 0x000fe20000300000 */
.L_x_1935:
[----:B------:R-:W-:Y:S01]  /*e640*/  ULEA UR10, UR4, UR60, 0x3 ;  /* 0x0000003c040a7291 */ /* 0x000fe2000f8e183f */
[----:B------:R-:W-:-:S08]  /*e650*/  SHF.L.U32 R4, R4, 0x1f, RZ ;  /* 0x0000001f04047819 */ /* 0x000fd000000006ff */
[----:B------:R1:W3:Y:S01]  /*e660*/  SYNCS.PHASECHK.TRANS64.TRYWAIT P2, [UR10+0x31c50], R4 ;  /* 0x031c5004ff0075a7 */ /* 0x0002e2000804014a */
[----:B------:R-:W-:Y:S05]  /*e670*/  @!P0 BRA `(.L_x_1936) ;  /* 0x0000000000048947 */ /* 0x000fea0003800000 */
[----:B------:R-:W-:Y:S01]  /*e680*/  BPT.TRAP 0x1 ;  /* 0x000000040000795c */ /* 0x000fe20000300000 */
.L_x_1936:
[----:B---3--:R-:W-:Y:S05]  /*e690*/  @P2 BRA `(.L_x_1937) ;  /* 0x0000000000082947 */ /* 0x008fea0003800000 */
[----:B------:R-:W3:Y:S02]  /*e6a0*/  SYNCS.PHASECHK.TRANS64.TRYWAIT P0, [UR10+0x31c50], R4 ;  /* 0x031c5004ff0075a7 */ /* 0x000ee4000800014a */
[----:B---3--:R-:W-:Y:S05]  /*e6b0*/  @!P0 BRA `(.L_x_1938) ;  /* 0x0000006000988947 */ /* 0x008fea0003800000 */
.L_x_1937:
[----:B------:R-:W-:Y:S01]  /*e6c0*/  UIADD3 UR60, UR60, 0x200, URZ ;  /* 0x000002003c3c7890 */ /* 0x000fe2000fffe03f */
[----:B------:R-:W-:Y:S01]  /*e6d0*/  R2UR UR5, R157 ;  /* 0x000000009d0572ca */ /* 0x000fe200000e0000 */
[----:B------:R-:W-:Y:S01]  /*e6e0*/  WARPGROUP.ARRIVE ;  /* 0x00000000000079c5 */ /* 0x000fe20000000000 */
[----:B------:R-:W-:Y:S01]  /*e6f0*/  UMOV UR7, 0x80000020 ;  /* 0x8000002000077882 */ /* 0x000fe20000000000 */
[----:B------:R-:W-:Y:S01]  /*e700*/  USHF.R.U32.HI UR60, URZ, 0x4, UR60 ;  /* 0x000000043f3c7899 */ /* 0x000fe2000801163c */
[----:B---3--:R-:W3:Y:S01]  /*e710*/  SHFL.BFLY PT, R3, R6, 0x2, 0x1f ;  /* 0x0c401f0006037f89 */ /* 0x008ee200000e0000 */
[----:B------:R-:W-:Y:S02]  /*e720*/  IMAD.U32 R9, RZ, RZ, UR10 ;  /* 0x0000000aff097e24 */ /* 0x000fe4000f8e00ff */
[----:B------:R-:W-:Y:S01]  /*e730*/  ULOP3.LUT UR60, UR60, 0x3fff, URZ, 0xc0, !UPT ;  /* 0x00003fff3c3c7892 */ /* 0x000fe2000f8ec03f */
[----:B0-2-4-:R-:W0:Y:S01]  /*e740*/  SHFL.BFLY PT, R0, R5, 0x2, 0x1f ;  /* 0x0c401f0005007f89 */ /* 0x015e2200000e0000 */
[----:B------:R-:W-:Y:S01]  /*e750*/  IMAD.MOV.U32 R8, RZ, RZ, RZ ;  /* 0x000000ffff087224 */ /* 0x000fe200078e00ff */
[----:B------:R-:W-:Y:S01]  /*e760*/  @!P1 IADD3 R9, R9, 0x31c60, RZ ;  /* 0x00031c6009099810 */ /* 0x000fe20007ffe0ff */
[----:B------:R-:W-:-:S02]  /*e770*/  ULOP3.LUT UR8, UR60, 0x2400000, URZ, 0xfc, !UPT ;  /* 0x024000003c087892 */ /* 0x000fc4000f8efc3f */
[----:B------:R-:W-:Y:S01]  /*e780*/  ULOP3.LUT UR9, UR5, 0x10000, URZ, 0xfc, !UPT ;  /* 0x0001000005097892 */ /* 0x000fe2000f8efc3f */
[----:B------:R-:W-:Y:S01]  /*e790*/  @!P1 PRMT R9, RZ, 0x654, R9 ;  /* 0x00000654ff099816 */ /* 0x000fe20000000009 */
[----:B------:R-:W-:Y:S01]  /*e7a0*/  UIMAD UR8, UR4, 0x6c0, UR8 ;  /* 0x000006c0040878a4 */ /* 0x000fe2000f8e0208 */
[----:B------:R-:W-:-:S04]  /*e7b0*/  UMOV UR5, 0xc0000010 ;  /* 0xc000001000057882 */ /* 0x000fc80000000000 */
[----:B------:R-:W-:Y:S02]  /*e7c0*/  UMOV UR4, UR9 ;  /* 0x0000000900047c82 */ /* 0x000fe40008000000 */
[----:B------:R-:W-:Y:S02]  /*e7d0*/  UMOV UR6, UR8 ;  /* 0x0000000800067c82 */ /* 0x000fe40008000000 */
[----:B------:R-:W-:Y:S01]  /*e7e0*/  HGMMA.64x96x16.F32.BF16 R24, gdesc[UR4].tnspB, R24, gsb0 ;  /* 0x41600000041879f0 */ /* 0x000fe20008001818 */
[----:B------:R-:W-:Y:S02]  /*e7f0*/  UIADD3 UR4, UR9, 0x180, URZ ;  /* 0x0000018009047890 */ /* 0x000fe4000fffe03f */
[----:B------:R-:W-:Y:S01]  /*e800*/  UIADD3 UR6, UR8, 0x40, URZ ;  /* 0x0000004008067890 */ /* 0x000fe2000fffe03f */
[----:B---3--:R-:W-:Y:S01]  /*e810*/  FADD.FTZ R3, R3, R6 ;  /* 0x0000000603037221 */ /* 0x008fe20000010000 */
[----:B------:R-:W-:Y:S01]  /*e820*/  UMOV UR5, 0xc0000010 ;  /* 0xc000001000057882 */ /* 0x000fe20000000000 */
[----:B------:R-:W-:Y:S01]  /*e830*/  UMOV UR7, 0x80000020 ;  /* 0x8000002000077882 */ /* 0x000fe20000000000 */
[----:B------:R-:W-:-:S02]  /*e840*/  IMAD.MOV.U32 R6, RZ, RZ, -0x800000 ;  /* 0xff800000ff067424 */ /* 0x000fc400078e00ff */
[----:B0-----:R-:W-:Y:S02]  /*e850*/  FADD.FTZ R2, R0, R5 ;  /* 0x0000000500027221 */ /* 0x001fe40000010000 */
[----:B------:R-:W0:Y:S04]  /*e860*/  SHFL.BFLY PT, R0, R3, 0x1, 0x1f ;  /* 0x0c201f0003007f89 */ /* 0x000e2800000e0000 */
[----:B------:R-:W2:Y:S01]  /*e870*/  SHFL.BFLY PT, R7, R2, 0x1, 0x1f ;  /* 0x0c201f0002077f89 */ /* 0x000ea200000e0000 */
[----:B0-----:R-:W-:Y:S01]  /*e880*/  FADD.FTZ R10, R3, R0 ;  /* 0x00000000030a7221 */ /* 0x001fe20000010000 */
[----:B------:R-:W-:Y:S02]  /*e890*/  IMAD.MOV.U32 R0, RZ, RZ, -0x800000 ;  /* 0xff800000ff007424 */ /* 0x000fe400078e00ff */
[----:B--2---:R-:W-:-:S02]  /*e8a0*/  FADD.FTZ R11, R2, R7 ;  /* 0x00000007020b7221 */ /* 0x004fc40000010000 */
[----:B------:R-:W-:Y:S01]  /*e8b0*/  FSETP.NE.FTZ.AND P0, PT, R10, RZ, PT ;  /* 0x000000ff0a00720b */ /* 0x000fe20003f15000 */
[----:B------:R-:W-:Y:S02]  /*e8c0*/  IMAD.MOV.U32 R7, RZ, RZ, RZ ;  /* 0x000000ffff077224 */ /* 0x000fe400078e00ff */
[----:B------:R-:W-:-:S10]  /*e8d0*/  FSETP.NE.FTZ.AND P2, PT, R11, RZ, PT ;  /* 0x000000ff0b00720b */ /* 0x000fd40003f55000 */
[----:B-1----:R-:W0:Y:S01]  /*e8e0*/  @P0 MUFU.LG2 R4, R10 ;  /* 0x0000000a00040308 */ /* 0x002e220000000c00 */
[C---:B------:R-:W-:Y:S02]  /*e8f0*/  @P0 FMUL.FTZ R2, R74.reuse, 0.69314718246459960938 ;  /* 0x3f3172184a020820 */ /* 0x040fe40000410000 */
[----:B------:R-:W-:-:S05]  /*e900*/  @P2 FMUL.FTZ R74, R74, 0.69314718246459960938 ;  /* 0x3f3172184a4a2820 */ /* 0x000fca0000410000 */
        /* <DEDUP_REMOVED lines=110> */
.L_x_1908:
[----:B------:R-:W-:Y:S05]  /*eff0*/  @P0 BRA `(.L_x_1939) ;  /* 0x0000001000880947 */ /* 0x000fea0003800000 */
[----:B------:R-:W2:Y:S01]  /*f000*/  LDL.LU R26, [R1] ;  /* 0x00000000011a7983 */ /* 0x000ea20000300800 */
[----:B------:R-:W0:Y:S01]  /*f010*/  LDC R11, c[0x0][0xbe8] ;  /* 0x0002fa00ff0b7b82 */ /* 0x000e220000000800 */
[----:B------:R-:W-:Y:S01]  /*f020*/  ULDC.64 UR4, c[0x0][0xbd0] ;  /* 0x0002f40000047ab9 */ /* 0x000fe20000000a00 */
[----:B------:R-:W-:Y:S01]  /*f030*/  ULDC.64 UR6, c[0x0][0xb38] ;  /* 0x0002ce0000067ab9 */ /* 0x000fe20000000a00 */
[----:B------:R-:W1:Y:S05]  /*f040*/  S2R R7, SR_TID.X ;  /* 0x0000000000077919 */ /* 0x000e6a0000002100 */
[----:B------:R-:W3:Y:S01]  /*f050*/  S2UR UR9, SR_CTAID.Z ;  /* 0x00000000000979c3 */ /* 0x000ee20000002700 */
[----:B------:R-:W4:Y:S07]  /*f060*/  S2R R27, SR_CTAID.X ;  /* 0x00000000001b7919 */ /* 0x000f2e0000002500 */
[----:B------:R-:W5:Y:S08]  /*f070*/  LDC.64 R18, c[0x0][0xbd8] ;  /* 0x0002f600ff127b82 */ /* 0x000f700000000a00 */
[----:B------:R-:W4:Y:S08]  /*f080*/  S2UR UR8, SR_CTAID.Y ;  /* 0x00000000000879c3 */ /* 0x000f300000002600 */
[----:B------:R-:W4:Y:S01]  /*f090*/  LDC R29, c[0x0][0xc50] ;  /* 0x00031400ff1d7b82 */ /* 0x000f220000000800 */
[----:B-1----:R-:W-:-:S05]  /*f0a0*/  VIADD R8, R7, 0xffffff80 ;  /* 0xffffff8007087836 */ /* 0x002fca0000000000 */
[----:B------:R-:W-:Y:S02]  /*f0b0*/  SHF.R.S32.HI R9, RZ, 0x1f, R8 ;  /* 0x0000001fff097819 */ /* 0x000fe40000011408 */
[----:B------:R-:W1:Y:S02]  /*f0c0*/  LDC.64 R22, c[0x0][0xb40] ;  /* 0x0002d000ff167b82 */ /* 0x000e640000000a00 */
[----:B------:R-:W-:-:S04]  /*f0d0*/  LEA.HI R12, R9, R8, RZ, 0x7 ;  /* 0x00000008090c7211 */ /* 0x000fc800078f38ff */
[----:B------:R-:W-:-:S05]  /*f0e0*/  LOP3.LUT R7, R12, 0xffffff80, RZ, 0xc0, !PT ;  /* 0xffffff800c077812 */ /* 0x000fca00078ec0ff */
[----:B------:R-:W-:-:S05]  /*f0f0*/  IMAD.IADD R7, R8, 0x1, -R7 ;  /* 0x0000000108077824 */ /* 0x000fca00078e0a07 */
[----:B------:R-:W-:-:S04]  /*f100*/  SHF.R.S32.HI R14, RZ, 0x1f, R7 ;  /* 0x0000001fff0e7819 */ /* 0x000fc80000011407 */
[----:B------:R-:W-:Y:S02]  /*f110*/  LEA.HI R10, R14, R7, RZ, 0x2 ;  /* 0x000000070e0a7211 */ /* 0x000fe400078f10ff */
[----:B------:R-:W-:Y:S02]  /*f120*/  LEA.HI R9, R9, R8, RZ, 0x2 ;  /* 0x0000000809097211 */ /* 0x000fe400078f10ff */
[--C-:B------:R-:W-:Y:S02]  /*f130*/  SHF.R.S32.HI R13, RZ, 0x2, R10.reuse ;  /* 0x00000002ff0d7819 */ /* 0x100fe4000001140a */
[----:B------:R-:W-:Y:S02]  /*f140*/  SHF.R.S32.HI R16, RZ, 0x1f, R10 ;  /* 0x0000001fff107819 */ /* 0x000fe4000001140a */
[----:B------:R-:W-:Y:S02]  /*f150*/  LOP3.LUT R9, R9, 0xfffffffc, RZ, 0xc0, !PT ;  /* 0xfffffffc09097812 */ /* 0x000fe400078ec0ff */
[----:B------:R-:W-:-:S02]  /*f160*/  LEA.HI R16, R16, R13, RZ, 0x3 ;  /* 0x0000000d10107211 */ /* 0x000fc400078f18ff */
[----:B0-----:R-:W-:Y:S01]  /*f170*/  ISETP.NE.AND P0, PT, R11, 0x1, PT ;  /* 0x000000010b00780c */ /* 0x001fe20003f05270 */
[----:B------:R-:W-:Y:S01]  /*f180*/  IMAD.IADD R15, R8, 0x1, -R9 ;  /* 0x00000001080f7824 */ /* 0x000fe200078e0a09 */
[----:B------:R-:W-:Y:S02]  /*f190*/  LOP3.LUT R16, R16, 0xfffffff8, RZ, 0xc0, !PT ;  /* 0xfffffff810107812 */ /* 0x000fe400078ec0ff */
[----:B------:R-:W-:-:S03]  /*f1a0*/  SHF.R.S32.HI R12, RZ, 0x7, R12 ;  /* 0x00000007ff0c7819 */ /* 0x000fc6000001140c */
[----:B------:R-:W-:Y:S01]  /*f1b0*/  IMAD.IADD R8, R13, 0x1, -R16 ;  /* 0x000000010d087824 */ /* 0x000fe200078e0a10 */
[----:B------:R-:W-:Y:S01]  /*f1c0*/  LEA.HI R13, R15, R15, RZ, 0x1 ;  /* 0x0000000f0f0d7211 */ /* 0x000fe200078f08ff */
[----:B------:R-:W-:Y:S01]  /*f1d0*/  IMAD.HI R9, R12, 0x55555556, RZ ;  /* 0x555555560c097827 */ /* 0x000fe200078e02ff */
[----:B------:R-:W-:Y:S02]  /*f1e0*/  LEA.HI R14, R14, R7, RZ, 0x5 ;  /* 0x000000070e0e7211 */ /* 0x000fe400078f28ff */
[----:B------:R-:W-:Y:S01]  /*f1f0*/  LOP3.LUT R16, R13, 0x1ffffffe, RZ, 0xc0, !PT ;  /* 0x1ffffffe0d107812 */ /* 0x000fe200078ec0ff */
[----:B------:R-:W0:Y:S01]  /*f200*/  @P0 LDC R21, c[0x0][0xbec] ;  /* 0x0002fb00ff150b82 */ /* 0x000e220000000800 */
[----:B------:R-:W-:Y:S02]  /*f210*/  LEA.HI R9, R9, R9, RZ, 0x1 ;  /* 0x0000000909097211 */ /* 0x000fe400078f08ff */
[----:B------:R-:W-:-:S03]  /*f220*/  SHF.R.S32.HI R13, RZ, 0x5, R14 ;  /* 0x00000005ff0d7819 */ /* 0x000fc6000001140e */
[----:B------:R-:W-:Y:S02]  /*f230*/  IMAD R73, R9, -0x3, R12 ;  /* 0xfffffffd09497824 */ /* 0x000fe400078e020c */
[----:B------:R-:W-:Y:S01]  /*f240*/  IMAD R12, R13, 0x10, R8 ;  /* 0x000000100d0c7824 */ /* 0x000fe200078e0208 */
[----:B------:R-:W1:Y:S01]  /*f250*/  @P0 LDC R20, c[0x0][0xbf0] ;  /* 0x0002fc00ff140b82 */ /* 0x000e620000000800 */
[----:B------:R-:W-:Y:S02]  /*f260*/  IMAD.IADD R75, R15, 0x1, -R16 ;  /* 0x000000010f4b7824 */ /* 0x000fe400078e0a10 */
[----:B------:R-:W-:-:S05]  /*f270*/  IMAD R14, R73, 0x40, R12 ;  /* 0x00000040490e7824 */ /* 0x000fca00078e020c */
[----:B------:R-:W1:Y:S08]  /*f280*/  @P0 LDC R73, c[0x0][0xbec] ;  /* 0x0002fb00ff490b82 */ /* 0x000e700000000800 */
[----:B------:R-:W1:Y:S01]  /*f290*/  @P0 LDC R28, c[0x0][0xbf0] ;  /* 0x0002fc00ff1c0b82 */ /* 0x000e620000000800 */
[----:B------:R-:W-:Y:S01]  /*f2a0*/  LOP3.LUT R10, R10, 0x7ffffffc, RZ, 0xc0, !PT ;  /* 0x7ffffffc0a0a7812 */ /* 0x000fe200078ec0ff */
[----:B------:R-:W-:Y:S01]  /*f2b0*/  ULDC.64 UR10, c[0x0][0x208] ;  /* 0x00008200000a7ab9 */ /* 0x000fe20000000a00 */
[----:B------:R-:W-:Y:S01]  /*f2c0*/  BSSY B0, `(.L_x_1940) ;  /* 0x00000a7000007945 */ /* 0x000fe20003800000 */
[----:B--2---:R-:W-:Y:S01]  /*f2d0*/  SHF.R.S32.HI R17, RZ, 0x1f, R26 ;  /* 0x0000001fff117819 */ /* 0x004fe2000001141a */
[----:B------:R-:W-:-:S04]  /*f2e0*/  IMAD.WIDE.U32 R8, R26, UR4, RZ ;  /* 0x000000041a087c25 */ /* 0x000fc8000f8e00ff */
[----:B------:R-:W-:Y:S01]  /*f2f0*/  IMAD R13, R17, UR4, RZ ;  /* 0x00000004110d7c24 */ /* 0x000fe2000f8e02ff */
[----:B---3--:R-:W-:-:S03]  /*f300*/  USHF.R.S32.HI UR4, URZ, 0x1f, UR9 ;  /* 0x0000001f3f047899 */ /* 0x008fc60008011409 */
[----:B------:R-:W-:Y:S02]  /*f310*/  IMAD R15, R26, UR5, R13 ;  /* 0x000000051a0f7c24 */ /* 0x000fe4000f8e020d */
[----:B------:R-:W-:Y:S02]  /*f320*/  IMAD R17, R17, UR6, RZ ;  /* 0x0000000611117c24 */ /* 0x000fe4000f8e02ff */
[----:B------:R-:W-:Y:S02]  /*f330*/  IMAD.IADD R9, R9, 0x1, R15 ;  /* 0x0000000109097824 */ /* 0x000fe400078e020f */
[----:B-----5:R-:W-:Y:S02]  /*f340*/  IMAD R16, R18, UR4, RZ ;  /* 0x0000000412107c24 */ /* 0x020fe4000f8e02ff */
[----:B------:R-:W-:Y:S02]  /*f350*/  IMAD R15, R75, 0x8, R14 ;  /* 0x000000084b0f7824 */ /* 0x000fe400078e020e */
[----:B------:R-:W-:-:S04]  /*f360*/  IMAD.WIDE.U32 R12, R26, UR6, RZ ;  /* 0x000000061a0c7c25 */ /* 0x000fc8000f8e00ff */
[----:B------:R-:W-:Y:S01]  /*f370*/  IMAD R17, R26, UR7, R17 ;  /* 0x000000071a117c24 */ /* 0x000fe2000f8e0211 */
[----:B------:R-:W-:Y:S01]  /*f380*/  ULDC.64 UR6, c[0x0][0xb48] ;  /* 0x0002d20000067ab9 */ /* 0x000fe20000000a00 */
[----:B------:R-:W-:Y:S02]  /*f390*/  IMAD R19, R19, UR9, R16 ;  /* 0x0000000913137c24 */ /* 0x000fe4000f8e0210 */
[----:B----4-:R-:W-:Y:S02]  /*f3a0*/  IMAD R16, R27, 0xc0, R15 ;  /* 0x000000c01b107824 */ /* 0x010fe400078e020f */
[----:B------:R-:W-:Y:S02]  /*f3b0*/  IMAD.MOV R26, RZ, RZ, -R26 ;  /* 0x000000ffff1a7224 */ /* 0x000fe400078e0a1a */
[----:B------:R-:W-:Y:S02]  /*f3c0*/  IMAD.IADD R13, R13, 0x1, R17 ;  /* 0x000000010d0d7824 */ /* 0x000fe400078e0211 */
[----:B0-----:R-:W-:-:S04]  /*f3d0*/  @P0 IMAD.HI.U32 R17, R16, R21, RZ ;  /* 0x0000001510110227 */ /* 0x001fc800078e00ff */
[----:B------:R-:W-:-:S04]  /*f3e0*/  IMAD.WIDE.U32 R8, R18, UR9, R8 ;  /* 0x0000000912087c25 */ /* 0x000fc8000f8e0008 */
[----:B------:R-:W-:Y:S02]  /*f3f0*/  IMAD R29, R29, R26, UR8 ;  /* 0x000000081d1d7e24 */ /* 0x000fe4000f8e021a */
[C---:B-1----:R-:W-:Y:S01]  /*f400*/  IMAD R18, R22.reuse, UR4, RZ ;  /* 0x0000000416127c24 */ /* 0x042fe2000f8e02ff */
[----:B------:R-:W-:Y:S01]  /*f410*/  ULDC.64 UR4, c[0x0][0xbe0] ;  /* 0x0002f80000047ab9 */ /* 0x000fe20000000a00 */
[----:B------:R-:W-:Y:S01]  /*f420*/  IMAD.MOV.U32 R15, RZ, RZ, R16 ;  /* 0x000000ffff0f7224 */ /* 0x000fe200078e0010 */
[----:B------:R-:W-:Y:S01]  /*f430*/  @P0 SHF.R.U32.HI R15, RZ, R20, R17 ;  /* 0x00000014ff0f0219 */ /* 0x000fe20000011611 */
[----:B------:R-:W-:Y:S01]  /*f440*/  IMAD.IADD R9, R9, 0x1, R19 ;  /* 0x0000000109097824 */ /* 0x000fe200078e0213 */
[----:B------:R-:W-:Y:S01]  /*f450*/  SHF.R.S32.HI R20, RZ, 0x1f, R29 ;  /* 0x0000001fff147819 */ /* 0x000fe2000001141d */
[----:B------:R-:W-:Y:S02]  /*f460*/  IMAD R19, R23, UR9, R18 ;  /* 0x0000000917137c24 */ /* 0x000fe4000f8e0212 */
[----:B------:R-:W-:Y:S01]  /*f470*/  IMAD.WIDE.U32 R12, R22, UR9, R12 ;  /* 0x00000009160c7c25 */ /* 0x000fe2000f8e000c */
[----:B------:R-:W-:-:S03]  /*f480*/  ULDC.64 UR8, c[0x0][0xb28] ;  /* 0x0002ca0000087ab9 */ /* 0x000fc60000000a00 */
[----:B------:R-:W-:-:S04]  /*f490*/  @P0 IMAD.HI.U32 R73, R16, R73, RZ ;  /* 0x0000004910490227 */ /* 0x000fc800078e00ff */
[----:B------:R-:W-:Y:S02]  /*f4a0*/  IMAD.IADD R13, R13, 0x1, R19 ;  /* 0x000000010d0d7824 */ /* 0x000fe400078e0213 */
[----:B------:R-:W-:Y:S02]  /*f4b0*/  IMAD R19, R20, UR6, RZ ;  /* 0x0000000614137c24 */ /* 0x000fe4000f8e02ff */
[----:B------:R-:W-:-:S04]  /*f4c0*/  IMAD.WIDE.U32 R8, R29, UR4, R8 ;  /* 0x000000041d087c25 */ /* 0x000fc8000f8e0008 */
[----:B------:R-:W-:Y:S01]  /*f4d0*/  IMAD.MOV.U32 R17, RZ, RZ, R16 ;  /* 0x000000ffff117224 */ /* 0x000fe200078e0010 */
[----:B------:R-:W-:Y:S01]  /*f4e0*/  @P0 SHF.R.U32.HI R17, RZ, R28, R73 ;  /* 0x0000001cff110219 */ /* 0x000fe20000011649 */
[----:B------:R-:W-:Y:S01]  /*f4f0*/  IMAD R18, R20, UR4, RZ ;  /* 0x0000000414127c24 */ /* 0x000fe2000f8e02ff */
[----:B------:R-:W-:Y:S01]  /*f500*/  BAR.SYNC.DEFER_BLOCKING 0x1, 0x180 ;  /* 0x0046000000007b1d */ /* 0x000fe20000010000 */
[----:B------:R-:W-:Y:S01]  /*f510*/  IMAD R21, R29, UR7, R19 ;  /* 0x000000071d157c24 */ /* 0x000fe2000f8e0213 */
[--C-:B------:R-:W-:Y:S02]  /*f520*/  SHF.R.S32.HI R19, RZ, 0x1f, R15.reuse ;  /* 0x0000001fff137819 */ /* 0x100fe4000001140f */
[----:B------:R-:W-:Y:S01]  /*f530*/  IADD3 R8, P0, R15, R8, RZ ;  /* 0x000000080f087210 */ /* 0x000fe20007f1e0ff */
[----:B------:R-:W-:Y:S02]  /*f540*/  IMAD.MOV R15, RZ, RZ, -R15 ;  /* 0x000000ffff0f7224 */ /* 0x000fe400078e0a0f */
[C---:B------:R-:W-:Y:S01]  /*f550*/  IMAD R20, R29.reuse, UR5, R18 ;  /* 0x000000051d147c24 */ /* 0x040fe2000f8e0212 */
[----:B------:R-:W-:Y:S01]  /*f560*/  SHF.R.S32.HI R18, RZ, 0x1f, R17 ;  /* 0x0000001fff127819 */ /* 0x000fe20000011411 */
[----:B------:R-:W-:Y:S01]  /*f570*/  IMAD.WIDE.U32 R12, R29, UR6, R12 ;  /* 0x000000061d0c7c25 */ /* 0x000fe2000f8e000c */
[----:B------:R-:W-:Y:S01]  /*f580*/  ULDC.64 UR4, c[0x0][0xb30] ;  /* 0x0002cc0000047ab9 */ /* 0x000fe20000000a00 */
[----:B------:R-:W-:-:S02]  /*f590*/  ULDC.64 UR6, c[0x0][0xbc8] ;  /* 0x0002f20000067ab9 */ /* 0x000fc40000000a00 */
[----:B------:R-:W-:Y:S02]  /*f5a0*/  IMAD.MOV R22, RZ, RZ, -R17 ;  /* 0x000000ffff167224 */ /* 0x000fe400078e0a11 */
[----:B------:R-:W-:Y:S01]  /*f5b0*/  IMAD R15, R11, R15, R16 ;  /* 0x0000000f0b0f7224 */ /* 0x000fe200078e0210 */
[----:B------:R-:W-:Y:S01]  /*f5c0*/  IADD3.X R9, R19, R9, R20, P0, !PT ;  /* 0x0000000913097210 */ /* 0x000fe200007fe414 */
[----:B------:R-:W-:Y:S02]  /*f5d0*/  IMAD.IADD R13, R13, 0x1, R21 ;  /* 0x000000010d0d7824 */ /* 0x000fe400078e0215 */
[----:B------:R-:W-:Y:S02]  /*f5e0*/  IMAD R18, R18, UR4, RZ ;  /* 0x0000000412127c24 */ /* 0x000fe4000f8e02ff */
[----:B------:R-:W-:Y:S01]  /*f5f0*/  IMAD R19, R11, R22, R16 ;  /* 0x000000160b137224 */ /* 0x000fe200078e0210 */
[----:B------:R-:W-:Y:S01]  /*f600*/  SHF.R.S32.HI R16, RZ, 0x1f, R15 ;  /* 0x0000001fff107819 */ /* 0x000fe2000001140f */
[----:B------:R-:W-:-:S02]  /*f610*/  IMAD R21, R17, UR5, R18 ;  /* 0x0000000511157c24 */ /* 0x000fc4000f8e0212 */
[----:B------:R-:W-:Y:S01]  /*f620*/  IMAD.WIDE.U32 R12, R17, UR4, R12 ;  /* 0x00000004110c7c25 */ /* 0x000fe2000f8e000c */
[----:B------:R-:W-:Y:S01]  /*f630*/  SHF.R.S32.HI R17, RZ, 0x1f, R19 ;  /* 0x0000001fff117819 */ /* 0x000fe20000011413 */
[----:B------:R-:W0:Y:S02]  /*f640*/  S2UR UR5, SR_CgaCtaId ;  /* 0x00000000000579c3 */ /* 0x000e240000008800 */
[----:B------:R-:W-:Y:S02]  /*f650*/  IMAD R16, R16, UR6, RZ ;  /* 0x0000000610107c24 */ /* 0x000fe4000f8e02ff */
[----:B------:R-:W-:Y:S02]  /*f660*/  IMAD R18, R17, UR8, RZ ;  /* 0x0000000811127c24 */ /* 0x000fe4000f8e02ff */
[----:B------:R-:W-:Y:S02]  /*f670*/  IMAD.IADD R13, R13, 0x1, R21 ;  /* 0x000000010d0d7824 */ /* 0x000fe400078e0215 */
[----:B------:R-:W-:-:S02]  /*f680*/  IMAD R17, R15, UR7, R16 ;  /* 0x000000070f117c24 */ /* 0x000fc4000f8e0210 */
[----:B------:R-:W-:Y:S01]  /*f690*/  IMAD.WIDE.U32 R8, R15, UR6, R8 ;  /* 0x000000060f087c25 */ /* 0x000fe2000f8e0008 */
[----:B------:R-:W-:-:S03]  /*f6a0*/  ULDC.64 UR6, c[0x0][0xba8] ;  /* 0x0002ea0000067ab9 */ /* 0x000fc60000000a00 */
[C---:B------:R-:W-:Y:S01]  /*f6b0*/  IMAD R21, R19.reuse, UR9, R18 ;  /* 0x0000000913157c24 */ /* 0x040fe2000f8e0212 */
[----:B------:R-:W-:Y:S01]  /*f6c0*/  LEA R18, P0, R8, UR6, 0x2 ;  /* 0x0000000608127c11 */ /* 0x000fe2000f8010ff */
[----:B------:R-:W-:Y:S01]  /*f6d0*/  IMAD.WIDE.U32 R12, R19, UR8, R12 ;  /* 0x00000008130c7c25 */ /* 0x000fe2000f8e000c */
[----:B------:R-:W-:Y:S01]  /*f6e0*/  ULDC.64 UR8, c[0x0][0xb00] ;  /* 0x0002c00000087ab9 */ /* 0x000fe20000000a00 */
[----:B------:R-:W-:Y:S01]  /*f6f0*/  UMOV UR4, 0x400 ;  /* 0x0000040000047882 */ /* 0x000fe20000000000 */
[----:B------:R-:W-:Y:S01]  /*f700*/  ULDC UR6, c[0x0][0xa88] ;  /* 0x0002a20000067ab9 */ /* 0x000fe20000000800 */
[----:B------:R-:W-:Y:S01]  /*f710*/  IMAD.IADD R15, R9, 0x1, R17 ;  /* 0x00000001090f7824 */ /* 0x000fe200078e0211 */
[----:B------:R-:W-:Y:S01]  /*f720*/  LEA R26, P1, R12, UR8, 0x2 ;  /* 0x000000080c1a7c11 */ /* 0x000fe2000f8210ff */
[----:B------:R-:W-:-:S03]  /*f730*/  IMAD.IADD R9, R13, 0x1, R21 ;  /* 0x000000010d097824 */ /* 0x000fc600078e0215 */
[----:B------:R-:W-:Y:S01]  /*f740*/  LEA.HI.X R17, R8, UR7, R15, 0x2, P0 ;  /* 0x0000000708117c11 */ /* 0x000fe200080f140f */
[----:B------:R-:W-:Y:S01]  /*f750*/  IMAD R16, R27, 0xc0, R14 ;  /* 0x000000c01b107824 */ /* 0x000fe200078e020e */
[----:B------:R-:W-:Y:S01]  /*f760*/  LEA.HI.X R27, R12, UR9, R9, 0x2, P1 ;  /* 0x000000090c1b7c11 */ /* 0x000fe200088f1409 */
[----:B------:R-:W-:Y:S04]  /*f770*/  SHFL.IDX PT, R14, R18, 0x1, 0x1c1f ;  /* 0x003c1f00120e7f89 */ /* 0x000fe800000e0000 */
[----:B------:R-:W-:Y:S04]  /*f780*/  SHFL.IDX PT, R12, R18, RZ, 0x1c1f ;  /* 0x001c1fff120c7589 */ /* 0x000fe800000e0000 */
[----:B------:R-:W1:Y:S04]  /*f790*/  SHFL.IDX PT, R13, R17, RZ, 0x1c1f ;  /* 0x001c1fff110d7589 */ /* 0x000e6800000e0000 */
[----:B------:R-:W2:Y:S01]  /*f7a0*/  SHFL.IDX PT, R15, R17, 0x1, 0x1c1f ;  /* 0x003c1f00110f7f89 */ /* 0x000ea200000e0000 */
[----:B0-----:R-:W-:Y:S01]  /*f7b0*/  ULEA UR4, UR5, UR4, 0x18 ;  /* 0x0000000405047291 */ /* 0x001fe2000f8ec03f */
[----:B------:R-:W-:Y:S01]  /*f7c0*/  IMAD R21, R11, UR6, RZ ;  /* 0x000000060b157c24 */ /* 0x000fe2000f8e02ff */
[----:B------:R-:W-:Y:S01]  /*f7d0*/  LOP3.LUT P0, RZ, R7, 0x3, RZ, 0xc0, !PT ;  /* 0x0000000307ff7812 */ /* 0x000fe2000780c0ff */
[----:B------:R-:W-:Y:S01]  /*f7e0*/  VIADD R20, R16, 0x8 ;  /* 0x0000000810147836 */ /* 0x000fe20000000000 */
[----:B------:R-:W-:-:S02]  /*f7f0*/  UIADD3 UR4, UR4, 0x31c20, URZ ;  /* 0x00031c2004047890 */ /* 0x000fc4000fffe03f */
[-C--:B------:R-:W-:Y:S02]  /*f800*/  ISETP.GE.OR P1, PT, R16, R21.reuse, P0 ;  /* 0x000000151000720c */ /* 0x080fe40000726670 */
[-C--:B------:R-:W-:Y:S01]  /*f810*/  ISETP.GE.OR P0, PT, R20, R21.reuse, P0 ;  /* 0x000000151400720c */ /* 0x080fe20000706670 */
[----:B------:R-:W-:Y:S01]  /*f820*/  UPRMT UR4, URZ, 0x654, UR4 ;  /* 0x000006543f047896 */ /* 0x000fe20008000004 */
[----:B------:R-:W-:Y:S01]  /*f830*/  ISETP.GE.AND P2, PT, R16, R21, PT ;  /* 0x000000151000720c */ /* 0x000fe20003f46270 */
[----:B------:R-:W-:Y:S01]  /*f840*/  IMAD.IADD R7, R7, 0x1, -R10 ;  /* 0x0000000107077824 */ /* 0x000fe200078e0a0a */
[----:B------:R0:W3:Y:S04]  /*f850*/  SHFL.IDX PT, R8, R26, RZ, 0x1c1f ;  /* 0x001c1fff1a087589 */ /* 0x0000e800000e0000 */
[----:B------:R0:W4:Y:S02]  /*f860*/  SHFL.IDX PT, R9, R27, RZ, 0x1c1f ;  /* 0x001c1fff1b097589 */ /* 0x00012400000e0000 */
[----:B------:R-:W-:Y:S02]  /*f870*/  SYNCS.ARRIVE.TRANS64.RED.A1T0 RZ, [UR4], RZ ;  /* 0x000000ffffff79a7 */ /* 0x000fe40008100404 */
[----:B-1----:R0:W-:Y:S01]  /*f880*/  @!P1 ST.E desc[UR10][R12.64], R6 ;  /* 0x000000060c009985 */ /* 0x0021e2000c10190a */
[----:B------:R-:W-:-:S03]  /*f890*/  IMAD.SHL.U32 R7, R7, 0x2, RZ ;  /* 0x0000000207077824 */ /* 0x000fc600078e00ff */
[----:B--2---:R0:W-:Y:S01]  /*f8a0*/  @!P0 ST.E desc[UR10][R14.64], R0 ;  /* 0x000000000e008985 */ /* 0x0041e2000c10190a */
[----:B------:R-:W-:Y:S05]  /*f8b0*/  @P2 BRA `(.L_x_1941) ;  /* 0x00000004001c2947 */ /* 0x000fea0003800000 */
[C---:B0-----:R-:W-:Y:S01]  /*f8c0*/  VIADD R0, R7.reuse, 0x8 ;  /* 0x0000000807007836 */ /* 0x041fe20000000000 */
[----:B------:R-:W-:Y:S01]  /*f8d0*/  ULDC UR4, c[0x0][0xac8] ;  /* 0x0002b20000047ab9 */ /* 0x000fe20000000800 */
[C---:B------:R-:W-:Y:S01]  /*f8e0*/  VIADD R10, R7.reuse, 0x18 ;  /* 0x00000018070a7836 */ /* 0x040fe20000000000 */
[C---:B------:R-:W-:Y:S01]  /*f8f0*/  IADD3 R6, R7.reuse, 0x10, RZ ;  /* 0x0000001007067810 */ /* 0x040fe20007ffe0ff */
[C---:B------:R-:W-:Y:S01]  /*f900*/  VIADD R11, R7.reuse, 0x20 ;  /* 0x00000020070b7836 */ /* 0x040fe20000000000 */
[----:B------:R-:W-:Y:S01]  /*f910*/  ISETP.GE.AND P1, PT, R0, UR4, PT ;  /* 0x0000000400007c0c */ /* 0x000fe2000bf26270 */
[----:B------:R-:W-:Y:S01]  /*f920*/  ULDC.64 UR6, c[0x0][0x208] ;  /* 0x0000820000067ab9 */ /* 0x000fe20000000a00 */
[----:B------:R-:W-:Y:S01]  /*f930*/  ISETP.GE.AND P2, PT, R6, UR4, PT ;  /* 0x0000000406007c0c */ /* 0x000fe2000bf46270 */
[C---:B------:R-:W-:Y:S01]  /*f940*/  VIADD R22, R7.reuse, 0x38 ;  /* 0x0000003807167836 */ /* 0x040fe20000000000 */
[----:B------:R-:W-:Y:S01]  /*f950*/  ISETP.GE.AND P3, PT, R10, UR4, PT ;  /* 0x000000040a007c0c */ /* 0x000fe2000bf66270 */
[----:B------:R-:W-:Y:S01]  /*f960*/  VIADD R23, R7, 0x40 ;  /* 0x0000004007177836 */ /* 0x000fe20000000000 */
[----:B------:R-:W-:-:S02]  /*f970*/  ISETP.GE.AND P4, PT, R11, UR4, PT ;  /* 0x000000040b007c0c */ /* 0x000fc4000bf86270 */
[----:B------:R-:W-:-:S05]  /*f980*/  ISETP.GE.AND P0, PT, R7, UR4, PT ;  /* 0x0000000407007c0c */ /* 0x000fca000bf06270 */
[----:B------:R-:W-:Y:S02]  /*f990*/  @!P1 LEA.HI R0, R0, R0, RZ, 0x1 ;  /* 0x0000000000009211 */ /* 0x000fe400078f08ff */
[----:B------:R-:W-:Y:S02]  /*f9a0*/  @!P2 LEA.HI R6, R6, R6, RZ, 0x1 ;  /* 0x000000060606a211 */ /* 0x000fe400078f08ff */
[----:B------:R-:W-:Y:S02]  /*f9b0*/  @!P3 LEA.HI R12, R10, R10, RZ, 0x1 ;  /* 0x0000000a0a0cb211 */ /* 0x000fe400078f08ff */
[----:B------:R-:W-:Y:S02]  /*f9c0*/  @!P1 LOP3.LUT R13, R0, 0xfffffffe, RZ, 0xc0, !PT ;  /* 0xfffffffe000d9812 */ /* 0x000fe400078ec0ff */
[----:B------:R-:W-:Y:S01]  /*f9d0*/  @!P4 LEA.HI R0, R11, R11, RZ, 0x1 ;  /* 0x0000000b0b00c211 */ /* 0x000fe200078f08ff */
[----:B---34-:R-:W-:Y:S01]  /*f9e0*/  @!P0 IMAD.WIDE R10, R7, 0x4, R8 ;  /* 0x00000004070a8825 */ /* 0x018fe200078e0208 */
[----:B------:R-:W-:-:S02]  /*f9f0*/  @!P2 LOP3.LUT R15, R6, 0xfffffffe, RZ, 0xc0, !PT ;  /* 0xfffffffe060fa812 */ /* 0x000fc400078ec0ff */
[----:B------:R-:W-:Y:S01]  /*fa00*/  @!P3 LOP3.LUT R17, R12, 0xfffffffe, RZ, 0xc0, !PT ;  /* 0xfffffffe0c11b812 */ /* 0x000fe200078ec0ff */
[--C-:B------:R-:W-:Y:S01]  /*fa10*/  @!P1 IMAD.WIDE R12, R13, 0x4, R8.reuse ;  /* 0x000000040d0c9825 */ /* 0x100fe200078e0208 */
[----:B------:R-:W-:Y:S01]  /*fa20*/  @!P4 LOP3.LUT R19, R0, 0xfffffffe, RZ, 0xc0, !PT ;  /* 0xfffffffe0013c812 */ /* 0x000fe200078ec0ff */
[----:B------:R0:W-:Y:S02]  /*fa30*/  @!P0 ST.E.64 desc[UR6][R10.64], R24 ;  /* 0x000000180a008985 */ /* 0x0001e4000c101b06 */
[----:B------:R-:W-:Y:S02]  /*fa40*/  VIADD R0, R7, 0x28 ;  /* 0x0000002807007836 */ /* 0x000fe40000000000 */
[--C-:B------:R-:W-:Y:S01]  /*fa50*/  @!P2 IMAD.WIDE R14, R15, 0x4, R8.reuse ;  /* 0x000000040f0ea825 */ /* 0x100fe200078e0208 */
[----:B------:R1:W-:Y:S02]  /*fa60*/  @!P1 ST.E.64 desc[UR6][R12.64], R4 ;  /* 0x000000040c009985 */ /* 0x0003e4000c101b06 */
[----:B------:R-:W-:Y:S01]  /*fa70*/  ISETP.GE.AND P0, PT, R0, UR4, PT ;  /* 0x0000000400007c0c */ /* 0x000fe2000bf06270 */
[----:B------:R-:W-:Y:S01]  /*fa80*/  VIADD R6, R7, 0x30 ;  /* 0x0000003007067836 */ /* 0x000fe20000000000 */
[----:B------:R2:W-:Y:S01]  /*fa90*/  @!P2 ST.E.64 desc[UR6][R14.64], R32 ;  /* 0x000000200e00a985 */ /* 0x0005e2000c101b06 */
[----:B------:R-:W-:Y:S01]  /*faa0*/  @!P3 IMAD.WIDE R16, R17, 0x4, R8 ;  /* 0x000000041110b825 */ /* 0x000fe200078e0208 */
[----:B------:R-:W-:-:S02]  /*fab0*/  ISETP.GE.AND P2, PT, R22, UR4, PT ;  /* 0x0000000416007c0c */ /* 0x000fc4000bf46270 */
[----:B------:R-:W-:Y:S01]  /*fac0*/  ISETP.GE.AND P1, PT, R6, UR4, PT ;  /* 0x0000000406007c0c */ /* 0x000fe2000bf26270 */
[----:B------:R-:W-:Y:S01]  /*fad0*/  @!P4 IMAD.WIDE R18, R19, 0x4, R8 ;  /* 0x000000041312c825 */ /* 0x000fe200078e0208 */
[----:B------:R3:W-:Y:S01]  /*fae0*/  @!P3 ST.E.64 desc[UR6][R16.64], R36 ;  /* 0x000000241000b985 */ /* 0x0007e2000c101b06 */
[----:B------:R-:W-:Y:S02]  /*faf0*/  ISETP.GE.AND P3, PT, R23, UR4, PT ;  /* 0x0000000417007c0c */ /* 0x000fe4000bf66270 */
[C---:B0-----:R-:W-:Y:S01]  /*fb00*/  VIADD R10, R7.reuse, 0x48 ;  /* 0x00000048070a7836 */ /* 0x041fe20000000000 */
[----:B------:R0:W-:Y:S01]  /*fb10*/  @!P4 ST.E.64 desc[UR6][R18.64], R40 ;  /* 0x000000281200c985 */ /* 0x0001e2000c101b06 */
[C---:B-1----:R-:W-:Y:S01]  /*fb20*/  VIADD R5, R7.reuse, 0x58 ;  /* 0x0000005807057836 */ /* 0x042fe20000000000 */
        /* <DEDUP_REMOVED lines=8> */
[----:B------:R-:W-:-:S02]  /*fbb0*/  @!P2 LOP3.LUT R13, R22, 0xfffffffe, RZ, 0xc0, !PT ;  /* 0xfffffffe160da812 */ /* 0x000fc400078ec0ff */
        /* <DEDUP_REMOVED lines=10> */
[----:B------:R-:W-:-:S04]  /*fc60*/  @!P0 IMAD.WIDE R4, R5, 0x4, R8 ;  /* 0x0000000405048825 */ /* 0x000fc800078e0208 */
        /* <DEDUP_REMOVED lines=10> */
[----:B------:R1:W-:Y:S04]  /*fd10*/  @!P5 ST.E.64 desc[UR6][R18.64], R64 ;  /* 0x000000401200d985 */ /* 0x0003e8000c101b06 */
[----:B------:R1:W-:Y:S02]  /*fd20*/  @!P6 ST.E.64 desc[UR6][R8.64], R68 ;  /* 0x000000440800e985 */ /* 0x0003e4000c101b06 */
.L_x_1941:
[----:B------:R-:W-:Y:S05]  /*fd30*/  BSYNC B0 ;  /* 0x0000000000007941 */ /* 0x000fea0003800000 */
.L_x_1940:
[----:B------:R-:W-:Y:S01]  /*fd40*/  ISETP.GE.AND P0, PT, R20, R21, PT ;  /* 0x000000151400720c */ /* 0x000fe20003f06270 */
[----:B01----:R0:W1:Y:S04]  /*fd50*/  SHFL.IDX PT, R15, R27, 0x1, 0x1c1f ;  /* 0x003c1f001b0f7f89 */ /* 0x00306800000e0000 */
[----:B------:R0:W2:Y:S08]  /*fd60*/  SHFL.IDX PT, R14, R26, 0x1, 0x1c1f ;  /* 0x003c1f001a0e7f89 */ /* 0x0000b000000e0000 */
[----:B0-----:R-:W-:Y:S05]  /*fd70*/  @P0 BRA `(.L_x_1906) ;  /* 0x0000004800500947 */ /* 0x001fea0003800000 */
[C---:B------:R-:W-:Y:S01]  /*fd80*/  VIADD R0, R7.reuse, 0x8 ;  /* 0x0000000807007836 */ /* 0x040fe20000000000 */
        /* <DEDUP_REMOVED lines=19> */
[----:B----4-:R-:W-:Y:S01]  /*fec0*/  @!P3 LOP3.LUT R9, R0, 0xfffffffe, RZ, 0xc0, !PT ;  /* 0xfffffffe0009b812 */ /* 0x010fe200078ec0ff */
[----:B------:R-:W-:Y:S01]  /*fed0*/  VIADD R0, R7, 0x30 ;  /* 0x0000003007007836 */ /* 0x000fe20000000000 */
[----:B------:R-:W-:-:S02]  /*fee0*/  @!P4 LOP3.LUT R11, R4, 0xfffffffe, RZ, 0xc0, !PT ;  /* 0xfffffffe040bc812 */ /* 0x000fc400078ec0ff */
[----:B------:R-:W-:Y:S01]  /*fef0*/  @!P5 LOP3.LUT R13, R5, 0xfffffffe, RZ, 0xc0, !PT ;  /* 0xfffffffe050dd812 */ /* 0x000fe200078ec0ff */
[--C-:B-12---:R-:W-:Y:S01]  /*ff00*/  @!P2 IMAD.WIDE R4, R7, 0x4, R14.reuse ;  /* 0x000000040704a825 */ /* 0x106fe200078e020e */
[----:B------:R-:W-:Y:S02]  /*ff10*/  @!P0 LEA.HI R6, R6, R6, RZ, 0x1 ;  /* 0x0000000606068211 */ /* 0x000fe400078f08ff */
[----:B------:R-:W-:Y:S01]  /*ff20*/  ISETP.GE.AND P6, PT, R20, UR4, PT ;  /* 0x0000000414007c0c */ /* 0x000fe2000bfc6270 */
[--C-:B---3--:R-:W-:Y:S01]  /*ff30*/  @!P3 IMAD.WIDE R8, R9, 0x4, R14.reuse ;  /* 0x000000040908b825 */ /* 0x108fe200078e020e */
[----:B------:R0:W-:Y:S01]  /*ff40*/  @!P2 ST.E.64 desc[UR6][R4.64], R2 ;  /* 0x000000020400a985 */ /* 0x0001e2000c101b06 */
[----:B------:R-:W-:Y:S02]  /*ff50*/  ISETP.GE.AND P2, PT, R0, UR4, PT ;  /* 0x0000000400007c0c */ /* 0x000fe4000bf46270 */
[----:B------:R-:W-:Y:S01]  /*ff60*/  @!P4 IMAD.WIDE R10, R11, 0x4, R14 ;  /* 0x000000040b0ac825 */ /* 0x000fe200078e020e */
        /* <DEDUP_REMOVED lines=10> */
[----:B------:R-:W-:-:S02]  /*10010*/  @!P1 LOP3.LUT R5, R16, 0xfffffffe, RZ, 0xc0, !PT ;  /* 0xfffffffe10059812 */ /* 0x000fc400078ec0ff */
[----:B------:R-:W-:Y:S01]  /*10020*/  @!P2 LEA.HI R0, R0, R0, RZ, 0x1 ;  /* 0x000000000000a211 */ /* 0x000fe200078f08ff */
[--C-:B------:R-:W-:Y:S01]  /*10030*/  @!P0 IMAD.WIDE R2, R3, 0x4, R14.reuse ;  /* 0x0000000403028825 */ /* 0x100fe200078e020e */
[----:B------:R-:W-:Y:S02]  /*10040*/  @!P3 LEA.HI R17, R17, R17, RZ, 0x1 ;  /* 0x000000111111b211 */ /* 0x000fe400078f08ff */
[----:B------:R-:W-:Y:S01]  /*10050*/  @!P4 LEA.HI R18, R18, R18, RZ, 0x1 ;  /* 0x000000121212c211 */ /* 0x000fe200078f08ff */
[----:B------:R-:W-:Y:S01]  /*10060*/  @!P1 IMAD.WIDE R4, R5, 0x4, R14 ;  /* 0x0000000405049825 */ /* 0x000fe200078e020e */
[----:B------:R-:W-:Y:S01]  /*10070*/  @!P6 LEA.HI R20, R20, R20, RZ, 0x1 ;  /* 0x000000141414e211 */ /* 0x000fe200078f08ff */
[----:B------:R0:W-:Y:S01]  /*10080*/  @!P0 ST.E.64 desc[UR6][R2.64], R42 ;  /* 0x0000002a02008985 */ /* 0x0001e2000c101b06 */
[----:B------:R-:W-:Y:S02]  /*10090*/  @!P5 LEA.HI R19, R19, R19, RZ, 0x1 ;  /* 0x000000131313d211 */ /* 0x000fe400078f08ff */
[----:B-1----:R-:W-:Y:S01]  /*100a0*/  @!P2 LOP3.LUT R9, R0, 0xfffffffe, RZ, 0xc0, !PT ;  /* 0xfffffffe0009a812 */ /* 0x002fe200078ec0ff */
[----:B------:R1:W-:Y:S01]  /*100b0*/  @!P1 ST.E.64 desc[UR6][R4.64], R46 ;  /* 0x0000002e04009985 */ /* 0x0003e2000c101b06 */
[----:B------:R-:W-:-:S02]  /*100c0*/  @!P3 LOP3.LUT R17, R17, 0xfffffffe, RZ, 0xc0, !PT ;  /* 0xfffffffe1111b812 */ /* 0x000fc400078ec0ff */
[----:B--2---:R-:W-:Y:S02]  /*100d0*/  @!P4 LOP3.LUT R11, R18, 0xfffffffe, RZ, 0xc0, !PT ;  /* 0xfffffffe120bc812 */ /* 0x004fe400078ec0ff */
[----:B------:R-:W-:Y:S02]  /*100e0*/  ISETP.GE.AND P0, PT, R7, UR4, PT ;  /* 0x0000000407007c0c */ /* 0x000fe4000bf06270 */
[----:B------:R-:W-:Y:S02]  /*100f0*/  @!P5 LOP3.LUT R19, R19, 0xfffffffe, RZ, 0xc0, !PT ;  /* 0xfffffffe1313d812 */ /* 0x000fe400078ec0ff */
[----:B---3--:R-:W-:Y:S01]  /*10100*/  @!P6 LOP3.LUT R13, R20, 0xfffffffe, RZ, 0xc0, !PT ;  /* 0xfffffffe140de812 */ /* 0x008fe200078ec0ff */
        /* <DEDUP_REMOVED lines=17> */
.L_x_1939:
[----:B------:R-:W0:Y:S02]  /*10220*/  S2R R2, SR_TID.X ;  /* 0x0000000000027919 */ /* 0x000e240000002100 */
[----:B0-----:R-:W-:-:S05]  /*10230*/  VIADD R0, R2, 0xffffff80 ;  /* 0xffffff8002007836 */ /* 0x001fca0000000000 */
        /* <DEDUP_REMOVED lines=10> */
[----:B------:R-:W2:Y:S01]  /*102e0*/  LDL.LU R7, [R1] ;  /* 0x0000000001077983 */ /* 0x000ea20000300800 */
[----:B------:R-:W-:Y:S01]  /*102f0*/  ISETP.NE.AND P0, PT, R6, 0x1, PT ;  /* 0x000000010600780c */ /* 0x000fe20003f05270 */
[----:B------:R-:W0:Y:S01]  /*10300*/  S2UR UR4, SR_CTAID.Z ;  /* 0x00000000000479c3 */ /* 0x000e220000002700 */
[----:B------:R-:W-:Y:S01]  /*10310*/  ULDC.64 UR6, c[0x0][0xbd0] ;  /* 0x0002f40000067ab9 */ /* 0x000fe20000000a00 */
[----:B------:R-:W-:-:S06]  /*10320*/  ULDC.64 UR10, c[0x0][0x208] ;  /* 0x00008200000a7ab9 */ /* 0x000fcc0000000a00 */
[----:B------:R-:W1:Y:S08]  /*10330*/  LDC.64 R12, c[0x0][0xbd8] ;  /* 0x0002f600ff0c7b82 */ /* 0x000e700000000a00 */
[----:B------:R-:W3:Y:S08]  /*10340*/  @P0 LDC R9, c[0x0][0xbec] ;  /* 0x0002fb00ff090b82 */ /* 0x000ef00000000800 */
[----:B------:R-:W4:Y:S01]  /*10350*/  S2UR UR8, SR_CTAID.Y ;  /* 0x00000000000879c3 */ /* 0x000f220000002600 */
[----:B0-----:R-:W-:-:S07]  /*10360*/  USHF.R.S32.HI UR5, URZ, 0x1f, UR4 ;  /* 0x0000001f3f057899 */ /* 0x001fce0008011404 */
[----:B------:R-:W4:Y:S01]  /*10370*/  LDC R8, c[0x0][0xc50] ;  /* 0x00031400ff087b82 */ /* 0x000f220000000800 */
[----:B-1----:R-:W-:-:S04]  /*10380*/  IMAD R10, R12, UR5, RZ ;  /* 0x000000050c0a7c24 */ /* 0x002fc8000f8e02ff */
[----:B------:R-:W-:-:S03]  /*10390*/  IMAD R13, R13, UR4, R10 ;  /* 0x000000040d0d7c24 */ /* 0x000fc6000f8e020a */
[----:B------:R-:W0:Y:S01]  /*103a0*/  @P0 LDC R11, c[0x0][0xbf0] ;  /* 0x0002fc00ff0b0b82 */ /* 0x000e220000000800 */
[----:B--2---:R-:W-:Y:S01]  /*103b0*/  SHF.R.S32.HI R4, RZ, 0x1f, R7 ;  /* 0x0000001fff047819 */ /* 0x004fe20000011407 */
[----:B------:R-:W-:-:S04]  /*103c0*/  IMAD.WIDE.U32 R2, R7, UR6, RZ ;  /* 0x0000000607027c25 */ /* 0x000fc8000f8e00ff */
[----:B------:R-:W-:-:S04]  /*103d0*/  IMAD R4, R4, UR6, RZ ;  /* 0x0000000604047c24 */ /* 0x000fc8000f8e02ff */
[----:B------:R-:W-:Y:S02]  /*103e0*/  IMAD R5, R7, UR7, R4 ;  /* 0x0000000707057c24 */ /* 0x000fe4000f8e0204 */
[----:B------:R-:W-:Y:S02]  /*103f0*/  IMAD.MOV R7, RZ, RZ, -R7 ;  /* 0x000000ffff077224 */ /* 0x000fe400078e0a07 */
[----:B---3--:R-:W-:-:S04]  /*10400*/  @P0 IMAD.HI.U32 R4, R0, R9, RZ ;  /* 0x0000000900040227 */ /* 0x008fc800078e00ff */
[----:B------:R-:W-:Y:S02]  /*10410*/  IMAD.IADD R3, R3, 0x1, R5 ;  /* 0x0000000103037824 */ /* 0x000fe400078e0205 */
[----:B------:R-:W-:Y:S01]  /*10420*/  IMAD.MOV.U32 R5, RZ, RZ, R0 ;  /* 0x000000ffff057224 */ /* 0x000fe200078e0000 */
[----:B0-----:R-:W-:Y:S01]  /*10430*/  @P0 SHF.R.U32.HI R5, RZ, R11, R4 ;  /* 0x0000000bff050219 */ /* 0x001fe20000011604 */
[----:B----4-:R-:W-:Y:S02]  /*10440*/  IMAD R9, R8, R7, UR8 ;  /* 0x0000000808097e24 */ /* 0x010fe4000f8e0207 */
[----:B------:R-:W-:Y:S01]  /*10450*/  IMAD.WIDE.U32 R2, R12, UR4, R2 ;  /* 0x000000040c027c25 */ /* 0x000fe2000f8e0002 */
[----:B------:R-:W-:Y:S01]  /*10460*/  IADD3 R7, -R5, RZ, RZ ;  /* 0x000000ff05077210 */ /* 0x000fe20007ffe1ff */
[----:B------:R-:W-:Y:S01]  /*10470*/  ULDC.64 UR4, c[0x0][0xbe0] ;  /* 0x0002f80000047ab9 */ /* 0x000fe20000000a00 */
[----:B------:R-:W-:Y:S01]  /*10480*/  SHF.R.S32.HI R4, RZ, 0x1f, R9 ;  /* 0x0000001fff047819 */ /* 0x000fe20000011409 */
[----:B------:R-:W-:-:S02]  /*10490*/  IMAD.IADD R3, R13, 0x1, R3 ;  /* 0x000000010d037824 */ /* 0x000fc400078e0203 */
[----:B------:R-:W-:Y:S02]  /*104a0*/  IMAD R7, R6, R7, R0 ;  /* 0x0000000706077224 */ /* 0x000fe400078e0200 */
[----:B------:R-:W-:Y:S02]  /*104b0*/  IMAD R4, R4, UR4, RZ ;  /* 0x0000000404047c24 */ /* 0x000fe4000f8e02ff */
[----:B------:R-:W-:Y:S01]  /*104c0*/  IMAD.WIDE.U32 R2, R9, UR4, R2 ;  /* 0x0000000409027c25 */ /* 0x000fe2000f8e0002 */
[----:B------:R-:W-:-:S03]  /*104d0*/  SHF.R.S32.HI R0, RZ, 0x1f, R7 ;  /* 0x0000001fff007819 */ /* 0x000fc60000011407 */
[----:B------:R-:W-:Y:S01]  /*104e0*/  IMAD R4, R9, UR5, R4 ;  /* 0x0000000509047c24 */ /* 0x000fe2000f8e0204 */
[----:B------:R-:W-:Y:S01]  /*104f0*/  SHF.R.S32.HI R9, RZ, 0x1f, R5 ;  /* 0x0000001fff097819 */ /* 0x000fe20000011405 */
[----:B------:R-:W-:Y:S01]  /*10500*/  ULDC.64 UR4, c[0x0][0xbc8] ;  /* 0x0002f20000047ab9 */ /* 0x000fe20000000a00 */
[----:B------:R-:W-:Y:S01]  /*10510*/  IADD3 R2, P0, R5, R2, RZ ;  /* 0x0000000205027210 */ /* 0x000fe20007f1e0ff */
[----:B------:R-:W-:-:S03]  /*10520*/  IMAD R0, R0, UR4, RZ ;  /* 0x0000000400007c24 */ /* 0x000fc6000f8e02ff */
[----:B------:R-:W-:Y:S01]  /*10530*/  IADD3.X R3, R9, R3, R4, P0, !PT ;  /* 0x0000000309037210 */ /* 0x000fe200007fe404 */
        /* <DEDUP_REMOVED lines=9> */
.L_x_1904:
        /* <DEDUP_REMOVED lines=18> */
.L_x_1942:
[----:B------:R-:W-:Y:S01]  /*106f0*/  ULDC UR43, c[0x0][0xc50] ;  /* 0x00031400002b7ab9 */ /* 0x000fe20000000800 */
[----:B------:R-:W-:Y:S01]  /*10700*/  UMOV UR36, UR6 ;  /* 0x0000000600247c82 */ /* 0x000fe20008000000 */
[----:B------:R-:W-:-:S11]  /*10710*/  UISETP.NE.AND UP0, UPT, UR43, 0x1, UPT ;  /* 0x000000012b00788c */ /* 0x000fd6000bf05270 */
[----:B------:R-:W-:Y:S01]  /*10720*/  @UP0 ULDC UR4, c[0x0][0xc54] ;  /* 0x0003150000040ab9 */ /* 0x000fe20000000800 */
[----:B------:R-:W-:Y:S01]  /*10730*/  @UP0 ULDC UR7, c[0x0][0xc58] ;  /* 0x0003160000070ab9 */ /* 0x000fe20000000800 */
[----:B------:R-:W-:-:S04]  /*10740*/  UIMAD.WIDE.U32 UR4, UR6, UR4, URZ ;  /* 0x00000004060472a5 */ /* 0x000fc8000f8e003f */
[----:B------:R-:W-:-:S12]  /*10750*/  @UP0 USHF.R.U32.HI UR36, URZ, UR7, UR5 ;  /* 0x000000073f240299 */ /* 0x000fd80008011605 */
.L_x_1943:
        /* <DEDUP_REMOVED lines=8> */
[----:B------:R-:W-:Y:S01]  /*107e0*/  ULDC UR5, c[0x0][0x448] ;  /* 0x0001120000057ab9 */ /* 0x000fe20000000800 */
[----:B------:R-:W-:Y:S01]  /*107f0*/  ULDC.64 UR6, c[0x0][0x418] ;  /* 0x0001060000067ab9 */ /* 0x000fe20000000a00 */
[----:B------:R-:W-:Y:S01]  /*10800*/  UISETP.NE.AND UP1, UPT, UR5, 0x1, UPT ;  /* 0x000000010500788c */ /* 0x000fe2000bf25270 */
[----:B------:R-:W-:Y:S01]  /*10810*/  IMAD.MOV.U32 R25, RZ, RZ, RZ ;  /* 0x000000ffff197224 */ /* 0x000fe200078e00ff */
[----:B------:R-:W-:Y:S01]  /*10820*/  UISETP.NE.U32.AND UP0, UPT, UR6, URZ, UPT ;  /* 0x0000003f0600728c */ /* 0x000fe2000bf05070 */
[----:B------:R-:W-:Y:S01]  /*10830*/  UMOV UR8, 0xc0 ;  /* 0x000000c000087882 */ /* 0x000fe20000000000 */
[----:B------:R-:W-:Y:S02]  /*10840*/  ULDC UR5, c[0x0][0x288] ;  /* 0x0000a20000057ab9 */ /* 0x000fe40000000800 */
[----:B------:R-:W-:Y:S01]  /*10850*/  UISETP.NE.AND.EX UP0, UPT, UR7, URZ, UPT, UP0 ;  /* 0x0000003f0700728c */ /* 0x000fe2000bf05300 */
[----:B------:R-:W-:Y:S01]  /*10860*/  ULDC UR6, c[0x0][0x424] ;  /* 0x0001090000067ab9 */ /* 0x000fe20000000800 */
[----:B------:R-:W-:-:S02]  /*10870*/  UIADD3 UR10, -UR5, 0x90, URZ ;  /* 0x00000090050a7890 */ /* 0x000fc4000fffe13f */
[----:B------:R-:W-:Y:S01]  /*10880*/  USEL UR7, UR6, 0x1, UP0 ;  /* 0x0000000106077887 */ /* 0x000fe20008000000 */
[----:B------:R-:W-:-:S03]  /*10890*/  ULDC UR9, c[0x0][0x2f0] ;  /* 0x0000bc0000097ab9 */ /* 0x000fc60000000800 */
[----:B------:R-:W-:Y:S02]  /*108a0*/  UIMAD UR10, UR7, UR9, UR10 ;  /* 0x00000009070a72a4 */ /* 0x000fe4000f8e020a */
[----:B0-----:R-:W-:-:S03]  /*108b0*/  UIMAD UR8, UR4, UR8, 0xbf ;  /* 0x000000bf040874a4 */ /* 0x001fc6000f8e0208 */
[----:B------:R-:W-:Y:S02]  /*108c0*/  @UP1 ULDC UR4, c[0x0][0x44c] ;  /* 0x0001130000041ab9 */ /* 0x000fe40000000800 */
[----:B------:R-:W-:Y:S02]  /*108d0*/  UIMAD.WIDE.U32 UR4, UR8, UR4, URZ ;  /* 0x00000004080472a5 */ /* 0x000fe4000f8e003f */
[----:B------:R-:W-:Y:S01]  /*108e0*/  UMOV UR6, UR8 ;  /* 0x0000000800067c82 */ /* 0x000fe20008000000 */
[----:B------:R-:W-:Y:S01]  /*108f0*/  @UP1 ULDC UR8, c[0x0][0x450] ;  /* 0x0001140000081ab9 */ /* 0x000fe20000000800 */
[----:B------:R-:W-:Y:S02]  /*10900*/  UIMAD UR4, UR7, UR9, 0x8f ;  /* 0x0000008f070474a4 */ /* 0x000fe4000f8e0209 */
[----:B------:R-:W-:Y:S02]  /*10910*/  @UP1 USHF.R.U32.HI UR6, URZ, UR8, UR5 ;  /* 0x000000083f061299 */ /* 0x000fe40008011605 */
[----:B------:R-:W-:-:S02]  /*10920*/  UIMAD.WIDE UR4, UR4, 0x38e38e39, URZ ;  /* 0x38e38e39040478a5 */ /* 0x000fc4000f8e023f */
[----:B------:R-:W-:Y:S02]  /*10930*/  UIADD3 UR6, UR10, UR6, URZ ;  /* 0x000000060a067290 */ /* 0x000fe4000fffe03f */
[----:B------:R-:W-:Y:S02]  /*10940*/  USHF.R.U32.HI UR8, URZ, 0x1f, UR5 ;  /* 0x0000001f3f087899 */ /* 0x000fe40008011605 */
[----:B------:R-:W-:Y:S02]  /*10950*/  UIMAD.WIDE UR6, UR6, 0x38e38e39, URZ ;  /* 0x38e38e39060678a5 */ /* 0x000fe4000f8e023f */
[----:B------:R-:W-:Y:S02]  /*10960*/  ULEA.HI.SX32 UR8, UR5, UR8, 0x1b ;  /* 0x0000000805087291 */ /* 0x000fe4000f8fda3f */
[----:B------:R-:W-:Y:S02]  /*10970*/  USHF.R.U32.HI UR4, URZ, 0x1f, UR7 ;  /* 0x0000001f3f047899 */ /* 0x000fe40008011607 */
[----:B------:R-:W-:-:S02]  /*10980*/  USHF.R.U32.HI UR5, URZ, 0x10, UR43 ;  /* 0x000000103f057899 */ /* 0x000fc4000801162b */
[----:B------:R-:W-:Y:S02]  /*10990*/  ULEA.HI.SX32 UR4, UR7, UR4, 0x1b ;  /* 0x0000000407047291 */ /* 0x000fe4000f8fda3f */
[----:B------:R-:W-:Y:S02]  /*109a0*/  ULOP3.LUT UR43, UR43, 0xffff, URZ, 0xc0, !UPT ;  /* 0x0000ffff2b2b7892 */ /* 0x000fe4000f8ec03f */
[----:B------:R-:W-:-:S04]  /*109b0*/  UISETP.LT.AND UP0, UPT, UR8, UR4, UPT ;  /* 0x000000040800728c */ /* 0x000fc8000bf01270 */
[----:B------:R-:W-:Y:S02]  /*109c0*/  USEL UR39, UR8, UR4, UP0 ;  /* 0x0000000408277287 */ /* 0x000fe40008000000 */
[----:B------:R-:W-:Y:S02]  /*109d0*/  UISETP.NE.AND UP0, UPT, UR5, URZ, UPT ;  /* 0x0000003f0500728c */ /* 0x000fe4000bf05270 */
[----:B------:R-:W-:-:S06]  /*109e0*/  UISETP.GE.AND UP1, UPT, UR39, 0x1, UPT ;  /* 0x000000012700788c */ /* 0x000fcc000bf26270 */
[----:B------:R-:W-:-:S03]  /*109f0*/  PLOP3.LUT P0, PT, PT, PT, UP1, 0x80, 0x0 ;  /* 0x000000000000781c */ /* 0x000fc60003f0f018 */
[----:B------:R-:W-:-:S10]  /*10a00*/  @!UP0 ULDC UR5, c[0x0][0x9f0] ;  /* 0x00027c0000058ab9 */ /* 0x000fd40000000800 */
[----:B------:R-:W-:Y:S05]  /*10a10*/  @!P0 BRA `(.L_x_1945) ;  /* 0x0000000000748947 */ /* 0x000fea0003800000 */
        /* <DEDUP_REMOVED lines=10> */
[----:B0-----:R-:W-:Y:S01]  /*10ac0*/  VIADD R2, R0, 0xffffffe ;  /* 0x0ffffffe00027836 */ /* 0x001fe20000000000 */
[----:B------:R-:W-:-:S05]  /*10ad0*/  IABS R0, R8 ;  /* 0x0000000800007213 */ /* 0x000fca0000000000 */
        /* <DEDUP_REMOVED lines=11> */
[----:B------:R-:W-:Y:S02]  /*10b90*/  ISETP.NE.AND P1, PT, RZ, UR5, PT ;  /* 0x00000005ff007c0c */ /* 0x000fe4000bf25270 */
[----:B------:R-:W-:-:S13]  /*10ba0*/  ISETP.GE.U32.AND P0, PT, R0, R5, PT ;  /* 0x000000050000720c */ /* 0x000fda0003f06070 */
[----:B------:R-:W-:-:S04]  /*10bb0*/  @P0 VIADD R3, R3, 0x1 ;  /* 0x0000000103030836 */ /* 0x000fc80000000000 */
[----:B------:R-:W-:Y:S01]  /*10bc0*/  @!P2 IMAD.MOV R3, RZ, RZ, -R3 ;  /* 0x000000ffff03a224 */ /* 0x000fe200078e0a03 */
[----:B------:R-:W-:-:S05]  /*10bd0*/  @!P1 LOP3.LUT R3, RZ, UR5, RZ, 0x33, !PT ;  /* 0x00000005ff039c12 */ /* 0x000fca000f8e33ff */
[----:B------:R-:W-:-:S07]  /*10be0*/  IMAD.MOV.U32 R25, RZ, RZ, R3 ;  /* 0x000000ffff197224 */ /* 0x000fce00078e0003 */
.L_x_1945:
        /* <DEDUP_REMOVED lines=20> */
[----:B------:R-:W-:Y:S01]  /*10d30*/  IMAD.U32 R6, RZ, RZ, UR6 ;  /* 0x00000006ff067e24 */ /* 0x000fe2000f8e00ff */
[----:B------:R-:W-:Y:S01]  /*10d40*/  MOV R10, UR4 ;  /* 0x00000004000a7c02 */ /* 0x000fe20008000f00 */
[----:B------:R-:W-:-:S02]  /*10d50*/  IMAD.U32 R7, RZ, RZ, UR7 ;  /* 0x00000007ff077e24 */ /* 0x000fc4000f8e00ff */
[----:B------:R-:W-:Y:S02]  /*10d60*/  IMAD.U32 R11, RZ, RZ, UR5 ;  /* 0x00000005ff0b7e24 */ /* 0x000fe4000f8e00ff */
[----:B------:R-:W-:Y:S02]  /*10d70*/  IMAD.MOV.U32 R8, RZ, RZ, 0x70 ;  /* 0x00000070ff087424 */ /* 0x000fe400078e00ff */
[----:B------:R-:W-:Y:S02]  /*10d80*/  IMAD.MOV.U32 R12, RZ, RZ, 0x1 ;  /* 0x00000001ff0c7424 */ /* 0x000fe400078e00ff */
[----:B------:R-:W-:-:S07]  /*10d90*/  IMAD.MOV.U32 R13, RZ, RZ, RZ ;  /* 0x000000ffff0d7224 */ /* 0x000fce00078e00ff */
[----:B------:R-:W-:-:S07]  /*10da0*/  LEPC R20, `(.L_x_1946) ;  /* 0x000000001014794e */ /* 0x000fce0000000000 */
[----:B0-----:R-:W-:Y:S05]  /*10db0*/  CALL.ABS.NOINC R2 ;  /* 0x0000000002007343 */ /* 0x001fea0003c00000 */
.L_x_1946:
        /* <DEDUP_REMOVED lines=20> */
.L_x_1948:
        /* <DEDUP_REMOVED lines=15> */
.L_x_1947:
[----:B------:R-:W0:Y:S01]  /*10ff0*/  LDC.64 R2, c[0x0][0x9f8] ;  /* 0x00027e00ff027b82 */ /* 0x000e220000000a00 */
[----:B------:R-:W-:Y:S01]  /*11000*/  IMAD.MOV.U32 R18, RZ, RZ, R17 ;  /* 0x000000ffff127224 */ /* 0x000fe200078e0011 */
[----:B------:R-:W-:-:S06]  /*11010*/  ULDC.64 UR4, c[0x0][0x208] ;  /* 0x0000820000047ab9 */ /* 0x000fcc0000000a00 */
        /* <DEDUP_REMOVED lines=8> */
[----:B------:R-:W-:Y:S02]  /*110a0*/  VIADD R17, R26, 0xffffffff ;  /* 0xffffffff1a117836 */ /* 0x000fe40000000000 */
[----:B------:R-:W-:-:S04]  /*110b0*/  ISETP.NE.AND.EX P1, PT, R5, RZ, PT, P0 ;  /* 0x000000ff0500720c */ /* 0x000fc80003f25300 */
[----:B------:R-:W-:Y:S02]  /*110c0*/  P2R R23, PR, RZ, 0x2 ;  /* 0x00000002ff177803 */ /* 0x000fe40000000000 */
[----:B--2---:R-:W-:Y:S02]  /*110d0*/  SHF.R.S32.HI R19, RZ, 0x1f, R18 ;  /* 0x0000001fff137819 */ /* 0x004fe40000011412 */
[----:B------:R-:W-:Y:S01]  /*110e0*/  SEL R16, R18, RZ, !P1 ;  /* 0x000000ff12107207 */ /* 0x000fe20004800000 */
[----:B------:R-:W-:Y:S06]  /*110f0*/  BRA.DIV UR4, `(.L_x_1949) ;  /* 0x0000003a04207947 */ /* 0x000fec000b800000 */
[----:B------:R0:W1:Y:S02]  /*11100*/  SHFL.IDX PT, R14, R22, RZ, 0x1f ;  /* 0x00001fff160e7589 */ /* 0x00006400000e0000 */
.L_x_2033:
[----:B-1----:R-:W-:Y:S02]  /*11110*/  ISETP.NE.AND P0, PT, R14, RZ, PT ;  /* 0x000000ff0e00720c */ /* 0x002fe40003f05270 */
[----:B------:R-:W-:-:S04]  /*11120*/  PLOP3.LUT P2, PT, PT, PT, PT, 0x8, 0x0 ;  /* 0x000000000000781c */ /* 0x000fc80003f4e170 */
[----:B0-----:R-:W-:-:S07]  /*11130*/  P2R R22, PR, RZ, 0x4 ;  /* 0x00000004ff167803 */ /* 0x001fce0000000000 */
[----:B------:R-:W-:Y:S05]  /*11140*/  @P0 BRA `(.L_x_1950) ;  /* 0x00000004000c0947 */ /* 0x000fea0003800000 */
[----:B------:R-:W-:-:S03]  /*11150*/  UMOV UR4, 0xffffffff ;  /* 0xffffffff00047882 */ /* 0x000fc60000000000 */
[----:B------:R-:W-:Y:S05]  /*11160*/  BRA.DIV UR4, `(.L_x_1951) ;  /* 0x0000003a04247947 */ /* 0x000fea000b800000 */
[----:B------:R-:W-:-:S13]  /*11170*/  ELECT P6, URZ, PT ;  /* 0x00000000003f782f */ /* 0x000fda00038c0000 */
.L_x_2036:
[----:B------:R-:W-:Y:S05]  /*11180*/  @!P6 BRA `(.L_x_1950) ;  /* 0x0000000000fce947 */ /* 0x000fea0003800000 */
[----:B------:R-:W-:Y:S01]  /*11190*/  IMAD.MOV.U32 R0, RZ, RZ, 0x1 ;  /* 0x00000001ff007424 */ /* 0x000fe200078e00ff */
[----:B------:R-:W-:-:S04]  /*111a0*/  MOV R16, R18 ;  /* 0x0000001200107202 */ /* 0x000fc80000000f00 */
[----:B------:R-:W-:Y:S01]  /*111b0*/  SHF.L.U32 R0, R0, 0x1f, RZ ;  /* 0x0000001f00007819 */ /* 0x000fe200000006ff */
[----:B------:R-:W-:Y:S06]  /*111c0*/  @!P1 BRA `(.L_x_1952) ;  /* 0x00000000004c9947 */ /* 0x000fec0003800000 */
[----:B------:R-:W0:Y:S01]  /*111d0*/  LDC R6, c[0x0][0x43c] ;  /* 0x00010f00ff067b82 */ /* 0x000e220000000800 */
[----:B------:R-:W-:Y:S01]  /*111e0*/  IMAD.MOV.U32 R7, RZ, RZ, R17 ;  /* 0x000000ffff077224 */ /* 0x000fe200078e0011 */
[----:B------:R-:W-:Y:S01]  /*111f0*/  ULDC.64 UR4, c[0x0][0x428] ;  /* 0x00010a0000047ab9 */ /* 0x000fe20000000a00 */
[----:B------:R-:W-:Y:S01]  /*11200*/  ULDC.64 UR6, c[0x0][0x208] ;  /* 0x0000820000067ab9 */ /* 0x000fe20000000a00 */
        /* <DEDUP_REMOVED lines=15> */
.L_x_1952:
[----:B------:R-:W1:Y:S01]  /*11300*/  SYNCS.PHASECHK.TRANS64.TRYWAIT P0, [UR38+0x31c40], R0 ;  /* 0x031c4000ff0075a7 */ /* 0x000e620008000166 */
[----:B------:R-:W-:Y:S01]  /*11310*/  ISETP.NE.AND P1, PT, R28, RZ, PT ;  /* 0x000000ff1c00720c */ /* 0x000fe20003f25270 */
[----:B-1----:R-:W-:-:S12]  /*11320*/  @!P0 BRA `(.L_x_1953) ;  /* 0x0000003400d48947 */ /* 0x002fd80003800000 */
.L_x_2037:
[----:B------:R-:W-:Y:S05]  /*11330*/  @P1 BRA `(.L_x_1954) ;  /* 0x0000000000181947 */ /* 0x000fea0003800000 */
[----:B------:R-:W2:Y:S01]  /*11340*/  S2R R2, SR_TID.X ;  /* 0x0000000000027919 */ /* 0x000ea20000002100 */
[----:B-1----:R-:W-:-:S04]  /*11350*/  IMAD.MOV.U32 R0, RZ, RZ, 0x6c00 ;  /* 0x00006c00ff007424 */ /* 0x002fc800078e00ff */
[----:B------:R3:W-:Y:S01]  /*11360*/  SYNCS.ARRIVE.TRANS64 RZ, [UR38+0x31c30], R0 ;  /* 0x031c3000ffff79a7 */ /* 0x0007e20008000026 */
[----:B--2---:R-:W-:-:S13]  /*11370*/  LOP3.LUT P0, RZ, R2, 0x1f, RZ, 0xc0, !PT ;  /* 0x0000001f02ff7812 */ /* 0x004fda000780c0ff */
[----:B---3--:R-:W-:Y:S05]  /*11380*/  @!P0 BRA `(.L_x_1954) ;  /* 0x0000000000048947 */ /* 0x008fea0003800000 */
[----:B------:R-:W-:Y:S01]  /*11390*/  BPT.TRAP 0x1 ;  /* 0x000000040000795c */ /* 0x000fe20000300000 */
.L_x_1954:
        /* <DEDUP_REMOVED lines=27> */
[----:B------:R2:W-:Y:S01]  /*11550*/  UTMALDG.4D [UR24], [UR4], desc[UR6] ;  /* 0x00000618040075b4 */ /* 0x0005e20008019000 */
[----:B------:R2:W-:Y:S02]  /*11560*/  UTMALDG.4D [UR16], [UR4], desc[UR6] ;  /* 0x00000610040075b4 */ /* 0x0005e40008019000 */
[----:B--2---:R-:W-:Y:S01]  /*11570*/  NOP ;  /* 0x0000000000007918 */ /* 0x004fe20000000000 */
.L_x_1950:
        /* <DEDUP_REMOVED lines=18> */
[----:B0-----:R-:W-:Y:S02]  /*116a0*/  IMAD.U32 R4, RZ, RZ, UR6 ;  /* 0x00000006ff047e24 */ /* 0x001fe4000f8e00ff */
        /* <DEDUP_REMOVED lines=11> */
.L_x_1955:
        /* <DEDUP_REMOVED lines=8> */
[----:B------:R-:W4:Y:S01]  /*117e0*/  S2R R21, SR_CTAID.Z ;  /* 0x0000000000157919 */ /* 0x000f220000002700 */
        /* <DEDUP_REMOVED lines=9> */
[----:B0-----:R-:W-:-:S04]  /*11880*/  @P0 IMAD.HI.U32 R6, R0, R5, RZ ;  /* 0x0000000500060227 */ /* 0x001fc800078e00ff */
[----:B------:R-:W-:-:S03]  /*11890*/  IMAD.MOV.U32 R5, RZ, RZ, R0 ;  /* 0x000000ffff057224 */ /* 0x000fc600078e0000 */
[----:B------:R-:W0:Y:S01]  /*118a0*/  LDC.64 R2, c[0x0][0x2e0] ;  /* 0x0000b800ff027b82 */ /* 0x000e220000000a00 */
[----:B-1----:R-:W-:Y:S02]  /*118b0*/  @P0 SHF.R.U32.HI R5, RZ, R7, R6 ;  /* 0x00000007ff050219 */ /* 0x002fe40000011606 */
[----:B------:R-:W-:-:S03]  /*118c0*/  SHF.R.U32.HI R6, RZ, 0x3, R20 ;  /* 0x00000003ff067819 */ /* 0x000fc60000011614 */
[----:B------:R-:W-:Y:S01]  /*118d0*/  IMAD.MOV R13, RZ, RZ, -R5 ;  /* 0x000000ffff0d7224 */ /* 0x000fe200078e0a05 */
[----:B------:R-:W-:Y:S01]  /*118e0*/  LOP3.LUT R6, R6, 0x3, RZ, 0xc0, !PT ;  /* 0x0000000306067812 */ /* 0x000fe200078ec0ff */
[----:B--2---:R-:W-:-:S04]  /*118f0*/  @P0 IMAD.HI.U32 R7, R9, R8, RZ ;  /* 0x0000000809070227 */ /* 0x004fc800078e00ff */
[----:B------:R-:W-:Y:S02]  /*11900*/  IMAD.MOV.U32 R8, RZ, RZ, R9 ;  /* 0x000000ffff087224 */ /* 0x000fe400078e0009 */
[----:B------:R-:W-:Y:S01]  /*11910*/  IMAD R13, R14, R13, R0 ;  /* 0x0000000d0e0d7224 */ /* 0x000fe200078e0200 */
[----:B---3--:R-:W-:-:S04]  /*11920*/  @P0 SHF.R.U32.HI R8, RZ, R4, R7 ;  /* 0x00000004ff080219 */ /* 0x008fc80000011607 */
[----:B------:R-:W-:Y:S01]  /*11930*/  SHF.R.S32.HI R0, RZ, 0x1f, R13 ;  /* 0x0000001fff007819 */ /* 0x000fe2000001140d */
[----:B------:R-:W-:Y:S02]  /*11940*/  IMAD.MOV R10, RZ, RZ, -R8 ;  /* 0x000000ffff0a7224 */ /* 0x000fe400078e0a08 */
[-C--:B0-----:R-:W-:Y:S02]  /*11950*/  IMAD R4, R29, R2.reuse, RZ ;  /* 0x000000021d047224 */ /* 0x081fe400078e02ff */
[----:B------:R-:W-:Y:S02]  /*11960*/  IMAD R0, R0, UR6, RZ ;  /* 0x0000000600007c24 */ /* 0x000fe4000f8e02ff */
[C---:B----4-:R-:W-:Y:S01]  /*11970*/  IMAD R7, R21.reuse, R3, R4 ;  /* 0x0000000315077224 */ /* 0x050fe200078e0204 */
[----:B------:R-:W-:Y:S01]  /*11980*/  SHF.R.S32.HI R4, RZ, 0x1f, R5 ;  /* 0x0000001fff047819 */ /* 0x000fe20000011405 */
[----:B------:R-:W-:Y:S01]  /*11990*/  IMAD.WIDE.U32 R2, R21, R2, UR4 ;  /* 0x0000000415027e25 */ /* 0x000fe2000f8e0002 */
[----:B------:R-:W-:-:S03]  /*119a0*/  ULDC.64 UR4, c[0x0][0x2d0] ;  /* 0x0000b40000047ab9 */ /* 0x000fc60000000a00 */
[----:B------:R-:W-:Y:S02]  /*119b0*/  IMAD R4, R4, UR4, RZ ;  /* 0x0000000404047c24 */ /* 0x000fe4000f8e02ff */
[----:B------:R-:W-:Y:S02]  /*119c0*/  IMAD.IADD R3, R3, 0x1, R7 ;  /* 0x0000000103037824 */ /* 0x000fe400078e0207 */
[C---:B------:R-:W-:Y:S02]  /*119d0*/  IMAD R7, R5.reuse, UR5, R4 ;  /* 0x0000000505077c24 */ /* 0x040fe4000f8e0204 */
[----:B------:R-:W-:-:S04]  /*119e0*/  IMAD.WIDE.U32 R4, R5, UR4, R2 ;  /* 0x0000000405047c25 */ /* 0x000fc8000f8e0002 */
[----:B------:R-:W-:Y:S02]  /*119f0*/  IMAD.IADD R5, R5, 0x1, R7 ;  /* 0x0000000105057824 */ /* 0x000fe400078e0207 */
[C---:B------:R-:W-:Y:S02]  /*11a00*/  IMAD R7, R13.reuse, UR7, R0 ;  /* 0x000000070d077c24 */ /* 0x040fe4000f8e0200 */
[----:B------:R-:W-:Y:S02]  /*11a10*/  IMAD.SHL.U32 R0, R20, 0x8, RZ ;  /* 0x0000000814007824 */ /* 0x000fe400078e00ff */
[----:B------:R-:W-:-:S03]  /*11a20*/  IMAD.WIDE.U32 R4, R13, UR6, R4 ;  /* 0x000000060d047c25 */ /* 0x000fc6000f8e0004 */
[----:B------:R-:W-:Y:S01]  /*11a30*/  LOP3.LUT R21, R0, 0x18, RZ, 0xc0, !PT ;  /* 0x0000001800157812 */ /* 0x000fe200078ec0ff */
[----:B------:R-:W-:Y:S01]  /*11a40*/  IMAD.SHL.U32 R13, R28, 0x8, RZ ;  /* 0x000000081c0d7824 */ /* 0x000fe200078e00ff */
[----:B------:R-:W-:Y:S01]  /*11a50*/  LOP3.LUT R0, R0, 0x20, RZ, 0xc0, !PT ;  /* 0x0000002000007812 */ /* 0x000fe200078ec0ff */
[----:B------:R-:W-:Y:S01]  /*11a60*/  IMAD.WIDE.U32 R2, R8, UR4, R2 ;  /* 0x0000000408027c25 */ /* 0x000fe2000f8e0002 */
[----:B------:R-:W-:Y:S02]  /*11a70*/  IADD3 R7, R5, R7, RZ ;  /* 0x0000000705077210 */ /* 0x000fe40007ffe0ff */
[----:B------:R-:W-:Y:S01]  /*11a80*/  LOP3.LUT R0, R0, 0x300, R13, 0xf8, !PT ;  /* 0x0000030000007812 */ /* 0x000fe200078ef80d */
[C---:B------:R-:W-:Y:S02]  /*11a90*/  IMAD R13, R6.reuse, 0x40, R21 ;  /* 0x00000040060d7824 */ /* 0x040fe400078e0215 */
[----:B------:R-:W-:Y:S02]  /*11aa0*/  IMAD.SHL.U32 R6, R6, 0x8, RZ ;  /* 0x0000000806067824 */ /* 0x000fe400078e00ff */
[----:B------:R-:W-:-:S03]  /*11ab0*/  IMAD R5, R14, R10, R9 ;  /* 0x0000000a0e057224 */ /* 0x000fc600078e0209 */
        /* <DEDUP_REMOVED lines=9> */
[----:B------:R-:W-:Y:S02]  /*11b50*/  IMAD R4, R4, UR6, RZ ;  /* 0x0000000604047c24 */ /* 0x000fe4000f8e02ff */
[----:B------:R-:W-:Y:S02]  /*11b60*/  IMAD.IADD R3, R3, 0x1, R9 ;  /* 0x0000000103037824 */ /* 0x000fe400078e0209 */
[----:B------:R-:W-:Y:S01]  /*11b70*/  IMAD R9, R5, UR7, R4 ;  /* 0x0000000705097c24 */ /* 0x000fe2000f8e0204 */
[----:B------:R-:W-:Y:S01]  /*11b80*/  LOP3.LUT R4, R21, 0x20, RZ, 0xfc, !PT ;  /* 0x0000002015047812 */ /* 0x000fe200078efcff */
[----:B------:R-:W-:-:S03]  /*11b90*/  IMAD.WIDE.U32 R2, R5, UR6, R2 ;  /* 0x0000000605027c25 */ /* 0x000fc6000f8e0002 */
[----:B------:R-:W-:Y:S01]  /*11ba0*/  ISETP.GE.AND P0, PT, R4, UR4, PT ;  /* 0x0000000404007c0c */ /* 0x000fe2000bf06270 */
[----:B------:R-:W-:Y:S01]  /*11bb0*/  IMAD.IADD R3, R3, 0x1, R9 ;  /* 0x0000000103037824 */ /* 0x000fe200078e0209 */
[----:B------:R-:W-:Y:S02]  /*11bc0*/  LOP3.LUT R4, R21, 0x40, RZ, 0xfc, !PT ;  /* 0x0000004015047812 */ /* 0x000fe400078efcff */
[----:B------:R-:W-:Y:S02]  /*11bd0*/  LEA R20, P3, R2, UR8, 0x1 ;  /* 0x0000000802147c11 */ /* 0x000fe4000f8608ff */
[----:B------:R-:W-:Y:S01]  /*11be0*/  ISETP.GE.AND P1, PT, R4, UR4, PT ;  /* 0x0000000404007c0c */ /* 0x000fe2000bf26270 */
[----:B------:R-:W-:Y:S01]  /*11bf0*/  UMOV UR4, 0xffffffff ;  /* 0xffffffff00047882 */ /* 0x000fe20000000000 */
[----:B------:R-:W-:Y:S02]  /*11c00*/  LEA.HI.X R10, R2, UR9, R3, 0x1, P3 ;  /* 0x00000009020a7c11 */ /* 0x000fe400098f0c03 */
[----:B------:R-:W-:Y:S09]  /*11c10*/  BRA.DIV UR4, `(.L_x_1956) ;  /* 0x0000002e04b07947 */ /* 0x000ff2000b800000 */
[----:B------:R-:W0:Y:S01]  /*11c20*/  LDC R4, c[0x0][0x448] ;  /* 0x00011200ff047b82 */ /* 0x000e220000000800 */
[----:B------:R-:W-:Y:S01]  /*11c30*/  SHFL.IDX PT, R3, R7, RZ, 0x1c1f ;  /* 0x001c1fff07037589 */ /* 0x000fe200000e0000 */
[----:B------:R-:W-:Y:S01]  /*11c40*/  ULDC UR4, c[0x0][0x288] ;  /* 0x0000a20000047ab9 */ /* 0x000fe20000000800 */
[----:B------:R-:W-:Y:S01]  /*11c50*/  IMAD R8, R12, 0xc0, R11 ;  /* 0x000000c00c087824 */ /* 0x000fe200078e020b */
[----:B------:R-:W-:Y:S01]  /*11c60*/  ULDC.64 UR6, c[0x0][0x208] ;  /* 0x0000820000067ab9 */ /* 0x000fe20000000a00 */
[----:B------:R-:W1:Y:S02]  /*11c70*/  SHFL.IDX PT, R2, R6, RZ, 0x1c1f ;  /* 0x001c1fff06027589 */ /* 0x000e6400000e0000 */
[----:B------:R-:W-:Y:S02]  /*11c80*/  VIADD R12, R8, 0x20 ;  /* 0x00000020080c7836 */ /* 0x000fe40000000000 */
[----:B------:R-:W-:Y:S04]  /*11c90*/  SHFL.IDX PT, R5, R7, 0x1, 0x1c1f ;  /* 0x003c1f0007057f89 */ /* 0x000fe800000e0000 */
[----:B------:R-:W-:Y:S01]  /*11ca0*/  SHFL.IDX PT, R14, R6, 0x2, 0x1c1f ;  /* 0x005c1f00060e7f89 */ /* 0x000fe200000e0000 */
[----:B0-----:R-:W-:-:S03]  /*11cb0*/  IMAD R9, R4, UR4, RZ ;  /* 0x0000000404097c24 */ /* 0x001fc6000f8e02ff */
[----:B------:R-:W0:Y:S02]  /*11cc0*/  SHFL.IDX PT, R4, R6, 0x1, 0x1c1f ;  /* 0x003c1f0006047f89 */ /* 0x000e2400000e0000 */
[----:B------:R-:W-:-:S13]  /*11cd0*/  ISETP.GE.AND P3, PT, R8, R9, PT ;  /* 0x000000090800720c */ /* 0x000fda0003f66270 */
[----:B-1----:R-:W-:Y:S01]  /*11ce0*/  @!P3 IMAD.WIDE.U32 R2, R21, 0x2, R2 ;  /* 0x000000021502b825 */ /* 0x002fe200078e0002 */
[----:B------:R-:W-:-:S05]  /*11cf0*/  @!P3 LEA R29, R0, UR38, 0x1 ;  /* 0x00000026001dbc11 */ /* 0x000fca000f8e08ff */
[----:B------:R-:W-:Y:S04]  /*11d00*/  @!P3 LDGSTS.E.BYPASS.LTC128B.128 [R29+0xda00], desc[UR6][R2.64], !P2 ;  /* 0x0da00000021dbfae */ /* 0x000fe8000d101d46 */
[----:B------:R-:W-:Y:S04]  /*11d10*/  @!P3 LDGSTS.E.BYPASS.LTC128B.128 [R29+0x10a00], desc[UR6][R2.64+0x40], !P0 ;  /* 0x10a00040021dbfae */ /* 0x000fe8000c101d46 */
[----:B------:R1:W-:Y:S01]  /*11d20*/  @!P3 LDGSTS.E.BYPASS.LTC128B.128 [R29+0x13a00], desc[UR6][R2.64+0x80], !P1 ;  /* 0x13a00080021dbfae */ /* 0x0003e2000c901d46 */
[----:B------:R-:W-:Y:S01]  /*11d30*/  ISETP.GE.AND P3, PT, R12, R9, PT ;  /* 0x000000090c00720c */ /* 0x000fe20003f66270 */
[----:B------:R-:W-:-:S05]  /*11d40*/  VIADD R12, R8, 0x40 ;  /* 0x00000040080c7836 */ /* 0x000fca0000000000 */
[-C--:B------:R-:W-:Y:S01]  /*11d50*/  ISETP.GE.AND P4, PT, R12, R9.reuse, PT ;  /* 0x000000090c00720c */ /* 0x080fe20003f86270 */
[----:B------:R-:W-:Y:S01]  /*11d60*/  VIADD R12, R8, 0x60 ;  /* 0x00000060080c7836 */ /* 0x000fe20000000000 */
[----:B-1----:R-:W1:Y:S05]  /*11d70*/  SHFL.IDX PT, R2, R7, 0x2, 0x1c1f ;  /* 0x005c1f0007027f89 */ /* 0x002e6a00000e0000 */
[----:B0-----:R-:W-:Y:S01]  /*11d80*/  @!P3 IMAD.WIDE.U32 R4, R21, 0x2, R4 ;  /* 0x000000021504b825 */ /* 0x001fe200078e0004 */
[----:B------:R-:W-:Y:S01]  /*11d90*/  @!P3 LEA R29, R0, UR38, 0x1 ;  /* 0x00000026001dbc11 */ /* 0x000fe2000f8e08ff */
[----:B------:R-:W-:Y:S04]  /*11da0*/  SHFL.IDX PT, R7, R7, 0x3, 0x1c1f ;  /* 0x007c1f0007077f89 */ /* 0x000fe800000e0000 */
[----:B------:R-:W-:Y:S04]  /*11db0*/  @!P3 LDGSTS.E.BYPASS.LTC128B.128 [R29+0xe200], desc[UR6][R4.64], !P2 ;  /* 0x0e200000041dbfae */ /* 0x000fe8000d101d46 */
[----:B------:R-:W-:Y:S04]  /*11dc0*/  @!P3 LDGSTS.E.BYPASS.LTC128B.128 [R29+0x11200], desc[UR6][R4.64+0x40], !P0 ;  /* 0x11200040041dbfae */ /* 0x000fe8000c101d46 */
[----:B------:R0:W-:Y:S01]  /*11dd0*/  @!P3 LDGSTS.E.BYPASS.LTC128B.128 [R29+0x14200], desc[UR6][R4.64+0x80], !P1 ;  /* 0x14200080041dbfae */ /* 0x0001e2000c901d46 */
[----:B------:R-:W-:Y:S01]  /*11de0*/  ISETP.GE.AND P3, PT, R12, R9, PT ;  /* 0x000000090c00720c */ /* 0x000fe20003f66270 */
[----:B-1----:R-:W-:-:S02]  /*11df0*/  IMAD.MOV.U32 R3, RZ, RZ, R2 ;  /* 0x000000ffff037224 */ /* 0x002fc400078e0002 */
[----:B------:R-:W-:Y:S02]  /*11e00*/  IMAD.MOV.U32 R2, RZ, RZ, R14 ;  /* 0x000000ffff027224 */ /* 0x000fe400078e000e */
[----:B------:R-:W1:Y:S01]  /*11e10*/  SHFL.IDX PT, R14, R6, 0x3, 0x1c1f ;  /* 0x007c1f00060e7f89 */ /* 0x000e6200000e0000 */
[----:B0-----:R-:W-:Y:S01]  /*11e20*/  @!P4 LEA R5, R0, UR38, 0x1 ;  /* 0x000000260005cc11 */ /* 0x001fe2000f8e08ff */
[----:B------:R-:W-:Y:S02]  /*11e30*/  @!P4 IMAD.WIDE.U32 R2, R21, 0x2, R2 ;  /* 0x000000021502c825 */ /* 0x000fe400078e0002 */
[----:B------:R-:W-:Y:S02]  /*11e40*/  SHFL.IDX PT, R29, R10, RZ, 0x1c1f ;  /* 0x001c1fff0a1d7589 */ /* 0x000fe400000e0000 */
[----:B------:R-:W-:Y:S02]  /*11e50*/  VIADD R4, R8, 0x80 ;  /* 0x0000008008047836 */ /* 0x000fe40000000000 */
[----:B------:R-:W0:Y:S04]  /*11e60*/  SHFL.IDX PT, R6, R20, RZ, 0x1c1f ;  /* 0x001c1fff14067589 */ /* 0x000e2800000e0000 */
[----:B------:R-:W-:Y:S04]  /*11e70*/  @!P4 LDGSTS.E.BYPASS.LTC128B.128 [R5+0xea00], desc[UR6][R2.64], !P2 ;  /* 0x0ea000000205cfae */ /* 0x000fe8000d101d46 */
[----:B------:R-:W-:Y:S04]  /*11e80*/  @!P4 LDGSTS.E.BYPASS.LTC128B.128 [R5+0x11a00], desc[UR6][R2.64+0x40], !P0 ;  /* 0x11a000400205cfae */ /* 0x000fe8000c101d46 */
[----:B------:R2:W-:Y:S01]  /*11e90*/  @!P4 LDGSTS.E.BYPASS.LTC128B.128 [R5+0x14a00], desc[UR6][R2.64+0x80], !P1 ;  /* 0x14a000800205cfae */ /* 0x0005e2000c901d46 */
[----:B------:R-:W-:Y:S01]  /*11ea0*/  ISETP.GE.AND P4, PT, R4, R9, PT ;  /* 0x000000090400720c */ /* 0x000fe20003f86270 */
[----:B-1----:R-:W-:-:S02]  /*11eb0*/  IMAD.MOV.U32 R4, RZ, RZ, R14 ;  /* 0x000000ffff047224 */ /* 0x002fc400078e000e */
[----:B------:R-:W1:Y:S04]  /*11ec0*/  SHFL.IDX PT, R10, R10, 0x1, 0x1c1f ;  /* 0x003c1f000a0a7f89 */ /* 0x000e6800000e0000 */
[----:B------:R3:W4:Y:S01]  /*11ed0*/  SHFL.IDX PT, R14, R20, 0x1, 0x1c1f ;  /* 0x003c1f00140e7f89 */ /* 0x00072200000e0000 */
[----:B--2---:R-:W-:Y:S01]  /*11ee0*/  IMAD.MOV.U32 R5, RZ, RZ, R7 ;  /* 0x000000ffff057224 */ /* 0x004fe200078e0007 */
[C---:B------:R-:W-:Y:S01]  /*11ef0*/  @!P3 LEA R7, R0.reuse, UR38, 0x1 ;  /* 0x000000260007bc11 */ /* 0x040fe2000f8e08ff */
[----:B0-----:R-:W-:Y:S02]  /*11f00*/  IMAD.MOV.U32 R2, RZ, RZ, R6 ;  /* 0x000000ffff027224 */ /* 0x001fe400078e0006 */
[----:B------:R-:W-:Y:S01]  /*11f10*/  IMAD.MOV.U32 R3, RZ, RZ, R29 ;  /* 0x000000ffff037224 */ /* 0x000fe200078e001d */
[----:B------:R-:W-:Y:S01]  /*11f20*/  @!P4 LEA R29, R0, UR38, 0x1 ;  /* 0x00000026001dcc11 */ /* 0x000fe2000f8e08ff */
[----:B------:R-:W-:-:S04]  /*11f30*/  @!P3 IMAD.WIDE.U32 R4, R21, 0x2, R4 ;  /* 0x000000021504b825 */ /* 0x000fc800078e0004 */
[----:B------:R-:W-:Y:S01]  /*11f40*/  @!P4 IMAD.WIDE.U32 R2, R21, 0x2, R2 ;  /* 0x000000021502c825 */ /* 0x000fe200078e0002 */
[----:B------:R3:W-:Y:S03]  /*11f50*/  @!P3 LDGSTS.E.BYPASS.LTC128B.128 [R7+0xf200], desc[UR6][R4.64], !P2 ;  /* 0x0f2000000407bfae */ /* 0x0007e6000d101d46 */
[----:B------:R-:W-:Y:S01]  /*11f60*/  IMAD.MOV.U32 R6, RZ, RZ, 0x1 ;  /* 0x00000001ff067424 */ /* 0x000fe200078e00ff */
[----:B------:R3:W-:Y:S04]  /*11f70*/  @!P3 LDGSTS.E.BYPASS.LTC128B.128 [R7+0x12200], desc[UR6][R4.64+0x40], !P0 ;  /* 0x122000400407bfae */ /* 0x0007e8000c101d46 */
[----:B------:R3:W-:Y:S04]  /*11f80*/  @!P3 LDGSTS.E.BYPASS.LTC128B.128 [R7+0x15200], desc[UR6][R4.64+0x80], !P1 ;  /* 0x152000800407bfae */ /* 0x0007e8000c901d46 */
[----:B------:R3:W-:Y:S04]  /*11f90*/  @!P4 LDGSTS.E.BYPASS.LTC128B.128 [R29+0xfa00], desc[UR6][R2.64], !P2 ;  /* 0x0fa00000021dcfae */ /* 0x0007e8000d101d46 */
[----:B------:R3:W-:Y:S04]  /*11fa0*/  @!P4 LDGSTS.E.BYPASS.LTC128B.128 [R29+0x12a00], desc[UR6][R2.64+0x40], !P0 ;  /* 0x12a00040021dcfae */ /* 0x0007e8000c101d46 */
[----:B-1--4-:R3:W-:Y:S02]  /*11fb0*/  @!P4 LDGSTS.E.BYPASS.LTC128B.128 [R29+0x15a00], desc[UR6][R2.64+0x80], !P1 ;  /* 0x15a00080021dcfae */ /* 0x0127e4000c901d46 */
.L_x_2050:
        /* <DEDUP_REMOVED lines=16> */
.L_x_1958:
[----:B------:R-:W-:Y:S05]  /*120c0*/  BSYNC B0 ;  /* 0x0000000000007941 */ /* 0x000fea0003800000 */
.L_x_1957:
        /* <DEDUP_REMOVED lines=10> */
.L_x_2051:
[----:B0-----:R-:W-:Y:S01]  /*12170*/  IMAD.MOV.U32 R0, RZ, RZ, RZ ;  /* 0x000000ffff007224 */ /* 0x001fe200078e00ff */
        /* <DEDUP_REMOVED lines=13> */
[----:B0-----:R-:W-:Y:S02]  /*12250*/  LOP3.LUT R7, R4, 0x1f, RZ, 0xc0, !PT ;  /* 0x0000001f04077812 */ /* 0x001fe400078ec0ff */
[----:B------:R-:W-:Y:S02]  /*12260*/  MOV R4, R16 ;  /* 0x0000001000047202 */ /* 0x000fe40000000f00 */
[----:B------:R-:W-:-:S07]  /*12270*/  LOP3.LUT R10, R9, 0x1, RZ, 0xc0, !PT ;  /* 0x00000001090a7812 */ /* 0x000fce00078ec0ff */
[----:B------:R-:W-:Y:S05]  /*12280*/  @!P0 BRA `(.L_x_1961) ;  /* 0x0000001000d48947 */ /* 0x000fea0003800000 */
[----:B------:R-:W-:Y:S01]  /*12290*/  BSSY B0, `(.L_x_1961) ;  /* 0x0000134000007945 */ /* 0x000fe20003800000 */
[----:B------:R-:W-:Y:S02]  /*122a0*/  IMAD.IADD R9, R9, 0x1, -R10 ;  /* 0x0000000109097824 */ /* 0x000fe400078e0a0a */
[----:B------:R-:W-:Y:S02]  /*122b0*/  IMAD.MOV.U32 R11, RZ, RZ, 0x1 ;  /* 0x00000001ff0b7424 */ /* 0x000fe400078e00ff */
[----:B------:R-:W-:-:S07]  /*122c0*/  IMAD.MOV.U32 R4, RZ, RZ, R16 ;  /* 0x000000ffff047224 */ /* 0x000fce00078e0010 */
.L_x_1996:
        /* <DEDUP_REMOVED lines=29> */
.L_x_1964:
[----:B------:R-:W1:Y:S01]  /*124a0*/  SYNCS.PHASECHK.TRANS64.TRYWAIT P0, [UR38+0x31c48], R6 ;  /* 0x031c4806ff0075a7 */ /* 0x000e620008000166 */
[----:B------:R-:W-:Y:S01]  /*124b0*/  BSSY B2, `(.L_x_1965) ;  /* 0x0000003000027945 */ /* 0x000fe20003800000 */
[----:B------:R-:W-:-:S03]  /*124c0*/  ISETP.NE.AND P2, PT, R28, RZ, PT ;  /* 0x000000ff1c00720c */ /* 0x000fc60003f45270 */
[----:B-1----:R-:W-:Y:S10]  /*124d0*/  @!P0 BRA `(.L_x_1966) ;  /* 0x0000002c00a48947 */ /* 0x002ff40003800000 */
.L_x_2052:
[----:B------:R-:W-:Y:S05]  /*124e0*/  BSYNC B2 ;  /* 0x0000000000027941 */ /* 0x000fea0003800000 */
.L_x_1965:
[----:B------:R-:W-:Y:S04]  /*124f0*/  BSSY B2, `(.L_x_1967) ;  /* 0x0000007000027945 */ /* 0x000fe80003800000 */
[----:B------:R-:W-:Y:S05]  /*12500*/  @P2 BRA `(.L_x_1968) ;  /* 0x0000000000142947 */ /* 0x000fea0003800000 */
[----:B------:R-:W-:Y:S01]  /*12510*/  ISETP.NE.AND P0, PT, R7, RZ, PT ;  /* 0x000000ff0700720c */ /* 0x000fe20003f05270 */
[----:B------:R-:W-:-:S04]  /*12520*/  IMAD.MOV.U32 R2, RZ, RZ, 0x6c00 ;  /* 0x00006c00ff027424 */ /* 0x000fc800078e00ff */
[----:B------:R2:W-:Y:S08]  /*12530*/  SYNCS.ARRIVE.TRANS64 RZ, [UR38+0x31c38], R2 ;  /* 0x031c3802ffff79a7 */ /* 0x0005f00008000026 */
[----:B--2---:R-:W-:Y:S05]  /*12540*/  @!P0 BRA `(.L_x_1968) ;  /* 0x0000000000048947 */ /* 0x004fea0003800000 */
[----:B------:R-:W-:Y:S01]  /*12550*/  BPT.TRAP 0x1 ;  /* 0x000000040000795c */ /* 0x000fe20000300000 */
.L_x_1968:
[----:B------:R-:W-:Y:S05]  /*12560*/  BSYNC B2 ;  /* 0x0000000000027941 */ /* 0x000fea0003800000 */
.L_x_1967:
        /* <DEDUP_REMOVED lines=11> */
.L_x_1969:
        /* <DEDUP_REMOVED lines=13> */
.L_x_1970:
        /* <DEDUP_REMOVED lines=15> */
.L_x_1971:
        /* <DEDUP_REMOVED lines=12> */
.L_x_2053:
[----:B------:R-:W-:Y:S05]  /*128a0*/  BSYNC B2 ;  /* 0x0000000000027941 */ /* 0x000fea0003800000 */
.L_x_1972:
        /* <DEDUP_REMOVED lines=9> */
.L_x_1975:
[----:B------:R-:W-:Y:S05]  /*12940*/  BSYNC B2 ;  /* 0x0000000000027941 */ /* 0x000fea0003800000 */
.L_x_1974:
        /* <DEDUP_REMOVED lines=10> */
.L_x_1976:
        /* <DEDUP_REMOVED lines=13> */
.L_x_1977:
        /* <DEDUP_REMOVED lines=13> */
.L_x_1978:
        /* <DEDUP_REMOVED lines=10> */
.L_x_1963:
[----:B------:R-:W-:Y:S05]  /*12c30*/  BSYNC B1 ;  /* 0x0000000000017941 */ /* 0x000fea0003800000 */
.L_x_1962:
[----:B------:R-:W-:Y:S01]  /*12c40*/  ISETP.NE.AND P0, PT, R22, RZ, PT ;  /* 0x000000ff1600720c */ /* 0x000fe20003f05270 */
[----:B------:R-:W-:Y:S01]  /*12c50*/  BSSY B1, `(.L_x_1979) ;  /* 0x0000094000017945 */ /* 0x000fe20003800000 */
[----:B------:R-:W-:-:S11]  /*12c60*/  LOP3.LUT R6, R11, 0x1, RZ, 0x3c, !PT ;  /* 0x000000010b067812 */ /* 0x000fd600078e3cff */
[----:B------:R-:W-:Y:S05]  /*12c70*/  @!P0 BRA `(.L_x_1980) ;  /* 0x0000000800448947 */ /* 0x000fea0003800000 */
[----:B------:R-:W-:Y:S01]  /*12c80*/  ISETP.NE.AND P0, PT, R23, RZ, PT ;  /* 0x000000ff1700720c */ /* 0x000fe20003f05270 */
[----:B------:R-:W-:Y:S01]  /*12c90*/  VIADD R13, R8, 0xffffffff ;  /* 0xffffffff080d7836 */ /* 0x000fe20000000000 */
        /* <DEDUP_REMOVED lines=22> */
.L_x_1981:
[----:B------:R-:W1:Y:S01]  /*12e00*/  SYNCS.PHASECHK.TRANS64.TRYWAIT P0, [UR38+0x31c40], R12 ;  /* 0x031c400cff0075a7 */ /* 0x000e620008000166 */
[----:B------:R-:W-:Y:S01]  /*12e10*/  BSSY B2, `(.L_x_1982) ;  /* 0x0000003000027945 */ /* 0x000fe20003800000 */
[----:B------:R-:W-:-:S03]  /*12e20*/  ISETP.NE.AND P2, PT, R28, RZ, PT ;  /* 0x000000ff1c00720c */ /* 0x000fc60003f45270 */
[----:B-1----:R-:W-:Y:S10]  /*12e30*/  @!P0 BRA `(.L_x_1983) ;  /* 0x00000024007c8947 */ /* 0x002ff40003800000 */
.L_x_2054:
[----:B------:R-:W-:Y:S05]  /*12e40*/  BSYNC B2 ;  /* 0x0000000000027941 */ /* 0x000fea0003800000 */
.L_x_1982:
[----:B------:R-:W-:Y:S04]  /*12e50*/  BSSY B2, `(.L_x_1984) ;  /* 0x0000007000027945 */ /* 0x000fe80003800000 */
[----:B------:R-:W-:Y:S05]  /*12e60*/  @P2 BRA `(.L_x_1985) ;  /* 0x0000000000142947 */ /* 0x000fea0003800000 */
[----:B------:R-:W-:Y:S01]  /*12e70*/  ISETP.NE.AND P0, PT, R7, RZ, PT ;  /* 0x000000ff0700720c */ /* 0x000fe20003f05270 */
[----:B------:R-:W-:-:S04]  /*12e80*/  IMAD.MOV.U32 R2, RZ, RZ, 0x6c00 ;  /* 0x00006c00ff027424 */ /* 0x000fc800078e00ff */
[----:B------:R2:W-:Y:S08]  /*12e90*/  SYNCS.ARRIVE.TRANS64 RZ, [UR38+0x31c30], R2 ;  /* 0x031c3002ffff79a7 */ /* 0x0005f00008000026 */
[----:B--2---:R-:W-:Y:S05]  /*12ea0*/  @!P0 BRA `(.L_x_1985) ;  /* 0x0000000000048947 */ /* 0x004fea0003800000 */
[----:B------:R-:W-:Y:S01]  /*12eb0*/  BPT.TRAP 0x1 ;  /* 0x000000040000795c */ /* 0x000fe20000300000 */
.L_x_1985:
[----:B------:R-:W-:Y:S05]  /*12ec0*/  BSYNC B2 ;  /* 0x0000000000027941 */ /* 0x000fea0003800000 */
.L_x_1984:
        /* <DEDUP_REMOVED lines=11> */
.L_x_1986:
        /* <DEDUP_REMOVED lines=14> */
.L_x_1987:
        /* <DEDUP_REMOVED lines=14> */
.L_x_1988:
        /* <DEDUP_REMOVED lines=12> */
.L_x_2055:
[----:B------:R-:W-:Y:S05]  /*13200*/  BSYNC B2 ;  /* 0x0000000000027941 */ /* 0x000fea0003800000 */
.L_x_1989:
        /* <DEDUP_REMOVED lines=9> */
.L_x_1992:
[----:B------:R-:W-:Y:S05]  /*132a0*/  BSYNC B2 ;  /* 0x0000000000027941 */ /* 0x000fea0003800000 */
.L_x_1991:
        /* <DEDUP_REMOVED lines=10> */
.L_x_1993:
        /* <DEDUP_REMOVED lines=13> */
.L_x_1994:
        /* <DEDUP_REMOVED lines=13> */
.L_x_1995:
        /* <DEDUP_REMOVED lines=10> */
.L_x_1980:
[----:B------:R-:W-:Y:S05]  /*13590*/  BSYNC B1 ;  /* 0x0000000000017941 */ /* 0x000fea0003800000 */
.L_x_1979:
[----:B------:R-:W-:Y:S02]  /*135a0*/  VIADD R8, R8, 0xfffffffe ;  /* 0xfffffffe08087836 */ /* 0x000fe40000000000 */
[----:B------:R-:W-:Y:S01]  /*135b0*/  IMAD.MOV.U32 R11, RZ, RZ, R6 ;  /* 0x000000ffff0b7224 */ /* 0x000fe200078e0006 */
[----:B------:R-:W-:Y:S06]  /*135c0*/  @P1 BRA `(.L_x_1996) ;  /* 0xffffffec00401947 */ /* 0x000fec000383ffff */
[----:B------:R-:W-:Y:S05]  /*135d0*/  BSYNC B0 ;  /* 0x0000000000007941 */ /* 0x000fea0003800000 */
.L_x_1961:
        /* <DEDUP_REMOVED lines=29> */
.L_x_1998:
[----:B------:R-:W1:Y:S01]  /*137b0*/  SYNCS.PHASECHK.TRANS64.TRYWAIT P0, [UR38+0x31c48], R9 ;  /* 0x031c4809ff0075a7 */ /* 0x000e620008000166 */
[----:B------:R-:W-:Y:S01]  /*137c0*/  BSSY B1, `(.L_x_1999) ;  /* 0x0000003000017945 */ /* 0x000fe20003800000 */
[----:B------:R-:W-:-:S03]  /*137d0*/  ISETP.NE.AND P1, PT, R28, RZ, PT ;  /* 0x000000ff1c00720c */ /* 0x000fc60003f25270 */
[----:B-1----:R-:W-:Y:S10]  /*137e0*/  @!P0 BRA `(.L_x_2000) ;  /* 0x0000001c00408947 */ /* 0x002ff40003800000 */
.L_x_2056:
[----:B------:R-:W-:Y:S05]  /*137f0*/  BSYNC B1 ;  /* 0x0000000000017941 */ /* 0x000fea0003800000 */
.L_x_1999:
[----:B------:R-:W-:Y:S04]  /*13800*/  BSSY B1, `(.L_x_2001) ;  /* 0x0000007000017945 */ /* 0x000fe80003800000 */
[----:B------:R-:W-:Y:S05]  /*13810*/  @P1 BRA `(.L_x_2002) ;  /* 0x0000000000141947 */ /* 0x000fea0003800000 */
[----:B------:R-:W-:Y:S01]  /*13820*/  ISETP.NE.AND P0, PT, R7, RZ, PT ;  /* 0x000000ff0700720c */ /* 0x000fe20003f05270 */
[----:B-1----:R-:W-:-:S04]  /*13830*/  IMAD.MOV.U32 R2, RZ, RZ, 0x6c00 ;  /* 0x00006c00ff027424 */ /* 0x002fc800078e00ff */
[----:B------:R2:W-:Y:S08]  /*13840*/  SYNCS.ARRIVE.TRANS64 RZ, [UR38+0x31c38], R2 ;  /* 0x031c3802ffff79a7 */ /* 0x0005f00008000026 */
[----:B--2---:R-:W-:Y:S05]  /*13850*/  @!P0 BRA `(.L_x_2002) ;  /* 0x0000000000048947 */ /* 0x004fea0003800000 */
[----:B------:R-:W-:Y:S01]  /*13860*/  BPT.TRAP 0x1 ;  /* 0x000000040000795c */ /* 0x000fe20000300000 */
.L_x_2002:
[----:B------:R-:W-:Y:S05]  /*13870*/  BSYNC B1 ;  /* 0x0000000000017941 */ /* 0x000fea0003800000 */
.L_x_2001:
        /* <DEDUP_REMOVED lines=11> */
.L_x_2003:
        /* <DEDUP_REMOVED lines=14> */
.L_x_2004:
        /* <DEDUP_REMOVED lines=14> */
.L_x_2005:
        /* <DEDUP_REMOVED lines=11> */
.L_x_2057:
[----:B------:R-:W-:Y:S05]  /*13ba0*/  BSYNC B1 ;  /* 0x0000000000017941 */ /* 0x000fea0003800000 */
.L_x_2006:
        /* <DEDUP_REMOVED lines=9> */
.L_x_2009:
[----:B------:R-:W-:Y:S05]  /*13c40*/  BSYNC B1 ;  /* 0x0000000000017941 */ /* 0x000fea0003800000 */
.L_x_2008:
        /* <DEDUP_REMOVED lines=10> */
.L_x_2010:
        /* <DEDUP_REMOVED lines=13> */
.L_x_2011:
        /* <DEDUP_REMOVED lines=13> */
.L_x_2012:
        /* <DEDUP_REMOVED lines=10> */
.L_x_1997:
[----:B------:R-:W-:Y:S05]  /*13f30*/  BSYNC B0 ;  /* 0x0000000000007941 */ /* 0x000fea0003800000 */
.L_x_1960:
        /* <DEDUP_REMOVED lines=9> */
.L_x_2058:
[----:B------:R-:W-:Y:S05]  /*13fd0*/  BSYNC B1 ;  /* 0x0000000000017941 */ /* 0x000fea0003800000 */
.L_x_2015:
[----:B------:R-:W-:Y:S04]  /*13fe0*/  BSSY B1, `(.L_x_2017) ;  /* 0x0000008000017945 */ /* 0x000fe80003800000 */
[----:B------:R-:W-:Y:S05]  /*13ff0*/  @P1 BRA `(.L_x_2018) ;  /* 0x0000000000181947 */ /* 0x000fea0003800000 */
[----:B------:R-:W1:Y:S01]  /*14000*/  S2R R4, SR_TID.X ;  /* 0x0000000000047919 */ /* 0x000e620000002100 */
[----:B0-----:R-:W-:-:S04]  /*14010*/  IMAD.MOV.U32 R2, RZ, RZ, 0x6c00 ;  /* 0x00006c00ff027424 */ /* 0x001fc800078e00ff */
[----:B------:R2:W-:Y:S01]  /*14020*/  SYNCS.ARRIVE.TRANS64 RZ, [R3+URZ+0x31c50], R2 ;  /* 0x031c500203ff79a7 */ /* 0x0005e2000800003f */
[----:B-1----:R-:W-:-:S13]  /*14030*/  LOP3.LUT P0, RZ, R4, 0x1f, RZ, 0xc0, !PT ;  /* 0x0000001f04ff7812 */ /* 0x002fda000780c0ff */
[----:B--2---:R-:W-:Y:S05]  /*14040*/  @!P0 BRA `(.L_x_2018) ;  /* 0x0000000000048947 */ /* 0x004fea0003800000 */
[----:B------:R-:W-:Y:S01]  /*14050*/  BPT.TRAP 0x1 ;  /* 0x000000040000795c */ /* 0x000fe20000300000 */
.L_x_2018:
[----:B------:R-:W-:Y:S05]  /*14060*/  BSYNC B1 ;  /* 0x0000000000017941 */ /* 0x000fea0003800000 */
.L_x_2017:
        /* <DEDUP_REMOVED lines=13> */
.L_x_2019:
        /* <DEDUP_REMOVED lines=13> */
.L_x_2020:
        /* <DEDUP_REMOVED lines=13> */
.L_x_2021:
        /* <DEDUP_REMOVED lines=8> */
.L_x_2014:
[----:B------:R-:W-:Y:S05]  /*14360*/  BSYNC B0 ;  /* 0x0000000000007941 */ /* 0x000fea0003800000 */
.L_x_2013:
[----:B------:R-:W-:Y:S01]  /*14370*/  IADD3 R0, R0, 0x1, RZ ;  /* 0x0000000100007810 */ /* 0x000fe20007ffe0ff */
[----:B0-----:R-:W-:-:S03]  /*14380*/  IMAD.MOV.U32 R2, RZ, RZ, RZ ;  /* 0x000000ffff027224 */ /* 0x001fc600078e00ff */
[----:B------:R-:W-:-:S04]  /*14390*/  ISETP.NE.AND P0, PT, R0, 0x2, PT ;  /* 0x000000020000780c */ /* 0x000fc80003f05270 */
[----:B------:R-:W-:Y:S02]  /*143a0*/  SEL R3, RZ, 0x1, P0 ;  /* 0x00000001ff037807 */ /* 0x000fe40000000000 */
[----:B------:R-:W-:Y:S02]  /*143b0*/  SEL R0, R0, RZ, P0 ;  /* 0x000000ff00007207 */ /* 0x000fe40000000000 */
[----:B------:R-:W-:-:S07]  /*143c0*/  LOP3.LUT R6, R6, R3, RZ, 0x3c, !PT ;  /* 0x0000000306067212 */ /* 0x000fce00078e3cff */
.L_x_1944:
[----:B------:R-:W0:Y:S01]  /*143d0*/  S2R R4, SR_CgaCtaId ;  /* 0x0000000000047919 */ /* 0x000e220000008800 */
[----:B------:R-:W-:Y:S02]  /*143e0*/  MOV R3, 0x400 ;  /* 0x0000040000037802 */ /* 0x000fe40000000f00 */
[----:B------:R-:W-:Y:S02]  /*143f0*/  SHF.L.U32 R2, R2, 0x1f, RZ ;  /* 0x0000001f02027819 */ /* 0x000fe400000006ff */
[----:B0-----:R-:W-:-:S04]  /*14400*/  LEA R7, R4, R3, 0x18 ;  /* 0x0000000304077211 */ /* 0x001fc800078ec0ff */
[----:B------:R-:W0:Y:S02]  /*14410*/  SYNCS.PHASECHK.TRANS64.TRYWAIT P0, [R7+URZ+0x31c20], R2 ;  /* 0x031c2002070075a7 */ /* 0x000e24000800017f */
[----:B0-----:R-:W-:Y:S05]  /*14420*/  @!P0 BRA `(.L_x_2022) ;  /* 0x0000001000748947 */ /* 0x001fea0003800000 */
.L_x_2059:
[----:B------:R-:W-:-:S03]  /*14430*/  UMOV UR4, 0xffffffff ;  /* 0xffffffff00047882 */ /* 0x000fc60000000000 */
[----:B------:R-:W-:Y:S05]  /*14440*/  BRA.DIV UR4, `(.L_x_2023) ;  /* 0x0000001204807947 */ /* 0x000fea000b800000 */
[----:B0-----:R-:W0:Y:S02]  /*14450*/  S2R R2, SR_TID.X ;  /* 0x0000000000027919 */ /* 0x001e240000002100 */
[----:B0-----:R-:W-:-:S04]  /*14460*/  SHF.R.U32.HI R2, RZ, 0x5, R2 ;  /* 0x00000005ff027819 */ /* 0x001fc80000011602 */
[----:B------:R-:W-:-:S05]  /*14470*/  LOP3.LUT R2, R2, 0x3, RZ, 0xc0, !PT ;  /* 0x0000000302027812 */ /* 0x000fca00078ec0ff */
[----:B------:R0:W1:Y:S02]  /*14480*/  SHFL.IDX PT, R14, R2, RZ, 0x1f ;  /* 0x00001fff020e7589 */ /* 0x00006400000e0000 */
.L_x_2062:
[----:B-1----:R-:W-:-:S13]  /*14490*/  ISETP.NE.AND P0, PT, R14, RZ, PT ;  /* 0x000000ff0e00720c */ /* 0x002fda0003f05270 */
[----:B------:R-:W-:Y:S05]  /*144a0*/  @P0 BRA `(.L_x_1906) ;  /* 0x0000000000840947 */ /* 0x000fea0003800000 */
[----:B------:R-:W-:-:S03]  /*144b0*/  UMOV UR4, 0xffffffff ;  /* 0xffffffff00047882 */ /* 0x000fc60000000000 */
[----:B------:R-:W-:Y:S05]  /*144c0*/  BRA.DIV UR4, `(.L_x_2024) ;  /* 0x0000001204947947 */ /* 0x000fea000b800000 */
[----:B------:R-:W-:-:S13]  /*144d0*/  ELECT P6, URZ, PT ;  /* 0x00000000003f782f */ /* 0x000fda00038c0000 */
.L_x_2065:
[----:B------:R-:W-:Y:S05]  /*144e0*/  @!P6 BRA `(.L_x_1906) ;  /* 0x000000000074e947 */ /* 0x000fea0003800000 */
[----:B------:R-:W-:-:S04]  /*144f0*/  LOP3.LUT R27, R27, 0x2, RZ, 0xfc, !PT ;  /* 0x000000021b1b7812 */ /* 0x000fc800078efcff */
[----:B------:R-:W-:-:S13]  /*14500*/  ISETP.NE.AND P2, PT, R27, 0x3, PT ;  /* 0x000000031b00780c */ /* 0x000fda0003f45270 */
[----:B------:R-:W-:Y:S05]  /*14510*/  @!P2 BRA `(.L_x_2025) ;  /* 0x000000000004a947 */ /* 0x000fea0003800000 */
[----:B------:R-:W-:Y:S01]  /*14520*/  BPT.TRAP 0x1 ;  /* 0x000000040000795c */ /* 0x000fe20000300000 */
.L_x_2025:
        /* <DEDUP_REMOVED lines=12> */
.L_x_2066:
[----:B------:R-:W1:Y:S02]  /*145f0*/  SYNCS.PHASECHK.TRANS64.TRYWAIT P0, [R3+URZ], R2 ;  /* 0x00000002030075a7 */ /* 0x000e64000800017f */
[----:B-1----:R-:W-:Y:S05]  /*14600*/  @!P0 BRA `(.L_x_2027) ;  /* 0x0000001000788947 */ /* 0x002fea0003800000 */
.L_x_2067:
[----:B------:R-:W-:Y:S05]  /*14610*/  @!P2 BRA `(.L_x_2028) ;  /* 0x000000000004a947 */ /* 0x000fea0003800000 */
[----:B------:R-:W-:Y:S01]  /*14620*/  BPT.TRAP 0x1 ;  /* 0x000000040000795c */ /* 0x000fe20000300000 */
.L_x_2028:
[----:B-1----:R-:W-:-:S04]  /*14630*/  VIADD R3, R7, 0x31c60 ;  /* 0x00031c6007037836 */ /* 0x002fc80000000000 */
[----:B0-----:R-:W-:-:S04]  /*14640*/  IMAD R5, R0, 0x8, R3 ;  /* 0x0000000800057824 */ /* 0x001fc800078e0203 */
[----:B------:R-:W0:Y:S02]  /*14650*/  SYNCS.PHASECHK.TRANS64.TRYWAIT P0, [R5+URZ], R4 ;  /* 0x00000004050075a7 */ /* 0x000e24000800017f */
[----:B0-----:R-:W-:Y:S05]  /*14660*/  @!P0 BRA `(.L_x_2029) ;  /* 0x0000001000748947 */ /* 0x001fea0003800000 */
.L_x_2068:
[----:B------:R-:W-:-:S07]  /*14670*/  IMAD R3, R8, 0x8, R3 ;  /* 0x0000000808037824 */ /* 0x000fce00078e0203 */
.L_x_2030:
[----:B-1----:R1:W2:Y:S02]  /*14680*/  SYNCS.PHASECHK.TRANS64.TRYWAIT P0, [R3+URZ], R2 ;  /* 0x00000002030075a7 */ /* 0x0022a4000800017f */
[----:B--2---:R-:W-:Y:S05]  /*14690*/  @!P0 NANOSLEEP.SYNCS 0x989680 ;  /* 0x009896800000895d */ /* 0x004fea0003900000 */
[----:B------:R-:W2:Y:S02]  /*146a0*/  @!P0 SYNCS.PHASECHK.TRANS64 P0, [R3+URZ], R2 ;  /* 0x00000002030085a7 */ /* 0x000ea4000800007f */
[----:B--2---:R-:W-:Y:S05]  /*146b0*/  @!P0 BRA `(.L_x_2030) ;  /* 0xfffffffc00f08947 */ /* 0x004fea000383ffff */
.L_x_1906:
[----:B------:R-:W-:Y:S05]  /*146c0*/  BSYNC B6 ;  /* 0x0000000000067941 */ /* 0x000fea0003800000 */
.L_x_1903:
[----:B------:R-:W-:Y:S05]  /*146d0*/  EXIT ;  /* 0x000000000000794d */ /* 0x000fea0003800000 */
.L_x_1910:
[----:B0-----:R-:W-:-:S04]  /*146e0*/  IMAD.U32 R3, RZ, RZ, UR60 ;  /* 0x0000003cff037e24 */ /* 0x001fc8000f8e00ff */
[----:B------:R0:W1:Y:S03]  /*146f0*/  SYNCS.PHASECHK.TRANS64.TRYWAIT P1, [R3+URZ+0x31c00], R0 ;  /* 0x031c0000030075a7 */ /* 0x000066000802017f */
[----:B-1----:R-:W-:Y:S05]  /*14700*/  @!P1 NANOSLEEP.SYNCS 0x989680 ;  /* 0x009896800000995d */ /* 0x002fea0003900000 */
[----:B------:R-:W1:Y:S02]  /*14710*/  @!P1 SYNCS.PHASECHK.TRANS64 P1, [R3+URZ+0x31c00], R0 ;  /* 0x031c0000030095a7 */ /* 0x000e64000802007f */
[----:B-1----:R-:W-:Y:S05]  /*14720*/  @!P1 BRA `(.L_x_1910) ;  /* 0xfffffffc00ec9947 */ /* 0x002fea000383ffff */
[----:B------:R-:W-:Y:S05]  /*14730*/  BRA `(.L_x_2031) ;  /* 0xfffffecc00147947 */ /* 0x000fea000383ffff */
.L_x_1914:
[----:B--2---:R-:W-:-:S04]  /*14740*/  IMAD.U32 R5, RZ, RZ, UR60 ;  /* 0x0000003cff057e24 */ /* 0x004fc8000f8e00ff */
[----:B------:R2:W3:Y:S03]  /*14750*/  SYNCS.PHASECHK.TRANS64.TRYWAIT P2, [R5+URZ+0x31c30], R0 ;  /* 0x031c3000050075a7 */ /* 0x0004e6000804017f */
[----:B---3--:R-:W-:Y:S05]  /*14760*/  @!P2 NANOSLEEP.SYNCS 0x989680 ;  /* 0x009896800000a95d */ /* 0x008fea0003900000 */
[----:B------:R-:W3:Y:S02]  /*14770*/  @!P2 SYNCS.PHASECHK.TRANS64 P2, [R5+URZ+0x31c30], R0 ;  /* 0x031c30000500a5a7 */ /* 0x000ee4000804007f */
[----:B---3--:R-:W-:Y:S05]  /*14780*/  @!P2 BRA `(.L_x_1914) ;  /* 0xfffffffc00eca947 */ /* 0x008fea000383ffff */
[----:B------:R-:W-:Y:S05]  /*14790*/  BRA `(.L_x_1913) ;  /* 0xfffffecc00287947 */ /* 0x000fea000383ffff */
.L_x_1919:
[----:B--2---:R-:W-:-:S04]  /*147a0*/  IMAD.U32 R15, RZ, RZ, UR7 ;  /* 0x00000007ff0f7e24 */ /* 0x004fc8000f8e00ff */
[----:B------:R2:W3:Y:S03]  /*147b0*/  SYNCS.PHASECHK.TRANS64.TRYWAIT P3, [R15+URZ+0x31c30], R14 ;  /* 0x031c300e0f0075a7 */ /* 0x0004e6000806017f */
[----:B---3--:R-:W-:Y:S05]  /*147c0*/  @!P3 NANOSLEEP.SYNCS 0x989680 ;  /* 0x009896800000b95d */ /* 0x008fea0003900000 */
[----:B------:R-:W3:Y:S02]  /*147d0*/  @!P3 SYNCS.PHASECHK.TRANS64 P3, [R15+URZ+0x31c30], R14 ;  /* 0x031c300e0f00b5a7 */ /* 0x000ee4000806007f */
[----:B---3--:R-:W-:Y:S05]  /*147e0*/  @!P3 BRA `(.L_x_1919) ;  /* 0xfffffffc00ecb947 */ /* 0x008fea000383ffff */
[----:B------:R-:W-:Y:S05]  /*147f0*/  BRA `(.L_x_1916) ;  /* 0xffffff1000847947 */ /* 0x000fea000383ffff */
.L_x_1923:
[----:B--2---:R-:W-:-:S04]  /*14800*/  IMAD.U32 R14, RZ, RZ, UR7 ;  /* 0x00000007ff0e7e24 */ /* 0x004fc8000f8e00ff */
[----:B------:R2:W3:Y:S03]  /*14810*/  SYNCS.PHASECHK.TRANS64.TRYWAIT P3, [R14+URZ+0x31c50], R13 ;  /* 0x031c500d0e0075a7 */ /* 0x0004e6000806017f */
[----:B---3--:R-:W-:Y:S05]  /*14820*/  @!P3 NANOSLEEP.SYNCS 0x989680 ;  /* 0x009896800000b95d */ /* 0x008fea0003900000 */
[----:B------:R-:W3:Y:S02]  /*14830*/  @!P3 SYNCS.PHASECHK.TRANS64 P3, [R14+URZ+0x31c50], R13 ;  /* 0x031c500d0e00b5a7 */ /* 0x000ee4000806007f */
[----:B---3--:R-:W-:Y:S05]  /*14840*/  @!P3 BRA `(.L_x_1923) ;  /* 0xfffffffc00ecb947 */ /* 0x008fea000383ffff */
[----:B------:R-:W-:Y:S05]  /*14850*/  BRA `(.L_x_1920) ;  /* 0xffffff28001c7947 */ /* 0x000fea000383ffff */
.L_x_1929:
[----:B-1----:R-:W-:-:S04]  /*14860*/  IMAD.U32 R12, RZ, RZ, UR6 ;  /* 0x00000006ff0c7e24 */ /* 0x002fc8000f8e00ff */
[----:B------:R1:W2:Y:S03]  /*14870*/  SYNCS.PHASECHK.TRANS64.TRYWAIT P2, [R12+URZ+0x31c30], R11 ;  /* 0x031c300b0c0075a7 */ /* 0x0002a6000804017f */
[----:B--2---:R-:W-:Y:S05]  /*14880*/  @!P2 NANOSLEEP.SYNCS 0x989680 ;  /* 0x009896800000a95d */ /* 0x004fea0003900000 */
[----:B------:R-:W2:Y:S02]  /*14890*/  @!P2 SYNCS.PHASECHK.TRANS64 P2, [R12+URZ+0x31c30], R11 ;  /* 0x031c300b0c00a5a7 */ /* 0x000ea4000804007f */
[----:B--2---:R-:W-:Y:S05]  /*148a0*/  @!P2 BRA `(.L_x_1929) ;  /* 0xfffffffc00eca947 */ /* 0x004fea000383ffff */
[----:B------:R-:W-:Y:S05]  /*148b0*/  BRA `(.L_x_1926) ;  /* 0xffffff5c009c7947 */ /* 0x000fea000383ffff */
.L_x_1933:
[----:B0-----:R-:W-:-:S04]  /*148c0*/  IMAD.U32 R11, RZ, RZ, UR6 ;  /* 0x00000006ff0b7e24 */ /* 0x001fc8000f8e00ff */
[----:B------:R0:W2:Y:S03]  /*148d0*/  SYNCS.PHASECHK.TRANS64.TRYWAIT P2, [R11+URZ+0x31c50], R10 ;  /* 0x031c500a0b0075a7 */ /* 0x0000a6000804017f */
[----:B--2---:R-:W-:Y:S05]  /*148e0*/  @!P2 NANOSLEEP.SYNCS 0x989680 ;  /* 0x009896800000a95d */ /* 0x004fea0003900000 */
[----:B------:R-:W2:Y:S02]  /*148f0*/  @!P2 SYNCS.PHASECHK.TRANS64 P2, [R11+URZ+0x31c50], R10 ;  /* 0x031c500a0b00a5a7 */ /* 0x000ea4000804007f */
[----:B--2---:R-:W-:Y:S05]  /*14900*/  @!P2 BRA `(.L_x_1933) ;  /* 0xfffffffc00eca947 */ /* 0x004fea000383ffff */
[----:B------:R-:W-:Y:S05]  /*14910*/  BRA `(.L_x_1930) ;  /* 0xffffff7400487947 */ /* 0x000fea000383ffff */
.L_x_1938:
[----:B---3--:R-:W-:-:S04]  /*14920*/  IMAD.U32 R3, RZ, RZ, UR10 ;  /* 0x0000000aff037e24 */ /* 0x008fc8000f8e00ff */
[----:B------:R3:W0:Y:S03]  /*14930*/  SYNCS.PHASECHK.TRANS64.TRYWAIT P0, [R3+URZ+0x31c50], R4 ;  /* 0x031c5004030075a7 */ /* 0x000626000800017f */
[----:B0-----:R-:W-:Y:S05]  /*14940*/  @!P0 NANOSLEEP.SYNCS 0x989680 ;  /* 0x009896800000895d */ /* 0x001fea0003900000 */
[----:B------:R-:W0:Y:S02]  /*14950*/  @!P0 SYNCS.PHASECHK.TRANS64 P0, [R3+URZ+0x31c50], R4 ;  /* 0x031c5004030085a7 */ /* 0x000e24000800007f */
[----:B0-----:R-:W-:Y:S05]  /*14960*/  @!P0 BRA `(.L_x_1938) ;  /* 0xfffffffc00ec8947 */ /* 0x001fea000383ffff */
[----:B------:R-:W-:Y:S05]  /*14970*/  BRA `(.L_x_1937) ;  /* 0xffffff9c00507947 */ /* 0x000fea000383ffff */
.L_x_1949:
[----:B------:R-:W-:Y:S02]  /*14980*/  IMAD.MOV.U32 R13, RZ, RZ, R22 ;  /* 0x000000ffff0d7224 */ /* 0x000fe400078e0016 */
[----:B------:R-:W-:Y:S02]  /*14990*/  IMAD.MOV.U32 R12, RZ, RZ, RZ ;  /* 0x000000ffff0c7224 */ /* 0x000fe400078e00ff */
[----:B------:R-:W-:Y:S02]  /*149a0*/  IMAD.MOV.U32 R11, RZ, RZ, 0x1f ;  /* 0x0000001fff0b7424 */ /* 0x000fe400078e00ff */
[----:B------:R-:W-:-:S07]  /*149b0*/  IMAD.MOV.U32 R15, RZ, RZ, -0x1 ;  /* 0xffffffffff0f7424 */ /* 0x000fce00078e00ff */
[----:B------:R-:W-:Y:S05]  /*149c0*/  WARPSYNC.COLLECTIVE R15, `(.L_x_2032) ;  /* 0x000000000f087348 */ /* 0x000fea0003c00000 */
[----:B------:R0:W1:Y:S02]  /*149d0*/  SHFL.IDX P6, R14, R13, R12, R11 ;  /* 0x0000000c0d0e7389 */ /* 0x00006400000c000b */
[----:B01----:R-:W-:Y:S01]  /*149e0*/  ENDCOLLECTIVE ;  /* 0x000000000000791b */ /* 0x003fe20003800000 */
.L_x_2032:
[----:B------:R-:W-:Y:S05]  /*149f0*/  BRA `(.L_x_2033) ;  /* 0xffffffc400c47947 */ /* 0x000fea000383ffff */
.L_x_1951:
[----:B------:R-:W-:Y:S01]  /*14a00*/  BSSY B0, `(.L_x_2034) ;  /* 0x0000006000007945 */ /* 0x000fe20003800000 */
[----:B------:R-:W-:-:S07]  /*14a10*/  IMAD.MOV.U32 R15, RZ, RZ, -0x1 ;  /* 0xffffffffff0f7424 */ /* 0x000fce00078e00ff */
[----:B------:R-:W-:Y:S05]  /*14a20*/  WARPSYNC.COLLECTIVE R15, `(.L_x_2035) ;  /* 0x000000000f0c7348 */ /* 0x000fea0003c00000 */
[----:B------:R-:W-:Y:S02]  /*14a30*/  ELECT P6, UR62, PT ;  /* 0x00000000003e782f */ /* 0x000fe400038c0000 */
[----:B------:R-:W-:Y:S01]  /*14a40*/  MOV R14, UR62 ;  /* 0x0000003e000e7c02 */ /* 0x000fe20008000f00 */
[----:B------:R-:W-:Y:S10]  /*14a50*/  ENDCOLLECTIVE ;  /* 0x000000000000791b */ /* 0x000ff40003800000 */
.L_x_2035:
[----:B------:R-:W-:Y:S05]  /*14a60*/  BSYNC B0 ;  /* 0x0000000000007941 */ /* 0x000fea0003800000 */
.L_x_2034:
[----:B------:R-:W-:Y:S05]  /*14a70*/  BRA `(.L_x_2036) ;  /* 0xffffffc400c07947 */ /* 0x000fea000383ffff */
.L_x_1953:
[----:B-1----:R-:W-:-:S04]  /*14a80*/  IMAD.U32 R3, RZ, RZ, UR38 ;  /* 0x00000026ff037e24 */ /* 0x002fc8000f8e00ff */
[----:B------:R1:W2:Y:S03]  /*14a90*/  SYNCS.PHASECHK.TRANS64.TRYWAIT P0, [R3+URZ+0x31c40], R0 ;  /* 0x031c4000030075a7 */ /* 0x0002a6000800017f */
[----:B--2---:R-:W-:Y:S05]  /*14aa0*/  @!P0 NANOSLEEP.SYNCS 0x989680 ;  /* 0x009896800000895d */ /* 0x004fea0003900000 */
[----:B------:R-:W2:Y:S02]  /*14ab0*/  @!P0 SYNCS.PHASECHK.TRANS64 P0, [R3+URZ+0x31c40], R0 ;  /* 0x031c4000030085a7 */ /* 0x000ea4000800007f */
[----:B--2---:R-:W-:Y:S05]  /*14ac0*/  @!P0 BRA `(.L_x_1953) ;  /* 0xfffffffc00ec8947 */ /* 0x004fea000383ffff */
[----:B------:R-:W-:Y:S05]  /*14ad0*/  BRA `(.L_x_2037) ;  /* 0xffffffc800147947 */ /* 0x000fea000383ffff */
.L_x_1956:
[----:B------:R-:W-:Y:S01]  /*14ae0*/  IMAD R8, R12, 0xc0, R11 ;  /* 0x000000c00c087824 */ /* 0x000fe200078e020b */
[----:B------:R-:W-:Y:S01]  /*14af0*/  MOV R15, 0xffffffff ;  /* 0xffffffff000f7802 */ /* 0x000fe20000000f00 */
[----:B------:R-:W-:Y:S01]  /*14b00*/  IMAD.MOV.U32 R13, RZ, RZ, R7 ;  /* 0x000000ffff0d7224 */ /* 0x000fe200078e0007 */
[----:B------:R-:W0:Y:S01]  /*14b10*/  LDC R5, c[0x0][0x448] ;  /* 0x00011200ff057b82 */ /* 0x000e220000000800 */
[----:B------:R-:W-:Y:S02]  /*14b20*/  IMAD.MOV.U32 R12, RZ, RZ, RZ ;  /* 0x000000ffff0c7224 */ /* 0x000fe400078e00ff */
[----:B------:R-:W-:Y:S02]  /*14b30*/  IMAD.MOV.U32 R11, RZ, RZ, 0x1c1f ;  /* 0x00001c1fff0b7424 */ /* 0x000fe400078e00ff */
[----:B------:R-:W-:-:S07]  /*14b40*/  VIADD R4, R8, 0x20 ;  /* 0x0000002008047836 */ /* 0x000fce0000000000 */
[----:B0-----:R-:W-:Y:S05]  /*14b50*/  WARPSYNC.COLLECTIVE R15, `(.L_x_2038) ;  /* 0x000000000f087348 */ /* 0x001fea0003c00000 */
[----:B------:R1:W2:Y:S02]  /*14b60*/  SHFL.IDX P6, R14, R13, R12, R11 ;  /* 0x0000000c0d0e7389 */ /* 0x0002a400000c000b */
[----:B012---:R-:W-:Y:S01]  /*14b70*/  ENDCOLLECTIVE ;  /* 0x000000000000791b */ /* 0x007fe20003800000 */
.L_x_2038:
[----:B------:R-:W-:Y:S02]  /*14b80*/  IMAD.MOV.U32 R13, RZ, RZ, R6 ;  /* 0x000000ffff0d7224 */ /* 0x000fe400078e0006 */
[----:B------:R-:W-:-:S07]  /*14b90*/  IMAD.MOV.U32 R3, RZ, RZ, R14 ;  /* 0x000000ffff037224 */ /* 0x000fce00078e000e */
[----:B------:R-:W-:Y:S05]  /*14ba0*/  WARPSYNC.COLLECTIVE R15, `(.L_x_2039) ;  /* 0x000000000f087348 */ /* 0x000fea0003c00000 */
[----:B------:R0:W1:Y:S02]  /*14bb0*/  SHFL.IDX P6, R14, R13, R12, R11 ;  /* 0x0000000c0d0e7389 */ /* 0x00006400000c000b */
[----:B01----:R-:W-:Y:S01]  /*14bc0*/  ENDCOLLECTIVE ;  /* 0x000000000000791b */ /* 0x003fe20003800000 */
.L_x_2039:
[----:B------:R-:W-:Y:S01]  /*14bd0*/  ULDC UR4, c[0x0][0x288] ;  /* 0x0000a20000047ab9 */ /* 0x000fe20000000800 */
[----:B------:R-:W-:Y:S01]  /*14be0*/  ULDC.64 UR6, c[0x0][0x208] ;  /* 0x0000820000067ab9 */ /* 0x000fe20000000a00 */
[----:B------:R-:W-:-:S05]  /*14bf0*/  IMAD R9, R5, UR4, RZ ;  /* 0x0000000405097c24 */ /* 0x000fca000f8e02ff */
[----:B------:R-:W-:Y:S01]  /*14c00*/  ISETP.GE.AND P3, PT, R8, R9, PT ;  /* 0x000000090800720c */ /* 0x000fe20003f66270 */
[----:B------:R-:W-:Y:S02]  /*14c10*/  IMAD.MOV.U32 R13, RZ, RZ, R7 ;  /* 0x000000ffff0d7224 */ /* 0x000fe400078e0007 */
[----:B------:R-:W-:-:S10]  /*14c20*/  IMAD.MOV.U32 R12, RZ, RZ, 0x1 ;  /* 0x00000001ff0c7424 */ /* 0x000fd400078e00ff */
        /* <DEDUP_REMOVED lines=13> */
.L_x_2040:
[----:B------:R-:W-:Y:S01]  /*14d00*/  VIADD R2, R8, 0x40 ;  /* 0x0000004008027836 */ /* 0x000fe20000000000 */
[----:B------:R-:W-:Y:S01]  /*14d10*/  @!P3 LEA R29, R0, UR38, 0x1 ;  /* 0x00000026001dbc11 */ /* 0x000fe2000f8e08ff */
[----:B------:R-:W-:Y:S02]  /*14d20*/  IMAD.MOV.U32 R13, RZ, RZ, R6 ;  /* 0x000000ffff0d7224 */ /* 0x000fe400078e0006 */
[----:B------:R-:W-:-:S07]  /*14d30*/  IMAD.MOV.U32 R5, RZ, RZ, R14 ;  /* 0x000000ffff057224 */ /* 0x000fce00078e000e */
[----:B------:R-:W-:Y:S05]  /*14d40*/  WARPSYNC.COLLECTIVE R15, `(.L_x_2041) ;  /* 0x000000000f087348 */ /* 0x000fea0003c00000 */
[----:B------:R0:W1:Y:S02]  /*14d50*/  SHFL.IDX P6, R14, R13, R12, R11 ;  /* 0x0000000c0d0e7389 */ /* 0x00006400000c000b */
[----:B01----:R-:W-:Y:S01]  /*14d60*/  ENDCOLLECTIVE ;  /* 0x000000000000791b */ /* 0x003fe20003800000 */
.L_x_2041:
[----:B------:R-:W-:Y:S01]  /*14d70*/  ULDC.64 UR4, c[0x0][0x208] ;  /* 0x0000820000047ab9 */ /* 0x000fe20000000a00 */
[----:B------:R-:W-:Y:S02]  /*14d80*/  IMAD.MOV.U32 R13, RZ, RZ, R7 ;  /* 0x000000ffff0d7224 */ /* 0x000fe400078e0007 */
[----:B------:R-:W-:Y:S02]  /*14d90*/  IMAD.MOV.U32 R12, RZ, RZ, 0x2 ;  /* 0x00000002ff0c7424 */ /* 0x000fe400078e00ff */
        /* <DEDUP_REMOVED lines=12> */
.L_x_2042:
[----:B------:R-:W-:Y:S01]  /*14e60*/  @!P3 LEA R5, R0, UR38, 0x1 ;  /* 0x000000260005bc11 */ /* 0x000fe2000f8e08ff */
[----:B------:R-:W-:Y:S02]  /*14e70*/  IMAD.MOV.U32 R13, RZ, RZ, R6 ;  /* 0x000000ffff0d7224 */ /* 0x000fe400078e0006 */
[----:B------:R-:W-:-:S07]  /*14e80*/  IMAD.MOV.U32 R2, RZ, RZ, R14 ;  /* 0x000000ffff027224 */ /* 0x000fce00078e000e */
[----:B------:R-:W-:Y:S05]  /*14e90*/  WARPSYNC.COLLECTIVE R15, `(.L_x_2043) ;  /* 0x000000000f087348 */ /* 0x000fea0003c00000 */
[----:B------:R0:W1:Y:S02]  /*14ea0*/  SHFL.IDX P6, R14, R13, R12, R11 ;  /* 0x0000000c0d0e7389 */ /* 0x00006400000c000b */
[----:B01----:R-:W-:Y:S01]  /*14eb0*/  ENDCOLLECTIVE ;  /* 0x000000000000791b */ /* 0x003fe20003800000 */
.L_x_2043:
[----:B------:R-:W-:Y:S01]  /*14ec0*/  ULDC.64 UR4, c[0x0][0x208] ;  /* 0x0000820000047ab9 */ /* 0x000fe20000000a00 */
[----:B------:R-:W-:Y:S02]  /*14ed0*/  IMAD.MOV.U32 R3, RZ, RZ, R2 ;  /* 0x000000ffff037224 */ /* 0x000fe400078e0002 */
        /* <DEDUP_REMOVED lines=13> */
.L_x_2044:
[----:B------:R-:W-:-:S05]  /*14fb0*/  VIADD R2, R8, 0x60 ;  /* 0x0000006008027836 */ /* 0x000fca0000000000 */
[----:B------:R-:W-:Y:S01]  /*14fc0*/  ISETP.GE.AND P3, PT, R2, R9, PT ;  /* 0x000000090200720c */ /* 0x000fe20003f66270 */
[----:B------:R-:W-:Y:S02]  /*14fd0*/  IMAD.MOV.U32 R13, RZ, RZ, R6 ;  /* 0x000000ffff0d7224 */ /* 0x000fe400078e0006 */
[----:B------:R-:W-:Y:S02]  /*14fe0*/  VIADD R2, R8, 0x80 ;  /* 0x0000008008027836 */ /* 0x000fe40000000000 */
[----:B------:R-:W-:-:S08]  /*14ff0*/  IMAD.MOV.U32 R7, RZ, RZ, R14 ;  /* 0x000000ffff077224 */ /* 0x000fd000078e000e */
[----:B------:R-:W-:Y:S05]  /*15000*/  WARPSYNC.COLLECTIVE R15, `(.L_x_2045) ;  /* 0x000000000f087348 */ /* 0x000fea0003c00000 */
[----:B------:R0:W1:Y:S02]  /*15010*/  SHFL.IDX P6, R14, R13, R12, R11 ;  /* 0x0000000c0d0e7389 */ /* 0x00006400000c000b */
[----:B01----:R-:W-:Y:S01]  /*15020*/  ENDCOLLECTIVE ;  /* 0x000000000000791b */ /* 0x003fe20003800000 */
.L_x_2045:
[----:B------:R-:W-:Y:S01]  /*15030*/  ULDC.64 UR4, c[0x0][0x208] ;  /* 0x0000820000047ab9 */ /* 0x000fe20000000a00 */
[----:B------:R-:W-:Y:S01]  /*15040*/  IMAD.MOV.U32 R5, RZ, RZ, R7 ;  /* 0x000000ffff057224 */ /* 0x000fe200078e0007 */
[----:B------:R-:W-:Y:S02]  /*15050*/  @!P3 LEA R7, R0, UR38, 0x1 ;  /* 0x000000260007bc11 */ /* 0x000fe4000f8e08ff */
[----:B------:R-:W-:Y:S01]  /*15060*/  MOV R13, R10 ;  /* 0x0000000a000d7202 */ /* 0x000fe20000000f00 */
[----:B------:R-:W-:Y:S02]  /*15070*/  IMAD.MOV.U32 R12, RZ, RZ, RZ ;  /* 0x000000ffff0c7224 */ /* 0x000fe400078e00ff */
        /* <DEDUP_REMOVED lines=12> */
.L_x_2046:
[----:B------:R-:W-:Y:S02]  /*15140*/  IMAD.MOV.U32 R13, RZ, RZ, R20 ;  /* 0x000000ffff0d7224 */ /* 0x000fe400078e0014 */
[----:B------:R-:W-:-:S07]  /*15150*/  IMAD.MOV.U32 R29, RZ, RZ, R14 ;  /* 0x000000ffff1d7224 */ /* 0x000fce00078e000e */
[----:B------:R-:W-:Y:S05]  /*15160*/  WARPSYNC.COLLECTIVE R15, `(.L_x_2047) ;  /* 0x000000000f087348 */ /* 0x000fea0003c00000 */
[----:B------:R0:W1:Y:S02]  /*15170*/  SHFL.IDX P6, R14, R13, R12, R11 ;  /* 0x0000000c0d0e7389 */ /* 0x00006400000c000b */
[----:B01----:R-:W-:Y:S01]  /*15180*/  ENDCOLLECTIVE ;  /* 0x000000000000791b */ /* 0x003fe20003800000 */
.L_x_2047:
[----:B------:R-:W-:Y:S01]  /*15190*/  ULDC.64 UR4, c[0x0][0x208] ;  /* 0x0000820000047ab9 */ /* 0x000fe20000000a00 */
[----:B------:R-:W-:Y:S01]  /*151a0*/  IMAD.MOV.U32 R3, RZ, RZ, R29 ;  /* 0x000000ffff037224 */ /* 0x000fe200078e001d */
[----:B------:R-:W-:Y:S01]  /*151b0*/  @!P3 LEA R29, R0, UR38, 0x1 ;  /* 0x00000026001dbc11 */ /* 0x000fe2000f8e08ff */
        /* <DEDUP_REMOVED lines=15> */
.L_x_2048:
[----:B------:R-:W-:Y:S02]  /*152b0*/  IMAD.MOV.U32 R13, RZ, RZ, R20 ;  /* 0x000000ffff0d7224 */ /* 0x000fe400078e0014 */
[----:B------:R-:W-:-:S07]  /*152c0*/  IMAD.MOV.U32 R10, RZ, RZ, R14 ;  /* 0x000000ffff0a7224 */ /* 0x000fce00078e000e */
[----:B------:R-:W-:Y:S05]  /*152d0*/  WARPSYNC.COLLECTIVE R15, `(.L_x_2049) ;  /* 0x000000000f087348 */ /* 0x000fea0003c00000 */
[----:B------:R0:W1:Y:S02]  /*152e0*/  SHFL.IDX P6, R14, R13, R12, R11 ;  /* 0x0000000c0d0e7389 */ /* 0x00006400000c000b */
[----:B01----:R-:W-:Y:S01]  /*152f0*/  ENDCOLLECTIVE ;  /* 0x000000000000791b */ /* 0x003fe20003800000 */
.L_x_2049:
[----:B------:R-:W-:Y:S05]  /*15300*/  BRA `(.L_x_2050) ;  /* 0xffffffcc002c7947 */ /* 0x000fea000383ffff */
.L_x_1959:
[----:B0-----:R-:W-:-:S04]  /*15310*/  IMAD.U32 R3, RZ, RZ, UR38 ;  /* 0x00000026ff037e24 */ /* 0x001fc8000f8e00ff */
[----:B------:R0:W1:Y:S03]  /*15320*/  SYNCS.PHASECHK.TRANS64.TRYWAIT P0, [R3+URZ+0x31c20], R0 ;  /* 0x031c2000030075a7 */ /* 0x000066000800017f */
[----:B-1----:R-:W-:Y:S05]  /*15330*/  @!P0 NANOSLEEP.SYNCS 0x989680 ;  /* 0x009896800000895d */ /* 0x002fea0003900000 */
[----:B------:R-:W1:Y:S02]  /*15340*/  @!P0 SYNCS.PHASECHK.TRANS64 P0, [R3+URZ+0x31c20], R0 ;  /* 0x031c2000030085a7 */ /* 0x000e64000800007f */
[----:B-1----:R-:W-:Y:S05]  /*15350*/  @!P0 BRA `(.L_x_1959) ;  /* 0xfffffffc00ec8947 */ /* 0x002fea000383ffff */
[----:B------:R-:W-:Y:S05]  /*15360*/  BRA `(.L_x_2051) ;  /* 0xffffffcc00807947 */ /* 0x000fea000383ffff */
.L_x_1966:
[----:B-1----:R-:W-:-:S04]  /*15370*/  IMAD.U32 R3, RZ, RZ, UR38 ;  /* 0x00000026ff037e24 */ /* 0x002fc8000f8e00ff */
[----:B------:R1:W2:Y:S03]  /*15380*/  SYNCS.PHASECHK.TRANS64.TRYWAIT P0, [R3+URZ+0x31c48], R6 ;  /* 0x031c4806030075a7 */ /* 0x0002a6000800017f */
[----:B--2---:R-:W-:Y:S05]  /*15390*/  @!P0 NANOSLEEP.SYNCS 0x989680 ;  /* 0x009896800000895d */ /* 0x004fea0003900000 */
[----:B------:R-:W2:Y:S02]  /*153a0*/  @!P0 SYNCS.PHASECHK.TRANS64 P0, [R3+URZ+0x31c48], R6 ;  /* 0x031c4806030085a7 */ /* 0x000ea4000800007f */
[----:B--2---:R-:W-:Y:S05]  /*153b0*/  @!P0 BRA `(.L_x_1966) ;  /* 0xfffffffc00ec8947 */ /* 0x004fea000383ffff */
[----:B------:R-:W-:Y:S05]  /*153c0*/  BRA `(.L_x_2052) ;  /* 0xffffffd000447947 */ /* 0x000fea000383ffff */
.L_x_1973:
[----:B01----:R-:W-:-:S04]  /*153d0*/  IMAD.U32 R3, RZ, RZ, UR38 ;  /* 0x00000026ff037e24 */ /* 0x003fc8000f8e00ff */
[----:B------:R0:W1:Y:S03]  /*153e0*/  SYNCS.PHASECHK.TRANS64.TRYWAIT P0, [R3+URZ+0x31c60], R6 ;  /* 0x031c6006030075a7 */ /* 0x000066000800017f */
[----:B-1----:R-:W-:Y:S05]  /*153f0*/  @!P0 NANOSLEEP.SYNCS 0x989680 ;  /* 0x009896800000895d */ /* 0x002fea0003900000 */
[----:B------:R-:W1:Y:S02]  /*15400*/  @!P0 SYNCS.PHASECHK.TRANS64 P0, [R3+URZ+0x31c60], R6 ;  /* 0x031c6006030085a7 */ /* 0x000e64000800007f */
[----:B-1----:R-:W-:Y:S05]  /*15410*/  @!P0 BRA `(.L_x_1973) ;  /* 0xfffffffc00ec8947 */ /* 0x002fea000383ffff */
[----:B------:R-:W-:Y:S05]  /*15420*/  BRA `(.L_x_2053) ;  /* 0xffffffd4001c7947 */ /* 0x000fea000383ffff */
.L_x_1983:
[----:B-1----:R-:W-:-:S04]  /*15430*/  IMAD.U32 R3, RZ, RZ, UR38 ;  /* 0x00000026ff037e24 */ /* 0x002fc8000f8e00ff */
[----:B------:R1:W2:Y:S03]  /*15440*/  SYNCS.PHASECHK.TRANS64.TRYWAIT P0, [R3+URZ+0x31c40], R12 ;  /* 0x031c400c030075a7 */ /* 0x0002a6000800017f */
[----:B--2---:R-:W-:Y:S05]  /*15450*/  @!P0 NANOSLEEP.SYNCS 0x989680 ;  /* 0x009896800000895d */ /* 0x004fea0003900000 */
[----:B------:R-:W2:Y:S02]  /*15460*/  @!P0 SYNCS.PHASECHK.TRANS64 P0, [R3+URZ+0x31c40], R12 ;  /* 0x031c400c030085a7 */ /* 0x000ea4000800007f */
[----:B--2---:R-:W-:Y:S05]  /*15470*/  @!P0 BRA `(.L_x_1983) ;  /* 0xfffffffc00ec8947 */ /* 0x004fea000383ffff */
[----:B------:R-:W-:Y:S05]  /*15480*/  BRA `(.L_x_2054) ;  /* 0xffffffd8006c7947 */ /* 0x000fea000383ffff */
.L_x_1990:
[----:B0-----:R-:W-:-:S04]  /*15490*/  IMAD.U32 R3, RZ, RZ, UR38 ;  /* 0x00000026ff037e24 */ /* 0x001fc8000f8e00ff */
[----:B------:R0:W1:Y:S03]  /*154a0*/  SYNCS.PHASECHK.TRANS64.TRYWAIT P0, [R3+URZ+0x31c68], R2 ;  /* 0x031c6802030075a7 */ /* 0x000066000800017f */
[----:B-1----:R-:W-:Y:S05]  /*154b0*/  @!P0 NANOSLEEP.SYNCS 0x989680 ;  /* 0x009896800000895d */ /* 0x002fea0003900000 */
[----:B------:R-:W1:Y:S02]  /*154c0*/  @!P0 SYNCS.PHASECHK.TRANS64 P0, [R3+URZ+0x31c68], R2 ;  /* 0x031c6802030085a7 */ /* 0x000e64000800007f */
[----:B-1----:R-:W-:Y:S05]  /*154d0*/  @!P0 BRA `(.L_x_1990) ;  /* 0xfffffffc00ec8947 */ /* 0x002fea000383ffff */
[----:B------:R-:W-:Y:S05]  /*154e0*/  BRA `(.L_x_2055) ;  /* 0xffffffdc00447947 */ /* 0x000fea000383ffff */
.L_x_2000:
[----:B-1----:R-:W-:-:S04]  /*154f0*/  IMAD.U32 R2, RZ, RZ, UR38 ;  /* 0x00000026ff027e24 */ /* 0x002fc8000f8e00ff */
[----:B------:R1:W2:Y:S03]  /*15500*/  SYNCS.PHASECHK.TRANS64.TRYWAIT P0, [R2+URZ+0x31c48], R9 ;  /* 0x031c4809020075a7 */ /* 0x0002a6000800017f */
[----:B--2---:R-:W-:Y:S05]  /*15510*/  @!P0 NANOSLEEP.SYNCS 0x989680 ;  /* 0x009896800000895d */ /* 0x004fea0003900000 */
[----:B------:R-:W2:Y:S02]  /*15520*/  @!P0 SYNCS.PHASECHK.TRANS64 P0, [R2+URZ+0x31c48], R9 ;  /* 0x031c4809020085a7 */ /* 0x000ea4000800007f */
[----:B--2---:R-:W-:Y:S05]  /*15530*/  @!P0 BRA `(.L_x_2000) ;  /* 0xfffffffc00ec8947 */ /* 0x004fea000383ffff */
[----:B------:R-:W-:Y:S05]  /*15540*/  BRA `(.L_x_2056) ;  /* 0xffffffe000a87947 */ /* 0x000fea000383ffff */
.L_x_2007:
[----:B0-----:R-:W-:-:S04]  /*15550*/  IMAD.U32 R2, RZ, RZ, UR38 ;  /* 0x00000026ff027e24 */ /* 0x001fc8000f8e00ff */
[----:B------:R0:W1:Y:S03]  /*15560*/  SYNCS.PHASECHK.TRANS64.TRYWAIT P0, [R2+URZ+0x31c60], R9 ;  /* 0x031c6009020075a7 */ /* 0x000066000800017f */
[----:B-1----:R-:W-:Y:S05]  /*15570*/  @!P0 NANOSLEEP.SYNCS 0x989680 ;  /* 0x009896800000895d */ /* 0x002fea0003900000 */
[----:B------:R-:W1:Y:S02]  /*15580*/  @!P0 SYNCS.PHASECHK.TRANS64 P0, [R2+URZ+0x31c60], R9 ;  /* 0x031c6009020085a7 */ /* 0x000e64000800007f */
[----:B-1----:R-:W-:Y:S05]  /*15590*/  @!P0 BRA `(.L_x_2007) ;  /* 0xfffffffc00ec8947 */ /* 0x002fea000383ffff */
[----:B------:R-:W-:Y:S05]  /*155a0*/  BRA `(.L_x_2057) ;  /* 0xffffffe4007c7947 */ /* 0x000fea000383ffff */
.L_x_2016:
[----:B0-----:R0:W1:Y:S02]  /*155b0*/  SYNCS.PHASECHK.TRANS64.TRYWAIT P0, [R3+URZ+0x31c60], R2 ;  /* 0x031c6002030075a7 */ /* 0x001064000800017f */
[----:B-1----:R-:W-:Y:S05]  /*155c0*/  @!P0 NANOSLEEP.SYNCS 0x989680 ;  /* 0x009896800000895d */ /* 0x002fea0003900000 */
[----:B------:R-:W1:Y:S02]  /*155d0*/  @!P0 SYNCS.PHASECHK.TRANS64 P0, [R3+URZ+0x31c60], R2 ;  /* 0x031c6002030085a7 */ /* 0x000e64000800007f */
[----:B-1----:R-:W-:Y:S05]  /*155e0*/  @!P0 BRA `(.L_x_2016) ;  /* 0xfffffffc00f08947 */ /* 0x002fea000383ffff */
[----:B------:R-:W-:Y:S05]  /*155f0*/  BRA `(.L_x_2058) ;  /* 0xffffffe800747947 */ /* 0x000fea000383ffff */
.L_x_2022:
[----:B0-----:R0:W1:Y:S02]  /*15600*/  SYNCS.PHASECHK.TRANS64.TRYWAIT P0, [R7+URZ+0x31c20], R2 ;  /* 0x031c2002070075a7 */ /* 0x001064000800017f */
[----:B-1----:R-:W-:Y:S05]  /*15610*/  @!P0 NANOSLEEP.SYNCS 0x989680 ;  /* 0x009896800000895d */ /* 0x002fea0003900000 */
[----:B------:R-:W1:Y:S02]  /*15620*/  @!P0 SYNCS.PHASECHK.TRANS64 P0, [R7+URZ+0x31c20], R2 ;  /* 0x031c2002070085a7 */ /* 0x000e64000800007f */
[----:B-1----:R-:W-:Y:S05]  /*15630*/  @!P0 BRA `(.L_x_2022) ;  /* 0xfffffffc00f08947 */ /* 0x002fea000383ffff */
[----:B------:R-:W-:Y:S05]  /*15640*/  BRA `(.L_x_2059) ;  /* 0xffffffec00787947 */ /* 0x000fea000383ffff */
.L_x_2023:
        /* <DEDUP_REMOVED lines=8> */
[----:B0-----:R-:W-:Y:S05]  /*156d0*/  WARPSYNC.COLLECTIVE R15, `(.L_x_2061) ;  /* 0x000000000f087348 */ /* 0x001fea0003c00000 */
[----:B------:R1:W2:Y:S02]  /*156e0*/  SHFL.IDX P6, R14, R13, R12, R11 ;  /* 0x0000000c0d0e7389 */ /* 0x0002a400000c000b */
[----:B012---:R-:W-:Y:S01]  /*156f0*/  ENDCOLLECTIVE ;  /* 0x000000000000791b */ /* 0x007fe20003800000 */
.L_x_2061:
[----:B------:R-:W-:Y:S05]  /*15700*/  BSYNC B0 ;  /* 0x0000000000007941 */ /* 0x000fea0003800000 */
.L_x_2060:
[----:B------:R-:W-:Y:S05]  /*15710*/  BRA `(.L_x_2062) ;  /* 0xffffffec005c7947 */ /* 0x000fea000383ffff */
.L_x_2024:
[----:B------:R-:W-:Y:S01]  /*15720*/  BSSY B0, `(.L_x_2063) ;  /* 0x0000006000007945 */ /* 0x000fe20003800000 */
[----:B------:R-:W-:-:S07]  /*15730*/  IMAD.MOV.U32 R15, RZ, RZ, -0x1 ;  /* 0xffffffffff0f7424 */ /* 0x000fce00078e00ff */
[----:B0-----:R-:W-:Y:S05]  /*15740*/  WARPSYNC.COLLECTIVE R15, `(.L_x_2064) ;  /* 0x000000000f0c7348 */ /* 0x001fea0003c00000 */
[----:B------:R-:W-:Y:S02]  /*15750*/  ELECT P6, UR62, PT ;  /* 0x00000000003e782f */ /* 0x000fe400038c0000 */
[----:B------:R-:W-:Y:S01]  /*15760*/  MOV R14, UR62 ;  /* 0x0000003e000e7c02 */ /* 0x000fe20008000f00 */
[----:B0-----:R-:W-:Y:S10]  /*15770*/  ENDCOLLECTIVE ;  /* 0x000000000000791b */ /* 0x001ff40003800000 */
.L_x_2064:
[----:B------:R-:W-:Y:S05]  /*15780*/  BSYNC B0 ;  /* 0x0000000000007941 */ /* 0x000fea0003800000 */
.L_x_2063:
[----:B------:R-:W-:Y:S05]  /*15790*/  BRA `(.L_x_2065) ;  /* 0xffffffec00507947 */ /* 0x000fea000383ffff */
.L_x_2026:
[----:B0-----:R0:W1:Y:S02]  /*157a0*/  SYNCS.PHASECHK.TRANS64.TRYWAIT P0, [R5+URZ], R4 ;  /* 0x00000004050075a7 */ /* 0x001064000800017f */
[----:B-1----:R-:W-:Y:S05]  /*157b0*/  @!P0 NANOSLEEP.SYNCS 0x989680 ;  /* 0x009896800000895d */ /* 0x002fea0003900000 */
[----:B------:R-:W1:Y:S02]  /*157c0*/  @!P0 SYNCS.PHASECHK.TRANS64 P0, [R5+URZ], R4 ;  /* 0x00000004050085a7 */ /* 0x000e64000800007f */
[----:B-1----:R-:W-:Y:S05]  /*157d0*/  @!P0 BRA `(.L_x_2026) ;  /* 0xfffffffc00f08947 */ /* 0x002fea000383ffff */
[----:B------:R-:W-:Y:S05]  /*157e0*/  BRA `(.L_x_2066) ;  /* 0xffffffec00807947 */ /* 0x000fea000383ffff */
.L_x_2027:
[----:B-1----:R1:W2:Y:S02]  /*157f0*/  SYNCS.PHASECHK.TRANS64.TRYWAIT P0, [R3+URZ], R2 ;  /* 0x00000002030075a7 */ /* 0x0022a4000800017f */
[----:B--2---:R-:W-:Y:S05]  /*15800*/  @!P0 NANOSLEEP.SYNCS 0x989680 ;  /* 0x009896800000895d */ /* 0x004fea0003900000 */
[----:B------:R-:W2:Y:S02]  /*15810*/  @!P0 SYNCS.PHASECHK.TRANS64 P0, [R3+URZ], R2 ;  /* 0x00000002030085a7 */ /* 0x000ea4000800007f */
[----:B--2---:R-:W-:Y:S05]  /*15820*/  @!P0 BRA `(.L_x_2027) ;  /* 0xfffffffc00f08947 */ /* 0x004fea000383ffff */
[----:B------:R-:W-:Y:S05]  /*15830*/  BRA `(.L_x_2067) ;  /* 0xffffffec00747947 */ /* 0x000fea000383ffff */
.L_x_2029:
[----:B0-----:R0:W1:Y:S02]  /*15840*/  SYNCS.PHASECHK.TRANS64.TRYWAIT P0, [R5+URZ], R4 ;  /* 0x00000004050075a7 */ /* 0x001064000800017f */
[----:B-1----:R-:W-:Y:S05]  /*15850*/  @!P0 NANOSLEEP.SYNCS 0x989680 ;  /* 0x009896800000895d */ /* 0x002fea0003900000 */
[----:B------:R-:W1:Y:S02]  /*15860*/  @!P0 SYNCS.PHASECHK.TRANS64 P0, [R5+URZ], R4 ;  /* 0x00000004050085a7 */ /* 0x000e64000800007f */
[----:B-1----:R-:W-:Y:S05]  /*15870*/  @!P0 BRA `(.L_x_2029) ;  /* 0xfffffffc00f08947 */ /* 0x002fea000383ffff */
[----:B------:R-:W-:Y:S05]  /*15880*/  BRA `(.L_x_2068) ;  /* 0xffffffec00787947 */ /* 0x000fea000383ffff */
.L_x_2069:
        /* <DEDUP_REMOVED lines=15> */
.L_x_2782:


//--------------------- .text._ZN7cutlass13device_kernelIN5flash11enable_sm90INS1_16FlashAttnFwdSm90INS1_25CollectiveMainloopFwdSm90ILi2EN4cute5tupleIJNS5_1CILi1EEES8_S8_EEENS6_IJNS7_ILi192EEENS7_ILi144EEENS7_ILi96EEEEEELi96ENS_10bfloat16_tEfNS_4arch4Sm90ELb1ELb0ELb1ELb1ELb0ELb0ELb0ELb0ELb1ELb1ELb1ELb0EEENS1_21CollectiveEpilogueFwdINS6_IJSA_SC_SB_EEES9_SE_SG_Li384ELb1ELb1ELb1ELb0EEENS1_36VarlenDynamicPersistentTileSchedulerILi192ELi144ELi384ELi128ELb1ELb1ELb1ELb1ELb1ELb1EEEEEEEEEvNT_6ParamsE --------------------------
	.section	.text._ZN7cutlass13device_kernelIN5flash11enable_sm90INS1_16FlashAttnFwdSm90INS1_25CollectiveMainloopFwdSm90ILi2EN4cute5tupleIJNS5_1CILi1EEES8_S8_EEENS6_IJNS7_ILi192EEENS7_ILi144EEENS7_ILi96EEEEEELi96ENS_10bfloat16_tEfNS_4arch4Sm90ELb1ELb0ELb1ELb1ELb0ELb0ELb0ELb0ELb1ELb1ELb1ELb0EEENS1_21CollectiveEpilogueFwdINS6_IJSA_SC_SB_EEES9_SE_SG_Li384ELb1ELb1ELb1ELb0EEENS1_36VarlenDynamicPersistentTileSchedulerILi192ELi144ELi384ELi128ELb1ELb1ELb1ELb1ELb1ELb1EEEEEEEEEvNT_6ParamsE,"ax",@progbits
	.align	128
.text._ZN7cutlass13device_kernelIN5flash11enable_sm90INS1_16FlashAttnFwdSm90INS1_25CollectiveMainloopFwdSm90ILi2EN4cute5tupleIJNS5_1CILi1EEES8_S8_EEENS6_IJNS7_ILi192EEENS7_ILi144EEENS7_ILi96EEEEEELi96ENS_10bfloat16_tEfNS_4arch4Sm90ELb1ELb0ELb1ELb1ELb0ELb0ELb0ELb0ELb1ELb1ELb1ELb0EEENS1_21CollectiveEpilogueFwdINS6_IJSA_SC_SB_EEES9_SE_SG_Li384ELb1ELb1ELb1ELb0EEENS1_36VarlenDynamicPersistentTileSchedulerILi192ELi144ELi384ELi128ELb1ELb1ELb1ELb1ELb1ELb1EEEEEEEEEvNT_6ParamsE:
        .type           _ZN7cutlass13device_kernelIN5flash11enable_sm90INS1_16FlashAttnFwdSm90INS1_25CollectiveMainloopFwdSm90ILi2EN4cute5tupleIJNS5_1CILi1EEES8_S8_EEENS6_IJNS7_ILi192EEENS7_ILi144EEENS7_ILi96EEEEEELi96ENS_10bfloat16_tEfNS_4arch4Sm90ELb1ELb0ELb1ELb1ELb0ELb0ELb0ELb0ELb1ELb1ELb1ELb0EEENS1_21CollectiveEpilogueFwdINS6_IJSA_SC_SB_EEES9_SE_SG_Li384ELb1ELb1ELb1ELb0EEENS1_36VarlenDynamicPersistentTileSchedulerILi192ELi144ELi384ELi128ELb1ELb1ELb1ELb1ELb1ELb1EEEEEEEEEvNT_6ParamsE,@function
        .size           _ZN7cutlass13device_kernelIN5flash11enable_sm90INS1_16FlashAttnFwdSm90INS1_25CollectiveMainloopFwdSm90ILi2EN4cute5tupleIJNS5_1CILi1EEES8_S8_EEENS6_IJNS7_ILi192EEENS7_ILi144EEENS7_ILi96EEEEEELi96ENS_10bfloat16_tEfNS_4arch4Sm90ELb1ELb0ELb1ELb1ELb0ELb0ELb0ELb0ELb1ELb1ELb1ELb0EEENS1_21CollectiveEpilogueFwdINS6_IJSA_SC_SB_EEES9_SE_SG_Li384ELb1ELb1ELb1ELb0EEENS1_36VarlenDynamicPersistentTileSchedulerILi192ELi144ELi384ELi128ELb1ELb1ELb1ELb1ELb1ELb1EEEEEEEEEvNT_6ParamsE,(.L_x_2783 - _ZN7cutlass13device_kernelIN5flash11enable_sm90INS1_16FlashAttnFwdSm90INS1_25CollectiveMainloopFwdSm90ILi2EN4cute5tupleIJNS5_1CILi1EEES8_S8_EEENS6_IJNS7_ILi192EEENS7_ILi144EEENS7_ILi96EEEEEELi96ENS_10bfloat16_tEfNS_4arch4Sm90ELb1ELb0ELb1ELb1ELb0ELb0ELb0ELb0ELb1ELb1ELb1ELb0EEENS1_21CollectiveEpilogueFwdINS6_IJSA_SC_SB_EEES9_SE_SG_Li384ELb1ELb1ELb1ELb0EEENS1_36VarlenDynamicPersistentTileSchedulerILi192ELi144ELi384ELi128ELb1ELb1ELb1ELb1ELb1ELb1EEEEEEEEEvNT_6ParamsE)
        .other          _ZN7cutlass13device_kernelIN5flash11enable_sm90INS1_16FlashAttnFwdSm90INS1_25CollectiveMainloopFwdSm90ILi2EN4cute5tupleIJNS5_1CILi1EEES8_S8_EEENS6_IJNS7_ILi192EEENS7_ILi144EEENS7_ILi96EEEEEELi96ENS_10bfloat16_tEfNS_4arch4Sm90ELb1ELb0ELb1ELb1ELb0ELb0ELb0ELb0ELb1ELb1ELb1ELb0EEENS1_21CollectiveEpilogueFwdINS6_IJSA_SC_SB_EEES9_SE_SG_Li384ELb1ELb1ELb1ELb0EEENS1_36VarlenDynamicPersistentTileSchedulerILi192ELi144ELi384ELi128ELb1ELb1ELb1ELb1ELb1ELb1EEEEEEEEEvNT_6ParamsE,@"STO_CUDA_ENTRY STV_DEFAULT"
_ZN7cutlass13device_kernelIN5flash11enable_sm90INS1_16FlashAttnFwdSm90INS1_25CollectiveMainloopFwdSm90ILi2EN4cute5tupleIJNS5_1CILi1EEES8_S8_EEENS6_IJNS7_ILi192EEENS7_ILi144EEENS7_ILi96EEEEEELi96ENS_10bfloat16_tEfNS_4arch4Sm90ELb1ELb0ELb1ELb1ELb0ELb0ELb0ELb0ELb1ELb1ELb1ELb0EEENS1_21CollectiveEpilogueFwdINS6_IJSA_SC_SB_EEES9_SE_SG_Li384ELb1ELb1ELb1ELb0EEENS1_36VarlenDynamicPersistentTileSchedulerILi192ELi144ELi384ELi128ELb1ELb1ELb1ELb1ELb1ELb1EEEEEEEEEvNT_6ParamsE:
        /* <DEDUP_REMOVED lines=18> */
.L_x_2071:
[----:B------:R-:W-:Y:S05]  /*0120*/  BSYNC B0 ;  /* 0x0000000000007941 */ /* 0x000fea0003800000 */
.L_x_2070:
        /* <DEDUP_REMOVED lines=41> */
.L_x_2072:
        /* <DEDUP_REMOVED lines=22> */
.L_x_2073:
        /* <DEDUP_REMOVED lines=18> */
.L_x_2074:
        /* <DEDUP_REMOVED lines=22> */
.L_x_2075:
        /* <DEDUP_REMOVED lines=22> */
.L_x_2076:
        /* <DEDUP_REMOVED lines=8> */
.L_x_2078:
        /* <DEDUP_REMOVED lines=24> */
[----:B------:R-:W-:-:S04]  /*0b00*/  SHF.R.S32.HI R0, RZ, 0x1f, R16 ;  /* 0x0000001fff007819 */ /* 0x000fc80000011410 */
[CC--:B------:R-:W-:Y:S02]  /*0b10*/  LEA.HI R2, R0.reuse, R16.reuse, RZ, 0x4 ;  /* 0x0000001000027211 */ /* 0x0c0fe400078f20ff */
[----:B------:R-:W-:Y:S02]  /*0b20*/  LEA.HI R7, R0, R16, RZ, 0x5 ;  /* 0x0000001000077211 */ /* 0x000fe400078f28ff */
[----:B------:R-:W-:Y:S02]  /*0b30*/  SHF.R.S32.HI R5, RZ, 0x4, R2 ;  /* 0x00000004ff057819 */ /* 0x000fe40000011402 */
[----:B------:R-:W-:Y:S02]  /*0b40*/  SHF.R.S32.HI R10, RZ, 0x5, R7 ;  /* 0x00000005ff0a7819 */ /* 0x000fe40000011407 */
[----:B--2---:R-:W-:Y:S02]  /*0b50*/  R2UR UR4, R3 ;  /* 0x00000000030472ca */ /* 0x004fe400000e0000 */
[----:B------:R-:W-:-:S02]  /*0b60*/  LOP3.LUT R3, R2, 0xfffffff0, RZ, 0xc0, !PT ;  /* 0xfffffff002037812 */ /* 0x000fc400078ec0ff */
[----:B------:R-:W-:-:S03]  /*0b70*/  LEA.HI R2, R2, R5, RZ, 0x1 ;  /* 0x0000000502027211 */ /* 0x000fc600078f08ff */
[----:B------:R-:W-:Y:S01]  /*0b80*/  IMAD.IADD R3, R16, 0x1, -R3 ;  /* 0x0000000110037824 */ /* 0x000fe200078e0a03 */
[----:B------:R-:W-:Y:S02]  /*0b90*/  LOP3.LUT R6, R2, 0x1ffffffe, RZ, 0xc0, !PT ;  /* 0x1ffffffe02067812 */ /* 0x000fe400078ec0ff */
[-C--:B------:R-:W-:Y:S01]  /*0ba0*/  LEA.HI R2, R0, R16.reuse, RZ, 0x7 ;  /* 0x0000001000027211 */ /* 0x080fe200078f38ff */
[--C-:B------:R-:W-:Y:S01]  /*0bb0*/  IMAD R14, R10, 0x10, R3.reuse ;  /* 0x000000100a0e7824 */ /* 0x100fe200078e0203 */
[----:B------:R-:W-:Y:S01]  /*0bc0*/  SHF.R.S32.HI R4, RZ, 0x1f, R3 ;  /* 0x0000001fff047819 */ /* 0x000fe20000011403 */
[----:B------:R-:W-:Y:S01]  /*0bd0*/  IMAD.IADD R6, R5, 0x1, -R6 ;  /* 0x0000000105067824 */ /* 0x000fe200078e0a06 */
[----:B------:R-:W-:Y:S01]  /*0be0*/  LOP3.LUT R8, R2, 0xffffff80, RZ, 0xc0, !PT ;  /* 0xffffff8002087812 */ /* 0x000fe200078ec0ff */
[----:B------:R-:W-:Y:S01]  /*0bf0*/  ULOP3.LUT UR7, UR4, 0x1, URZ, 0xfc, !UPT ;  /* 0x0000000104077892 */ /* 0x000fe2000f8efc3f */
[CC--:B------:R-:W-:Y:S02]  /*0c00*/  LEA.HI R5, R4.reuse, R3.reuse, RZ, 0x3 ;  /* 0x0000000304057211 */ /* 0x0c0fe400078f18ff */
[----:B------:R-:W-:Y:S01]  /*0c10*/  LEA.HI R4, R4, R3, RZ, 0x2 ;  /* 0x0000000304047211 */ /* 0x000fe200078f10ff */
[----:B------:R-:W-:Y:S01]  /*0c20*/  IMAD.IADD R15, R16, 0x1, -R8 ;  /* 0x00000001100f7824 */ /* 0x000fe200078e0a08 */
[----:B------:R-:W-:Y:S01]  /*0c30*/  LEA.HI R0, R0, R16, RZ, 0x2 ;  /* 0x0000001000007211 */ /* 0x000fe200078f10ff */
[----:B------:R-:W-:Y:S01]  /*0c40*/  IMAD.SHL.U32 R5, R5, 0x10, RZ ;  /* 0x0000001005057824 */ /* 0x000fe200078e00ff */
[----:B------:R-:W-:Y:S01]  /*0c50*/  LOP3.LUT R8, R4, 0x7fffffc, RZ, 0xc0, !PT ;  /* 0x07fffffc04087812 */ /* 0x000fe200078ec0ff */
[----:B------:R-:W-:Y:S01]  /*0c60*/  UMOV UR4, URZ ;  /* 0x0000003f00047c82 */ /* 0x000fe20008000000 */
[----:B------:R-:W-:-:S02]  /*0c70*/  SHF.R.S32.HI R4, RZ, 0x2, R4 ;  /* 0x00000002ff047819 */ /* 0x000fc40000011404 */
[----:B------:R-:W-:Y:S01]  /*0c80*/  SHF.R.S32.HI R9, RZ, 0x1f, R15 ;  /* 0x0000001fff097819 */ /* 0x000fe2000001140f */
[----:B------:R-:W-:Y:S01]  /*0c90*/  IMAD.IADD R8, R3, 0x1, -R8 ;  /* 0x0000000103087824 */ /* 0x000fe200078e0a08 */
[----:B------:R-:W-:Y:S01]  /*0ca0*/  LOP3.LUT R5, R5, 0x7fffff80, RZ, 0xc0, !PT ;  /* 0x7fffff8005057812 */ /* 0x000fe200078ec0ff */
[----:B------:R-:W-:Y:S01]  /*0cb0*/  IMAD.SHL.U32 R4, R4, 0x40, RZ ;  /* 0x0000004004047824 */ /* 0x000fe200078e00ff */
[----:B------:R-:W-:Y:S01]  /*0cc0*/  LEA.HI R12, R9, R15, RZ, 0x2 ;  /* 0x0000000f090c7211 */ /* 0x000fe200078f10ff */
[----:B------:R-:W-:Y:S01]  /*0cd0*/  IMAD.SHL.U32 R3, R6, 0x8, RZ ;  /* 0x0000000806037824 */ /* 0x000fe200078e00ff */
[----:B------:R-:W-:Y:S01]  /*0ce0*/  SHF.R.S32.HI R17, RZ, 0x7, R2 ;  /* 0x00000007ff117819 */ /* 0x000fe20000011402 */
[----:B------:R-:W-:Y:S01]  /*0cf0*/  IMAD R5, R10, 0x100, R5 ;  /* 0x000001000a057824 */ /* 0x000fe200078e0205 */
[----:B------:R-:W-:Y:S02]  /*0d00*/  LOP3.LUT R4, R4, 0x40, RZ, 0xc0, !PT ;  /* 0x0000004004047812 */ /* 0x000fe400078ec0ff */
[--C-:B------:R-:W-:Y:S01]  /*0d10*/  SHF.R.S32.HI R10, RZ, 0x2, R12.reuse ;  /* 0x00000002ff0a7819 */ /* 0x100fe2000001140c */
[----:B------:R-:W-:Y:S01]  /*0d20*/  IMAD R7, R8, 0x10, R5 ;  /* 0x0000001008077824 */ /* 0x000fe200078e0205 */
[----:B------:R-:W-:Y:S01]  /*0d30*/  SHF.R.S32.HI R13, RZ, 0x1f, R12 ;  /* 0x0000001fff0d7819 */ /* 0x000fe2000001140c */
[----:B------:R-:W-:Y:S01]  /*0d40*/  IMAD.HI R6, R17, 0x55555556, RZ ;  /* 0x5555555611067827 */ /* 0x000fe200078e02ff */
[----:B------:R-:W-:-:S02]  /*0d50*/  LOP3.LUT R2, R4, 0x8, R3, 0xf8, !PT ;  /* 0x0000000804027812 */ /* 0x000fc400078ef803 */
[----:B------:R-:W-:Y:S01]  /*0d60*/  SHF.R.U32.HI R5, RZ, 0x3, R4 ;  /* 0x00000003ff057819 */ /* 0x000fe20000011604 */
[----:B------:R-:W-:Y:S01]  /*0d70*/  IMAD.U32 R4, R14, 0x20, R3 ;  /* 0x000000200e047824 */ /* 0x000fe200078e0003 */
[----:B------:R-:W-:Y:S01]  /*0d80*/  LEA.HI R13, R13, R10, RZ, 0x3 ;  /* 0x0000000a0d0d7211 */ /* 0x000fe200078f18ff */
[----:B------:R-:W-:Y:S01]  /*0d90*/  IMAD.U32 R8, RZ, RZ, UR7 ;  /* 0x00000007ff087e24 */ /* 0x000fe2000f8e00ff */
[----:B------:R-:W-:Y:S02]  /*0da0*/  LOP3.LUT R3, R0, 0xfffffffc, RZ, 0xc0, !PT ;  /* 0xfffffffc00037812 */ /* 0x000fe400078ec0ff */
[----:B------:R-:W-:Y:S01]  /*0db0*/  LEA.HI R9, R9, R15, RZ, 0x5 ;  /* 0x0000000f09097211 */ /* 0x000fe200078f28ff */
[----:B------:R0:W-:Y:S01]  /*0dc0*/  STL [R1+0x40], R4 ;  /* 0x0000400401007387 */ /* 0x0001e20000100800 */
[----:B------:R-:W-:Y:S02]  /*0dd0*/  LOP3.LUT R13, R13, 0xfffffff8, RZ, 0xc0, !PT ;  /* 0xfffffff80d0d7812 */ /* 0x000fe400078ec0ff */
[----:B------:R-:W-:Y:S01]  /*0de0*/  LOP3.LUT R2, R2, R5, RZ, 0x3c, !PT ;  /* 0x0000000502027212 */ /* 0x000fe200078e3cff */
[----:B------:R-:W-:Y:S01]  /*0df0*/  IMAD.IADD R5, R16, 0x1, -R3 ;  /* 0x0000000110057824 */ /* 0x000fe200078e0a03 */
[----:B------:R-:W-:Y:S01]  /*0e00*/  LOP3.LUT R12, R12, 0x7ffffffc, RZ, 0xc0, !PT ;  /* 0x7ffffffc0c0c7812 */ /* 0x000fe200078ec0ff */
[----:B------:R-:W-:Y:S01]  /*0e10*/  IMAD.IADD R10, R10, 0x1, -R13 ;  /* 0x000000010a0a7824 */ /* 0x000fe200078e0a0d */
[----:B------:R-:W-:Y:S01]  /*0e20*/  LEA.HI R6, R6, R6, RZ, 0x1 ;  /* 0x0000000606067211 */ /* 0x000fe200078f08ff */
[----:B------:R-:W-:Y:S01]  /*0e30*/  IMAD.SHL.U32 R146, R5, 0x8, RZ ;  /* 0x0000000805927824 */ /* 0x000fe200078e00ff */
[----:B------:R-:W-:Y:S01]  /*0e40*/  SHF.R.S32.HI R9, RZ, 0x5, R9 ;  /* 0x00000005ff097819 */ /* 0x000fe20000011409 */
[----:B------:R-:W-:Y:S01]  /*0e50*/  IMAD.IADD R12, R15, 0x1, -R12 ;  /* 0x000000010f0c7824 */ /* 0x000fe200078e0a0c */
[----:B------:R-:W-:Y:S01]  /*0e60*/  LEA.HI R3, R5, R5, RZ, 0x1 ;  /* 0x0000000505037211 */ /* 0x000fe200078f08ff */
[----:B------:R-:W-:Y:S01]  /*0e70*/  IMAD R6, R6, -0x3, R17 ;  /* 0xfffffffd06067824 */ /* 0x000fe200078e0211 */
[----:B------:R-:W-:Y:S01]  /*0e80*/  SHF.R.S32.HI R0, RZ, 0x2, R0 ;  /* 0x00000002ff007819 */ /* 0x000fe20000011400 */
[----:B------:R-:W-:Y:S01]  /*0e90*/  IMAD R9, R9, 0x10, R10 ;  /* 0x0000001009097824 */ /* 0x000fe200078e020a */
[----:B------:R-:W-:Y:S01]  /*0ea0*/  LOP3.LUT R3, R3, 0x1ffffffe, RZ, 0xc0, !PT ;  /* 0x1ffffffe03037812 */ /* 0x000fe200078ec0ff */
[----:B------:R-:W-:-:S02]  /*0eb0*/  VIADD R148, R146, 0x20 ;  /* 0x0000002092947836 */ /* 0x000fc40000000000 */
[----:B------:R-:W-:Y:S02]  /*0ec0*/  IMAD.SHL.U32 R18, R12, 0x2, RZ ;  /* 0x000000020c127824 */ /* 0x000fe400078e00ff */
[----:B0-----:R-:W-:Y:S01]  /*0ed0*/  IMAD R4, R6, 0x40, R9 ;  /* 0x0000004006047824 */ /* 0x001fe200078e0209 */
[----:B------:R-:W-:Y:S01]  /*0ee0*/  SHF.R.S32.HI R0, RZ, 0x1f, R148 ;  /* 0x0000001fff007819 */ /* 0x000fe20000011494 */
[----:B------:R-:W-:Y:S02]  /*0ef0*/  IMAD.U32 R6, RZ, RZ, UR4 ;  /* 0x00000004ff067e24 */ /* 0x000fe4000f8e00ff */
[----:B------:R-:W-:Y:S01]  /*0f00*/  IMAD.IADD R3, R5, 0x1, -R3 ;  /* 0x0000000105037824 */ /* 0x000fe200078e0a03 */
[----:B------:R-:W-:Y:S01]  /*0f10*/  STL [R1+0x3c], R4 ;  /* 0x00003c0401007387 */ /* 0x000fe20000100800 */
[----:B------:R-:W-:Y:S02]  /*0f20*/  VIADD R151, R146, 0x40 ;  /* 0x0000004092977836 */ /* 0x000fe40000000000 */
[C---:B------:R-:W-:Y:S01]  /*0f30*/  VIADD R5, R18.reuse, 0x20 ;  /* 0x0000002012057836 */ /* 0x040fe20000000000 */
[----:B------:R-:W-:Y:S01]  /*0f40*/  STL [R1+0x44], R8 ;  /* 0x0000440801007387 */ /* 0x000fe20000100800 */
[----:B------:R-:W-:-:S02]  /*0f50*/  VIADD R0, R18, 0x28 ;  /* 0x0000002812007836 */ /* 0x000fc40000000000 */
[C---:B------:R-:W-:Y:S01]  /*0f60*/  VIADD R157, R18.reuse, 0x30 ;  /* 0x00000030129d7836 */ /* 0x040fe20000000000 */
[----:B------:R0:W-:Y:S01]  /*0f70*/  STL [R1+0x1c], R6 ;  /* 0x00001c0601007387 */ /* 0x0001e20000100800 */
[C---:B------:R-:W-:Y:S01]  /*0f80*/  VIADD R156, R18.reuse, 0x38 ;  /* 0x00000038129c7836 */ /* 0x040fe20000000000 */
[----:B------:R-:W-:Y:S01]  /*0f90*/  SHF.R.S32.HI R5, RZ, 0x1f, R5 ;  /* 0x0000001fff057819 */ /* 0x000fe20000011405 */
[----:B------:R-:W-:Y:S01]  /*0fa0*/  VIADD R155, R18, 0x40 ;  /* 0x00000040129b7836 */ /* 0x000fe20000000000 */
[----:B------:R-:W-:Y:S01]  /*0fb0*/  SHF.R.S32.HI R0, RZ, 0x1f, R0 ;  /* 0x0000001fff007819 */ /* 0x000fe20000011400 */
[----:B------:R-:W-:Y:S01]  /*0fc0*/  IMAD.IADD R2, R2, 0x1, R7 ;  /* 0x0000000102027824 */ /* 0x000fe200078e0207 */
[----:B------:R-:W-:Y:S01]  /*0fd0*/  SHF.R.S32.HI R5, RZ, 0x1f, R156 ;  /* 0x0000001fff057819 */ /* 0x000fe2000001149c */
[C---:B------:R-:W-:Y:S01]  /*0fe0*/  VIADD R154, R18.reuse, 0x48 ;  /* 0x00000048129a7836 */ /* 0x040fe20000000000 */
[----:B------:R-:W-:Y:S01]  /*0ff0*/  SHF.R.S32.HI R0, RZ, 0x1f, R155 ;  /* 0x0000001fff007819 */ /* 0x000fe2000001149b */
[C---:B------:R-:W-:Y:S01]  /*1000*/  VIADD R153, R18.reuse, 0x50 ;  /* 0x0000005012997836 */ /* 0x040fe20000000000 */
[----:B0-----:R-:W-:Y:S01]  /*1010*/  SHF.R.S32.HI R6, RZ, 0x1f, R151 ;  /* 0x0000001fff067819 */ /* 0x001fe20000011497 */
[----:B------:R-:W-:Y:S01]  /*1020*/  VIADD R152, R18, 0x58 ;  /* 0x0000005812987836 */ /* 0x000fe20000000000 */
[----:B------:R-:W-:Y:S01]  /*1030*/  SHF.R.S32.HI R6, RZ, 0x1f, R157 ;  /* 0x0000001fff067819 */ /* 0x000fe2000001149d */
[----:B------:R-:W-:Y:S01]  /*1040*/  IMAD.MOV.U32 R7, RZ, RZ, R11 ;  /* 0x000000ffff077224 */ /* 0x000fe200078e000b */
[----:B------:R-:W-:Y:S01]  /*1050*/  SHF.R.S32.HI R6, RZ, 0x1f, R154 ;  /* 0x0000001fff067819 */ /* 0x000fe2000001149a */
[----:B------:R-:W-:Y:S01]  /*1060*/  IMAD R145, R3, 0x8, R4 ;  /* 0x0000000803917824 */ /* 0x000fe200078e0204 */
[----:B------:R-:W-:-:S02]  /*1070*/  SHF.R.S32.HI R5, RZ, 0x1f, R153 ;  /* 0x0000001fff057819 */ /* 0x000fc40000011499 */
[----:B------:R-:W-:Y:S02]  /*1080*/  SHF.R.S32.HI R0, RZ, 0x1f, R152 ;  /* 0x0000001fff007819 */ /* 0x000fe40000011498 */
[----:B------:R-:W-:-:S07]  /*1090*/  LEA R2, R2, UR37, 0x1 ;  /* 0x0000002502027c11 */ /* 0x000fce000f8e08ff */
.L_x_2128:
[----:B012-4-:R-:W0:Y:S01]  /*10a0*/  LDC.64 R4, c[0x0][0xc88] ;  /* 0x00032200ff047b82 */ /* 0x017e220000000a00 */
[----:B------:R-:W-:Y:S01]  /*10b0*/  ULDC.64 UR12, c[0x0][0x208] ;  /* 0x00008200000c7ab9 */ /* 0x000fe20000000a00 */
[----:B------:R-:W-:Y:S01]  /*10c0*/  ULDC.64 UR8, c[0x0][0xa28] ;  /* 0x00028a0000087ab9 */ /* 0x000fe20000000a00 */
[----:B------:R-:W-:Y:S01]  /*10d0*/  ULDC.64 UR10, c[0x0][0xa18] ;  /* 0x00028600000a7ab9 */ /* 0x000fe20000000a00 */
[----:B0-----:R-:W-:-:S06]  /*10e0*/  IMAD.WIDE R4, R7, 0x4, R4 ;  /* 0x0000000407047825 */ /* 0x001fcc00078e0204 */
        /* <DEDUP_REMOVED lines=9> */
[----:B------:R-:W-:Y:S01]  /*1180*/  IMAD.U32 R150, RZ, RZ, UR4 ;  /* 0x00000004ff967e24 */ /* 0x000fe2000f8e00ff */
[----:B------:R-:W-:-:S04]  /*1190*/  @UP0 ULEA UR8, UP2, UR4, UR8, 0x2 ;  /* 0x0000000804080291 */ /* 0x000fc8000f84103f */
[----:B------:R-:W-:Y:S02]  /*11a0*/  @UP0 ULEA.HI.X UR9, UR4, UR9, UR7, 0x2, UP2 ;  /* 0x0000000904090291 */ /* 0x000fe400090f1407 */
[----:B---3--:R-:W-:Y:S01]  /*11b0*/  IMAD.U32 R8, RZ, RZ, UR7 ;  /* 0x00000007ff087e24 */ /* 0x008fe2000f8e00ff */
[----:B------:R-:W-:Y:S01]  /*11c0*/  @UP1 ULEA UR10, UP0, UR4, UR10, 0x2 ;  /* 0x0000000a040a1291 */ /* 0x000fe2000f80103f */
[----:B------:R-:W-:-:S03]  /*11d0*/  IMAD.U32 R4, RZ, RZ, UR8 ;  /* 0x00000008ff047e24 */ /* 0x000fc6000f8e00ff */
[----:B------:R-:W-:Y:S01]  /*11e0*/  @UP1 ULEA.HI.X UR11, UR4, UR11, UR7, 0x2, UP0 ;  /* 0x0000000b040b1291 */ /* 0x000fe200080f1407 */
[----:B------:R-:W-:Y:S01]  /*11f0*/  IMAD.U32 R5, RZ, RZ, UR9 ;  /* 0x00000009ff057e24 */ /* 0x000fe2000f8e00ff */
[----:B------:R-:W-:Y:S01]  /*1200*/  ULDC.64 UR8, c[0x0][0x418] ;  /* 0x0001060000087ab9 */ /* 0x000fe20000000a00 */
[----:B------:R-:W-:Y:S01]  /*1210*/  IMAD.U32 R6, RZ, RZ, UR10 ;  /* 0x0000000aff067e24 */ /* 0x000fe2000f8e00ff */
[----:B------:R0:W-:Y:S02]  /*1220*/  STL [R1+0x18], R8 ;  /* 0x0000180801007387 */ /* 0x0001e40000100800 */
[----:B------:R-:W-:Y:S02]  /*1230*/  IMAD.U32 R7, RZ, RZ, UR11 ;  /* 0x0000000bff077e24 */ /* 0x000fe4000f8e00ff */
[----:B------:R-:W2:Y:S01]  /*1240*/  @P0 LDG.E R4, desc[UR12][R4.64] ;  /* 0x0000000c04040981 */ /* 0x000ea2000c1e1900 */
[----:B------:R-:W-:Y:S02]  /*1250*/  UISETP.NE.U32.AND UP0, UPT, UR8, URZ, UPT ;  /* 0x0000003f0800728c */ /* 0x000fe4000bf05070 */
[----:B------:R-:W-:Y:S01]  /*1260*/  ULOP3.LUT UR7, UR6, 0xff0000, URZ, 0xc0, !UPT ;  /* 0x00ff000006077892 */ /* 0x000fe2000f8ec03f */
[----:B------:R-:W3:Y:S01]  /*1270*/  @P2 LDG.E R6, desc[UR12][R6.64] ;  /* 0x0000000c06062981 */ /* 0x000ee2000c1e1900 */
[----:B------:R-:W-:-:S02]  /*1280*/  ULOP3.LUT UR8, UR6, 0xff000000, URZ, 0xc0, !UPT ;  /* 0xff00000006087892 */ /* 0x000fc4000f8ec03f */
[----:B------:R-:W-:Y:S01]  /*1290*/  ULOP3.LUT UR6, UR6, 0xffff, URZ, 0xc0, !UPT ;  /* 0x0000ffff06067892 */ /* 0x000fe2000f8ec03f */
[----:B------:R-:W-:Y:S01]  /*12a0*/  ULDC UR11, c[0x0][0x288] ;  /* 0x0000a200000b7ab9 */ /* 0x000fe20000000800 */
[----:B------:R-:W-:Y:S01]  /*12b0*/  UISETP.NE.AND.EX UP0, UPT, UR9, URZ, UPT, UP0 ;  /* 0x0000003f0900728c */ /* 0x000fe2000bf05300 */
[----:B------:R-:W-:-:S03]  /*12c0*/  ULDC.64 UR12, c[0x0][0xa20] ;  /* 0x00028800000c7ab9 */ /* 0x000fc60000000a00 */
[----:B-----5:R-:W-:Y:S01]  /*12d0*/  IMAD.U32 R0, RZ, RZ, UR6 ;  /* 0x00000006ff007e24 */ /* 0x020fe2000f8e00ff */
[----:B------:R-:W-:Y:S01]  /*12e0*/  ULDC UR9, c[0x0][0x424] ;  /* 0x0001090000097ab9 */ /* 0x000fe20000000800 */
[----:B------:R-:W-:Y:S01]  /*12f0*/  USHF.R.U32.HI UR8, URZ, 0x8, UR8 ;  /* 0x000000083f087899 */ /* 0x000fe20008011608 */
[----:B------:R-:W-:Y:S01]  /*1300*/  ISETP.NE.U32.AND P1, PT, RZ, UR12, PT ;  /* 0x0000000cff007c0c */ /* 0x000fe2000bf25070 */
[----:B------:R-:W-:Y:S01]  /*1310*/  USEL UR9, UR9, 0x1, UP0 ;  /* 0x0000000109097887 */ /* 0x000fe20008000000 */
[----:B------:R0:W-:Y:S01]  /*1320*/  STL [R1+0x8], R0 ;  /* 0x0000080001007387 */ /* 0x0001e20000100800 */
[----:B------:R-:W-:Y:S01]  /*1330*/  ULDC UR10, c[0x0][0x2f0] ;  /* 0x0000bc00000a7ab9 */ /* 0x000fe20000000800 */
[----:B------:R-:W-:Y:S01]  /*1340*/  UMOV UR4, URZ ;  /* 0x0000003f00047c82 */ /* 0x000fe20008000000 */
[----:B------:R-:W-:Y:S01]  /*1350*/  ULEA.HI UR7, UR7, UR8, URZ, 0x10 ;  /* 0x0000000807077291 */ /* 0x000fe2000f8f803f */
[----:B------:R-:W-:Y:S01]  /*1360*/  ISETP.NE.AND.EX P1, PT, RZ, UR13, PT, P1 ;  /* 0x0000000dff007c0c */ /* 0x000fe2000bf25310 */
[----:B------:R-:W-:Y:S01]  /*1370*/  UIMAD UR10, UR9, UR10, URZ ;  /* 0x0000000a090a72a4 */ /* 0x000fe2000f8e023f */
[----:B--2---:R-:W-:-:S02]  /*1380*/  @P0 R2UR UR4, R4 ;  /* 0x00000000040402ca */ /* 0x004fc400000e0000 */
[----:B---3--:R-:W-:-:S13]  /*1390*/  @P2 R2UR UR11, R6 ;  /* 0x00000000060b22ca */ /* 0x008fda00000e0000 */
[----:B------:R-:W-:Y:S01]  /*13a0*/  IMAD.U32 R17, RZ, RZ, UR11 ;  /* 0x0000000bff117e24 */ /* 0x000fe2000f8e00ff */
[----:B0-----:R-:W-:Y:S06]  /*13b0*/  @P2 BRA `(.L_x_2079) ;  /* 0x0000000000402947 */ /* 0x001fec0003800000 */
        /* <DEDUP_REMOVED lines=14> */
[----:B------:R-:W-:-:S06]  /*14a0*/  UIADD3 UR6, -UR6, UR8, URZ ;  /* 0x0000000806067290 */ /* 0x000fcc000fffe13f */
[----:B------:R-:W-:-:S07]  /*14b0*/  IMAD.U32 R17, RZ, RZ, UR6 ;  /* 0x00000006ff117e24 */ /* 0x000fce000f8e00ff */
.L_x_2079:
[----:B------:R-:W-:Y:S05]  /*14c0*/  @!P1 BRA `(.L_x_2080) ;  /* 0x0000000000289947 */ /* 0x000fea0003800000 */
[----:B------:R-:W-:Y:S01]  /*14d0*/  R2UR UR8, R150 ;  /* 0x00000000960872ca */ /* 0x000fe200000e0000 */
[----:B------:R-:W-:Y:S01]  /*14e0*/  ULDC.64 UR10, c[0x0][0x208] ;  /* 0x00008200000a7ab9 */ /* 0x000fe20000000a00 */
[----:B------:R-:W-:-:S11]  /*14f0*/  R2UR UR9, R8 ;  /* 0x00000000080972ca */ /* 0x000fd600000e0000 */
[----:B------:R-:W-:-:S04]  /*1500*/  ULEA UR6, UP0, UR8, UR12, 0x2 ;  /* 0x0000000c08067291 */ /* 0x000fc8000f80103f */
[----:B------:R-:W-:Y:S02]  /*1510*/  ULEA.HI.X UR8, UR8, UR13, UR9, 0x2, UP0 ;  /* 0x0000000d08087291 */ /* 0x000fe400080f1409 */
[----:B------:R-:W-:-:S04]  /*1520*/  IMAD.U32 R4, RZ, RZ, UR6 ;  /* 0x00000006ff047e24 */ /* 0x000fc8000f8e00ff */
[----:B------:R-:W-:-:S05]  /*1530*/  IMAD.U32 R5, RZ, RZ, UR8 ;  /* 0x00000008ff057e24 */ /* 0x000fca000f8e00ff */
[----:B------:R-:W2:Y:S02]  /*1540*/  LDG.E R4, desc[UR10][R4.64] ;  /* 0x0000000a04047981 */ /* 0x000ea4000c1e1900 */
[----:B--2---:R-:W-:Y:S01]  /*1550*/  R2UR UR10, R4 ;  /* 0x00000000040a72ca */ /* 0x004fe200000e0000 */
[----:B------:R-:W-:-:S14]  /*1560*/  BRA `(.L_x_2081) ;  /* 0x00000000003c7947 */ /* 0x000fdc0003800000 */
.L_x_2080:
        /* <DEDUP_REMOVED lines=15> */
.L_x_2081:
[----:B------:R-:W-:Y:S01]  /*1660*/  ULDC UR6, c[0x0][0x448] ;  /* 0x0001120000067ab9 */ /* 0x000fe20000000800 */
[----:B------:R-:W-:Y:S01]  /*1670*/  R2UR UR8, R17 ;  /* 0x00000000110872ca */ /* 0x000fe200000e0000 */
[----:B------:R-:W-:Y:S02]  /*1680*/  UISETP.NE.AND UP0, UPT, UR6, 0x1, UPT ;  /* 0x000000010600788c */ /* 0x000fe4000bf05270 */
[----:B------:R-:W-:Y:S02]  /*1690*/  UIMAD UR5, UR5, 0xc0, URZ ;  /* 0x000000c0050578a4 */ /* 0x000fe4000f8e023f */
[----:B------:R-:W-:Y:S02]  /*16a0*/  UIADD3 UR10, -UR4, UR10, URZ ;  /* 0x0000000a040a7290 */ /* 0x000fe4000fffe13f */
[----:B------:R-:W-:Y:S02]  /*16b0*/  UIADD3 UR6, UR5, 0xbf, URZ ;  /* 0x000000bf05067890 */ /* 0x000fe4000fffe03f */
[----:B------:R-:W-:-:S02]  /*16c0*/  IMAD.U32 R23, RZ, RZ, UR5 ;  /* 0x00000005ff177e24 */ /* 0x000fc4000f8e00ff */
[----:B------:R-:W-:Y:S01]  /*16d0*/  IMAD.U32 R19, RZ, RZ, UR10 ;  /* 0x0000000aff137e24 */ /* 0x000fe2000f8e00ff */
[----:B------:R-:W-:Y:S01]  /*16e0*/  @UP0 ULDC UR4, c[0x0][0x44c] ;  /* 0x0001130000040ab9 */ /* 0x000fe20000000800 */
[----:B------:R-:W-:Y:S01]  /*16f0*/  @UP0 ULDC UR9, c[0x0][0x450] ;  /* 0x0001140000090ab9 */ /* 0x000fe20000000800 */
[----:B------:R-:W-:Y:S02]  /*1700*/  UIMAD.WIDE.U32 UR4, UR6, UR4, URZ ;  /* 0x00000004060472a5 */ /* 0x000fe4000f8e003f */
[----:B------:R-:W-:Y:S02]  /*1710*/  UIADD3 UR8, UR10, 0x90, -UR8 ;  /* 0x000000900a087890 */ /* 0x000fe4000fffe808 */
[----:B------:R-:W-:Y:S02]  /*1720*/  @UP0 USHF.R.U32.HI UR6, URZ, UR9, UR5 ;  /* 0x000000093f060299 */ /* 0x000fe40008011605 */
[----:B------:R-:W-:Y:S02]  /*1730*/  UIADD3 UR4, UR10, 0x8f, URZ ;  /* 0x0000008f0a047890 */ /* 0x000fe4000fffe03f */
[----:B------:R-:W-:-:S02]  /*1740*/  UIADD3 UR8, UR8, UR6, URZ ;  /* 0x0000000608087290 */ /* 0x000fc4000fffe03f */
[----:B------:R-:W-:Y:S02]  /*1750*/  UIMAD.WIDE UR4, UR4, 0x38e38e39, URZ ;  /* 0x38e38e39040478a5 */ /* 0x000fe4000f8e023f */
[----:B------:R-:W-:Y:S02]  /*1760*/  UIMAD.WIDE UR8, UR8, 0x38e38e39, URZ ;  /* 0x38e38e39080878a5 */ /* 0x000fe4000f8e023f */
[----:B------:R-:W-:Y:S02]  /*1770*/  USHF.R.U32.HI UR4, URZ, 0x1f, UR5 ;  /* 0x0000001f3f047899 */ /* 0x000fe40008011605 */
[----:B------:R-:W-:Y:S02]  /*1780*/  USHF.R.U32.HI UR6, URZ, 0x1f, UR9 ;  /* 0x0000001f3f067899 */ /* 0x000fe40008011609 */
[----:B------:R-:W-:Y:S02]  /*1790*/  ULEA.HI.SX32 UR4, UR5, UR4, 0x1b ;  /* 0x0000000405047291 */ /* 0x000fe4000f8fda3f */
[----:B------:R-:W-:-:S02]  /*17a0*/  ULEA.HI.SX32 UR6, UR9, UR6, 0x1b ;  /* 0x0000000609067291 */ /* 0x000fc4000f8fda3f */
[----:B------:R-:W-:Y:S02]  /*17b0*/  USHF.R.U32.HI UR5, URZ, 0x10, UR7 ;  /* 0x000000103f057899 */ /* 0x000fe40008011607 */
[----:B------:R-:W-:-:S04]  /*17c0*/  UISETP.LT.AND UP0, UPT, UR4, UR6, UPT ;  /* 0x000000060400728c */ /* 0x000fc8000bf01270 */
[----:B------:R-:W-:Y:S01]  /*17d0*/  USEL UR9, UR4, UR6, UP0 ;  /* 0x0000000604097287 */ /* 0x000fe20008000000 */
[----:B------:R-:W-:Y:S01]  /*17e0*/  IMAD.U32 R147, RZ, RZ, UR5 ;  /* 0x00000005ff937e24 */ /* 0x000fe2000f8e00ff */
[----:B------:R-:W-:Y:S02]  /*17f0*/  ULOP3.LUT UR6, UR7, 0xff, URZ, 0xc0, !UPT ;  /* 0x000000ff07067892 */ /* 0x000fe4000f8ec03f */
[----:B------:R-:W-:Y:S01]  /*1800*/  UISETP.GE.AND UP0, UPT, UR9, 0x1, UPT ;  /* 0x000000010900788c */ /* 0x000fe2000bf06270 */
[----:B------:R-:W-:-:S03]  /*1810*/  UMOV UR4, URZ ;  /* 0x0000003f00047c82 */ /* 0x000fc60008000000 */
[----:B------:R-:W-:Y:S02]  /*1820*/  IMAD.U32 R149, RZ, RZ, UR6 ;  /* 0x00000006ff957e24 */ /* 0x000fe4000f8e00ff */
[----:B------:R-:W-:-:S13]  /*1830*/  PLOP3.LUT P0, PT, PT, PT, UP0, 0x80, 0x0 ;  /* 0x000000000000781c */ /* 0x000fda0003f0f008 */
[----:B------:R-:W-:Y:S05]  /*1840*/  @!P0 BRA `(.L_x_2082) ;  /* 0x0000000000948947 */ /* 0x000fea0003800000 */
        /* <DEDUP_REMOVED lines=37> */
.L_x_2082:
        /* <DEDUP_REMOVED lines=37> */
[----:B------:R-:W0:Y:S01]  /*1cf0*/  S2R R4, SR_TID.X ;  /* 0x0000000000047919 */ /* 0x000e220000002100 */
[----:B------:R-:W-:-:S04]  /*1d00*/  UIADD3 UR6, UR37, 0x24300, URZ ;  /* 0x0002430025067890 */ /* 0x000fc8000fffe03f */
[----:B------:R-:W-:-:S06]  /*1d10*/  ULOP3.LUT UP0, URZ, UR6, 0x9f, URZ, 0xc0, !UPT ;  /* 0x0000009f063f7892 */ /* 0x000fcc000f80c03f */
[----:B------:R-:W-:Y:S01]  /*1d20*/  PLOP3.LUT P0, PT, PT, PT, UP0, 0x80, 0x0 ;  /* 0x000000000000781c */ /* 0x000fe20003f0f008 */
        /* <DEDUP_REMOVED lines=34> */
.L_x_2084:
        /* <DEDUP_REMOVED lines=13> */
.L_x_2257:
[----:B------:R-:W-:Y:S05]  /*2020*/  @!P0 BRA `(.L_x_2086) ;  /* 0x0000000000048947 */ /* 0x000fea0003800000 */
[----:B------:R-:W-:Y:S01]  /*2030*/  BPT.TRAP 0x1 ;  /* 0x000000040000795c */ /* 0x000fe20000300000 */
.L_x_2086:
[----:B0-----:R-:W-:Y:S02]  /*2040*/  IMAD.U32 R0, RZ, RZ, UR36 ;  /* 0x00000024ff007e24 */ /* 0x001fe4000f8e00ff */
[----:B------:R-:W-:-:S03]  /*2050*/  IMAD.U32 R3, RZ, RZ, UR60 ;  /* 0x0000003cff037e24 */ /* 0x000fc6000f8e00ff */
[----:B------:R-:W-:Y:S02]  /*2060*/  LEA R0, R0, UR37, 0x3 ;  /* 0x0000002500007c11 */ /* 0x000fe4000f8e18ff */
[----:B------:R-:W-:-:S04]  /*2070*/  SHF.L.U32 R3, R3, 0x1f, RZ ;  /* 0x0000001f03037819 */ /* 0x000fc800000006ff */
[----:B------:R0:W1:Y:S01]  /*2080*/  SYNCS.PHASECHK.TRANS64.TRYWAIT P2, [R0+URZ+0x31c30], R3 ;  /* 0x031c3003000075a7 */ /* 0x000062000804017f */
[----:B------:R-:W-:Y:S05]  /*2090*/  @!P0 BRA `(.L_x_2087) ;  /* 0x0000000000048947 */ /* 0x000fea0003800000 */
[----:B------:R-:W-:Y:S01]  /*20a0*/  BPT.TRAP 0x1 ;  /* 0x000000040000795c */ /* 0x000fe20000300000 */
.L_x_2087:
[----:B------:R-:W2:Y:S02]  /*20b0*/  S2R R4, SR_TID.X ;  /* 0x0000000000047919 */ /* 0x000ea40000002100 */
[----:B--2---:R-:W-:Y:S01]  /*20c0*/  LOP3.LUT P1, RZ, R4, 0x7f, RZ, 0xc0, !PT ;  /* 0x0000007f04ff7812 */ /* 0x004fe2000782c0ff */
[----:B-1----:R-:W-:-:S12]  /*20d0*/  @P2 BRA `(.L_x_2088) ;  /* 0x0000000000082947 */ /* 0x002fd80003800000 */
[----:B------:R-:W1:Y:S02]  /*20e0*/  SYNCS.PHASECHK.TRANS64.TRYWAIT P2, [R0+URZ+0x31c30], R3 ;  /* 0x031c3003000075a7 */ /* 0x000e64000804017f */
[----:B-1----:R-:W-:Y:S05]  /*20f0*/  @!P2 BRA `(.L_x_2089) ;  /* 0x0000017400e4a947 */ /* 0x002fea0003800000 */
.L_x_2088:
[----:B------:R-:W-:Y:S05]  /*2100*/  WARPSYNC.ALL ;  /* 0x0000000000007948 */ /* 0x000fea0003800000 */
[----:B------:R-:W-:Y:S01]  /*2110*/  UIADD3 UR4, UR37, 0x16a00, URZ ;  /* 0x00016a0025047890 */ /* 0x000fe2000fffe03f */
[----:B------:R-:W-:Y:S01]  /*2120*/  WARPGROUP.ARRIVE ;  /* 0x00000000000079c5 */ /* 0x000fe20000000000 */
[----:B------:R-:W-:Y:S01]  /*2130*/  ULOP3.LUT UR5, UR39, 0x10000, URZ, 0xfc, !UPT ;  /* 0x0001000027057892 */ /* 0x000fe2000f8efc3f */
[----:B------:R-:W-:Y:S01]  /*2140*/  R2UR UR58, R23 ;  /* 0x00000000173a72ca */ /* 0x000fe200000e0000 */
[----:B------:R-:W-:Y:S01]  /*2150*/  USHF.R.U32.HI UR4, URZ, 0x4, UR4 ;  /* 0x000000043f047899 */ /* 0x000fe20008011604 */
[----:B------:R-:W-:Y:S01]  /*2160*/  R2UR UR56, R19 ;  /* 0x00000000133872ca */ /* 0x000fe200000e0000 */
[----:B------:R-:W-:Y:S01]  /*2170*/  UMOV UR29, 0x80000020 ;  /* 0x80000020001d7882 */ /* 0x000fe20000000000 */
[----:B------:R-:W-:Y:S01]  /*2180*/  UMOV UR31, 0x80000020 ;  /* 0x80000020001f7882 */ /* 0x000fe20000000000 */
[----:B------:R-:W-:Y:S01]  /*2190*/  ULOP3.LUT UR4, UR4, 0x3fff, URZ, 0xc0, !UPT ;  /* 0x00003fff04047892 */ /* 0x000fe2000f8ec03f */
[----:B------:R-:W-:Y:S01]  /*21a0*/  R2UR UR57, R17 ;  /* 0x00000000113972ca */ /* 0x000fe200000e0000 */
[----:B------:R-:W-:Y:S01]  /*21b0*/  UMOV UR28, UR5 ;  /* 0x00000005001c7c82 */ /* 0x000fe20008000000 */
[----:B------:R-:W-:Y:S01]  /*21c0*/  UMOV UR9, UR29 ;  /* 0x0000001d00097c82 */ /* 0x000fe20008000000 */
[----:B------:R-:W-:Y:S01]  /*21d0*/  ULOP3.LUT UR6, UR4, 0x10000, URZ, 0xfc, !UPT ;  /* 0x0001000004067892 */ /* 0x000fe2000f8efc3f */
[----:B01----:R-:W-:Y:S01]  /*21e0*/  @!P1 VIADD R0, R0, 0x31c40 ;  /* 0x00031c4000009836 */ /* 0x003fe20000000000 */
[----:B------:R-:W-:Y:S01]  /*21f0*/  UMOV UR8, UR28 ;  /* 0x0000001c00087c82 */ /* 0x000fe20008000000 */
[----:B------:R-:W-:Y:S01]  /*2200*/  UMOV UR11, 0x80000020 ;  /* 0x80000020000b7882 */ /* 0x000fe20000000000 */
[----:B------:R-:W-:Y:S01]  /*2210*/  UIMAD UR4, UR36, 0x6c0, UR6 ;  /* 0x000006c0240478a4 */ /* 0x000fe2000f8e0206 */
[----:B------:R-:W-:Y:S01]  /*2220*/  UMOV UR12, UR28 ;  /* 0x0000001c000c7c82 */ /* 0x000fe20008000000 */
[----:B------:R-:W-:-:S02]  /*2230*/  UMOV UR13, UR29 ;  /* 0x0000001d000d7c82 */ /* 0x000fc40008000000 */
[----:B------:R-:W-:Y:S02]  /*2240*/  UIADD3 UR10, UR4, 0x40, URZ ;  /* 0x00000040040a7890 */ /* 0x000fe4000fffe03f */
[----:B------:R-:W-:Y:S02]  /*2250*/  UIADD3 UR14, UR4, 0x80, URZ ;  /* 0x00000080040e7890 */ /* 0x000fe4000fffe03f */
[----:B------:R-:W-:Y:S01]  /*2260*/  UMOV UR30, UR4 ;  /* 0x00000004001e7c82 */ /* 0x000fe20008000000 */
[----:B------:R-:W-:Y:S01]  /*2270*/  UMOV UR15, 0x80000020 ;  /* 0x80000020000f7882 */ /* 0x000fe20000000000 */
[----:B------:R-:W-:Y:S01]  /*2280*/  HGMMA.64x16x16.F32.BF16 R88, gdesc[UR28], RZ, !UPT, gsb0 ;  /* 0x002000001c5879f0 */ /* 0x000fe2000c0018ff */
        /* <DEDUP_REMOVED lines=13> */
[----:B------:R-:W-:Y:S01]  /*2360*/  UMOV UR31, 0x80000020 ;  /* 0x80000020001f7882 */ /* 0x000fe20000000000 */
[----:B------:R-:W-:Y:S01]  /*2370*/  UIADD3 UR34, UR4, 0x1c0, URZ ;  /* 0x000001c004227890 */ /* 0x000fe2000fffe03f */
[----:B------:R-:W-:Y:S01]  /*2380*/  UMOV UR32, UR28 ;  /* 0x0000001c00207c82 */ /* 0x000fe20008000000 */
[----:B------:R-:W-:Y:S01]  /*2390*/  UMOV UR33, UR29 ;  /* 0x0000001d00217c82 */ /* 0x000fe20008000000 */
[----:B------:R-:W-:Y:S01]  /*23a0*/  UMOV UR35, 0x80000020 ;  /* 0x8000002000237882 */ /* 0x000fe20000000000 */
[----:B------:R-:W-:-:S02]  /*23b0*/  UIADD3 UR7, UR5, 0x2, URZ ;  /* 0x0000000205077890 */ /* 0x000fc4000fffe03f */
        /* <DEDUP_REMOVED lines=18> */
[----:B------:R-:W-:Y:S02]  /*24e0*/  UIADD3 UR12, UR4, 0x2, URZ ;  /* 0x00000002040c7890 */ /* 0x000fe4000fffe03f */
[----:B------:R-:W-:Y:S01]  /*24f0*/  UIADD3 UR14, UR4, 0x82, URZ ;  /* 0x00000082040e7890 */ /* 0x000fe2000fffe03f */
        /* <DEDUP_REMOVED lines=27> */
[----:B------:R-:W-:Y:S01]  /*26b0*/  UMOV UR8, UR7 ;  /* 0x0000000700087c82 */ /* 0x000fe20008000000 */
[----:B------:R-:W-:Y:S01]  /*26c0*/  UMOV UR9, 0x80000020 ;  /* 0x8000002000097882 */ /* 0x000fe20000000000 */
[----:B------:R-:W-:Y:S01]  /*26d0*/  UMOV UR10, UR12 ;  /* 0x0000000c000a7c82 */ /* 0x000fe20008000000 */
[----:B------:R-:W-:Y:S01]  /*26e0*/  UMOV UR11, 0x80000020 ;  /* 0x80000020000b7882 */ /* 0x000fe20000000000 */
[----:B------:R-:W-:Y:S01]  /*26f0*/  UMOV UR12, UR8 ;  /* 0x00000008000c7c82 */ /* 0x000fe20008000000 */
        /* <DEDUP_REMOVED lines=11> */
[----:B------:R-:W-:Y:S01]  /*27b0*/  UIADD3 UR7, UR5, 0x300, URZ ;  /* 0x0000030005077890 */ /* 0x000fe2000fffe03f */
[----:B------:R-:W-:-:S02]  /*27c0*/  WARPGROUP.DEPBAR.LE gsb0, 0x0 ;  /* 0x00008000000079c5 */ /* 0x000fc40000010000 */
        /* <DEDUP_REMOVED lines=14> */
[----:B------:R-:W-:Y:S01]  /*28b0*/  UMOV UR13, 0x80000020 ;  /* 0x80000020000d7882 */ /* 0x000fe20000000000 */
[----:B------:R-:W-:Y:S01]  /*28c0*/  UMOV UR15, 0x80000020 ;  /* 0x80000020000f7882 */ /* 0x000fe20000000000 */
[----:B------:R-:W-:Y:S01]  /*28d0*/  UMOV UR44, UR12 ;  /* 0x0000000c002c7c82 */ /* 0x000fe20008000000 */
[----:B------:R-:W-:Y:S01]  /*28e0*/  UMOV UR45, UR13 ;  /* 0x0000000d002d7c82 */ /* 0x000fe20008000000 */
[----:B------:R-:W-:Y:S01]  /*28f0*/  UIADD3 UR7, UR5, 0x302, URZ ;  /* 0x0000030205077890 */ /* 0x000fe2000fffe03f */
        /* <DEDUP_REMOVED lines=38> */
[----:B------:R-:W-:Y:S02]  /*2b60*/  UIMAD UR10, UR38, -0x90, UR56 ;  /* 0xffffff70260a78a4 */ /* 0x000fe4000f8e0238 */
        /* <DEDUP_REMOVED lines=19> */
[----:B------:R-:W-:Y:S02]  /*2ca0*/  UIADD3 UR7, UR5, 0x600, URZ ;  /* 0x0000060005077890 */ /* 0x000fe4000fffe03f */
[----:B------:R-:W-:Y:S01]  /*2cb0*/  UIADD3 UR5, UR5, 0x602, URZ ;  /* 0x0000060205057890 */ /* 0x000fe2000fffe03f */
[----:B------:R-:W-:-:S02]  /*2cc0*/  WARPGROUP.DEPBAR.LE gsb0, 0x0 ;  /* 0x00008000000079c5 */ /* 0x000fc40000010000 */
        /* <DEDUP_REMOVED lines=37> */
[----:B------:R-:W-:Y:S02]  /*2f20*/  R2UR UR14, R144 ;  /* 0x00000000900e72ca */ /* 0x000fe400000e0000 */
        /* <DEDUP_REMOVED lines=19> */
[----:B------:R-:W-:Y:S02]  /*3060*/  ULDC UR7, c[0x0][0x448] ;  /* 0x0001120000077ab9 */ /* 0x000fe40000000800 */
[----:B------:R-:W-:-:S06]  /*3070*/  UISETP.NE.AND UP0, UPT, UR7, 0x1, UPT ;  /* 0x000000010700788c */ /* 0x000fcc000bf05270 */
[----:B------:R-:W-:-:S05]  /*3080*/  PLOP3.LUT P2, PT, PT, PT, UP0, 0x80, 0x0 ;  /* 0x000000000000781c */ /* 0x000fca0003f4f008 */
[----:B------:R-:W-:Y:S01]  /*3090*/  @UP0 ULDC UR7, c[0x0][0x44c] ;  /* 0x0001130000070ab9 */ /* 0x000fe20000000800 */
        /* <DEDUP_REMOVED lines=55> */
[----:B------:R-:W-:Y:S01]  /*3410*/  ULDC UR5, c[0x0][0x9d8] ;  /* 0x0002760000057ab9 */ /* 0x000fe20000000800 */
        /* <DEDUP_REMOVED lines=52> */
[----:B------:R-:W-:Y:S02]  /*3760*/  IMAD.U32 R83, RZ, RZ, UR10 ;  /* 0x0000000aff537e24 */ /* 0x000fe4000f8e00ff */
[----:B------:R-:W-:Y:S01]  /*3770*/  FMUL.FTZ R93, R80, UR5 ;  /* 0x00000005505d7c20 */ /* 0x000fe20008410000 */
[----:B------:R-:W-:Y:S01]  /*3780*/  HGMMA.64x16x16.F32.BF16 R72, gdesc[UR24], R72, gsb0 ;  /* 0x00200000184879f0 */ /* 0x000fe20008001848 */
[----:B------:R-:W-:Y:S01]  /*3790*/  UIADD3 UR26, UR4, 0x542, URZ ;  /* 0x00000542041a7890 */ /* 0x000fe2000fffe03f */
[----:B------:R-:W-:Y:S01]  /*37a0*/  FMUL.FTZ R80, R81, UR5 ;  /* 0x0000000551507c20 */ /* 0x000fe20008410000 */
[----:B------:R-:W-:Y:S01]  /*37b0*/  UMOV UR27, 0x80000020 ;  /* 0x80000020001b7882 */ /* 0x000fe20000000000 */
[----:B------:R-:W-:Y:S01]  /*37c0*/  IADD3 R83, -R18, 0x90, R83 ;  /* 0x0000009012537810 */ /* 0x000fe20007ffe153 */
[----:B------:R-:W4:Y:S01]  /*37d0*/  MUFU.TANH R93, R93 ;  /* 0x0000005d005d7308 */ /* 0x000f220000002400 */
[----:B------:R-:W-:Y:S01]  /*37e0*/  FMUL.FTZ R90, R84, UR5 ;  /* 0x00000005545a7c20 */ /* 0x000fe20008410000 */
[----:B------:R-:W-:Y:S01]  /*37f0*/  FMUL.FTZ R11, R87, UR5 ;  /* 0x00000005570b7c20 */ /* 0x000fe20008410000 */
[----:B------:R-:W-:Y:S01]  /*3800*/  FMUL.FTZ R84, R85, UR5 ;  /* 0x0000000555547c20 */ /* 0x000fe20008410000 */
[----:B------:R-:W-:-:S02]  /*3810*/  @UP0 ULDC UR10, c[0x0][0x44c] ;  /* 0x00011300000a0ab9 */ /* 0x000fc40000000800 */
[----:B------:R-:W-:Y:S02]  /*3820*/  UIMAD.WIDE.U32 UR10, UR58, UR10, URZ ;  /* 0x0000000a3a0a72a5 */ /* 0x000fe4000f8e003f */
        /* <DEDUP_REMOVED lines=8> */
[----:B------:R-:W-:Y:S02]  /*38b0*/  VIADD R79, R145, UR58 ;  /* 0x0000003a914f7c36 */ /* 0x000fe40008000000 */
        /* <DEDUP_REMOVED lines=8> */
[----:B------:R-:W-:Y:S01]  /*3940*/  FMUL.FTZ R73, R73, UR5 ;  /* 0x0000000549497c20 */ /* 0x000fe20008410000 */
[----:B------:R-:W-:Y:S01]  /*3950*/  MUFU.TANH R75, R75 ;  /* 0x0000004b004b7308 */ /* 0x000fe20000002400 */
[----:B------:R-:W-:-:S07]  /*3960*/  FMUL.FTZ R14, R78, UR5 ;  /* 0x000000054e0e7c20 */ /* 0x000fce0008410000 */
[----:B------:R-:W5:Y:S08]  /*3970*/  MUFU.TANH R72, R72 ;  /* 0x0000004800487308 */ /* 0x000f700000002400 */
[----:B------:R-:W-:Y:S08]  /*3980*/  MUFU.TANH R73, R73 ;  /* 0x0000004900497308 */ /* 0x000ff00000002400 */
[----:B------:R-:W5:Y:S08]  /*3990*/  MUFU.TANH R76, R76 ;  /* 0x0000004c004c7308 */ /* 0x000f700000002400 */
        /* <DEDUP_REMOVED lines=8> */
[----:B------:R-:W-:Y:S01]  /*3a20*/  IMAD.U32 R71, RZ, RZ, UR57 ;  /* 0x00000039ff477e24 */ /* 0x000fe2000f8e00ff */
        /* <DEDUP_REMOVED lines=17> */
[----:B------:R-:W-:Y:S01]  /*3b40*/  @P2 IMAD.HI.U32 R58, R79, UR7, RZ ;  /* 0x000000074f3a2c27 */ /* 0x000fe2000f8e00ff */
[----:B------:R-:W-:-:S03]  /*3b50*/  @UP0 ULDC UR7, c[0x0][0x450] ;  /* 0x0001140000070ab9 */ /* 0x000fc60000000800 */
[----:B------:R-:W-:Y:S01]  /*3b60*/  FMUL.FTZ R86, R61, UR5 ;  /* 0x000000053d567c20 */ /* 0x000fe20008410000 */
[----:B------:R-:W-:Y:S01]  /*3b70*/  HGMMA.64x16x16.F32.BF16 R48, gdesc[UR24], R48, gsb0 ;  /* 0x00200000183079f0 */ /* 0x000fe20008001830 */
[----:B------:R-:W-:Y:S01]  /*3b80*/  UIADD3 UR26, UR4, 0x602, URZ ;  /* 0x00000602041a7890 */ /* 0x000fe2000fffe03f */
[----:B------:R-:W-:Y:S01]  /*3b90*/  @P2 SHF.R.U32.HI R79, RZ, UR7, R58 ;  /* 0x00000007ff4f2c19 */ /* 0x000fe2000801163a */
[----:B------:R-:W-:Y:S01]  /*3ba0*/  UMOV UR27, 0x80000020 ;  /* 0x80000020001b7882 */ /* 0x000fe20000000000 */
[----:B------:R-:W-:Y:S01]  /*3bb0*/  UIMAD UR7, UR38, -0x90, URZ ;  /* 0xffffff70260778a4 */ /* 0x000fe2000f8e023f */
[----:B------:R-:W-:Y:S01]  /*3bc0*/  FMUL.FTZ R68, R57, UR5 ;  /* 0x0000000539447c20 */ /* 0x000fe20008410000 */
[----:B------:R-:W-:Y:S01]  /*3bd0*/  FMUL.FTZ R57, R59, UR5 ;  /* 0x000000053b397c20 */ /* 0x000fe20008410000 */
[----:B------:R-:W0:Y:S01]  /*3be0*/  SHFL.IDX PT, R74, R79, RZ, 0x1c1f ;  /* 0x001c1fff4f4a7589 */ /* 0x000e2200000e0000 */
[----:B------:R-:W-:Y:S01]  /*3bf0*/  FMUL.FTZ R59, R63, UR5 ;  /* 0x000000053f3b7c20 */ /* 0x000fe20008410000 */
[----:B------:R-:W-:Y:S01]  /*3c00*/  FMUL.FTZ R70, R60, UR5 ;  /* 0x000000053c467c20 */ /* 0x000fe20008410000 */
[----:B------:R-:W-:Y:S01]  /*3c10*/  IMAD.U32 R61, RZ, RZ, UR7 ;  /* 0x00000007ff3d7e24 */ /* 0x000fe2000f8e00ff */
[----:B------:R-:W5:Y:S01]  /*3c20*/  MUFU.TANH R69, R69 ;  /* 0x0000004500457308 */ /* 0x000f620000002400 */
[----:B------:R-:W-:Y:S01]  /*3c30*/  FMUL.FTZ R58, R62, UR5 ;  /* 0x000000053e3a7c20 */ /* 0x000fe20008410000 */
[----:B------:R-:W5:Y:S01]  /*3c40*/  SHFL.IDX PT, R79, R79, 0x1, 0x1c1f ;  /* 0x003c1f004f4f7f89 */ /* 0x000f6200000e0000 */
[----:B------:R-:W-:Y:S01]  /*3c50*/  @UP0 ULDC UR7, c[0x0][0x450] ;  /* 0x0001140000070ab9 */ /* 0x000fe20000000800 */
[----:B------:R-:W-:Y:S01]  /*3c60*/  IADD3 R82, -R18, 0x91, R61 ;  /* 0x0000009112527810 */ /* 0x000fe20007ffe13d */
[----:B------:R-:W-:-:S03]  /*3c70*/  UIADD3 UR38, UR38, -0x2, URZ ;  /* 0xfffffffe26267890 */ /* 0x000fc6000fffe03f */
[----:B------:R-:W-:Y:S01]  /*3c80*/  IADD3 R82, -R71, UR56, R82 ;  /* 0x0000003847527c10 */ /* 0x000fe2000fffe152 */
[----:B------:R-:W-:Y:S08]  /*3c90*/  MUFU.TANH R68, R68 ;  /* 0x0000004400447308 */ /* 0x000ff00000002400 */
[----:B------:R-:W5:Y:S01]  /*3ca0*/  MUFU.TANH R70, R70 ;  /* 0x0000004600467308 */ /* 0x000f620000002400 */
[----:B0-----:R-:W-:-:S04]  /*3cb0*/  VIADDMNMX R74, R74, R82, R83, PT ;  /* 0x000000524a4a7246 */ /* 0x001fc80003800153 */
[----:B------:R-:W-:-:S03]  /*3cc0*/  ISETP.GT.AND P3, PT, R74, RZ, PT ;  /* 0x000000ff4a00720c */ /* 0x000fc60003f64270 */
[----:B------:R-:W-:Y:S01]  /*3cd0*/  MUFU.TANH R86, R86 ;  /* 0x0000005600567308 */ /* 0x000fe20000002400 */
[C---:B------:R-:W-:Y:S02]  /*3ce0*/  ISETP.GT.AND P4, PT, R74.reuse, 0x1, PT ;  /* 0x000000014a00780c */ /* 0x040fe40003f84270 */
[----:B------:R-:W-:Y:S02]  /*3cf0*/  ISETP.GT.AND P5, PT, R74, 0x8, PT ;  /* 0x000000084a00780c */ /* 0x000fe40003fa4270 */
[----:B------:R-:W-:Y:S02]  /*3d00*/  FSEL R81, R88, -INF , P3 ;  /* 0xff80000058517808 */ /* 0x000fe40001800000 */
[----:B-1----:R-:W-:Y:S01]  /*3d10*/  FSEL R87, R9, -INF , P4 ;  /* 0xff80000009577808 */ /* 0x002fe20002000000 */
[----:B------:R-:W-:Y:S01]  /*3d20*/  MUFU.TANH R13, R13 ;  /* 0x0000000d000d7308 */ /* 0x000fe20000002400 */
[----:B------:R-:W-:Y:S02]  /*3d30*/  ISETP.GT.AND P6, PT, R74, 0x9, PT ;  /* 0x000000094a00780c */ /* 0x000fe40003fc4270 */
[----:B--2---:R-:W-:-:S02]  /*3d40*/  FSEL R89, R89, -INF , P5 ;  /* 0xff80000059597808 */ /* 0x004fc40002800000 */
[----:B------:R-:W-:Y:S02]  /*3d50*/  ISETP.GT.AND P3, PT, R74, 0x10, PT ;  /* 0x000000104a00780c */ /* 0x000fe40003f64270 */
[----:B---3--:R-:W-:Y:S01]  /*3d60*/  FSEL R91, R91, -INF , P6 ;  /* 0xff8000005b5b7808 */ /* 0x008fe20003000000 */
[----:B------:R-:W-:Y:S02]  /*3d70*/  WARPGROUP.DEPBAR.LE gsb0, 0x0 ;  /* 0x00008000000079c5 */ /* 0x000fe40000010000 */
[----:B------:R-:W-:Y:S01]  /*3d80*/  WARPGROUP.ARRIVE ;  /* 0x00000000000079c5 */ /* 0x000fe20000000000 */
[----:B------:R-:W-:Y:S01]  /*3d90*/  FMUL.FTZ R63, R48, UR5 ;  /* 0x00000005303f7c20 */ /* 0x000fe20008410000 */
[----:B------:R-:W-:Y:S01]  /*3da0*/  FMUL.FTZ R48, R50, UR5 ;  /* 0x0000000532307c20 */ /* 0x000fe20008410000 */
[----:B------:R-:W-:Y:S01]  /*3db0*/  FMNMX.FTZ R50, R81, R87, !PT ;  /* 0x0000005751327209 */ /* 0x000fe20007810000 */
[----:B------:R-:W-:Y:S01]  /*3dc0*/  FMUL.FTZ R9, R52, UR5 ;  /* 0x0000000534097c20 */ /* 0x000fe20008410000 */
[C---:B------:R-:W-:Y:S01]  /*3dd0*/  ISETP.GT.AND P4, PT, R74.reuse, 0x11, PT ;  /* 0x000000114a00780c */ /* 0x040fe20003f84270 */
[----:B------:R-:W-:Y:S01]  /*3de0*/  HGMMA.64x16x16.F32.BF16 R40, gdesc[UR24], R40, gsb0 ;  /* 0x00200000182879f0 */ /* 0x000fe20008001828 */
[----:B------:R-:W-:Y:S01]  /*3df0*/  UIADD3 UR26, UR4, 0x642, URZ ;  /* 0x00000642041a7890 */ /* 0x000fe2000fffe03f */
[----:B------:R-:W-:Y:S01]  /*3e00*/  FMNMX.FTZ R50, R89, R50, !PT ;  /* 0x0000003259327209 */ /* 0x000fe20007810000 */
[----:B------:R-:W-:Y:S01]  /*3e10*/  UMOV UR27, 0x80000020 ;  /* 0x80000020001b7882 */ /* 0x000fe20000000000 */
[----:B----4-:R-:W-:Y:S01]  /*3e20*/  FSEL R93, R93, -INF , P3 ;  /* 0xff8000005d5d7808 */ /* 0x010fe20001800000 */
[----:B------:R-:W-:Y:S01]  /*3e30*/  FMUL.FTZ R92, R49, UR5 ;  /* 0x00000005315c7c20 */ /* 0x000fe20008410000 */
[----:B------:R-:W-:Y:S01]  /*3e40*/  FMNMX.FTZ R50, R91, R50, !PT ;  /* 0x000000325b327209 */ /* 0x000fe20007810000 */
[----:B------:R-:W-:Y:S01]  /*3e50*/  FMUL.FTZ R49, R51, UR5 ;  /* 0x0000000533317c20 */ /* 0x000fe20008410000 */
[----:B------:R-:W-:Y:S01]  /*3e60*/  ISETP.GT.AND P5, PT, R74, 0x18, PT ;  /* 0x000000184a00780c */ /* 0x000fe20003fa4270 */
[----:B------:R-:W0:Y:S01]  /*3e70*/  MUFU.TANH R63, R63 ;  /* 0x0000003f003f7308 */ /* 0x000e220000002400 */
[----:B-----5:R-:W-:Y:S01]  /*3e80*/  FSEL R85, R80, -INF , P4 ;  /* 0xff80000050557808 */ /* 0x020fe20002000000 */
[----:B------:R-:W-:Y:S01]  /*3e90*/  FMUL.FTZ R80, R53, UR5 ;  /* 0x0000000535507c20 */ /* 0x000fe20008410000 */
[----:B------:R-:W-:Y:S01]  /*3ea0*/  FMNMX.FTZ R50, R93, R50, !PT ;  /* 0x000000325d327209 */ /* 0x000fe20007810000 */
[----:B------:R-:W-:Y:S01]  /*3eb0*/  ULDC UR4, c[0x0][0x988] ;  /* 0x0002620000047ab9 */ /* 0x000fe20000000800 */
[----:B------:R-:W-:-:S02]  /*3ec0*/  ISETP.GT.AND P3, PT, R74, 0x19, PT ;  /* 0x000000194a00780c */ /* 0x000fc40003f64270 */
[----:B------:R-:W-:Y:S01]  /*3ed0*/  FSEL R71, R90, -INF , P5 ;  /* 0xff8000005a477808 */ /* 0x000fe20002800000 */
[----:B------:R-:W1:Y:S01]  /*3ee0*/  MUFU.TANH R92, R92 ;  /* 0x0000005c005c7308 */ /* 0x000e620000002400 */
[----:B------:R-:W-:Y:S02]  /*3ef0*/  FMNMX.FTZ R52, R85, R50, !PT ;  /* 0x0000003255347209 */ /* 0x000fe40007810000 */
[----:B------:R-:W-:Y:S02]  /*3f00*/  ISETP.GT.AND P4, PT, R74, 0x20, PT ;  /* 0x000000204a00780c */ /* 0x000fe40003f84270 */
[----:B------:R-:W-:Y:S02]  /*3f10*/  FSEL R50, R84, -INF , P3 ;  /* 0xff80000054327808 */ /* 0x000fe40001800000 */
[----:B------:R-:W-:Y:S01]  /*3f20*/  FMNMX.FTZ R61, R71, R52, !PT ;  /* 0x00000034473d7209 */ /* 0x000fe20007810000 */
[----:B------:R-:W2:Y:S01]  /*3f30*/  MUFU.TANH R9, R9 ;  /* 0x0000000900097308 */ /* 0x000ea20000002400 */
[----:B------:R-:W-:-:S02]  /*3f40*/  ISETP.GT.AND P5, PT, R74, 0x21, PT ;  /* 0x000000214a00780c */ /* 0x000fc40003fa4270 */
[----:B------:R-:W-:Y:S02]  /*3f50*/  FSEL R51, R72, -INF , P4 ;  /* 0xff80000048337808 */ /* 0x000fe40002000000 */
[----:B------:R-:W-:Y:S02]  /*3f60*/  FMNMX.FTZ R52, R50, R61, !PT ;  /* 0x0000003d32347209 */ /* 0x000fe40007810000 */
[C---:B------:R-:W-:Y:S01]  /*3f70*/  ISETP.GT.AND P3, PT, R74.reuse, 0x28, PT ;  /* 0x000000284a00780c */ /* 0x040fe20003f64270 */
[----:B------:R-:W3:Y:S01]  /*3f80*/  MUFU.TANH R80, R80 ;  /* 0x0000005000507308 */ /* 0x000ee20000002400 */
[----:B------:R-:W-:Y:S02]  /*3f90*/  FMNMX.FTZ R61, R51, R52, !PT ;  /* 0x00000034333d7209 */ /* 0x000fe40007810000 */
[----:B------:R-:W-:Y:S02]  /*3fa0*/  ISETP.GT.AND P4, PT, R74, 0x29, PT ;  /* 0x000000294a00780c */ /* 0x000fe40003f84270 */
[----:B------:R-:W-:-:S02]  /*3fb0*/  VIADDMNMX R83, R79, R82, R83, PT ;  /* 0x000000524f537246 */ /* 0x000fc40003800153 */
[----:B------:R-:W-:Y:S01]  /*3fc0*/  FSEL R52, R76, -INF , P4 ;  /* 0xff8000004c347808 */ /* 0x000fe20002000000 */
[----:B------:R-:W-:Y:S01]  /*3fd0*/  MUFU.TANH R14, R14 ;  /* 0x0000000e000e7308 */ /* 0x000fe20000002400 */
[----:B------:R-:W-:-:S07]  /*3fe0*/  ISETP.GT.AND P4, PT, R74, 0x38, PT ;  /* 0x000000384a00780c */ /* 0x000fce0003f84270 */
[----:B------:R-:W-:Y:S01]  /*3ff0*/  MUFU.TANH R15, R15 ;  /* 0x0000000f000f7308 */ /* 0x000fe20000002400 */
[----:B------:R-:W-:Y:S02]  /*4000*/  WARPGROUP.DEPBAR.LE gsb0, 0x0 ;  /* 0x00008000000079c5 */ /* 0x000fe40000010000 */
[----:B------:R-:W-:Y:S01]  /*4010*/  WARPGROUP.ARRIVE ;  /* 0x00000000000079c5 */ /* 0x000fe20000000000 */
[----:B------:R-:W-:Y:S01]  /*4020*/  FMUL.FTZ R53, R40, UR5 ;  /* 0x0000000528357c20 */ /* 0x000fe20008410000 */
[----:B------:R-:W-:Y:S01]  /*4030*/  FSEL R40, R73, -INF , P5 ;  /* 0xff80000049287808 */ /* 0x000fe20002800000 */
[----:B------:R-:W-:Y:S01]  /*4040*/  FMUL.FTZ R73, R41, UR5 ;  /* 0x0000000529497c20 */ /* 0x000fe20008410000 */
[----:B------:R-:W-:Y:S01]  /*4050*/  FSEL R41, R75, -INF , P3 ;  /* 0xff8000004b297808 */ /* 0x000fe20001800000 */
[----:B------:R-:W-:Y:S01]  /*4060*/  FMUL.FTZ R75, R44, UR5 ;  /* 0x000000052c4b7c20 */ /* 0x000fe20008410000 */
[----:B------:R-:W-:Y:S01]  /*4070*/  HGMMA.64x16x16.F32.BF16 R32, gdesc[UR24], R32, gsb0 ;  /* 0x00200000182079f0 */ /* 0x000fe20008001820 */
[----:B------:R-:W-:Y:S01]  /*4080*/  FMNMX.FTZ R60, R40, R61, !PT ;  /* 0x0000003d283c7209 */ /* 0x000fe20007810000 */
[----:B------:R4:W-:Y:S01]  /*4090*/  MUFU.TANH R72, R53 ;  /* 0x0000003500487308 */ /* 0x0009e20000002400 */
[----:B------:R-:W-:Y:S01]  /*40a0*/  ISETP.GT.AND P5, PT, R74, 0x30, PT ;  /* 0x000000304a00780c */ /* 0x000fe20003fa4270 */
[----:B------:R-:W-:Y:S01]  /*40b0*/  FMUL.FTZ R76, R45, UR5 ;  /* 0x000000052d4c7c20 */ /* 0x000fe20008410000 */
[----:B------:R-:W-:Y:S01]  /*40c0*/  FMNMX.FTZ R61, R41, R60, !PT ;  /* 0x0000003c293d7209 */ /* 0x000fe20007810000 */
[----:B------:R-:W-:Y:S01]  /*40d0*/  FMUL.FTZ R42, R42, UR5 ;  /* 0x000000052a2a7c20 */ /* 0x000fe20008410000 */
[----:B------:R-:W-:Y:S01]  /*40e0*/  ISETP.GT.AND P3, PT, R74, 0x31, PT ;  /* 0x000000314a00780c */ /* 0x000fe20003f64270 */
[----:B------:R-:W-:Y:S01]  /*40f0*/  FMUL.FTZ R43, R43, UR5 ;  /* 0x000000052b2b7c20 */ /* 0x000fe20008410000 */
[----:B------:R-:W-:Y:S01]  /*4100*/  FSEL R44, R78, -INF , P5 ;  /* 0xff8000004e2c7808 */ /* 0x000fe20002800000 */
[----:B------:R-:W5:Y:S01]  /*4110*/  MUFU.TANH R73, R73 ;  /* 0x0000004900497308 */ /* 0x000f620000002400 */
[----:B------:R-:W-:Y:S01]  /*4120*/  FMNMX.FTZ R61, R52, R61, !PT ;  /* 0x0000003d343d7209 */ /* 0x000fe20007810000 */
[----:B------:R-:W-:Y:S01]  /*4130*/  FMUL.FTZ R46, R46, UR5 ;  /* 0x000000052e2e7c20 */ /* 0x000fe20008410000 */
[----:B----4-:R-:W-:Y:S01]  /*4140*/  FSEL R53, R77, -INF , P3 ;  /* 0xff8000004d357808 */ /* 0x010fe20001800000 */
[----:B------:R-:W-:Y:S01]  /*4150*/  FMUL.FTZ R47, R47, UR5 ;  /* 0x000000052f2f7c20 */ /* 0x000fe20008410000 */
[----:B------:R-:W-:-:S02]  /*4160*/  FMNMX.FTZ R60, R44, R61, !PT ;  /* 0x0000003d2c3c7209 */ /* 0x000fc40007810000 */
[C---:B------:R-:W-:Y:S01]  /*4170*/  ISETP.GT.AND P3, PT, R74.reuse, 0x39, PT ;  /* 0x000000394a00780c */ /* 0x040fe20003f64270 */
[----:B------:R-:W4:Y:S01]  /*4180*/  MUFU.TANH R75, R75 ;  /* 0x0000004b004b7308 */ /* 0x000f220000002400 */
[----:B------:R-:W-:Y:S02]  /*4190*/  FSEL R45, R67, -INF , P4 ;  /* 0xff800000432d7808 */ /* 0x000fe40002000000 */
[----:B------:R-:W-:Y:S02]  /*41a0*/  FMNMX.FTZ R62, R53, R60, !PT ;  /* 0x0000003c353e7209 */ /* 0x000fe40007810000 */
[----:B------:R-:W-:Y:S02]  /*41b0*/  ISETP.GT.AND P4, PT, R74, 0x40, PT ;  /* 0x000000404a00780c */ /* 0x000fe40003f84270 */
[----:B------:R-:W-:Y:S01]  /*41c0*/  FSEL R60, R66, -INF , P3 ;  /* 0xff800000423c7808 */ /* 0x000fe20001800000 */
[----:B------:R-:W4:Y:S01]  /*41d0*/  MUFU.TANH R76, R76 ;  /* 0x0000004c004c7308 */ /* 0x000f220000002400 */
[----:B------:R-:W-:-:S02]  /*41e0*/  FMNMX.FTZ R67, R45, R62, !PT ;  /* 0x0000003e2d437209 */ /* 0x000fc40007810000 */
[----:B------:R-:W-:Y:S02]  /*41f0*/  ISETP.GT.AND P3, PT, R74, 0x41, PT ;  /* 0x000000414a00780c */ /* 0x000fe40003f64270 */
[----:B------:R-:W-:Y:S02]  /*4200*/  FSEL R61, R69, -INF , P4 ;  /* 0xff800000453d7808 */ /* 0x000fe40002000000 */
[----:B------:R-:W-:Y:S01]  /*4210*/  FMNMX.FTZ R62, R60, R67, !PT ;  /* 0x000000433c3e7209 */ /* 0x000fe20007810000 */
[----:B------:R-:W-:Y:S01]  /*4220*/  MUFU.TANH R20, R20 ;  /* 0x0000001400147308 */ /* 0x000fe20000002400 */
[----:B------:R-:W-:Y:S02]  /*4230*/  ISETP.GT.AND P4, PT, R74, 0x48, PT ;  /* 0x000000484a00780c */ /* 0x000fe40003f84270 */
[----:B------:R-:W-:Y:S02]  /*4240*/  FMNMX.FTZ R77, R61, R62, !PT ;  /* 0x0000003e3d4d7209 */ /* 0x000fe40007810000 */
[----:B------:R-:W-:-:S02]  /*4250*/  FSEL R62, R70, -INF , P4 ;  /* 0xff800000463e7808 */ /* 0x000fc40002000000 */
[C---:B------:R-:W-:Y:S01]  /*4260*/  ISETP.GT.AND P4, PT, R74.reuse, 0x50, PT ;  /* 0x000000504a00780c */ /* 0x040fe20003f84270 */
[----:B------:R-:W-:Y:S01]  /*4270*/  MUFU.TANH R21, R21 ;  /* 0x0000001500157308 */ /* 0x000fe20000002400 */
[----:B------:R-:W-:Y:S02]  /*4280*/  ISETP.GT.AND P5, PT, R83, 0x8, PT ;  /* 0x000000085300780c */ /* 0x000fe40003fa4270 */
[----:B0-----:R-:W-:Y:S02]  /*4290*/  FSEL R63, R63, -INF , P4 ;  /* 0xff8000003f3f7808 */ /* 0x001fe40002000000 */
[----:B------:R-:W-:Y:S02]  /*42a0*/  ISETP.GT.AND P4, PT, R74, 0x58, PT ;  /* 0x000000584a00780c */ /* 0x000fe40003f84270 */
[----:B------:R-:W-:Y:S01]  /*42b0*/  FSEL R5, R5, -INF , P5 ;  /* 0xff80000005057808 */ /* 0x000fe20002800000 */
[----:B------:R-:W-:Y:S01]  /*42c0*/  MUFU.TANH R64, R64 ;  /* 0x0000004000407308 */ /* 0x000fe20000002400 */
[----:B------:R-:W-:-:S02]  /*42d0*/  WARPGROUP.DEPBAR.LE gsb0, 0x0 ;  /* 0x00008000000079c5 */ /* 0x000fc40000010000 */
[----:B------:R-:W-:Y:S01]  /*42e0*/  WARPGROUP.ARRIVE ;  /* 0x00000000000079c5 */ /* 0x000fe20000000000 */
[----:B------:R-:W-:Y:S01]  /*42f0*/  FMUL.FTZ R66, R32, UR5 ;  /* 0x0000000520427c20 */ /* 0x000fe20008410000 */
[----:B------:R-:W-:Y:S01]  /*4300*/  FSEL R32, R68, -INF , P3 ;  /* 0xff80000044207808 */ /* 0x000fe20001800000 */
[----:B------:R-:W-:Y:S01]  /*4310*/  FMUL.FTZ R67, R33, UR5 ;  /* 0x0000000521437c20 */ /* 0x000fe20008410000 */
[----:B------:R-:W-:Y:S01]  /*4320*/  ISETP.GT.AND P3, PT, R74, 0x49, PT ;  /* 0x000000494a00780c */ /* 0x000fe20003f64270 */
[----:B------:R-:W-:Y:S01]  /*4330*/  FMUL.FTZ R68, R36, UR5 ;  /* 0x0000000524447c20 */ /* 0x000fe20008410000 */
[----:B------:R-:W-:Y:S01]  /*4340*/  HGMMA.64x16x16.F32.BF16 R24, gdesc[UR32], R24, gsb0 ;  /* 0x00200000201879f0 */ /* 0x000fe20008001818 */
[----:B------:R-:W-:Y:S01]  /*4350*/  FMNMX.FTZ R77, R32, R77, !PT ;  /* 0x0000004d204d7209 */ /* 0x000fe20007810000 */
[----:B------:R3:W0:Y:S01]  /*4360*/  MUFU.TANH R69, R66 ;  /* 0x0000004200457308 */ /* 0x0006220000002400 */
[----:B------:R-:W-:Y:S01]  /*4370*/  FSEL R33, R86, -INF , P3 ;  /* 0xff80000056217808 */ /* 0x000fe20001800000 */
[----:B------:R-:W-:Y:S01]  /*4380*/  FMUL.FTZ R34, R34, UR5 ;  /* 0x0000000522227c20 */ /* 0x000fe20008410000 */
[----:B------:R-:W-:Y:S01]  /*4390*/  FMNMX.FTZ R70, R62, R77, !PT ;  /* 0x0000004d3e467209 */ /* 0x000fe20007810000 */
[----:B------:R-:W-:Y:S01]  /*43a0*/  FMUL.FTZ R35, R35, UR5 ;  /* 0x0000000523237c20 */ /* 0x000fe20008410000 */
[----:B------:R-:W-:Y:S01]  /*43b0*/  ISETP.GT.AND P3, PT, R74, 0x51, PT ;  /* 0x000000514a00780c */ /* 0x000fe20003f64270 */
[----:B------:R-:W-:Y:S01]  /*43c0*/  FMUL.FTZ R38, R38, UR5 ;  /* 0x0000000526267c20 */ /* 0x000fe20008410000 */
[----:B------:R-:W-:Y:S01]  /*43d0*/  FMNMX.FTZ R70, R33, R70, !PT ;  /* 0x0000004621467209 */ /* 0x000fe20007810000 */
[----:B------:R5:W0:Y:S01]  /*43e0*/  MUFU.TANH R84, R67 ;  /* 0x0000004300547308 */ /* 0x000a220000002400 */
[----:B-1----:R-:W-:Y:S01]  /*43f0*/  FSEL R36, R92, -INF , P3 ;  /* 0xff8000005c247808 */ /* 0x002fe20001800000 */
[----:B------:R-:W-:Y:S01]  /*4400*/  FMUL.FTZ R39, R39, UR5 ;  /* 0x0000000527277c20 */ /* 0x000fe20008410000 */
[----:B------:R-:W-:Y:S01]  /*4410*/  FMNMX.FTZ R77, R63, R70, !PT ;  /* 0x000000463f4d7209 */ /* 0x000fe20007810000 */
[----:B------:R-:W-:Y:S01]  /*4420*/  FMUL.FTZ R70, R37, UR5 ;  /* 0x0000000525467c20 */ /* 0x000fe20008410000 */
[----:B------:R-:W-:-:S02]  /*4430*/  ISETP.GT.AND P3, PT, R74, 0x59, PT ;  /* 0x000000594a00780c */ /* 0x000fc40003f64270 */
[----:B--2---:R-:W-:Y:S01]  /*4440*/  FSEL R37, R9, -INF , P4 ;  /* 0xff80000009257808 */ /* 0x004fe20002000000 */
[----:B------:R-:W1:Y:S01]  /*4450*/  MUFU.TANH R86, R68 ;  /* 0x0000004400567308 */ /* 0x000e620000002400 */
[----:B------:R-:W-:Y:S02]  /*4460*/  FMNMX.FTZ R78, R36, R77, !PT ;  /* 0x0000004d244e7209 */ /* 0x000fe40007810000 */
[----:B------:R-:W-:Y:S02]  /*4470*/  ISETP.GT.AND P4, PT, R74, 0x60, PT ;  /* 0x000000604a00780c */ /* 0x000fe40003f84270 */
[----:B---3--:R-:W-:Y:S02]  /*4480*/  FSEL R66, R80, -INF , P3 ;  /* 0xff80000050427808 */ /* 0x008fe40001800000 */
[----:B-----5:R-:W-:Y:S01]  /*4490*/  FMNMX.FTZ R67, R37, R78, !PT ;  /* 0x0000004e25437209 */ /* 0x020fe20007810000 */
[----:B------:R2:W3:Y:S01]  /*44a0*/  MUFU.TANH R88, R70 ;  /* 0x0000004600587308 */ /* 0x0004e20000002400 */
[----:B------:R-:W-:-:S02]  /*44b0*/  ISETP.GT.AND P3, PT, R74, 0x61, PT ;  /* 0x000000614a00780c */ /* 0x000fc40003f64270 */
[----:B------:R-:W-:Y:S02]  /*44c0*/  FMNMX.FTZ R77, R66, R67, !PT ;  /* 0x00000043424d7209 */ /* 0x000fe40007810000 */
[----:B------:R-:W-:Y:S02]  /*44d0*/  FSEL R67, R73, -INF , P3 ;  /* 0xff80000049437808 */ /* 0x000fe40001800000 */
[----:B------:R-:W-:Y:S01]  /*44e0*/  ISETP.GT.AND P3, PT, R74, 0x69, PT ;  /* 0x000000694a00780c */ /* 0x000fe20003f64270 */
[----:B------:R-:W-:Y:S08]  /*44f0*/  MUFU.TANH R65, R65 ;  /* 0x0000004100417308 */ /* 0x000ff00000002400 */
[----:B------:R-:W-:Y:S08]  /*4500*/  MUFU.TANH R56, R56 ;  /* 0x0000003800387308 */ /* 0x000ff00000002400 */
[----:B------:R-:W-:Y:S01]  /*4510*/  MUFU.TANH R57, R57 ;  /* 0x0000003900397308 */ /* 0x000fe20000002400 */
[----:B------:R-:W-:-:S02]  /*4520*/  WARPGROUP.DEPBAR.LE gsb0, 0x0 ;  /* 0x00008000000079c5 */ /* 0x000fc40000010000 */
[----:B------:R-:W-:Y:S01]  /*4530*/  FMUL.FTZ R9, R24, UR5 ;  /* 0x0000000518097c20 */ /* 0x000fe20008410000 */
[----:B------:R-:W-:Y:S01]  /*4540*/  FSEL R24, R72, -INF , P4 ;  /* 0xff80000048187808 */ /* 0x000fe20002000000 */
[----:B--2---:R-:W-:Y:S01]  /*4550*/  FMUL.FTZ R70, R25, UR5 ;  /* 0x0000000519467c20 */ /* 0x004fe20008410000 */
[----:B------:R-:W-:Y:S02]  /*4560*/  ISETP.GT.AND P4, PT, R74, 0x68, PT ;  /* 0x000000684a00780c */ /* 0x000fe40003f84270 */
[----:B------:R2:W5:Y:S01]  /*4570*/  MUFU.TANH R78, R9 ;  /* 0x00000009004e7308 */ /* 0x0005620000002400 */
[----:B------:R-:W-:Y:S01]  /*4580*/  FMNMX.FTZ R68, R24, R77, !PT ;  /* 0x0000004d18447209 */ /* 0x000fe20007810000 */
[----:B------:R-:W-:Y:S01]  /*4590*/  FMUL.FTZ R26, R26, UR5 ;  /* 0x000000051a1a7c20 */ /* 0x000fe20008410000 */
[----:B----4-:R-:W-:Y:S01]  /*45a0*/  FSEL R25, R75, -INF , P4 ;  /* 0xff8000004b197808 */ /* 0x010fe20002000000 */
[----:B------:R-:W-:Y:S01]  /*45b0*/  FMUL.FTZ R75, R29, UR5 ;  /* 0x000000051d4b7c20 */ /* 0x000fe20008410000 */
[----:B------:R-:W-:Y:S01]  /*45c0*/  FMNMX.FTZ R72, R67, R68, !PT ;  /* 0x0000004443487209 */ /* 0x000fe20007810000 */
[----:B------:R-:W-:Y:S01]  /*45d0*/  FMUL.FTZ R27, R27, UR5 ;  /* 0x000000051b1b7c20 */ /* 0x000fe20008410000 */
[----:B------:R-:W-:Y:S01]  /*45e0*/  ISETP.GT.AND P4, PT, R74, 0x70, PT ;  /* 0x000000704a00780c */ /* 0x000fe20003f84270 */
[----:B------:R3:W4:Y:S01]  /*45f0*/  MUFU.TANH R77, R70 ;  /* 0x00000046004d7308 */ /* 0x0007220000002400 */
[----:B------:R-:W-:Y:S01]  /*4600*/  FSEL R68, R76, -INF , P3 ;  /* 0xff8000004c447808 */ /* 0x000fe20001800000 */
[----:B--2---:R-:W-:Y:S01]  /*4610*/  FMUL.FTZ R9, R28, UR5 ;  /* 0x000000051c097c20 */ /* 0x004fe20008410000 */
[----:B------:R-:W-:-:S02]  /*4620*/  FMNMX.FTZ R73, R25, R72, !PT ;  /* 0x0000004819497209 */ /* 0x000fc40007810000 */
[----:B------:R-:W-:Y:S02]  /*4630*/  ISETP.GT.AND P3, PT, R74, 0x71, PT ;  /* 0x000000714a00780c */ /* 0x000fe40003f64270 */
[----:B0-----:R-:W-:Y:S01]  /*4640*/  FSEL R69, R69, -INF , P4 ;  /* 0xff80000045457808 */ /* 0x001fe20002000000 */
[----:B------:R0:W2:Y:S01]  /*4650*/  MUFU.TANH R80, R9 ;  /* 0x0000000900507308 */ /* 0x0000a20000002400 */
[----:B------:R-:W-:Y:S02]  /*4660*/  FMNMX.FTZ R72, R68, R73, !PT ;  /* 0x0000004944487209 */ /* 0x000fe40007810000 */
[----:B------:R-:W-:Y:S02]  /*4670*/  ISETP.GT.AND P4, PT, R74, 0x78, PT ;  /* 0x000000784a00780c */ /* 0x000fe40003f84270 */
[----:B------:R-:W-:Y:S02]  /*4680*/  FSEL R28, R84, -INF , P3 ;  /* 0xff800000541c7808 */ /* 0x000fe40001800000 */
[----:B------:R-:W-:Y:S01]  /*4690*/  FMNMX.FTZ R73, R69, R72, !PT ;  /* 0x0000004845497209 */ /* 0x000fe20007810000 */
[----:B------:R-:W2:Y:S01]  /*46a0*/  MUFU.TANH R75, R75 ;  /* 0x0000004b004b7308 */ /* 0x000ea20000002400 */
[----:B------:R-:W-:-:S02]  /*46b0*/  ISETP.GT.AND P3, PT, R74, 0x79, PT ;  /* 0x000000794a00780c */ /* 0x000fc40003f64270 */
[----:B-1----:R-:W-:Y:S02]  /*46c0*/  FSEL R29, R86, -INF , P4 ;  /* 0xff800000561d7808 */ /* 0x002fe40002000000 */
[----:B------:R-:W-:Y:S02]  /*46d0*/  FMNMX.FTZ R72, R28, R73, !PT ;  /* 0x000000491c487209 */ /* 0x000fe40007810000 */
[----:B------:R-:W-:Y:S01]  /*46e0*/  ISETP.GT.AND P4, PT, R74, 0x80, PT ;  /* 0x000000804a00780c */ /* 0x000fe20003f84270 */
[----:B------:R-:W1:Y:S01]  /*46f0*/  MUFU.TANH R58, R58 ;  /* 0x0000003a003a7308 */ /* 0x000e620000002400 */
[----:B---3--:R-:W-:Y:S02]  /*4700*/  FSEL R70, R88, -INF , P3 ;  /* 0xff80000058467808 */ /* 0x008fe40001800000 */
[----:B------:R-:W-:Y:S01]  /*4710*/  FMNMX.FTZ R73, R29, R72, !PT ;  /* 0x000000481d497209 */ /* 0x000fe20007810000 */
[----:B------:R-:W-:Y:S01]  /*4720*/  FMUL.FTZ R72, R54, UR5 ;  /* 0x0000000536487c20 */ /* 0x000fe20008410000 */
[----:B------:R-:W-:-:S02]  /*4730*/  ISETP.GT.AND P3, PT, R74, 0x81, PT ;  /* 0x000000814a00780c */ /* 0x000fc40003f64270 */
[----:B-----5:R-:W-:Y:S01]  /*4740*/  FSEL R54, R78, -INF , P4 ;  /* 0xff8000004e367808 */ /* 0x020fe20002000000 */
[----:B------:R-:W3:Y:S01]  /*4750*/  MUFU.TANH R59, R59 ;  /* 0x0000003b003b7308 */ /* 0x000ee20000002400 */
[----:B0-----:R-:W-:Y:S02]  /*4760*/  FMNMX.FTZ R9, R70, R73, !PT ;  /* 0x0000004946097209 */ /* 0x001fe40007810000 */
[----:B------:R-:W-:Y:S02]  /*4770*/  ISETP.GT.AND P4, PT, R74, 0x88, PT ;  /* 0x000000884a00780c */ /* 0x000fe40003f84270 */
[----:B----4-:R-:W-:Y:S02]  /*4780*/  FSEL R73, R77, -INF , P3 ;  /* 0xff8000004d497808 */ /* 0x010fe40001800000 */
[----:B------:R-:W-:Y:S01]  /*4790*/  FMNMX.FTZ R76, R54, R9, !PT ;  /* 0x00000009364c7209 */ /* 0x000fe20007810000 */
[----:B------:R-:W0:Y:S01]  /*47a0*/  MUFU.TANH R48, R48 ;  /* 0x0000003000307308 */ /* 0x000e220000002400 */
[----:B------:R-:W-:Y:S01]  /*47b0*/  ISETP.GT.AND P3, PT, R74, 0x89, PT ;  /* 0x000000894a00780c */ /* 0x000fe20003f64270 */
[----:B------:R-:W-:Y:S01]  /*47c0*/  FMUL.FTZ R74, R55, UR5 ;  /* 0x00000005374a7c20 */ /* 0x000fe20008410000 */
[----:B--2---:R-:W-:-:S02]  /*47d0*/  FSEL R55, R80, -INF , P4 ;  /* 0xff80000050377808 */ /* 0x004fc40002000000 */
[----:B------:R-:W-:Y:S02]  /*47e0*/  FMNMX.FTZ R76, R73, R76, !PT ;  /* 0x0000004c494c7209 */ /* 0x000fe40007810000 */
[----:B------:R-:W-:Y:S01]  /*47f0*/  FSEL R75, R75, -INF , P3 ;  /* 0xff8000004b4b7808 */ /* 0x000fe20001800000 */
[----:B------:R-:W2:Y:S01]  /*4800*/  MUFU.TANH R49, R49 ;  /* 0x0000003100317308 */ /* 0x000ea20000002400 */
[----:B------:R-:W-:Y:S02]  /*4810*/  FMNMX.FTZ R76, R55, R76, !PT ;  /* 0x0000004c374c7209 */ /* 0x000fe40007810000 */
[----:B------:R-:W-:Y:S02]  /*4820*/  ISETP.GT.AND P4, PT, R83, 0x1, PT ;  /* 0x000000015300780c */ /* 0x000fe40003f84270 */
[----:B------:R-:W-:Y:S02]  /*4830*/  FMNMX.FTZ R76, R75, R76, !PT ;  /* 0x0000004c4b4c7209 */ /* 0x000fe40007810000 */
[----:B------:R-:W-:Y:S01]  /*4840*/  FSEL R4, R4, -INF , P4 ;  /* 0xff80000004047808 */ /* 0x000fe20002000000 */
[----:B------:R-:W4:Y:S01]  /*4850*/  MUFU.TANH R72, R72 ;  /* 0x0000004800487308 */ /* 0x000f220000002400 */
[----:B------:R-:W-:Y:S01]  /*4860*/  ISETP.GT.AND P4, PT, R83, 0x10, PT ;  /* 0x000000105300780c */ /* 0x000fe20003f84270 */
[----:B------:R-:W5:Y:S03]  /*4870*/  SHFL.BFLY PT, R9, R76, 0x2, 0x1f ;  /* 0x0c401f004c097f89 */ /* 0x000f6600000e0000 */
[----:B------:R-:W-:-:S02]  /*4880*/  FSEL R7, R7, -INF , P4 ;  /* 0xff80000007077808 */ /* 0x000fc40002000000 */
[C---:B------:R-:W-:Y:S01]  /*4890*/  ISETP.GT.AND P4, PT, R83.reuse, 0x18, PT ;  /* 0x000000185300780c */ /* 0x040fe20003f84270 */
[----:B------:R-:W4:Y:S03]  /*48a0*/  MUFU.TANH R74, R74 ;  /* 0x0000004a004a7308 */ /* 0x000f260000002400 */
[----:B------:R-:W-:Y:S02]  /*48b0*/  FSEL R10, R10, -INF , P4 ;  /* 0xff8000000a0a7808 */ /* 0x000fe40002000000 */
[----:B------:R-:W-:-:S03]  /*48c0*/  ISETP.GT.AND P4, PT, R83, 0x20, PT ;  /* 0x000000205300780c */ /* 0x000fc60003f84270 */
[----:B------:R-:W4:Y:S08]  /*48d0*/  MUFU.TANH R42, R42 ;  /* 0x0000002a002a7308 */ /* 0x000f300000002400 */
[----:B------:R-:W4:Y:S01]  /*48e0*/  MUFU.TANH R43, R43 ;  /* 0x0000002b002b7308 */ /* 0x000f220000002400 */
[----:B-----5:R-:W-:-:S05]  /*48f0*/  FMNMX.FTZ R77, R76, R9, !PT ;  /* 0x000000094c4d7209 */ /* 0x020fca0007810000 */
[----:B------:R-:W5:Y:S02]  /*4900*/  SHFL.BFLY PT, R76, R77, 0x1, 0x1f ;  /* 0x0c201f004d4c7f89 */ /* 0x000f6400000e0000 */
[----:B------:R-:W4:Y:S08]  /*4910*/  MUFU.TANH R46, R46 ;  /* 0x0000002e002e7308 */ /* 0x000f300000002400 */
[----:B------:R-:W4:Y:S08]  /*4920*/  MUFU.TANH R47, R47 ;  /* 0x0000002f002f7308 */ /* 0x000f300000002400 */
[----:B------:R-:W4:Y:S01]  /*4930*/  MUFU.TANH R34, R34 ;  /* 0x0000002200227308 */ /* 0x000f220000002400 */
[----:B-----5:R-:W-:Y:S01]  /*4940*/  FMNMX.FTZ R9, R77, R76, !PT ;  /* 0x0000004c4d097209 */ /* 0x020fe20007810000 */
[----:B------:R-:W-:Y:S01]  /*4950*/  FMUL.FTZ R77, R31, UR5 ;  /* 0x000000051f4d7c20 */ /* 0x000fe20008410000 */
[----:B------:R-:W-:-:S05]  /*4960*/  FMUL.FTZ R76, R30, UR5 ;  /* 0x000000051e4c7c20 */ /* 0x000fca0008410000 */
[----:B------:R-:W5:Y:S01]  /*4970*/  MUFU.TANH R35, R35 ;  /* 0x0000002300237308 */ /* 0x000f620000002400 */
[C---:B------:R-:W-:Y:S01]  /*4980*/  FSETP.NEU.FTZ.AND P3, PT, R9.reuse, -INF , PT ;  /* 0xff8000000900780b */ /* 0x040fe20003f7d000 */
[----:B------:R-:W-:Y:S01]  /*4990*/  FMUL.FTZ R78, R9, UR4 ;  /* 0x00000004094e7c20 */ /* 0x000fe20008410000 */
[----:B------:R-:W-:Y:S01]  /*49a0*/  UMOV UR5, UR58 ;  /* 0x0000003a00057c82 */ /* 0x000fe20008000000 */
[----:B------:R-:W-:-:S03]  /*49b0*/  @UP0 USHF.R.U32.HI UR5, URZ, UR7, UR11 ;  /* 0x000000073f050299 */ /* 0x000fc6000801160b */
[----:B------:R-:W-:Y:S01]  /*49c0*/  FSEL R78, R78, RZ, P3 ;  /* 0x000000ff4e4e7208 */ /* 0x000fe20001800000 */
[----:B------:R-:W5:Y:S01]  /*49d0*/  MUFU.TANH R38, R38 ;  /* 0x0000002600267308 */ /* 0x000f620000002400 */
[----:B------:R-:W-:Y:S01]  /*49e0*/  ISETP.GT.AND P3, PT, R83, RZ, PT ;  /* 0x000000ff5300720c */ /* 0x000fe20003f64270 */
[----:B------:R-:W-:Y:S02]  /*49f0*/  UIADD3 UR10, UR5, UR56, -UR57 ;  /* 0x00000038050a7290 */ /* 0x000fe4000fffe839 */
[--C-:B------:R-:W-:Y:S01]  /*4a00*/  FFMA.FTZ R80, R81, UR4, -R78.reuse ;  /* 0x0000000451507c23 */ /* 0x100fe2000801084e */
[----:B------:R-:W-:Y:S01]  /*4a10*/  FSEL R81, R3, -INF , P3 ;  /* 0xff80000003517808 */ /* 0x000fe20001800000 */
[--C-:B------:R-:W-:Y:S01]  /*4a20*/  FFMA.FTZ R82, R85, UR4, -R78.reuse ;  /* 0x0000000455527c23 */ /* 0x100fe2000801084e */
[----:B------:R-:W-:Y:S01]  /*4a30*/  ISETP.GT.AND P3, PT, R83, 0x9, PT ;  /* 0x000000095300780c */ /* 0x000fe20003f64270 */
[--C-:B------:R-:W-:Y:S01]  /*4a40*/  FFMA.FTZ R86, R71, UR4, -R78.reuse ;  /* 0x0000000447567c23 */ /* 0x100fe2000801084e */
[----:B------:R-:W-:Y:S01]  /*4a50*/  FMNMX.FTZ R84, R81, R4, !PT ;  /* 0x0000000451547209 */ /* 0x000fe20007810000 */
[--C-:B------:R-:W-:Y:S01]  /*4a60*/  FFMA.FTZ R31, R87, UR4, -R78.reuse ;  /* 0x00000004571f7c23 */ /* 0x100fe2000801084e */
[----:B------:R-:W-:Y:S01]  /*4a70*/  FSEL R6, R6, -INF , P3 ;  /* 0xff80000006067808 */ /* 0x000fe20001800000 */
[--C-:B------:R-:W-:Y:S01]  /*4a80*/  FFMA.FTZ R87, R50, UR4, -R78.reuse ;  /* 0x0000000432577c23 */ /* 0x100fe2000801084e */
[----:B------:R-:W-:Y:S01]  /*4a90*/  FMNMX.FTZ R85, R5, R84, !PT ;  /* 0x0000005405557209 */ /* 0x000fe20007810000 */
[--C-:B------:R-:W-:Y:S01]  /*4aa0*/  FFMA.FTZ R30, R89, UR4, -R78.reuse ;  /* 0x00000004591e7c23 */ /* 0x100fe2000801084e */
[----:B------:R-:W-:Y:S01]  /*4ab0*/  ISETP.GT.AND P3, PT, R83, 0x11, PT ;  /* 0x000000115300780c */ /* 0x000fe20003f64270 */
[--C-:B------:R-:W-:Y:S01]  /*4ac0*/  FFMA.FTZ R89, R60, UR4, -R78.reuse ;  /* 0x000000043c597c23 */ /* 0x100fe2000801084e */
[----:B------:R-:W-:Y:S01]  /*4ad0*/  FMNMX.FTZ R84, R6, R85, !PT ;  /* 0x0000005506547209 */ /* 0x000fe20007810000 */
[--C-:B------:R-:W-:Y:S01]  /*4ae0*/  FFMA.FTZ R91, R91, UR4, -R78.reuse ;  /* 0x000000045b5b7c23 */ /* 0x100fe2000801084e */
[----:B------:R-:W-:Y:S01]  /*4af0*/  FSEL R71, R8, -INF , P3 ;  /* 0xff80000008477808 */ /* 0x000fe20001800000 */
[----:B------:R-:W5:Y:S01]  /*4b00*/  MUFU.TANH R39, R39 ;  /* 0x0000002700277308 */ /* 0x000f620000002400 */
[----:B------:R-:W-:Y:S01]  /*4b10*/  FMNMX.FTZ R84, R7, R84, !PT ;  /* 0x0000005407547209 */ /* 0x000fe20007810000 */
[--C-:B------:R-:W-:Y:S01]  /*4b20*/  FFMA.FTZ R93, R93, UR4, -R78.reuse ;  /* 0x000000045d5d7c23 */ /* 0x100fe2000801084e */
[----:B------:R-:W-:Y:S01]  /*4b30*/  ISETP.GT.AND P3, PT, R83, 0x19, PT ;  /* 0x000000195300780c */ /* 0x000fe20003f64270 */
[----:B------:R-:W-:Y:S01]  /*4b40*/  FFMA.FTZ R33, R33, UR4, -R78 ;  /* 0x0000000421217c23 */ /* 0x000fe2000801084e */
[----:B------:R-:W-:Y:S01]  /*4b50*/  FMNMX.FTZ R85, R71, R84, !PT ;  /* 0x0000005447557209 */ /* 0x000fe20007810000 */
[----:B------:R-:W-:Y:S01]  /*4b60*/  UIMAD.WIDE UR10, UR10, 0x38e38e39, URZ ;  /* 0x38e38e390a0a78a5 */ /* 0x000fe2000f8e023f */
[----:B------:R-:W-:Y:S01]  /*4b70*/  FSEL R50, R11, -INF , P3 ;  /* 0xff8000000b327808 */ /* 0x000fe20001800000 */
[----:B------:R1:W-:Y:S01]  /*4b80*/  MUFU.EX2 R8, R86 ;  /* 0x0000005600087308 */ /* 0x0003e20000000800 */
[----:B------:R-:W-:Y:S01]  /*4b90*/  FMNMX.FTZ R85, R10, R85, !PT ;  /* 0x000000550a557209 */ /* 0x000fe20007810000 */
[----:B------:R-:W-:Y:S01]  /*4ba0*/  USHF.R.U32.HI UR5, URZ, 0x1f, UR11 ;  /* 0x0000001f3f057899 */ /* 0x000fe2000801160b */
[----:B------:R-:W-:-:S02]  /*4bb0*/  ISETP.GT.AND P3, PT, R83, 0x21, PT ;  /* 0x000000215300780c */ /* 0x000fc40003f64270 */
[----:B------:R-:W-:Y:S01]  /*4bc0*/  FSEL R84, R12, -INF , P4 ;  /* 0xff8000000c547808 */ /* 0x000fe20002000000 */
[--C-:B------:R-:W-:Y:S01]  /*4bd0*/  FFMA.FTZ R12, R51, UR4, -R78.reuse ;  /* 0x00000004330c7c23 */ /* 0x100fe2000801084e */
[----:B------:R-:W-:Y:S01]  /*4be0*/  FMNMX.FTZ R85, R50, R85, !PT ;  /* 0x0000005532557209 */ /* 0x000fe20007810000 */
[----:B------:R3:W-:Y:S01]  /*4bf0*/  MUFU.EX2 R11, R87 ;  /* 0x00000057000b7308 */ /* 0x0007e20000000800 */
[----:B------:R-:W-:Y:S01]  /*4c00*/  ISETP.GT.AND P4, PT, R83, 0x28, PT ;  /* 0x000000285300780c */ /* 0x000fe20003f84270 */
[----:B------:R-:W-:Y:S01]  /*4c10*/  ULEA.HI.SX32 UR5, UR11, UR5, 0x1b ;  /* 0x000000050b057291 */ /* 0x000fe2000f8fda3f */
[----:B------:R-:W-:Y:S01]  /*4c20*/  FSEL R51, R13, -INF , P3 ;  /* 0xff8000000d337808 */ /* 0x000fe20001800000 */
[--C-:B------:R-:W-:Y:S01]  /*4c30*/  FFMA.FTZ R13, R40, UR4, -R78.reuse ;  /* 0x00000004280d7c23 */ /* 0x100fe2000801084e */
[----:B-1----:R-:W-:Y:S01]  /*4c40*/  FMNMX.FTZ R86, R84, R85, !PT ;  /* 0x0000005554567209 */ /* 0x002fe20007810000 */
[----:B------:R-:W-:Y:S01]  /*4c50*/  UISETP.LT.AND UP1, UPT, UR14, UR5, UPT ;  /* 0x000000050e00728c */ /* 0x000fe2000bf21270 */
[----:B------:R-:W-:Y:S01]  /*4c60*/  ISETP.GT.AND P3, PT, R83, 0x29, PT ;  /* 0x000000295300780c */ /* 0x000fe20003f64270 */
[----:B------:R-:W-:Y:S01]  /*4c70*/  MUFU.EX2 R79, R91 ;  /* 0x0000005b004f7308 */ /* 0x000fe20000000800 */
[----:B------:R-:W-:Y:S01]  /*4c80*/  FSEL R85, R14, -INF , P4 ;  /* 0xff8000000e557808 */ /* 0x000fe20002000000 */
[----:B------:R-:W-:Y:S01]  /*4c90*/  FFMA.FTZ R14, R41, UR4, -R78 ;  /* 0x00000004290e7c23 */ /* 0x000fe2000801084e */
[----:B------:R-:W-:Y:S01]  /*4ca0*/  FMNMX.FTZ R86, R51, R86, !PT ;  /* 0x0000005633567209 */ /* 0x000fe20007810000 */
[----:B------:R-:W-:Y:S01]  /*4cb0*/  USEL UR7, UR14, UR5, !UP1 ;  /* 0x000000050e077287 */ /* 0x000fe2000c800000 */
[----:B------:R-:W-:-:S02]  /*4cc0*/  FSEL R40, R15, -INF , P3 ;  /* 0xff8000000f287808 */ /* 0x000fc40001800000 */
[----:B------:R-:W-:Y:S01]  /*4cd0*/  ISETP.GT.AND P4, PT, R83, 0x30, PT ;  /* 0x000000305300780c */ /* 0x000fe20003f84270 */
[----:B------:R-:W1:Y:S01]  /*4ce0*/  MUFU.TANH R26, R26 ;  /* 0x0000001a001a7308 */ /* 0x000e620000002400 */
[----:B------:R-:W-:Y:S01]  /*4cf0*/  FMNMX.FTZ R15, R85, R86, !PT ;  /* 0x00000056550f7209 */ /* 0x000fe20007810000 */
[----:B------:R-:W-:Y:S01]  /*4d00*/  UISETP.GE.AND UP1, UPT, UR38, UR7, UPT ;  /* 0x000000072600728c */ /* 0x000fe2000bf26270 */
[C---:B------:R-:W-:Y:S02]  /*4d10*/  ISETP.GT.AND P3, PT, R83.reuse, 0x31, PT ;  /* 0x000000315300780c */ /* 0x040fe40003f64270 */
[----:B------:R-:W-:Y:S02]  /*4d20*/  FSEL R86, R20, -INF , P4 ;  /* 0xff80000014567808 */ /* 0x000fe40002000000 */
[----:B------:R-:W-:Y:S01]  /*4d30*/  FMNMX.FTZ R15, R40, R15, !PT ;  /* 0x0000000f280f7209 */ /* 0x000fe20007810000 */
[----:B------:R-:W1:Y:S01]  /*4d40*/  MUFU.TANH R27, R27 ;  /* 0x0000001b001b7308 */ /* 0x000e620000002400 */
[----:B------:R-:W-:-:S02]  /*4d50*/  ISETP.GT.AND P4, PT, R83, 0x38, PT ;  /* 0x000000385300780c */ /* 0x000fc40003f84270 */
[----:B---3--:R-:W-:Y:S02]  /*4d60*/  FSEL R87, R21, -INF , P3 ;  /* 0xff80000015577808 */ /* 0x008fe40001800000 */
[----:B------:R-:W-:Y:S01]  /*4d70*/  FMNMX.FTZ R20, R86, R15, !PT ;  /* 0x0000000f56147209 */ /* 0x000fe20007810000 */
[--C-:B------:R-:W-:Y:S01]  /*4d80*/  FFMA.FTZ R15, R52, UR4, -R78.reuse ;  /* 0x00000004340f7c23 */ /* 0x100fe2000801084e */
[----:B------:R-:W-:Y:S01]  /*4d90*/  ISETP.GT.AND P3, PT, R83, 0x39, PT ;  /* 0x000000395300780c */ /* 0x000fe20003f64270 */
[----:B------:R-:W-:Y:S01]  /*4da0*/  FFMA.FTZ R52, R44, UR4, -R78 ;  /* 0x000000042c347c23 */ /* 0x000fe2000801084e */
[----:B------:R-:W-:Y:S01]  /*4db0*/  FSEL R64, R64, -INF , P4 ;  /* 0xff80000040407808 */ /* 0x000fe20002000000 */
[----:B------:R-:W3:Y:S01]  /*4dc0*/  MUFU.TANH R76, R76 ;  /* 0x0000004c004c7308 */ /* 0x000ee20000002400 */
[----:B------:R-:W-:Y:S02]  /*4dd0*/  FMNMX.FTZ R21, R87, R20, !PT ;  /* 0x0000001457157209 */ /* 0x000fe40007810000 */
[----:B------:R-:W-:-:S02]  /*4de0*/  ISETP.GT.AND P4, PT, R83, 0x40, PT ;  /* 0x000000405300780c */ /* 0x000fc40003f84270 */
[----:B------:R-:W-:Y:S02]  /*4df0*/  FSEL R65, R65, -INF , P3 ;  /* 0xff80000041417808 */ /* 0x000fe40001800000 */
[----:B------:R-:W-:Y:S01]  /*4e00*/  FMNMX.FTZ R20, R64, R21, !PT ;  /* 0x0000001540147209 */ /* 0x000fe20007810000 */
[----:B------:R-:W-:Y:S01]  /*4e10*/  MUFU.EX2 R3, R93 ;  /* 0x0000005d00037308 */ /* 0x000fe20000000800 */
[----:B------:R-:W-:Y:S02]  /*4e20*/  ISETP.GT.AND P3, PT, R83, 0x41, PT ;  /* 0x000000415300780c */ /* 0x000fe40003f64270 */
[----:B------:R-:W-:Y:S02]  /*4e30*/  FSEL R56, R56, -INF , P4 ;  /* 0xff80000038387808 */ /* 0x000fe40002000000 */
[----:B------:R-:W-:Y:S02]  /*4e40*/  FMNMX.FTZ R21, R65, R20, !PT ;  /* 0x0000001441157209 */ /* 0x000fe40007810000 */
[----:B------:R-:W-:Y:S01]  /*4e50*/  ISETP.GT.AND P4, PT, R83, 0x48, PT ;  /* 0x000000485300780c */ /* 0x000fe20003f84270 */
[----:B------:R5:W-:Y:S01]  /*4e60*/  MUFU.EX2 R20, R52 ;  /* 0x0000003400147308 */ /* 0x000be20000000800 */
[----:B------:R-:W-:-:S02]  /*4e70*/  FSEL R57, R57, -INF , P3 ;  /* 0xff80000039397808 */ /* 0x000fc40001800000 */
[----:B------:R-:W-:Y:S01]  /*4e80*/  FMNMX.FTZ R44, R56, R21, !PT ;  /* 0x00000015382c7209 */ /* 0x000fe20007810000 */
[----:B------:R-:W-:Y:S01]  /*4e90*/  FFMA.FTZ R21, R53, UR4, -R78 ;  /* 0x0000000435157c23 */ /* 0x000fe2000801084e */
[----:B------:R-:W-:Y:S02]  /*4ea0*/  ISETP.GT.AND P3, PT, R83, 0x49, PT ;  /* 0x000000495300780c */ /* 0x000fe40003f64270 */
[----:B------:R-:W-:Y:S01]  /*4eb0*/  FSEL R58, R58, -INF , P4 ;  /* 0xff8000003a3a7808 */ /* 0x000fe20002000000 */
[----:B------:R-:W3:Y:S01]  /*4ec0*/  MUFU.TANH R77, R77 ;  /* 0x0000004d004d7308 */ /* 0x000ee20000002400 */
[----:B------:R-:W-:Y:S02]  /*4ed0*/  FMNMX.FTZ R41, R57, R44, !PT ;  /* 0x0000002c39297209 */ /* 0x000fe40007810000 */
[----:B------:R-:W-:Y:S02]  /*4ee0*/  ISETP.GT.AND P4, PT, R83, 0x50, PT ;  /* 0x000000505300780c */ /* 0x000fe40003f84270 */
[----:B------:R-:W-:-:S02]  /*4ef0*/  FSEL R59, R59, -INF , P3 ;  /* 0xff8000003b3b7808 */ /* 0x000fc40001800000 */
[----:B------:R-:W-:Y:S01]  /*4f00*/  FMNMX.FTZ R44, R58, R41, !PT ;  /* 0x000000293a2c7209 */ /* 0x000fe20007810000 */
[----:B------:R-:W-:Y:S01]  /*4f10*/  FFMA.FTZ R41, R45, UR4, -R78 ;  /* 0x000000042d297c23 */ /* 0x000fe2000801084e */
[----:B------:R-:W-:Y:S01]  /*4f20*/  ISETP.GT.AND P3, PT, R83, 0x51, PT ;  /* 0x000000515300780c */ /* 0x000fe20003f64270 */
[----:B------:R-:W-:Y:S01]  /*4f30*/  MUFU.EX2 R80, R80 ;  /* 0x0000005000507308 */ /* 0x000fe20000000800 */
[----:B0-----:R-:W-:Y:S02]  /*4f40*/  FSEL R48, R48, -INF , P4 ;  /* 0xff80000030307808 */ /* 0x001fe40002000000 */
[----:B------:R-:W-:Y:S02]  /*4f50*/  FMNMX.FTZ R45, R59, R44, !PT ;  /* 0x0000002c3b2d7209 */ /* 0x000fe40007810000 */
[----:B------:R-:W-:Y:S02]  /*4f60*/  ISETP.GT.AND P4, PT, R83, 0x58, PT ;  /* 0x000000585300780c */ /* 0x000fe40003f84270 */
[----:B--2---:R-:W-:Y:S01]  /*4f70*/  FSEL R49, R49, -INF , P3 ;  /* 0xff80000031317808 */ /* 0x004fe20001800000 */
[----:B------:R-:W0:Y:S01]  /*4f80*/  MUFU.EX2 R31, R31 ;  /* 0x0000001f001f7308 */ /* 0x000e220000000800 */
[----:B------:R-:W-:-:S02]  /*4f90*/  FMNMX.FTZ R44, R48, R45, !PT ;  /* 0x0000002d302c7209 */ /* 0x000fc40007810000 */
[----:B------:R-:W-:Y:S02]  /*4fa0*/  ISETP.GT.AND P3, PT, R83, 0x59, PT ;  /* 0x000000595300780c */ /* 0x000fe40003f64270 */
[----:B----4-:R-:W-:Y:S02]  /*4fb0*/  FSEL R72, R72, -INF , P4 ;  /* 0xff80000048487808 */ /* 0x010fe40002000000 */
[----:B------:R-:W-:Y:S01]  /*4fc0*/  FMNMX.FTZ R53, R49, R44, !PT ;  /* 0x0000002c31357209 */ /* 0x000fe20007810000 */
[----:B------:R-:W2:Y:S01]  /*4fd0*/  MUFU.EX2 R30, R30 ;  /* 0x0000001e001e7308 */ /* 0x000ea20000000800 */
[----:B------:R-:W-:Y:S02]  /*4fe0*/  ISETP.GT.AND P4, PT, R83, 0x60, PT ;  /* 0x000000605300780c */ /* 0x000fe40003f84270 */
[----:B------:R-:W-:Y:S02]  /*4ff0*/  FSEL R45, R74, -INF , P3 ;  /* 0xff8000004a2d7808 */ /* 0x000fe40001800000 */
[----:B------:R-:W-:-:S02]  /*5000*/  FMNMX.FTZ R60, R72, R53, !PT ;  /* 0x00000035483c7209 */ /* 0x000fc40007810000 */
[----:B------:R-:W-:Y:S01]  /*5010*/  ISETP.GT.AND P3, PT, R83, 0x61, PT ;  /* 0x000000615300780c */ /* 0x000fe20003f64270 */
[----:B------:R4:W-:Y:S01]  /*5020*/  MUFU.EX2 R44, R89 ;  /* 0x00000059002c7308 */ /* 0x0009e20000000800 */
[----:B-----5:R-:W-:Y:S01]  /*5030*/  FSEL R52, R42, -INF , P4 ;  /* 0xff8000002a347808 */ /* 0x020fe20002000000 */
[--C-:B------:R-:W-:Y:S01]  /*5040*/  FFMA.FTZ R42, R61, UR4, -R78.reuse ;  /* 0x000000043d2a7c23 */ /* 0x100fe2000801084e */
[----:B------:R-:W-:Y:S01]  /*5050*/  FMNMX.FTZ R53, R45, R60, !PT ;  /* 0x0000003c2d357209 */ /* 0x000fe20007810000 */
[--C-:B------:R-:W-:Y:S01]  /*5060*/  FFMA.FTZ R60, R67, UR4, -R78.reuse ;  /* 0x00000004433c7c23 */ /* 0x100fe2000801084e */
[----:B------:R-:W-:Y:S01]  /*5070*/  ISETP.GT.AND P4, PT, R83, 0x68, PT ;  /* 0x000000685300780c */ /* 0x000fe20003f84270 */
[--C-:B------:R-:W-:Y:S01]  /*5080*/  FFMA.FTZ R61, R68, UR4, -R78.reuse ;  /* 0x00000004443d7c23 */ /* 0x100fe2000801084e */
[----:B------:R-:W-:Y:S01]  /*5090*/  FSEL R88, R43, -INF , P3 ;  /* 0xff8000002b587808 */ /* 0x000fe20001800000 */
[----:B------:R-:W-:Y:S01]  /*50a0*/  FFMA.FTZ R43, R32, UR4, -R78 ;  /* 0x00000004202b7c23 */ /* 0x000fe2000801084e */
[----:B------:R-:W-:Y:S01]  /*50b0*/  FMNMX.FTZ R53, R52, R53, !PT ;  /* 0x0000003534357209 */ /* 0x000fe20007810000 */
[----:B------:R-:W-:Y:S01]  /*50c0*/  MUFU.EX2 R82, R82 ;  /* 0x0000005200527308 */ /* 0x000fe20000000800 */
[----:B------:R-:W-:-:S02]  /*50d0*/  ISETP.GT.AND P3, PT, R83, 0x69, PT ;  /* 0x000000695300780c */ /* 0x000fc40003f64270 */
[----:B----4-:R-:W-:Y:S02]  /*50e0*/  FSEL R89, R46, -INF , P4 ;  /* 0xff8000002e597808 */ /* 0x010fe40002000000 */
[----:B------:R-:W-:Y:S01]  /*50f0*/  FMNMX.FTZ R32, R88, R53, !PT ;  /* 0x0000003558207209 */ /* 0x000fe20007810000 */
[--C-:B------:R-:W-:Y:S01]  /*5100*/  FFMA.FTZ R53, R70, UR4, -R78.reuse ;  /* 0x0000000446357c23 */ /* 0x100fe2000801084e */
[----:B------:R-:W-:Y:S01]  /*5110*/  ISETP.GT.AND P4, PT, R83, 0x70, PT ;  /* 0x000000705300780c */ /* 0x000fe20003f84270 */
[----:B------:R-:W-:Y:S01]  /*5120*/  MUFU.EX2 R12, R12 ;  /* 0x0000000c000c7308 */ /* 0x000fe20000000800 */
[----:B------:R-:W-:Y:S02]  /*5130*/  FSEL R90, R47, -INF , P3 ;  /* 0xff8000002f5a7808 */ /* 0x000fe40001800000 */
[----:B------:R-:W-:Y:S01]  /*5140*/  FMNMX.FTZ R47, R89, R32, !PT ;  /* 0x00000020592f7209 */ /* 0x000fe20007810000 */
[--C-:B------:R-:W-:Y:S01]  /*5150*/  FFMA.FTZ R32, R62, UR4, -R78.reuse ;  /* 0x000000043e207c23 */ /* 0x100fe2000801084e */
[----:B------:R-:W-:Y:S01]  /*5160*/  ISETP.GT.AND P3, PT, R83, 0x71, PT ;  /* 0x000000715300780c */ /* 0x000fe20003f64270 */
[--C-:B------:R-:W-:Y:S01]  /*5170*/  FFMA.FTZ R62, R28, UR4, -R78.reuse ;  /* 0x000000041c3e7c23 */ /* 0x100fe2000801084e */
[----:B------:R-:W-:Y:S01]  /*5180*/  FSEL R91, R34, -INF , P4 ;  /* 0xff800000225b7808 */ /* 0x000fe20002000000 */
[----:B------:R-:W-:Y:S01]  /*5190*/  MUFU.EX2 R13, R13 ;  /* 0x0000000d000d7308 */ /* 0x000fe20000000800 */
[----:B------:R-:W-:Y:S01]  /*51a0*/  FMNMX.FTZ R34, R90, R47, !PT ;  /* 0x0000002f5a227209 */ /* 0x000fe20007810000 */
[--C-:B------:R-:W-:Y:S01]  /*51b0*/  FFMA.FTZ R47, R37, UR4, -R78.reuse ;  /* 0x00000004252f7c23 */ /* 0x100fe2000801084e */
[----:B------:R-:W-:Y:S01]  /*51c0*/  FSEL R92, R35, -INF , P3 ;  /* 0xff800000235c7808 */ /* 0x000fe20001800000 */
[----:B------:R-:W-:Y:S01]  /*51d0*/  FFMA.FTZ R37, R24, UR4, -R78 ;  /* 0x0000000418257c23 */ /* 0x000fe2000801084e */
[----:B------:R-:W-:-:S02]  /*51e0*/  ISETP.GT.AND P4, PT, R83, 0x78, PT ;  /* 0x000000785300780c */ /* 0x000fc40003f84270 */
[----:B------:R-:W-:Y:S01]  /*51f0*/  FMNMX.FTZ R35, R91, R34, !PT ;  /* 0x000000225b237209 */ /* 0x000fe20007810000 */
[----:B------:R-:W-:Y:S01]  /*5200*/  MUFU.EX2 R14, R14 ;  /* 0x0000000e000e7308 */ /* 0x000fe20000000800 */
[C---:B------:R-:W-:Y:S02]  /*5210*/  ISETP.GT.AND P3, PT, R83.reuse, 0x79, PT ;  /* 0x000000795300780c */ /* 0x040fe40003f64270 */
[----:B------:R-:W-:Y:S02]  /*5220*/  FSEL R93, R38, -INF , P4 ;  /* 0xff800000265d7808 */ /* 0x000fe40002000000 */
[----:B------:R-:W-:Y:S02]  /*5230*/  FMNMX.FTZ R34, R92, R35, !PT ;  /* 0x000000235c227209 */ /* 0x000fe40007810000 */
[----:B------:R-:W-:Y:S01]  /*5240*/  ISETP.GT.AND P4, PT, R83, 0x80, PT ;  /* 0x000000805300780c */ /* 0x000fe20003f84270 */
[----:B------:R-:W-:Y:S01]  /*5250*/  MUFU.EX2 R15, R15 ;  /* 0x0000000f000f7308 */ /* 0x000fe20000000800 */
[----:B------:R-:W-:Y:S01]  /*5260*/  FSEL R94, R39, -INF , P3 ;  /* 0xff800000275e7808 */ /* 0x000fe20001800000 */
[--C-:B------:R-:W-:Y:S01]  /*5270*/  FFMA.FTZ R39, R36, UR4, -R78.reuse ;  /* 0x0000000424277c23 */ /* 0x100fe2000801084e */
[----:B------:R-:W-:Y:S01]  /*5280*/  FMNMX.FTZ R35, R93, R34, !PT ;  /* 0x000000225d237209 */ /* 0x000fe20007810000 */
[--C-:B------:R-:W-:Y:S01]  /*5290*/  FFMA.FTZ R34, R63, UR4, -R78.reuse ;  /* 0x000000043f227c23 */ /* 0x100fe2000801084e */
[----:B------:R-:W-:Y:S01]  /*52a0*/  ISETP.GT.AND P3, PT, R83, 0x81, PT ;  /* 0x000000815300780c */ /* 0x000fe20003f64270 */
[--C-:B------:R-:W-:Y:S01]  /*52b0*/  FFMA.FTZ R63, R66, UR4, -R78.reuse ;  /* 0x00000004423f7c23 */ /* 0x100fe2000801084e */
[----:B-1----:R-:W-:Y:S01]  /*52c0*/  FSEL R26, R26, -INF , P4 ;  /* 0xff8000001a1a7808 */ /* 0x002fe20002000000 */
[----:B------:R-:W-:Y:S01]  /*52d0*/  FFMA.FTZ R66, R73, UR4, -R78 ;  /* 0x0000000449427c23 */ /* 0x000fe2000801084e */
[----:B------:R-:W-:Y:S01]  /*52e0*/  FMNMX.FTZ R35, R94, R35, !PT ;  /* 0x000000235e237209 */ /* 0x000fe20007810000 */
[----:B------:R-:W-:Y:S01]  /*52f0*/  MUFU.EX2 R21, R21 ;  /* 0x0000001500157308 */ /* 0x000fe20000000800 */
[----:B------:R-:W-:-:S02]  /*5300*/  ISETP.GT.AND P4, PT, R83, 0x88, PT ;  /* 0x000000885300780c */ /* 0x000fc40003f84270 */
[----:B------:R-:W-:Y:S02]  /*5310*/  FSEL R27, R27, -INF , P3 ;  /* 0xff8000001b1b7808 */ /* 0x000fe40001800000 */
[----:B------:R-:W-:Y:S02]  /*5320*/  FMNMX.FTZ R38, R26, R35, !PT ;  /* 0x000000231a267209 */ /* 0x000fe40007810000 */
[----:B------:R-:W-:Y:S01]  /*5330*/  ISETP.GT.AND P3, PT, R83, 0x89, PT ;  /* 0x000000895300780c */ /* 0x000fe20003f64270 */
[----:B------:R-:W-:Y:S01]  /*5340*/  MUFU.EX2 R41, R41 ;  /* 0x0000002900297308 */ /* 0x000fe20000000800 */
[----:B---3--:R-:W-:Y:S02]  /*5350*/  FSEL R76, R76, -INF , P4 ;  /* 0xff8000004c4c7808 */ /* 0x008fe40002000000 */
[----:B------:R-:W-:Y:S01]  /*5360*/  FMNMX.FTZ R35, R27, R38, !PT ;  /* 0x000000261b237209 */ /* 0x000fe20007810000 */
[----:B------:R-:W-:Y:S01]  /*5370*/  FFMA.FTZ R38, R25, UR4, -R78 ;  /* 0x0000000419267c23 */ /* 0x000fe2000801084e */
[----:B------:R-:W-:-:S02]  /*5380*/  FSEL R83, R77, -INF , P3 ;  /* 0xff8000004d537808 */ /* 0x000fc40001800000 */
[----:B------:R-:W-:Y:S01]  /*5390*/  FMNMX.FTZ R36, R76, R35, !PT ;  /* 0x000000234c247209 */ /* 0x000fe20007810000 */
[----:B------:R1:W-:Y:S03]  /*53a0*/  MUFU.EX2 R77, R39 ;  /* 0x00000027004d7308 */ /* 0x0003e60000000800 */
[----:B------:R-:W-:-:S05]  /*53b0*/  FMNMX.FTZ R35, R83, R36, !PT ;  /* 0x0000002453237209 */ /* 0x000fca0007810000 */
[----:B------:R-:W3:Y:S01]  /*53c0*/  SHFL.BFLY PT, R46, R35, 0x2, 0x1f ;  /* 0x0c401f00232e7f89 */ /* 0x000ee200000e0000 */
[----:B------:R4:W-:Y:S01]  /*53d0*/  MUFU.EX2 R36, R47 ;  /* 0x0000002f00247308 */ /* 0x0009e20000000800 */
[----:B-1----:R-:W-:-:S07]  /*53e0*/  FFMA.FTZ R39, R69, UR4, -R78 ;  /* 0x0000000445277c23 */ /* 0x002fce000801084e */
[----:B------:R-:W-:Y:S01]  /*53f0*/  MUFU.EX2 R42, R42 ;  /* 0x0000002a002a7308 */ /* 0x000fe20000000800 */
[--C-:B----4-:R-:W-:Y:S01]  /*5400*/  FFMA.FTZ R47, R54, UR4, -R78.reuse ;  /* 0x00000004362f7c23 */ /* 0x110fe2000801084e */
[----:B------:R-:W-:-:S06]  /*5410*/  FFMA.FTZ R54, R75, UR4, -R78 ;  /* 0x000000044b367c23 */ /* 0x000fcc000801084e */
[----:B------:R-:W-:Y:S01]  /*5420*/  MUFU.EX2 R43, R43 ;  /* 0x0000002b002b7308 */ /* 0x000fe20000000800 */
[----:B---3--:R-:W-:Y:S01]  /*5430*/  FMNMX.FTZ R24, R35, R46, !PT ;  /* 0x0000002e23187209 */ /* 0x008fe20007810000 */
[--C-:B------:R-:W-:Y:S01]  /*5440*/  FFMA.FTZ R46, R29, UR4, -R78.reuse ;  /* 0x000000041d2e7c23 */ /* 0x100fe2000801084e */
[----:B------:R-:W-:-:S05]  /*5450*/  FFMA.FTZ R35, R55, UR4, -R78 ;  /* 0x0000000437237c23 */ /* 0x000fca000801084e */
[----:B------:R-:W-:Y:S01]  /*5460*/  MUFU.EX2 R32, R32 ;  /* 0x0000002000207308 */ /* 0x000fe20000000800 */
[----:B------:R-:W1:Y:S07]  /*5470*/  SHFL.BFLY PT, R25, R24, 0x1, 0x1f ;  /* 0x0c201f0018197f89 */ /* 0x000e6e00000e0000 */
[----:B------:R-:W-:Y:S08]  /*5480*/  MUFU.EX2 R33, R33 ;  /* 0x0000002100217308 */ /* 0x000ff00000000800 */
[----:B------:R-:W-:Y:S08]  /*5490*/  MUFU.EX2 R34, R34 ;  /* 0x0000002200227308 */ /* 0x000ff00000000800 */
[----:B------:R-:W-:Y:S01]  /*54a0*/  MUFU.EX2 R63, R63 ;  /* 0x0000003f003f7308 */ /* 0x000fe20000000800 */
[----:B-1----:R-:W-:-:S04]  /*54b0*/  FMNMX.FTZ R74, R24, R25, !PT ;  /* 0x00000019184a7209 */ /* 0x002fc80007810000 */
        /* <DEDUP_REMOVED lines=12> */
[----:B------:R-:W-:Y:S01]  /*5580*/  FFMA.FTZ R55, R10, UR4, -R25 ;  /* 0x000000040a377c23 */ /* 0x000fe20008010819 */
[----:B------:R-:W-:Y:S01]  /*5590*/  MUFU.EX2 R75, R75 ;  /* 0x0000004b004b7308 */ /* 0x000fe20000000800 */
[----:B0-----:R-:W-:Y:S01]  /*55a0*/  FADD.FTZ R5, R80, R31 ;  /* 0x0000001f50057221 */ /* 0x001fe20000010000 */
[--C-:B------:R-:W-:Y:S01]  /*55b0*/  FFMA.FTZ R68, R50, UR4, -R25.reuse ;  /* 0x0000000432447c23 */ /* 0x100fe20008010819 */
[----:B------:R-:W-:Y:S01]  /*55c0*/  FFMA.FTZ R10, R58, UR4, -R25 ;  /* 0x000000043a0a7c23 */ /* 0x000fe20008010819 */
[----:B------:R-:W-:Y:S01]  /*55d0*/  @!P1 PRMT R4, RZ, 0x654, R0 ;  /* 0x00000654ff049816 */ /* 0x000fe20000000000 */
[----:B--2---:R-:W-:Y:S01]  /*55e0*/  FADD.FTZ R58, R30, R5 ;  /* 0x000000051e3a7221 */ /* 0x004fe20000010000 */
[--C-:B------:R-:W-:Y:S01]  /*55f0*/  FFMA.FTZ R50, R84, UR4, -R25.reuse ;  /* 0x0000000454327c23 */ /* 0x100fe20008010819 */
[--C-:B------:R-:W-:Y:S01]  /*5600*/  FFMA.FTZ R71, R51, UR4, -R25.reuse ;  /* 0x0000000433477c23 */ /* 0x100fe20008010819 */
[----:B------:R-:W0:Y:S01]  /*5610*/  MUFU.EX2 R78, R78 ;  /* 0x0000004e004e7308 */ /* 0x000e220000000800 */
[----:B------:R1:W-:Y:S01]  /*5620*/  @!P1 SYNCS.ARRIVE.TRANS64.RED.A1T0 RZ, [R4+URZ], RZ ;  /* 0x000000ff04ff99a7 */ /* 0x0003e2000810043f */
[----:B------:R-:W-:Y:S01]  /*5630*/  FADD.FTZ R58, R79, R58 ;  /* 0x0000003a4f3a7221 */ /* 0x000fe20000010000 */
[--C-:B------:R-:W-:Y:S01]  /*5640*/  FFMA.FTZ R24, R85, UR4, -R25.reuse ;  /* 0x0000000455187c23 */ /* 0x100fe20008010819 */
[--C-:B------:R-:W-:Y:S01]  /*5650*/  FFMA.FTZ R67, R40, UR4, -R25.reuse ;  /* 0x0000000428437c23 */ /* 0x100fe20008010819 */
[--C-:B------:R-:W-:Y:S01]  /*5660*/  FFMA.FTZ R40, R86, UR4, -R25.reuse ;  /* 0x0000000456287c23 */ /* 0x100fe20008010819 */
[--C-:B------:R-:W-:Y:S01]  /*5670*/  FFMA.FTZ R48, R48, UR4, -R25.reuse ;  /* 0x0000000430307c23 */ /* 0x100fe20008010819 */
[--C-:B------:R-:W-:Y:S01]  /*5680*/  FFMA.FTZ R72, R72, UR4, -R25.reuse ;  /* 0x0000000448487c23 */ /* 0x100fe20008010819 */
[----:B------:R-:W2:Y:S01]  /*5690*/  MUFU.EX2 R81, R81 ;  /* 0x0000005100517308 */ /* 0x000ea20000000800 */
[----:B-1----:R-:W-:Y:S01]  /*56a0*/  F2FP.BF16.F32.PACK_AB R4, R31, R80 ;  /* 0x000000501f04723e */ /* 0x002fe200000010ff */
[--C-:B------:R-:W-:Y:S01]  /*56b0*/  FFMA.FTZ R69, R87, UR4, -R25.reuse ;  /* 0x0000000457457c23 */ /* 0x100fe20008010819 */
[--C-:B------:R-:W-:Y:S01]  /*56c0*/  FFMA.FTZ R28, R64, UR4, -R25.reuse ;  /* 0x00000004401c7c23 */ /* 0x100fe20008010819 */
[--C-:B------:R-:W-:Y:S01]  /*56d0*/  FFMA.FTZ R51, R65, UR4, -R25.reuse ;  /* 0x0000000441337c23 */ /* 0x100fe20008010819 */
[--C-:B------:R-:W-:Y:S01]  /*56e0*/  FFMA.FTZ R64, R26, UR4, -R25.reuse ;  /* 0x000000041a407c23 */ /* 0x100fe20008010819 */
[--C-:B------:R-:W-:Y:S01]  /*56f0*/  FFMA.FTZ R29, R56, UR4, -R25.reuse ;  /* 0x00000004381d7c23 */ /* 0x100fe20008010819 */
[--C-:B------:R-:W-:Y:S01]  /*5700*/  FFMA.FTZ R56, R57, UR4, -R25.reuse ;  /* 0x0000000439387c23 */ /* 0x100fe20008010819 */
[----:B------:R-:W1:Y:S01]  /*5710*/  MUFU.EX2 R96, R96 ;  /* 0x0000006000607308 */ /* 0x000e620000000800 */
[----:B0-----:R-:W-:Y:S01]  /*5720*/  FADD.FTZ R6, R75, R78 ;  /* 0x0000004e4b067221 */ /* 0x001fe20000010000 */
[----:B------:R-:W-:Y:S01]  /*5730*/  F2FP.BF16.F32.PACK_AB R5, R78, R75 ;  /* 0x0000004b4e05723e */ /* 0x000fe200000010ff */
[----:B------:R-:W-:Y:S01]  /*5740*/  FADD.FTZ R75, R3, R58 ;  /* 0x0000003a034b7221 */ /* 0x000fe20000010000 */
[--C-:B------:R-:W-:Y:S01]  /*5750*/  FFMA.FTZ R57, R59, UR4, -R25.reuse ;  /* 0x000000043b397c23 */ /* 0x100fe20008010819 */
[--C-:B------:R-:W-:Y:S01]  /*5760*/  FFMA.FTZ R49, R49, UR4, -R25.reuse ;  /* 0x0000000431317c23 */ /* 0x100fe20008010819 */
[----:B------:R-:W-:Y:S01]  /*5770*/  FFMA.FTZ R52, R52, UR4, -R25 ;  /* 0x0000000434347c23 */ /* 0x000fe20008010819 */
[----:B------:R-:W-:Y:S01]  /*5780*/  FADD.FTZ R75, R82, R75 ;  /* 0x0000004b524b7221 */ /* 0x000fe20000010000 */
[----:B------:R-:W0:Y:S01]  /*5790*/  MUFU.EX2 R70, R70 ;  /* 0x0000004600467308 */ /* 0x000e220000000800 */
[----:B--2---:R-:W-:Y:S01]  /*57a0*/  FADD.FTZ R7, R81, R6 ;  /* 0x0000000651077221 */ /* 0x004fe20000010000 */
[----:B------:R-:W-:Y:S01]  /*57b0*/  F2FP.BF16.F32.PACK_AB R6, R79, R30 ;  /* 0x0000001e4f06723e */ /* 0x000fe200000010ff */
[----:B------:R-:W-:Y:S01]  /*57c0*/  FADD.FTZ R58, R8, R75 ;  /* 0x0000004b083a7221 */ /* 0x000fe20000010000 */
[--C-:B------:R-:W-:Y:S01]  /*57d0*/  FFMA.FTZ R59, R88, UR4, -R25.reuse ;  /* 0x00000004583b7c23 */ /* 0x100fe20008010819 */
[--C-:B------:R-:W-:Y:S01]  /*57e0*/  FFMA.FTZ R65, R89, UR4, -R25.reuse ;  /* 0x0000000459417c23 */ /* 0x100fe20008010819 */
[----:B------:R-:W-:Y:S01]  /*57f0*/  FFMA.FTZ R90, R90, UR4, -R25 ;  /* 0x000000045a5a7c23 */ /* 0x000fe20008010819 */
[----:B------:R-:W-:Y:S01]  /*5800*/  FADD.FTZ R75, R11, R58 ;  /* 0x0000003a0b4b7221 */ /* 0x000fe20000010000 */
[----:B------:R-:W2:Y:S01]  /*5810*/  MUFU.EX2 R73, R73 ;  /* 0x0000004900497308 */ /* 0x000ea20000000800 */
[----:B-1----:R-:W-:Y:S01]  /*5820*/  FADD.FTZ R31, R96, R7 ;  /* 0x00000007601f7221 */ /* 0x002fe20000010000 */
[--C-:B------:R-:W-:Y:S01]  /*5830*/  FFMA.FTZ R58, R27, UR4, -R25.reuse ;  /* 0x000000041b3a7c23 */ /* 0x100fe20008010819 */
[--C-:B------:R-:W-:Y:S01]  /*5840*/  FFMA.FTZ R91, R91, UR4, -R25.reuse ;  /* 0x000000045b5b7c23 */ /* 0x100fe20008010819 */
[--C-:B------:R-:W-:Y:S01]  /*5850*/  FFMA.FTZ R92, R92, UR4, -R25.reuse ;  /* 0x000000045c5c7c23 */ /* 0x100fe20008010819 */
[--C-:B------:R-:W-:Y:S01]  /*5860*/  FFMA.FTZ R93, R93, UR4, -R25.reuse ;  /* 0x000000045d5d7c23 */ /* 0x100fe20008010819 */
[--C-:B------:R-:W-:Y:S01]  /*5870*/  FFMA.FTZ R94, R94, UR4, -R25.reuse ;  /* 0x000000045e5e7c23 */ /* 0x100fe20008010819 */
[----:B------:R-:W-:Y:S01]  /*5880*/  FFMA.FTZ R76, R76, UR4, -R25 ;  /* 0x000000044c4c7c23 */ /* 0x000fe20008010819 */
[----:B------:R-:W1:Y:S01]  /*5890*/  MUFU.EX2 R55, R55 ;  /* 0x0000003700377308 */ /* 0x000e620000000800 */
[----:B0-----:R-:W-:Y:S01]  /*58a0*/  FADD.FTZ R30, R70, R31 ;  /* 0x0000001f461e7221 */ /* 0x001fe20000010000 */
[----:B------:R-:W-:Y:S01]  /*58b0*/  FFMA.FTZ R83, R83, UR4, -R25 ;  /* 0x0000000453537c23 */ /* 0x000fe20008010819 */
[----:B------:R-:W-:-:S05]  /*58c0*/  F2FP.BF16.F32.PACK_AB R7, R96, R81 ;  /* 0x000000516007723e */ /* 0x000fca00000010ff */
[----:B------:R-:W0:Y:S01]  /*58d0*/  MUFU.EX2 R68, R68 ;  /* 0x0000004400447308 */ /* 0x000e220000000800 */
[----:B--2---:R-:W-:Y:S01]  /*58e0*/  FADD.FTZ R30, R73, R30 ;  /* 0x0000001e491e7221 */ /* 0x004fe20000010000 */
[----:B------:R2:W-:Y:S06]  /*58f0*/  STSM.16.M88.4 [R2+0x24300], R4 ;  /* 0x0243000402007844 */ /* 0x0005ec0000000200 */
[----:B------:R-:W3:Y:S01]  /*5900*/  MUFU.EX2 R50, R50 ;  /* 0x0000003200327308 */ /* 0x000ee20000000800 */
[----:B-1----:R-:W-:Y:S01]  /*5910*/  FADD.FTZ R31, R55, R30 ;  /* 0x0000001e371f7221 */ /* 0x002fe20000010000 */
[----:B------:R-:W-:Y:S01]  /*5920*/  FADD.FTZ R30, R12, R75 ;  /* 0x0000004b0c1e7221 */ /* 0x000fe20000010000 */
[----:B------:R-:W-:-:S05]  /*5930*/  F2FP.BF16.F32.PACK_AB R12, R13, R12 ;  /* 0x0000000c0d0c723e */ /* 0x000fca00000010ff */
[----:B------:R-:W1:Y:S01]  /*5940*/  MUFU.EX2 R71, R71 ;  /* 0x0000004700477308 */ /* 0x000e620000000800 */
[----:B0-----:R-:W-:Y:S01]  /*5950*/  FADD.FTZ R31, R68, R31 ;  /* 0x0000001f441f7221 */ /* 0x001fe20000010000 */
[----:B--2---:R-:W-:Y:S02]  /*5960*/  F2FP.BF16.F32.PACK_AB R4, R82, R3 ;  /* 0x000000035204723e */ /* 0x004fe400000010ff */
[----:B------:R-:W-:Y:S02]  /*5970*/  F2FP.BF16.F32.PACK_AB R6, R11, R8 ;  /* 0x000000080b06723e */ /* 0x000fe400000010ff */
[----:B------:R-:W-:Y:S02]  /*5980*/  F2FP.BF16.F32.PACK_AB R5, R73, R70 ;  /* 0x000000464905723e */ /* 0x000fe400000010ff */
[----:B------:R-:W0:Y:S01]  /*5990*/  MUFU.EX2 R24, R24 ;  /* 0x0000001800187308 */ /* 0x000e220000000800 */
[----:B------:R-:W-:-:S05]  /*59a0*/  F2FP.BF16.F32.PACK_AB R7, R68, R55 ;  /* 0x000000374407723e */ /* 0x000fca00000010ff */
[----:B------:R-:W-:Y:S02]  /*59b0*/  STSM.16.M88.4 [R2+0x25b00], R4 ;  /* 0x025b000402007844 */ /* 0x000fe40000000200 */
[----:B------:R-:W2:Y:S08]  /*59c0*/  MUFU.EX2 R67, R67 ;  /* 0x0000004300437308 */ /* 0x000eb00000000800 */
[----:B------:R4:W-:Y:S08]  /*59d0*/  MUFU.EX2 R0, R48 ;  /* 0x0000003000007308 */ /* 0x0009f00000000800 */
[----:B------:R-:W5:Y:S01]  /*59e0*/  MUFU.EX2 R40, R40 ;  /* 0x0000002800287308 */ /* 0x000f620000000800 */
[----:B----4-:R-:W-:-:S07]  /*59f0*/  FFMA.FTZ R48, R45, UR4, -R25 ;  /* 0x000000042d307c23 */ /* 0x010fce0008010819 */
[----:B------:R3:W-:Y:S08]  /*5a00*/  MUFU.EX2 R45, R72 ;  /* 0x00000048002d7308 */ /* 0x0007f00000000800 */
[----:B------:R-:W4:Y:S01]  /*5a10*/  MUFU.EX2 R69, R69 ;  /* 0x0000004500457308 */ /* 0x000f220000000800 */
[----:B---3--:R-:W-:Y:S01]  /*5a20*/  FADD.FTZ R72, R50, R31 ;  /* 0x0000001f32487221 */ /* 0x008fe20000010000 */
[----:B------:R-:W-:Y:S01]  /*5a30*/  FADD.FTZ R31, R13, R30 ;  /* 0x0000001e0d1f7221 */ /* 0x000fe20000010000 */
[----:B-1----:R-:W-:-:S02]  /*5a40*/  F2FP.BF16.F32.PACK_AB R13, R71, R50 ;  /* 0x00000032470d723e */ /* 0x002fc400000010ff */
[----:B------:R-:W-:Y:S01]  /*5a50*/  FADD.FTZ R27, R71, R72 ;  /* 0x00000048471b7221 */ /* 0x000fe20000010000 */
[----:B------:R-:W-:Y:S01]  /*5a60*/  FADD.FTZ R26, R14, R31 ;  /* 0x0000001f0e1a7221 */ /* 0x000fe20000010000 */
[C---:B------:R-:W-:Y:S01]  /*5a70*/  F2FP.BF16.F32.PACK_AB R14, R15.reuse, R14 ;  /* 0x0000000e0f0e723e */ /* 0x040fe200000010ff */
[----:B------:R-:W1:Y:S01]  /*5a80*/  MUFU.EX2 R28, R28 ;  /* 0x0000001c001c7308 */ /* 0x000e620000000800 */
[----:B0-----:R-:W-:Y:S01]  /*5a90*/  FADD.FTZ R30, R24, R27 ;  /* 0x0000001b181e7221 */ /* 0x001fe20000010000 */
[----:B------:R-:W-:Y:S01]  /*5aa0*/  FADD.FTZ R25, R15, R26 ;  /* 0x0000001a0f197221 */ /* 0x000fe20000010000 */
[C---:B--2---:R-:W-:Y:S02]  /*5ab0*/  F2FP.BF16.F32.PACK_AB R15, R67.reuse, R24 ;  /* 0x00000018430f723e */ /* 0x044fe400000010ff */
[----:B------:R-:W-:Y:S01]  /*5ac0*/  CS2R R70, SRZ ;  /* 0x0000000000467805 */ /* 0x000fe2000001ff00 */
[----:B------:R-:W-:Y:S01]  /*5ad0*/  FADD.FTZ R27, R67, R30 ;  /* 0x0000001e431b7221 */ /* 0x000fe20000010000 */
[----:B------:R-:W-:Y:S01]  /*5ae0*/  FADD.FTZ R26, R20, R25 ;  /* 0x00000019141a7221 */ /* 0x000fe20000010000 */
[C---:B------:R-:W-:Y:S01]  /*5af0*/  F2FP.BF16.F32.PACK_AB R24, R21.reuse, R20 ;  /* 0x000000141518723e */ /* 0x040fe200000010ff */
[----:B------:R-:W0:Y:S01]  /*5b00*/  MUFU.EX2 R51, R51 ;  /* 0x0000003300337308 */ /* 0x000e220000000800 */
[----:B-----5:R-:W-:Y:S01]  /*5b10*/  FADD.FTZ R30, R40, R27 ;  /* 0x0000001b281e7221 */ /* 0x020fe20000010000 */
[----:B------:R-:W-:Y:S01]  /*5b20*/  FADD.FTZ R26, R21, R26 ;  /* 0x0000001a151a7221 */ /* 0x000fe20000010000 */
[----:B------:R2:W-:Y:S02]  /*5b30*/  STSM.16.M88.4 [R2+0x27300], R12 ;  /* 0x0273000c02007844 */ /* 0x0005e40000000200 */
[----:B----4-:R-:W-:Y:S01]  /*5b40*/  FADD.FTZ R3, R69, R30 ;  /* 0x0000001e45037221 */ /* 0x010fe20000010000 */
[----:B------:R-:W-:-:S02]  /*5b50*/  FADD.FTZ R11, R41, R26 ;  /* 0x0000001a290b7221 */ /* 0x000fc40000010000 */
[----:B------:R-:W3:Y:S01]  /*5b60*/  MUFU.EX2 R29, R29 ;  /* 0x0000001d001d7308 */ /* 0x000ee20000000800 */
[----:B-1----:R-:W-:Y:S01]  /*5b70*/  FADD.FTZ R26, R28, R3 ;  /* 0x000000031c1a7221 */ /* 0x002fe20000010000 */
[----:B------:R-:W-:-:S04]  /*5b80*/  FADD.FTZ R11, R44, R11 ;  /* 0x0000000b2c0b7221 */ /* 0x000fc80000010000 */
[----:B------:R-:W-:Y:S02]  /*5b90*/  FADD.FTZ R30, R42, R11 ;  /* 0x0000000b2a1e7221 */ /* 0x000fe40000010000 */
[----:B------:R-:W1:Y:S01]  /*5ba0*/  MUFU.EX2 R56, R56 ;  /* 0x0000003800387308 */ /* 0x000e620000000800 */
[----:B0-----:R-:W-:Y:S01]  /*5bb0*/  FADD.FTZ R26, R51, R26 ;  /* 0x0000001a331a7221 */ /* 0x001fe20000010000 */
[----:B------:R-:W-:Y:S01]  /*5bc0*/  FADD.FTZ R25, R43, R30 ;  /* 0x0000001e2b197221 */ /* 0x000fe20000010000 */
[----:B------:R-:W-:Y:S02]  /*5bd0*/  F2FP.BF16.F32.PACK_AB R27, R51, R28 ;  /* 0x0000001c331b723e */ /* 0x000fe400000010ff */
[----:B------:R-:W-:Y:S02]  /*5be0*/  CS2R R50, SRZ ;  /* 0x0000000000327805 */ /* 0x000fe4000001ff00 */
[----:B--2---:R-:W-:Y:S01]  /*5bf0*/  F2FP.BF16.F32.PACK_AB R12, R77, R34 ;  /* 0x000000224d0c723e */ /* 0x004fe200000010ff */
[----:B------:R-:W-:Y:S01]  /*5c00*/  FADD.FTZ R20, R32, R25 ;  /* 0x0000001920147221 */ /* 0x000fe20000010000 */
[----:B------:R-:W-:Y:S01]  /*5c10*/  F2FP.BF16.F32.PACK_AB R25, R69, R40 ;  /* 0x000000284519723e */ /* 0x000fe200000010ff */
[----:B------:R-:W0:Y:S01]  /*5c20*/  MUFU.EX2 R10, R10 ;  /* 0x0000000a000a7308 */ /* 0x000e220000000800 */
[----:B---3--:R-:W-:Y:S01]  /*5c30*/  FADD.FTZ R11, R29, R26 ;  /* 0x0000001a1d0b7221 */ /* 0x008fe20000010000 */
[----:B------:R-:W-:-:S02]  /*5c40*/  F2FP.BF16.F32.PACK_AB R26, R44, R41 ;  /* 0x000000292c1a723e */ /* 0x000fc400000010ff */
[----:B------:R-:W-:Y:S02]  /*5c50*/  CS2R R68, SRZ ;  /* 0x0000000000447805 */ /* 0x000fe4000001ff00 */
[----:B------:R-:W-:Y:S02]  /*5c60*/  F2FP.BF16.F32.PACK_AB R14, R63, R36 ;  /* 0x000000243f0e723e */ /* 0x000fe400000010ff */
[----:B------:R-:W-:Y:S01]  /*5c70*/  CS2R R40, SRZ ;  /* 0x0000000000287805 */ /* 0x000fe2000001ff00 */
[----:B------:R-:W-:Y:S01]  /*5c80*/  STSM.16.M88.4 [R2+0x28b00], R24 ;  /* 0x028b001802007844 */ /* 0x000fe20000000200 */
[----:B------:R-:W2:Y:S01]  /*5c90*/  MUFU.EX2 R57, R57 ;  /* 0x0000003900397308 */ /* 0x000ea20000000800 */
[C---:B-1----:R-:W-:Y:S01]  /*5ca0*/  FADD.FTZ R11, R56.reuse, R11 ;  /* 0x0000000b380b7221 */ /* 0x042fe20000010000 */
[----:B------:R-:W-:-:S06]  /*5cb0*/  F2FP.BF16.F32.PACK_AB R29, R56, R29 ;  /* 0x0000001d381d723e */ /* 0x000fcc00000010ff */
[----:B------:R-:W1:Y:S01]  /*5cc0*/  MUFU.EX2 R49, R49 ;  /* 0x0000003100317308 */ /* 0x000e620000000800 */
[----:B0-----:R-:W-:Y:S01]  /*5cd0*/  FADD.FTZ R30, R10, R11 ;  /* 0x0000000b0a1e7221 */ /* 0x001fe20000010000 */
[----:B------:R-:W-:-:S04]  /*5ce0*/  FADD.FTZ R11, R33, R20 ;  /* 0x00000014210b7221 */ /* 0x000fc80000010000 */
[----:B------:R-:W-:Y:S02]  /*5cf0*/  FADD.FTZ R20, R34, R11 ;  /* 0x0000000b22147221 */ /* 0x000fe40000010000 */
[----:B------:R-:W0:Y:S01]  /*5d00*/  MUFU.EX2 R48, R48 ;  /* 0x0000003000307308 */ /* 0x000e220000000800 */
[----:B--2---:R-:W-:Y:S01]  /*5d10*/  FADD.FTZ R21, R57, R30 ;  /* 0x0000001e39157221 */ /* 0x004fe20000010000 */
[----:B------:R-:W-:Y:S01]  /*5d20*/  FADD.FTZ R11, R77, R20 ;  /* 0x000000144d0b7221 */ /* 0x000fe20000010000 */
[----:B------:R-:W-:Y:S02]  /*5d30*/  F2FP.BF16.F32.PACK_AB R31, R57, R10 ;  /* 0x0000000a391f723e */ /* 0x000fe400000010ff */
[----:B------:R-:W-:Y:S01]  /*5d40*/  CS2R R56, SRZ ;  /* 0x0000000000387805 */ /* 0x000fe2000001ff00 */
[----:B------:R-:W-:Y:S01]  /*5d50*/  FADD.FTZ R28, R0, R21 ;  /* 0x00000015001c7221 */ /* 0x000fe20000010000 */
[----:B------:R-:W-:Y:S01]  /*5d60*/  FADD.FTZ R30, R36, R11 ;  /* 0x0000000b241e7221 */ /* 0x000fe20000010000 */
[----:B------:R-:W2:Y:S02]  /*5d70*/  MUFU.EX2 R52, R52 ;  /* 0x0000003400347308 */ /* 0x000ea40000000800 */
[----:B-1----:R-:W-:Y:S01]  /*5d80*/  FADD.FTZ R20, R49, R28 ;  /* 0x0000001c31147221 */ /* 0x002fe20000010000 */
[----:B------:R-:W-:Y:S01]  /*5d90*/  FADD.FTZ R4, R63, R30 ;  /* 0x0000001e3f047221 */ /* 0x000fe20000010000 */
[----:B------:R-:W-:-:S02]  /*5da0*/  F2FP.BF16.F32.PACK_AB R13, R49, R0 ;  /* 0x00000000310d723e */ /* 0x000fc400000010ff */
[----:B------:R-:W-:Y:S01]  /*5db0*/  FADD.FTZ R11, R45, R20 ;  /* 0x000000142d0b7221 */ /* 0x000fe20000010000 */
[----:B------:R-:W-:Y:S01]  /*5dc0*/  FADD.FTZ R5, R37, R4 ;  /* 0x0000000425057221 */ /* 0x000fe20000010000 */
[----:B------:R-:W-:Y:S01]  /*5dd0*/  F2FP.BF16.F32.PACK_AB R28, R43, R42 ;  /* 0x0000002a2b1c723e */ /* 0x000fe200000010ff */
[----:B------:R-:W1:Y:S01]  /*5de0*/  MUFU.EX2 R59, R59 ;  /* 0x0000003b003b7308 */ /* 0x000e620000000800 */
[----:B0-----:R-:W-:Y:S01]  /*5df0*/  FADD.FTZ R11, R48, R11 ;  /* 0x0000000b300b7221 */ /* 0x001fe20000010000 */
[----:B------:R-:W-:Y:S01]  /*5e00*/  FADD.FTZ R5, R60, R5 ;  /* 0x000000053c057221 */ /* 0x000fe20000010000 */
[----:B------:R-:W-:Y:S02]  /*5e10*/  F2FP.BF16.F32.PACK_AB R30, R33, R32 ;  /* 0x00000020211e723e */ /* 0x000fe400000010ff */
[----:B------:R-:W-:Y:S02]  /*5e20*/  CS2R R42, SRZ ;  /* 0x00000000002a7805 */ /* 0x000fe4000001ff00 */
[----:B------:R-:W-:-:S02]  /*5e30*/  F2FP.BF16.F32.PACK_AB R15, R48, R45 ;  /* 0x0000002d300f723e */ /* 0x000fc400000010ff */
[----:B------:R-:W-:Y:S02]  /*5e40*/  CS2R R48, SRZ ;  /* 0x0000000000307805 */ /* 0x000fe4000001ff00 */
[----:B------:R-:W-:Y:S01]  /*5e50*/  CS2R R44, SRZ ;  /* 0x00000000002c7805 */ /* 0x000fe2000001ff00 */
[----:B------:R-:W0:Y:S01]  /*5e60*/  MUFU.EX2 R38, R38 ;  /* 0x0000002600267308 */ /* 0x000e220000000800 */
[----:B--2---:R-:W-:Y:S01]  /*5e70*/  FADD.FTZ R4, R52, R11 ;  /* 0x0000000b34047221 */ /* 0x004fe20000010000 */
[----:B------:R2:W-:Y:S01]  /*5e80*/  STSM.16.M88.4 [R2+0x2a300], R28 ;  /* 0x02a3001c02007844 */ /* 0x0005e20000000200 */
[----:B------:R-:W-:-:S03]  /*5e90*/  CS2R R32, SRZ ;  /* 0x0000000000207805 */ /* 0x000fc6000001ff00 */
[----:B------:R3:W-:Y:S02]  /*5ea0*/  STSM.16.M88.4 [R2+0x2bb00], R12 ;  /* 0x02bb000c02007844 */ /* 0x0007e40000000200 */
[----:B------:R-:W4:Y:S01]  /*5eb0*/  MUFU.EX2 R65, R65 ;  /* 0x0000004100417308 */ /* 0x000f220000000800 */
[----:B-1----:R-:W-:-:S07]  /*5ec0*/  FADD.FTZ R4, R59, R4 ;  /* 0x000000043b047221 */ /* 0x002fce0000010000 */
[----:B------:R-:W1:Y:S01]  /*5ed0*/  MUFU.EX2 R61, R61 ;  /* 0x0000003d003d7308 */ /* 0x000e620000000800 */
[----:B0-----:R-:W-:Y:S01]  /*5ee0*/  FADD.FTZ R0, R38, R5 ;  /* 0x0000000526007221 */ /* 0x001fe20000010000 */
[----:B--2---:R-:W-:Y:S02]  /*5ef0*/  CS2R R30, SRZ ;  /* 0x00000000001e7805 */ /* 0x004fe4000001ff00 */
[----:B------:R-:W-:-:S04]  /*5f00*/  CS2R R28, SRZ ;  /* 0x00000000001c7805 */ /* 0x000fc8000001ff00 */
[----:B------:R-:W0:Y:S01]  /*5f10*/  MUFU.EX2 R8, R90 ;  /* 0x0000005a00087308 */ /* 0x000e220000000800 */
[----:B----4-:R-:W-:-:S07]  /*5f20*/  FADD.FTZ R5, R65, R4 ;  /* 0x0000000441057221 */ /* 0x010fce0000010000 */
[----:B------:R-:W2:Y:S01]  /*5f30*/  MUFU.EX2 R39, R39 ;  /* 0x0000002700277308 */ /* 0x000ea20000000800 */
[C---:B-1----:R-:W-:Y:S01]  /*5f40*/  FADD.FTZ R0, R61.reuse, R0 ;  /* 0x000000003d007221 */ /* 0x042fe20000010000 */
[----:B------:R-:W-:-:S06]  /*5f50*/  F2FP.BF16.F32.PACK_AB R6, R61, R38 ;  /* 0x000000263d06723e */ /* 0x000fcc00000010ff */
[----:B------:R-:W1:Y:S01]  /*5f60*/  MUFU.EX2 R3, R91 ;  /* 0x0000005b00037308 */ /* 0x000e620000000800 */
[----:B0-----:R-:W-:-:S07]  /*5f70*/  FADD.FTZ R4, R8, R5 ;  /* 0x0000000508047221 */ /* 0x001fce0000010000 */
[----:B------:R-:W0:Y:S01]  /*5f80*/  MUFU.EX2 R62, R62 ;  /* 0x0000003e003e7308 */ /* 0x000e220000000800 */
[----:B--2---:R-:W-:-:S07]  /*5f90*/  FADD.FTZ R5, R39, R0 ;  /* 0x0000000027057221 */ /* 0x004fce0000010000 */
[----:B------:R-:W2:Y:S01]  /*5fa0*/  MUFU.EX2 R92, R92 ;  /* 0x0000005c005c7308 */ /* 0x000ea20000000800 */
[----:B-1----:R-:W-:Y:S01]  /*5fb0*/  FADD.FTZ R7, R3, R4 ;  /* 0x0000000403077221 */ /* 0x002fe20000010000 */
[----:B------:R-:W-:Y:S02]  /*5fc0*/  F2FP.BF16.F32.PACK_AB R4, R60, R37 ;  /* 0x000000253c04723e */ /* 0x000fe400000010ff */
[----:B------:R-:W-:Y:S02]  /*5fd0*/  CS2R R60, SRZ ;  /* 0x00000000003c7805 */ /* 0x000fe4000001ff00 */
[----:B------:R-:W-:Y:S02]  /*5fe0*/  CS2R R36, SRZ ;  /* 0x0000000000247805 */ /* 0x000fe4000001ff00 */
[----:B------:R-:W1:Y:S01]  /*5ff0*/  MUFU.EX2 R46, R46 ;  /* 0x0000002e002e7308 */ /* 0x000e620000000800 */
[----:B0-----:R-:W-:Y:S01]  /*6000*/  FADD.FTZ R11, R62, R5 ;  /* 0x000000053e0b7221 */ /* 0x001fe20000010000 */
[----:B------:R-:W-:-:S02]  /*6010*/  F2FP.BF16.F32.PACK_AB R5, R59, R52 ;  /* 0x000000343b05723e */ /* 0x000fc400000010ff */
[----:B---3--:R-:W-:Y:S02]  /*6020*/  F2FP.BF16.F32.PACK_AB R12, R62, R39 ;  /* 0x000000273e0c723e */ /* 0x008fe400000010ff */
[----:B------:R-:W-:Y:S02]  /*6030*/  CS2R R62, SRZ ;  /* 0x00000000003e7805 */ /* 0x000fe4000001ff00 */
[----:B------:R-:W-:Y:S01]  /*6040*/  CS2R R38, SRZ ;  /* 0x0000000000267805 */ /* 0x000fe2000001ff00 */
[----:B------:R-:W0:Y:S01]  /*6050*/  MUFU.EX2 R93, R93 ;  /* 0x0000005d005d7308 */ /* 0x000e220000000800 */
[C---:B--2---:R-:W-:Y:S01]  /*6060*/  FADD.FTZ R0, R92.reuse, R7 ;  /* 0x000000075c007221 */ /* 0x044fe20000010000 */
[----:B------:R-:W-:Y:S02]  /*6070*/  F2FP.BF16.F32.PACK_AB R13, R92, R3 ;  /* 0x000000035c0d723e */ /* 0x000fe400000010ff */
[----:B------:R-:W-:-:S04]  /*6080*/  F2FP.BF16.F32.PACK_AB R7, R8, R65 ;  /* 0x000000410807723e */ /* 0x000fc800000010ff */
[----:B------:R-:W2:Y:S01]  /*6090*/  MUFU.EX2 R53, R53 ;  /* 0x0000003500357308 */ /* 0x000ea20000000800 */
[----:B-1----:R-:W-:Y:S01]  /*60a0*/  FADD.FTZ R10, R46, R11 ;  /* 0x0000000b2e0a7221 */ /* 0x002fe20000010000 */
[----:B------:R1:W-:Y:S06]  /*60b0*/  STSM.16.M88.4 [R2+0x2d300], R4 ;  /* 0x02d3000402007844 */ /* 0x0003ec0000000200 */
[----:B------:R-:W3:Y:S01]  /*60c0*/  MUFU.EX2 R94, R94 ;  /* 0x0000005e005e7308 */ /* 0x000ee20000000800 */
[----:B0-----:R-:W-:-:S07]  /*60d0*/  FADD.FTZ R11, R93, R0 ;  /* 0x000000005d0b7221 */ /* 0x001fce0000010000 */
[----:B------:R-:W0:Y:S01]  /*60e0*/  MUFU.EX2 R47, R47 ;  /* 0x0000002f002f7308 */ /* 0x000e220000000800 */
[C---:B--2---:R-:W-:Y:S01]  /*60f0*/  FADD.FTZ R10, R53.reuse, R10 ;  /* 0x0000000a350a7221 */ /* 0x044fe20000010000 */
[----:B------:R-:W-:Y:S01]  /*6100*/  F2FP.BF16.F32.PACK_AB R14, R53, R46 ;  /* 0x0000002e350e723e */ /* 0x000fe200000010ff */
[----:B-1----:R-:W-:Y:S01]  /*6110*/  IMAD.U32 R6, RZ, RZ, UR7 ;  /* 0x00000007ff067e24 */ /* 0x002fe2000f8e00ff */
[----:B------:R-:W-:-:S04]  /*6120*/  CS2R R52, SRZ ;  /* 0x0000000000347805 */ /* 0x000fc8000001ff00 */
[----:B------:R-:W1:Y:S01]  /*6130*/  MUFU.EX2 R64, R64 ;  /* 0x0000004000407308 */ /* 0x000e620000000800 */
[C---:B---3--:R-:W-:Y:S01]  /*6140*/  FADD.FTZ R11, R94.reuse, R11 ;  /* 0x0000000b5e0b7221 */ /* 0x048fe20000010000 */
[----:B------:R-:W-:-:S05]  /*6150*/  F2FP.BF16.F32.PACK_AB R15, R94, R93 ;  /* 0x0000005d5e0f723e */ /* 0x000fca00000010ff */
[----:B------:R-:W-:Y:S01]  /*6160*/  STSM.16.M88.4 [R2+0x2eb00], R12 ;  /* 0x02eb000c02007844 */ /* 0x000fe20000000200 */
[----:B------:R-:W2:Y:S01]  /*6170*/  MUFU.EX2 R66, R66 ;  /* 0x0000004200427308 */ /* 0x000ea20000000800 */
[----:B0-----:R-:W-:-:S07]  /*6180*/  FADD.FTZ R3, R47, R10 ;  /* 0x0000000a2f037221 */ /* 0x001fce0000010000 */
[----:B------:R0:W3:Y:S01]  /*6190*/  MUFU.EX2 R25, R58 ;  /* 0x0000003a00197308 */ /* 0x0000e20000000800 */
[----:B-1----:R-:W-:-:S07]  /*61a0*/  FADD.FTZ R0, R64, R11 ;  /* 0x0000000b40007221 */ /* 0x002fce0000010000 */
[----:B------:R-:W-:Y:S01]  /*61b0*/  MUFU.EX2 R35, R35 ;  /* 0x0000002300237308 */ /* 0x000fe20000000800 */
[C---:B--2---:R-:W-:Y:S01]  /*61c0*/  FADD.FTZ R8, R66.reuse, R3 ;  /* 0x0000000342087221 */ /* 0x044fe20000010000 */
[----:B------:R-:W-:Y:S02]  /*61d0*/  F2FP.BF16.F32.PACK_AB R24, R66, R47 ;  /* 0x0000002f4218723e */ /* 0x000fe400000010ff */
[----:B------:R-:W-:Y:S02]  /*61e0*/  CS2R R66, SRZ ;  /* 0x0000000000427805 */ /* 0x000fe4000001ff00 */
[----:B0-----:R-:W-:Y:S02]  /*61f0*/  CS2R R58, SRZ ;  /* 0x00000000003a7805 */ /* 0x001fe4000001ff00 */
[----:B------:R-:W-:Y:S01]  /*6200*/  CS2R R46, SRZ ;  /* 0x00000000002e7805 */ /* 0x000fe2000001ff00 */
[----:B------:R-:W0:Y:S01]  /*6210*/  MUFU.EX2 R54, R54 ;  /* 0x0000003600367308 */ /* 0x000e220000000800 */
[C---:B---3--:R-:W-:Y:S01]  /*6220*/  FADD.FTZ R3, R25.reuse, R0 ;  /* 0x0000000019037221 */ /* 0x048fe20000010000 */
[----:B------:R-:W-:-:S02]  /*6230*/  F2FP.BF16.F32.PACK_AB R25, R25, R64 ;  /* 0x000000401919723e */ /* 0x000fc400000010ff */
[----:B------:R-:W-:-:S04]  /*6240*/  CS2R R64, SRZ ;  /* 0x0000000000407805 */ /* 0x000fc8000001ff00 */
[----:B------:R-:W1:Y:S08]  /*6250*/  MUFU.EX2 R76, R76 ;  /* 0x0000004c004c7308 */ /* 0x000e700000000800 */
[----:B------:R-:W2:Y:S01]  /*6260*/  MUFU.EX2 R83, R83 ;  /* 0x0000005300537308 */ /* 0x000ea20000000800 */
[----:B0-----:R-:W-:Y:S01]  /*6270*/  F2FP.BF16.F32.PACK_AB R26, R54, R35 ;  /* 0x00000023361a723e */ /* 0x001fe200000010ff */
[----:B------:R-:W-:Y:S01]  /*6280*/  FADD.FTZ R35, R35, R8 ;  /* 0x0000000823237221 */ /* 0x000fe20000010000 */
[----:B-1----:R-:W-:-:S03]  /*6290*/  FADD.FTZ R0, R76, R3 ;  /* 0x000000034c007221 */ /* 0x002fc60000010000 */
[----:B------:R-:W-:Y:S01]  /*62a0*/  FADD.FTZ R3, R54, R35 ;  /* 0x0000002336037221 */ /* 0x000fe20000010000 */
[----:B------:R-:W-:Y:S02]  /*62b0*/  CS2R R54, SRZ ;  /* 0x0000000000367805 */ /* 0x000fe4000001ff00 */
[----:B------:R-:W-:Y:S02]  /*62c0*/  CS2R R34, SRZ ;  /* 0x0000000000227805 */ /* 0x000fe4000001ff00 */
[C---:B--2---:R-:W-:Y:S01]  /*62d0*/  F2FP.BF16.F32.PACK_AB R27, R83.reuse, R76 ;  /* 0x0000004c531b723e */ /* 0x044fe200000010ff */
[----:B------:R-:W-:-:S04]  /*62e0*/  FADD.FTZ R0, R83, R0 ;  /* 0x0000000053007221 */ /* 0x000fc80000010000 */
[----:B------:R0:W-:Y:S01]  /*62f0*/  STSM.16.M88.4 [R2+0x30300], R24 ;  /* 0x0303001802007844 */ /* 0x0001e20000000200 */
[----:B------:R1:W-:Y:S06]  /*6300*/  MEMBAR.ALL.CTA ;  /* 0x0000000000007992 */ /* 0x0003ec0000008000 */
[----:B-1----:R-:W1:Y:S01]  /*6310*/  FENCE.VIEW.ASYNC.S ;  /* 0x00000000000073c6 */ /* 0x002e620000000000 */
[----:B0-----:R-:W-:Y:S02]  /*6320*/  CS2R R26, SRZ ;  /* 0x00000000001a7805 */ /* 0x001fe4000001ff00 */
[----:B------:R-:W-:Y:S01]  /*6330*/  CS2R R24, SRZ ;  /* 0x0000000000187805 */ /* 0x000fe2000001ff00 */
[----:B-1----:R-:W-:Y:S01]  /*6340*/  NOP ;  /* 0x0000000000007918 */ /* 0x002fe20000000000 */
[----:B------:R-:W-:Y:S05]  /*6350*/  @!P3 BRA `(.L_x_2090) ;  /* 0x0000004800e4b947 */ /* 0x000fea0003800000 */
[----:B------:R-:W-:Y:S01]  /*6360*/  IMAD.MOV.U32 R5, RZ, RZ, R74 ;  /* 0x000000ffff057224 */ /* 0x000fe200078e004a */
[----:B------:R-:W-:Y:S01]  /*6370*/  UMOV UR39, UR60 ;  /* 0x0000003c00277c82 */ /* 0x000fe20008000000 */
[----:B------:R-:W-:Y:S01]  /*6380*/  IMAD.MOV.U32 R4, RZ, RZ, R9 ;  /* 0x000000ffff047224 */ /* 0x000fe200078e0009 */
[----:B------:R-:W-:Y:S01]  /*6390*/  UMOV UR7, UR36 ;  /* 0x0000002400077c82 */ /* 0x000fe20008000000 */
[----:B------:R-:W-:Y:S01]  /*63a0*/  IMAD.MOV.U32 R71, RZ, RZ, RZ ;  /* 0x000000ffff477224 */ /* 0x000fe200078e00ff */
[----:B------:R-:W-:-:S06]  /*63b0*/  ULDC UR5, c[0x0][0x9d8] ;  /* 0x0002760000057ab9 */ /* 0x000fcc0000000800 */
.L_x_2099:
        /* <DEDUP_REMOVED lines=10> */
.L_x_2092:
[----:B------:R-:W-:Y:S01]  /*6460*/  ULEA UR4, UR36, UR37, 0x3 ;  /* 0x0000002524047291 */ /* 0x000fe2000f8e183f */
[----:B------:R-:W-:-:S05]  /*6470*/  IMAD.U32 R7, RZ, RZ, UR60 ;  /* 0x0000003cff077e24 */ /* 0x000fca000f8e00ff */
[----:B------:R-:W-:-:S04]  /*6480*/  SHF.L.U32 R7, R7, 0x1f, RZ ;  /* 0x0000001f07077819 */ /* 0x000fc800000006ff */
[----:B------:R0:W1:Y:S01]  /*6490*/  SYNCS.PHASECHK.TRANS64.TRYWAIT P3, [UR4+0x31c30], R7 ;  /* 0x031c3007ff0075a7 */ /* 0x0000620008060144 */
[----:B------:R-:W-:Y:S05]  /*64a0*/  @!P0 BRA `(.L_x_2093) ;  /* 0x0000000000048947 */ /* 0x000fea0003800000 */
[----:B------:R-:W-:Y:S01]  /*64b0*/  BPT.TRAP 0x1 ;  /* 0x000000040000795c */ /* 0x000fe20000300000 */
.L_x_2093:
[----:B-1----:R-:W-:Y:S05]  /*64c0*/  @P3 BRA `(.L_x_2091) ;  /* 0x0000000000083947 */ /* 0x002fea0003800000 */
[----:B------:R-:W1:Y:S02]  /*64d0*/  SYNCS.PHASECHK.TRANS64.TRYWAIT P3, [UR4+0x31c30], R7 ;  /* 0x031c3007ff0075a7 */ /* 0x000e640008060144 */
[----:B-1----:R-:W-:Y:S05]  /*64e0*/  @!P3 BRA `(.L_x_2094) ;  /* 0x0000013000fcb947 */ /* 0x002fea0003800000 */
.L_x_2091:
[----:B-1----:R-:W1:Y:S01]  /*64f0*/  S2R R8, SR_TID.X ;  /* 0x0000000000087919 */ /* 0x002e620000002100 */
        /* <DEDUP_REMOVED lines=24> */
[----:B-1----:R-:W-:Y:S01]  /*6680*/  SHF.R.U32.HI R8, RZ, 0x7, R8 ;  /* 0x00000007ff087819 */ /* 0x002fe20000011608 */
        /* <DEDUP_REMOVED lines=331> */
.L_x_2096:
[----:B------:R-:W-:Y:S01]  /*7b40*/  ULEA UR4, UR7, UR37, 0x3 ;  /* 0x0000002507047291 */ /* 0x000fe2000f8e183f */
[----:B------:R-:W-:-:S05]  /*7b50*/  IMAD.U32 R7, RZ, RZ, UR39 ;  /* 0x00000027ff077e24 */ /* 0x000fca000f8e00ff */
[----:B------:R-:W-:-:S04]  /*7b60*/  SHF.L.U32 R7, R7, 0x1f, RZ ;  /* 0x0000001f07077819 */ /* 0x000fc800000006ff */
[----:B------:R0:W1:Y:S01]  /*7b70*/  SYNCS.PHASECHK.TRANS64.TRYWAIT P3, [UR4+0x31c50], R7 ;  /* 0x031c5007ff0075a7 */ /* 0x0000620008060144 */
[----:B------:R-:W-:Y:S05]  /*7b80*/  @!P0 BRA `(.L_x_2097) ;  /* 0x0000000000048947 */ /* 0x000fea0003800000 */
[----:B------:R-:W-:Y:S01]  /*7b90*/  BPT.TRAP 0x1 ;  /* 0x000000040000795c */ /* 0x000fe20000300000 */
.L_x_2097:
[----:B-1----:R-:W-:Y:S05]  /*7ba0*/  @P3 BRA `(.L_x_2095) ;  /* 0x0000000000083947 */ /* 0x002fea0003800000 */
[----:B------:R-:W1:Y:S02]  /*7bb0*/  SYNCS.PHASECHK.TRANS64.TRYWAIT P3, [UR4+0x31c50], R7 ;  /* 0x031c5007ff0075a7 */ /* 0x000e640008060144 */
[----:B-1----:R-:W-:Y:S05]  /*7bc0*/  @!P3 BRA `(.L_x_2098) ;  /* 0x0000011c005cb947 */ /* 0x002fea0003800000 */
.L_x_2095:
[----:B------:R-:W-:Y:S01]  /*7bd0*/  R2UR UR4, R23 ;  /* 0x00000000170472ca */ /* 0x000fe200000e0000 */
[----:B------:R-:W-:Y:S01]  /*7be0*/  FMUL.FTZ R12, R128, UR5 ;  /* 0x00000005800c7c20 */ /* 0x000fe20008410000 */
[----:B------:R-:W-:Y:S01]  /*7bf0*/  FMUL.FTZ R20, R120, UR5 ;  /* 0x0000000578147c20 */ /* 0x000fe20008410000 */
[----:B------:R-:W-:Y:S01]  /*7c00*/  @UP0 ULDC UR10, c[0x0][0x44c] ;  /* 0x00011300000a0ab9 */ /* 0x000fe20000000800 */
[----:B------:R-:W-:Y:S01]  /*7c10*/  R2UR UR14, R17 ;  /* 0x00000000110e72ca */ /* 0x000fe200000e0000 */
[----:B------:R-:W-:Y:S01]  /*7c20*/  FMUL.FTZ R120, R124, UR5 ;  /* 0x000000057c787c20 */ /* 0x000fe20008410000 */
[----:B------:R-:W-:Y:S01]  /*7c30*/  R2UR UR11, R19 ;  /* 0x00000000130b72ca */ /* 0x000fe200000e0000 */
[----:B------:R-:W-:Y:S01]  /*7c40*/  FMUL.FTZ R21, R121, UR5 ;  /* 0x0000000579157c20 */ /* 0x000fe20008410000 */
[----:B------:R-:W-:Y:S01]  /*7c50*/  FMUL.FTZ R121, R125, UR5 ;  /* 0x000000057d797c20 */ /* 0x000fe20008410000 */
[----:B------:R-:W-:Y:S01]  /*7c60*/  WARPGROUP.ARRIVE ;  /* 0x00000000000079c5 */ /* 0x000fe20000000000 */
[----:B------:R-:W-:Y:S01]  /*7c70*/  UMOV UR33, 0xc0000010 ;  /* 0xc000001000217882 */ /* 0x000fe20000000000 */
[----:B------:R-:W-:Y:S01]  /*7c80*/  UMOV UR35, 0x80000020 ;  /* 0x8000002000237882 */ /* 0x000fe20000000000 */
[----:B------:R-:W-:Y:S01]  /*7c90*/  FMUL.FTZ R11, R141, UR5 ;  /* 0x000000058d0b7c20 */ /* 0x000fe20008410000 */
[----:B------:R-:W-:Y:S01]  /*7ca0*/  VIADD R128, R145, UR4 ;  /* 0x0000000491807c36 */ /* 0x000fe20008000000 */
[----:B------:R-:W-:Y:S01]  /*7cb0*/  UIMAD UR4, UR38, -0x90, URZ ;  /* 0xffffff70260478a4 */ /* 0x000fe2000f8e023f */
[----:B-1----:R-:W-:Y:S01]  /*7cc0*/  FMUL.FTZ R8, R137, UR5 ;  /* 0x0000000589087c20 */ /* 0x002fe20008410000 */
[----:B0-----:R-:W-:Y:S01]  /*7cd0*/  FMUL.FTZ R7, R136, UR5 ;  /* 0x0000000588077c20 */ /* 0x001fe20008410000 */
[----:B------:R-:W-:Y:S01]  /*7ce0*/  @P2 IMAD.HI.U32 R124, R128, UR10, RZ ;  /* 0x0000000a807c2c27 */ /* 0x000fe2000f8e00ff */
[----:B------:R-:W-:-:S03]  /*7cf0*/  @UP0 ULDC UR10, c[0x0][0x450] ;  /* 0x00011400000a0ab9 */ /* 0x000fc60000000800 */
[----:B------:R-:W-:Y:S01]  /*7d00*/  FMUL.FTZ R10, R140, UR5 ;  /* 0x000000058c0a7c20 */ /* 0x000fe20008410000 */
[----:B------:R-:W-:Y:S01]  /*7d10*/  FMUL.FTZ R15, R133, UR5 ;  /* 0x00000005850f7c20 */ /* 0x000fe20008410000 */
[----:B------:R-:W-:Y:S01]  /*7d20*/  IMAD.U32 R125, RZ, RZ, UR14 ;  /* 0x0000000eff7d7e24 */ /* 0x000fe2000f8e00ff */
[----:B------:R-:W-:Y:S01]  /*7d30*/  @P2 SHF.R.U32.HI R128, RZ, UR10, R124 ;  /* 0x0000000aff802c19 */ /* 0x000fe2000801167c */
[----:B------:R-:W-:Y:S01]  /*7d40*/  UIADD3 UR10, UR37, 0x200, URZ ;  /* 0x00000200250a7890 */ /* 0x000fe2000fffe03f */
[----:B------:R-:W-:Y:S01]  /*7d50*/  IMAD.U32 R124, RZ, RZ, UR4 ;  /* 0x00000004ff7c7e24 */ /* 0x000fe2000f8e00ff */
[----:B------:R-:W0:Y:S01]  /*7d60*/  MUFU.TANH R11, R11 ;  /* 0x0000000b000b7308 */ /* 0x000e220000002400 */
[----:B------:R-:W-:Y:S01]  /*7d70*/  FMUL.FTZ R13, R129, UR5 ;  /* 0x00000005810d7c20 */ /* 0x000fe20008410000 */
[----:B------:R-:W-:Y:S01]  /*7d80*/  USHF.R.U32.HI UR10, URZ, 0x4, UR10 ;  /* 0x000000043f0a7899 */ /* 0x000fe2000801160a */
[----:B------:R-:W-:Y:S01]  /*7d90*/  FMUL.FTZ R14, R132, UR5 ;  /* 0x00000005840e7c20 */ /* 0x000fe20008410000 */
[----:B------:R-:W-:Y:S01]  /*7da0*/  IADD3 R124, -R18, 0x1, R124 ;  /* 0x00000001127c7810 */ /* 0x000fe20007ffe17c */
[----:B------:R-:W-:Y:S01]  /*7db0*/  FMUL.FTZ R117, R117, UR5 ;  /* 0x0000000575757c20 */ /* 0x000fe20008410000 */
[----:B------:R-:W-:Y:S01]  /*7dc0*/  ULOP3.LUT UR10, UR10, 0x3fff, URZ, 0xc0, !UPT ;  /* 0x00003fff0a0a7892 */ /* 0x000fe2000f8ec03f */
[----:B------:R-:W-:Y:S01]  /*7dd0*/  FMUL.FTZ R113, R113, UR5 ;  /* 0x0000000571717c20 */ /* 0x000fe20008410000 */
[----:B------:R-:W-:Y:S01]  /*7de0*/  IADD3 R125, -R125, UR11, R124 ;  /* 0x0000000b7d7d7c10 */ /* 0x000fe2000fffe17c */
[----:B------:R-:W1:Y:S01]  /*7df0*/  MUFU.TANH R8, R8 ;  /* 0x0000000800087308 */ /* 0x000e620000002400 */
[----:B------:R-:W-:Y:S01]  /*7e00*/  ULOP3.LUT UR11, UR10, 0x2400000, URZ, 0xfc, !UPT ;  /* 0x024000000a0b7892 */ /* 0x000fe2000f8efc3f */
[----:B------:R-:W2:Y:S01]  /*7e10*/  SHFL.IDX PT, R124, R128, RZ, 0x1c1f ;  /* 0x001c1fff807c7589 */ /* 0x000ea200000e0000 */
[----:B------:R-:W-:Y:S01]  /*7e20*/  ULOP3.LUT UR10, UR61, 0x10000, URZ, 0xfc, !UPT ;  /* 0x000100003d0a7892 */ /* 0x000fe2000f8efc3f */
[----:B------:R-:W-:Y:S01]  /*7e30*/  FMUL.FTZ R112, R112, UR5 ;  /* 0x0000000570707c20 */ /* 0x000fe20008410000 */
[----:B------:R-:W-:Y:S01]  /*7e40*/  UIMAD UR11, UR7, 0x6c0, UR11 ;  /* 0x000006c0070b78a4 */ /* 0x000fe2000f8e020b */
[----:B------:R-:W-:Y:S01]  /*7e50*/  FMUL.FTZ R116, R116, UR5 ;  /* 0x0000000574747c20 */ /* 0x000fe20008410000 */
[----:B------:R-:W-:Y:S01]  /*7e60*/  FMUL.FTZ R109, R109, UR5 ;  /* 0x000000056d6d7c20 */ /* 0x000fe20008410000 */
[----:B------:R-:W3:Y:S01]  /*7e70*/  MUFU.TANH R7, R7 ;  /* 0x0000000700077308 */ /* 0x000ee20000002400 */
[----:B------:R-:W-:Y:S01]  /*7e80*/  FMUL.FTZ R105, R105, UR5 ;  /* 0x0000000569697c20 */ /* 0x000fe20008410000 */
[----:B------:R-:W-:Y:S01]  /*7e90*/  UMOV UR32, UR10 ;  /* 0x0000000a00207c82 */ /* 0x000fe20008000000 */
[----:B------:R-:W-:Y:S01]  /*7ea0*/  FMUL.FTZ R104, R104, UR5 ;  /* 0x0000000568687c20 */ /* 0x000fe20008410000 */
[----:B------:R-:W-:Y:S01]  /*7eb0*/  UMOV UR34, UR11 ;  /* 0x0000000b00227c82 */ /* 0x000fe20008000000 */
[----:B------:R-:W-:Y:S01]  /*7ec0*/  FMUL.FTZ R108, R108, UR5 ;  /* 0x000000056c6c7c20 */ /* 0x000fe20008410000 */
[----:B------:R-:W-:Y:S01]  /*7ed0*/  HGMMA.64x96x16.F32.BF16 R24, gdesc[UR32].tnspB, R24, gsb0 ;  /* 0x41600000201879f0 */ /* 0x000fe20008001818 */
[----:B------:R-:W-:Y:S01]  /*7ee0*/  UIADD3 UR32, UR10, 0x180, URZ ;  /* 0x000001800a207890 */ /* 0x000fe2000fffe03f */
[----:B------:R-:W4:Y:S01]  /*7ef0*/  MUFU.TANH R10, R10 ;  /* 0x0000000a000a7308 */ /* 0x000f220000002400 */
[----:B------:R-:W-:Y:S01]  /*7f00*/  UIADD3 UR34, UR11, 0x40, URZ ;  /* 0x000000400b227890 */ /* 0x000fe2000fffe03f */
[----:B------:R-:W-:Y:S01]  /*7f10*/  FMUL.FTZ R101, R101, UR5 ;  /* 0x0000000565657c20 */ /* 0x000fe20008410000 */
[----:B------:R-:W-:Y:S01]  /*7f20*/  UMOV UR33, 0xc0000010 ;  /* 0xc000001000217882 */ /* 0x000fe20000000000 */
[----:B------:R-:W-:Y:S01]  /*7f30*/  UMOV UR35, 0x80000020 ;  /* 0x8000002000237882 */ /* 0x000fe20000000000 */
[----:B------:R-:W-:Y:S01]  /*7f40*/  FMUL.FTZ R97, R97, UR5 ;  /* 0x0000000561617c20 */ /* 0x000fe20008410000 */
[----:B------:R-:W-:Y:S01]  /*7f50*/  FMUL.FTZ R96, R96, UR5 ;  /* 0x0000000560607c20 */ /* 0x000fe20008410000 */
[----:B------:R-:W-:Y:S01]  /*7f60*/  FMUL.FTZ R100, R100, UR5 ;  /* 0x0000000564647c20 */ /* 0x000fe20008410000 */
[----:B------:R-:W5:Y:S01]  /*7f70*/  MUFU.TANH R15, R15 ;  /* 0x0000000f000f7308 */ /* 0x000f620000002400 */
[----:B------:R-:W-:Y:S01]  /*7f80*/  FMUL.FTZ R93, R93, UR5 ;  /* 0x000000055d5d7c20 */ /* 0x000fe20008410000 */
[----:B--2---:R-:W-:-:S02]  /*7f90*/  IMAD.IADD R124, R125, 0x1, R124 ;  /* 0x000000017d7c7824 */ /* 0x004fc400078e027c */
[----:B------:R-:W-:Y:S01]  /*7fa0*/  FMUL.FTZ R89, R89, UR5 ;  /* 0x0000000559597c20 */ /* 0x000fe20008410000 */
[----:B------:R-:W2:Y:S01]  /*7fb0*/  SHFL.IDX PT, R128, R128, 0x1, 0x1c1f ;  /* 0x003c1f0080807f89 */ /* 0x000ea200000e0000 */
[----:B------:R-:W-:Y:S01]  /*7fc0*/  FMUL.FTZ R88, R88, UR5 ;  /* 0x0000000558587c20 */ /* 0x000fe20008410000 */
[----:B------:R-:W-:Y:S01]  /*7fd0*/  FMUL.FTZ R92, R92, UR5 ;  /* 0x000000055c5c7c20 */ /* 0x000fe20008410000 */
[C---:B------:R-:W-:Y:S01]  /*7fe0*/  ISETP.GT.AND P6, PT, R124.reuse, 0x9, PT ;  /* 0x000000097c00780c */ /* 0x040fe20003fc4270 */
[----:B------:R-:W2:Y:S01]  /*7ff0*/  MUFU.TANH R13, R13 ;  /* 0x0000000d000d7308 */ /* 0x000ea20000002400 */
[----:B------:R-:W-:Y:S01]  /*8000*/  ISETP.GT.AND P4, PT, R124, 0x1, PT ;  /* 0x000000017c00780c */ /* 0x000fe20003f84270 */
[----:B------:R-:W-:Y:S01]  /*8010*/  FMUL.FTZ R81, R81, UR5 ;  /* 0x0000000551517c20 */ /* 0x000fe20008410000 */
[----:B0-----:R-:W-:Y:S01]  /*8020*/  FSEL R11, R11, -INF , P6 ;  /* 0xff8000000b0b7808 */ /* 0x001fe20003000000 */
[----:B------:R-:W-:Y:S01]  /*8030*/  FMUL.FTZ R80, R80, UR5 ;  /* 0x0000000550507c20 */ /* 0x000fe20008410000 */
[----:B------:R-:W-:Y:S01]  /*8040*/  ISETP.GT.AND P5, PT, R124, RZ, PT ;  /* 0x000000ff7c00720c */ /* 0x000fe20003fa4270 */
[----:B------:R-:W-:Y:S01]  /*8050*/  FMUL.FTZ R84, R84, UR5 ;  /* 0x0000000554547c20 */ /* 0x000fe20008410000 */
[----:B------:R-:W-:Y:S01]  /*8060*/  ISETP.GT.AND P3, PT, R124, 0x8, PT ;  /* 0x000000087c00780c */ /* 0x000fe20003f64270 */
[----:B------:R-:W0:Y:S01]  /*8070*/  MUFU.TANH R12, R12 ;  /* 0x0000000c000c7308 */ /* 0x000e220000002400 */
[----:B-1----:R-:W-:Y:S01]  /*8080*/  FSEL R8, R8, -INF , P4 ;  /* 0xff80000008087808 */ /* 0x002fe20002000000 */
[----:B------:R-:W-:Y:S01]  /*8090*/  FMUL.FTZ R9, R138, UR5 ;  /* 0x000000058a097c20 */ /* 0x000fe20008410000 */
[C---:B------:R-:W-:Y:S01]  /*80a0*/  ISETP.GT.AND P6, PT, R124.reuse, 0x19, PT ;  /* 0x000000197c00780c */ /* 0x040fe20003fc4270 */
[----:B------:R-:W-:Y:S01]  /*80b0*/  FMUL.FTZ R139, R139, UR5 ;  /* 0x000000058b8b7c20 */ /* 0x000fe20008410000 */
[----:B------:R-:W-:Y:S01]  /*80c0*/  ISETP.GT.AND P4, PT, R124, 0x11, PT ;  /* 0x000000117c00780c */ /* 0x000fe20003f84270 */
[----:B------:R-:W-:Y:S01]  /*80d0*/  FMUL.FTZ R142, R142, UR5 ;  /* 0x000000058e8e7c20 */ /* 0x000fe20008410000 */
[----:B---3--:R-:W-:Y:S01]  /*80e0*/  FSEL R7, R7, -INF , P5 ;  /* 0xff80000007077808 */ /* 0x008fe20002800000 */
[----:B------:R-:W1:Y:S01]  /*80f0*/  MUFU.TANH R14, R14 ;  /* 0x0000000e000e7308 */ /* 0x000e620000002400 */
[----:B----4-:R-:W-:Y:S01]  /*8100*/  FSEL R10, R10, -INF , P3 ;  /* 0xff8000000a0a7808 */ /* 0x010fe20001800000 */
[----:B------:R-:W-:Y:S01]  /*8110*/  FMUL.FTZ R143, R143, UR5 ;  /* 0x000000058f8f7c20 */ /* 0x000fe20008410000 */
[----:B-----5:R-:W-:Y:S01]  /*8120*/  FSEL R15, R15, -INF , P6 ;  /* 0xff8000000f0f7808 */ /* 0x020fe20003000000 */
[----:B--2---:R-:W-:Y:S01]  /*8130*/  IMAD.IADD R125, R125, 0x1, R128 ;  /* 0x000000017d7d7824 */ /* 0x004fe200078e0280 */
[----:B------:R-:W-:Y:S01]  /*8140*/  ISETP.GT.AND P5, PT, R124, 0x10, PT ;  /* 0x000000107c00780c */ /* 0x000fe20003fa4270 */
[----:B------:R-:W-:Y:S01]  /*8150*/  FMUL.FTZ R130, R130, UR5 ;  /* 0x0000000582827c20 */ /* 0x000fe20008410000 */
[C---:B------:R-:W-:Y:S01]  /*8160*/  ISETP.GT.AND P3, PT, R124.reuse, 0x18, PT ;  /* 0x000000187c00780c */ /* 0x040fe20003f64270 */
[----:B------:R-:W2:Y:S01]  /*8170*/  MUFU.TANH R121, R121 ;  /* 0x0000007900797308 */ /* 0x000ea20000002400 */
[----:B------:R-:W-:Y:S01]  /*8180*/  FSEL R13, R13, -INF , P4 ;  /* 0xff8000000d0d7808 */ /* 0x000fe20002000000 */
[----:B------:R-:W-:Y:S01]  /*8190*/  FMUL.FTZ R131, R131, UR5 ;  /* 0x0000000583837c20 */ /* 0x000fe20008410000 */
[----:B------:R-:W-:Y:S01]  /*81a0*/  ISETP.GT.AND P6, PT, R124, 0x29, PT ;  /* 0x000000297c00780c */ /* 0x000fe20003fc4270 */
[----:B------:R-:W-:Y:S01]  /*81b0*/  FMUL.FTZ R134, R134, UR5 ;  /* 0x0000000586867c20 */ /* 0x000fe20008410000 */
[----:B------:R-:W-:Y:S01]  /*81c0*/  ISETP.GT.AND P4, PT, R124, 0x21, PT ;  /* 0x000000217c00780c */ /* 0x000fe20003f84270 */
[----:B------:R-:W-:Y:S01]  /*81d0*/  FMUL.FTZ R135, R135, UR5 ;  /* 0x0000000587877c20 */ /* 0x000fe20008410000 */
[----:B0-----:R-:W-:Y:S01]  /*81e0*/  FSEL R12, R12, -INF , P5 ;  /* 0xff8000000c0c7808 */ /* 0x001fe20002800000 */
[----:B------:R-:W0:Y:S01]  /*81f0*/  MUFU.TANH R21, R21 ;  /* 0x0000001500157308 */ /* 0x000e220000002400 */
[----:B-1----:R-:W-:Y:S01]  /*8200*/  FSEL R14, R14, -INF , P3 ;  /* 0xff8000000e0e7808 */ /* 0x002fe20001800000 */
[----:B------:R-:W-:Y:S01]  /*8210*/  FMUL.FTZ R122, R122, UR5 ;  /* 0x000000057a7a7c20 */ /* 0x000fe20008410000 */
[C---:B------:R-:W-:Y:S01]  /*8220*/  ISETP.GT.AND P5, PT, R124.reuse, 0x20, PT ;  /* 0x000000207c00780c */ /* 0x040fe20003fa4270 */
[----:B------:R-:W-:Y:S01]  /*8230*/  FMUL.FTZ R123, R123, UR5 ;  /* 0x000000057b7b7c20 */ /* 0x000fe20008410000 */
[----:B------:R-:W-:Y:S01]  /*8240*/  ISETP.GT.AND P3, PT, R124, 0x28, PT ;  /* 0x000000287c00780c */ /* 0x000fe20003f64270 */
[----:B------:R-:W-:Y:S01]  /*8250*/  FMUL.FTZ R126, R126, UR5 ;  /* 0x000000057e7e7c20 */ /* 0x000fe20008410000 */
[----:B------:R-:W-:Y:S01]  /*8260*/  LOP3.LUT R22, R22, 0xfffffffb, RZ, 0xc0, !PT ;  /* 0xfffffffb16167812 */ /* 0x000fe200078ec0ff */
[----:B------:R-:W1:Y:S01]  /*8270*/  MUFU.TANH R20, R20 ;  /* 0x0000001400147308 */ /* 0x000e620000002400 */
[----:B--2---:R-:W-:Y:S01]  /*8280*/  FSEL R121, R121, -INF , P6 ;  /* 0xff80000079797808 */ /* 0x004fe20003000000 */
[----:B------:R-:W-:Y:S01]  /*8290*/  FMUL.FTZ R127, R127, UR5 ;  /* 0x000000057f7f7c20 */ /* 0x000fe20008410000 */
[----:B------:R-:W-:Y:S01]  /*82a0*/  ISETP.GT.AND P6, PT, R124, 0x39, PT ;  /* 0x000000397c00780c */ /* 0x000fe20003fc4270 */
[----:B------:R-:W-:Y:S01]  /*82b0*/  FMUL.FTZ R114, R114, UR5 ;  /* 0x0000000572727c20 */ /* 0x000fe20008410000 */
[----:B------:R-:W-:Y:S01]  /*82c0*/  @P0 LOP3.LUT R22, R22, 0x4, RZ, 0xfc, !PT ;  /* 0x0000000416160812 */ /* 0x000fe200078efcff */
[----:B------:R-:W-:Y:S01]  /*82d0*/  FMUL.FTZ R115, R115, UR5 ;  /* 0x0000000573737c20 */ /* 0x000fe20008410000 */
[----:B------:R-:W-:Y:S01]  /*82e0*/  ISETP.GT.AND P0, PT, R124, 0x80, PT ;  /* 0x000000807c00780c */ /* 0x000fe20003f04270 */
[----:B------:R-:W2:Y:S01]  /*82f0*/  MUFU.TANH R120, R120 ;  /* 0x0000007800787308 */ /* 0x000ea20000002400 */
[----:B0-----:R-:W-:Y:S01]  /*8300*/  FSEL R21, R21, -INF , P4 ;  /* 0xff80000015157808 */ /* 0x001fe20002000000 */
[----:B------:R-:W-:Y:S01]  /*8310*/  FMUL.FTZ R118, R118, UR5 ;  /* 0x0000000576767c20 */ /* 0x000fe20008410000 */
[----:B------:R-:W-:Y:S01]  /*8320*/  ISETP.GT.AND P4, PT, R124, 0x31, PT ;  /* 0x000000317c00780c */ /* 0x000fe20003f84270 */
[----:B------:R-:W-:Y:S01]  /*8330*/  FMUL.FTZ R119, R119, UR5 ;  /* 0x0000000577777c20 */ /* 0x000fe20008410000 */
[----:B------:R-:W-:Y:S01]  /*8340*/  LOP3.LUT R22, R22, 0xfffffffd, RZ, 0xc0, !PT ;  /* 0xfffffffd16167812 */ /* 0x000fe200078ec0ff */
[----:B------:R-:W-:Y:S01]  /*8350*/  FMUL.FTZ R106, R106, UR5 ;  /* 0x000000056a6a7c20 */ /* 0x000fe20008410000 */
[----:B------:R-:W-:Y:S01]  /*8360*/  FMUL.FTZ R107, R107, UR5 ;  /* 0x000000056b6b7c20 */ /* 0x000fe20008410000 */
[----:B------:R-:W0:Y:S01]  /*8370*/  MUFU.TANH R117, R117 ;  /* 0x0000007500757308 */ /* 0x000e220000002400 */
[----:B-1----:R-:W-:Y:S01]  /*8380*/  FSEL R20, R20, -INF , P5 ;  /* 0xff80000014147808 */ /* 0x002fe20002800000 */
[----:B------:R-:W-:Y:S01]  /*8390*/  FMUL.FTZ R110, R110, UR5 ;  /* 0x000000056e6e7c20 */ /* 0x000fe20008410000 */
[----:B------:R-:W-:Y:S01]  /*83a0*/  ISETP.GT.AND P5, PT, R124, 0x30, PT ;  /* 0x000000307c00780c */ /* 0x000fe20003fa4270 */
[----:B------:R-:W-:Y:S01]  /*83b0*/  FMUL.FTZ R111, R111, UR5 ;  /* 0x000000056f6f7c20 */ /* 0x000fe20008410000 */
[----:B------:R-:W-:Y:S01]  /*83c0*/  FMUL.FTZ R98, R98, UR5 ;  /* 0x0000000562627c20 */ /* 0x000fe20008410000 */
[----:B------:R-:W-:Y:S01]  /*83d0*/  FMUL.FTZ R99, R99, UR5 ;  /* 0x0000000563637c20 */ /* 0x000fe20008410000 */
[----:B------:R-:W-:Y:S01]  /*83e0*/  FMUL.FTZ R102, R102, UR5 ;  /* 0x0000000566667c20 */ /* 0x000fe20008410000 */
[----:B------:R-:W1:Y:S01]  /*83f0*/  MUFU.TANH R113, R113 ;  /* 0x0000007100717308 */ /* 0x000e620000002400 */
[----:B--2---:R-:W-:Y:S01]  /*8400*/  FSEL R120, R120, -INF , P3 ;  /* 0xff80000078787808 */ /* 0x004fe20001800000 */
[----:B------:R-:W-:Y:S01]  /*8410*/  FMUL.FTZ R103, R103, UR5 ;  /* 0x0000000567677c20 */ /* 0x000fe20008410000 */
[----:B------:R-:W-:Y:S01]  /*8420*/  ISETP.GT.AND P3, PT, R124, 0x38, PT ;  /* 0x000000387c00780c */ /* 0x000fe20003f64270 */
[----:B------:R-:W-:Y:S01]  /*8430*/  FMUL.FTZ R90, R90, UR5 ;  /* 0x000000055a5a7c20 */ /* 0x000fe20008410000 */
[----:B------:R-:W-:Y:S01]  /*8440*/  FMUL.FTZ R91, R91, UR5 ;  /* 0x000000055b5b7c20 */ /* 0x000fe20008410000 */
[----:B------:R-:W-:Y:S01]  /*8450*/  FMUL.FTZ R94, R94, UR5 ;  /* 0x000000055e5e7c20 */ /* 0x000fe20008410000 */
[----:B------:R-:W-:Y:S01]  /*8460*/  FMUL.FTZ R95, R95, UR5 ;  /* 0x000000055f5f7c20 */ /* 0x000fe20008410000 */
[----:B------:R-:W2:Y:S01]  /*8470*/  MUFU.TANH R112, R112 ;  /* 0x0000007000707308 */ /* 0x000ea20000002400 */
[----:B0-----:R-:W-:Y:S01]  /*8480*/  FSEL R117, R117, -INF , P6 ;  /* 0xff80000075757808 */ /* 0x001fe20003000000 */
[----:B------:R-:W-:Y:S01]  /*8490*/  FMUL.FTZ R82, R82, UR5 ;  /* 0x0000000552527c20 */ /* 0x000fe20008410000 */
[----:B------:R-:W-:Y:S01]  /*84a0*/  ISETP.GT.AND P6, PT, R124, 0x49, PT ;  /* 0x000000497c00780c */ /* 0x000fe20003fc4270 */
[----:B------:R-:W-:Y:S01]  /*84b0*/  FMUL.FTZ R83, R83, UR5 ;  /* 0x0000000553537c20 */ /* 0x000fe20008410000 */
[----:B------:R-:W-:Y:S01]  /*84c0*/  FMUL.FTZ R86, R86, UR5 ;  /* 0x0000000556567c20 */ /* 0x000fe20008410000 */
[----:B------:R-:W-:Y:S01]  /*84d0*/  FMUL.FTZ R87, R87, UR5 ;  /* 0x0000000557577c20 */ /* 0x000fe20008410000 */
[----:B------:R-:W-:Y:S01]  /*84e0*/  FMUL.FTZ R74, R74, UR5 ;  /* 0x000000054a4a7c20 */ /* 0x000fe20008410000 */
[----:B------:R-:W0:Y:S01]  /*84f0*/  MUFU.TANH R116, R116 ;  /* 0x0000007400747308 */ /* 0x000e220000002400 */
[----:B-1----:R-:W-:Y:S01]  /*8500*/  FSEL R113, R113, -INF , P4 ;  /* 0xff80000071717808 */ /* 0x002fe20002000000 */
[----:B------:R-:W-:Y:S01]  /*8510*/  FMUL.FTZ R75, R75, UR5 ;  /* 0x000000054b4b7c20 */ /* 0x000fe20008410000 */
[----:B------:R-:W-:Y:S01]  /*8520*/  ISETP.GT.AND P4, PT, R124, 0x41, PT ;  /* 0x000000417c00780c */ /* 0x000fe20003f84270 */
[----:B------:R-:W-:-:S02]  /*8530*/  WARPGROUP.DEPBAR.LE gsb0, 0x0 ;  /* 0x00008000000079c5 */ /* 0x000fc40000010000 */
[----:B------:R-:W-:Y:S01]  /*8540*/  WARPGROUP.ARRIVE ;  /* 0x00000000000079c5 */ /* 0x000fe20000000000 */
[----:B------:R-:W-:Y:S01]  /*8550*/  FMUL.FTZ R78, R78, UR5 ;  /* 0x000000054e4e7c20 */ /* 0x000fe20008410000 */
[----:B------:R-:W1:Y:S01]  /*8560*/  MUFU.TANH R109, R109 ;  /* 0x0000006d006d7308 */ /* 0x000e620000002400 */
[----:B--2---:R-:W-:Y:S01]  /*8570*/  FSEL R112, R112, -INF , P5 ;  /* 0xff80000070707808 */ /* 0x004fe20002800000 */
[----:B------:R-:W-:Y:S01]  /*8580*/  FMUL.FTZ R79, R79, UR5 ;  /* 0x000000054f4f7c20 */ /* 0x000fe20008410000 */
[----:B------:R-:W-:Y:S01]  /*8590*/  ISETP.GT.AND P5, PT, R124, 0x40, PT ;  /* 0x000000407c00780c */ /* 0x000fe20003fa4270 */
[----:B------:R-:W-:Y:S01]  /*85a0*/  HGMMA.64x96x16.F32.BF16 R24, gdesc[UR32].tnspB, R24, gsb0 ;  /* 0x41600000201879f0 */ /* 0x000fe20008001818 */
[----:B------:R-:W-:Y:S01]  /*85b0*/  UIADD3 UR32, UR10, 0x300, URZ ;  /* 0x000003000a207890 */ /* 0x000fe2000fffe03f */
[----:B------:R-:W-:Y:S01]  /*85c0*/  FMUL.FTZ R85, R85, UR5 ;  /* 0x0000000555557c20 */ /* 0x000fe20008410000 */
[----:B------:R-:W-:Y:S01]  /*85d0*/  UIADD3 UR34, UR11, 0x80, URZ ;  /* 0x000000800b227890 */ /* 0x000fe2000fffe03f */
[----:B------:R-:W2:Y:S01]  /*85e0*/  MUFU.TANH R105, R105 ;  /* 0x0000006900697308 */ /* 0x000ea20000002400 */
[----:B------:R-:W-:Y:S01]  /*85f0*/  UMOV UR33, 0xc0000010 ;  /* 0xc000001000217882 */ /* 0x000fe20000000000 */
[----:B------:R-:W-:Y:S01]  /*8600*/  UMOV UR35, 0x80000020 ;  /* 0x8000002000237882 */ /* 0x000fe20000000000 */
[----:B0-----:R-:W-:Y:S01]  /*8610*/  FSEL R116, R116, -INF , P3 ;  /* 0xff80000074747808 */ /* 0x001fe20001800000 */
[----:B------:R-:W-:Y:S01]  /*8620*/  ULDC UR4, c[0x0][0x988] ;  /* 0x0002620000047ab9 */ /* 0x000fe20000000800 */
[----:B------:R-:W-:Y:S01]  /*8630*/  ISETP.GT.AND P3, PT, R124, 0x48, PT ;  /* 0x000000487c00780c */ /* 0x000fe20003f64270 */
[----:B------:R-:W-:Y:S01]  /*8640*/  FMUL.FTZ R72, R72, UR5 ;  /* 0x0000000548487c20 */ /* 0x000fe20008410000 */
[----:B------:R-:W-:Y:S01]  /*8650*/  FMUL.FTZ R76, R76, UR5 ;  /* 0x000000054c4c7c20 */ /* 0x000fe20008410000 */
[----:B------:R-:W0:Y:S01]  /*8660*/  MUFU.TANH R104, R104 ;  /* 0x0000006800687308 */ /* 0x000e220000002400 */
[----:B-1----:R-:W-:Y:S01]  /*8670*/  FSEL R109, R109, -INF , P6 ;  /* 0xff8000006d6d7808 */ /* 0x002fe20003000000 */
[----:B------:R-:W-:Y:S01]  /*8680*/  FMUL.FTZ R77, R77, UR5 ;  /* 0x000000054d4d7c20 */ /* 0x000fe20008410000 */
[----:B------:R-:W-:Y:S01]  /*8690*/  ISETP.GT.AND P6, PT, R124, 0x59, PT ;  /* 0x000000597c00780c */ /* 0x000fe20003fc4270 */
[----:B------:R-:W1:Y:S01]  /*86a0*/  S2R R138, SR_TID.X ;  /* 0x00000000008a7919 */ /* 0x000e620000002100 */
[----:B------:R-:W-:Y:S01]  /*86b0*/  R2UR UR14, R6 ;  /* 0x00000000060e72ca */ /* 0x000fe200000e0000 */
[----:B------:R-:W-:-:S02]  /*86c0*/  UMOV UR39, UR60 ;  /* 0x0000003c00277c82 */ /* 0x000fc40008000000 */
[----:B------:R-:W3:Y:S01]  /*86d0*/  MUFU.TANH R108, R108 ;  /* 0x0000006c006c7308 */ /* 0x000ee20000002400 */
[----:B--2---:R-:W-:Y:S02]  /*86e0*/  FSEL R105, R105, -INF , P4 ;  /* 0xff80000069697808 */ /* 0x004fe40002000000 */
[----:B------:R-:W-:-:S05]  /*86f0*/  ISETP.GT.AND P4, PT, R124, 0x51, PT ;  /* 0x000000517c00780c */ /* 0x000fca0003f84270 */
[----:B------:R-:W2:Y:S01]  /*8700*/  MUFU.TANH R101, R101 ;  /* 0x0000006500657308 */ /* 0x000ea20000002400 */
[----:B0-----:R-:W-:Y:S01]  /*8710*/  FSEL R104, R104, -INF , P5 ;  /* 0xff80000068687808 */ /* 0x001fe20002800000 */
[----:B------:R-:W-:Y:S01]  /*8720*/  UISETP.GT.AND UP1, UPT, UR38, UR14, UPT ;  /* 0x0000000e2600728c */ /* 0x000fe2000bf24270 */
[----:B------:R-:W-:-:S05]  /*8730*/  ISETP.GT.AND P5, PT, R124, 0x50, PT ;  /* 0x000000507c00780c */ /* 0x000fca0003fa4270 */
[----:B------:R-:W0:Y:S01]  /*8740*/  MUFU.TANH R97, R97 ;  /* 0x0000006100617308 */ /* 0x000e220000002400 */
[----:B---3--:R-:W-:Y:S02]  /*8750*/  FSEL R108, R108, -INF , P3 ;  /* 0xff8000006c6c7808 */ /* 0x008fe40001800000 */
[----:B------:R-:W-:-:S05]  /*8760*/  ISETP.GT.AND P3, PT, R124, 0x58, PT ;  /* 0x000000587c00780c */ /* 0x000fca0003f64270 */
[----:B------:R-:W3:Y:S01]  /*8770*/  MUFU.TANH R96, R96 ;  /* 0x0000006000607308 */ /* 0x000ee20000002400 */
[----:B--2---:R-:W-:Y:S02]  /*8780*/  FSEL R101, R101, -INF , P6 ;  /* 0xff80000065657808 */ /* 0x004fe40003000000 */
[----:B------:R-:W-:Y:S02]  /*8790*/  ISETP.GT.AND P6, PT, R124, 0x69, PT ;  /* 0x000000697c00780c */ /* 0x000fe40003fc4270 */
[----:B-1----:R-:W-:-:S03]  /*87a0*/  SHF.R.U32.HI R137, RZ, 0x7, R138 ;  /* 0x00000007ff897819 */ /* 0x002fc6000001168a */
[----:B------:R-:W1:Y:S01]  /*87b0*/  MUFU.TANH R100, R100 ;  /* 0x0000006400647308 */ /* 0x000e620000002400 */
[----:B0-----:R-:W-:Y:S02]  /*87c0*/  FSEL R97, R97, -INF , P4 ;  /* 0xff80000061617808 */ /* 0x001fe40002000000 */
[----:B------:R-:W-:-:S05]  /*87d0*/  ISETP.GT.AND P4, PT, R124, 0x61, PT ;  /* 0x000000617c00780c */ /* 0x000fca0003f84270 */
[----:B------:R-:W0:Y:S01]  /*87e0*/  MUFU.TANH R93, R93 ;  /* 0x0000005d005d7308 */ /* 0x000e220000002400 */
[----:B---3--:R-:W-:Y:S02]  /*87f0*/  FSEL R96, R96, -INF , P5 ;  /* 0xff80000060607808 */ /* 0x008fe40002800000 */
[----:B------:R-:W-:-:S05]  /*8800*/  ISETP.GT.AND P5, PT, R124, 0x60, PT ;  /* 0x000000607c00780c */ /* 0x000fca0003fa4270 */
[----:B------:R-:W2:Y:S01]  /*8810*/  MUFU.TANH R89, R89 ;  /* 0x0000005900597308 */ /* 0x000ea20000002400 */
[----:B-1----:R-:W-:Y:S02]  /*8820*/  FSEL R100, R100, -INF , P3 ;  /* 0xff80000064647808 */ /* 0x002fe40001800000 */
[----:B------:R-:W-:-:S05]  /*8830*/  ISETP.GT.AND P3, PT, R124, 0x68, PT ;  /* 0x000000687c00780c */ /* 0x000fca0003f64270 */
[----:B------:R-:W1:Y:S01]  /*8840*/  MUFU.TANH R88, R88 ;  /* 0x0000005800587308 */ /* 0x000e620000002400 */
[----:B0-----:R-:W-:Y:S02]  /*8850*/  FSEL R93, R93, -INF , P6 ;  /* 0xff8000005d5d7808 */ /* 0x001fe40003000000 */
[----:B------:R-:W-:-:S05]  /*8860*/  ISETP.GT.AND P6, PT, R124, 0x79, PT ;  /* 0x000000797c00780c */ /* 0x000fca0003fc4270 */
[----:B------:R-:W0:Y:S01]  /*8870*/  MUFU.TANH R92, R92 ;  /* 0x0000005c005c7308 */ /* 0x000e220000002400 */
[----:B--2---:R-:W-:Y:S02]  /*8880*/  FSEL R89, R89, -INF , P4 ;  /* 0xff80000059597808 */ /* 0x004fe40002000000 */
[----:B------:R-:W-:-:S05]  /*8890*/  ISETP.GT.AND P4, PT, R124, 0x71, PT ;  /* 0x000000717c00780c */ /* 0x000fca0003f84270 */
[----:B------:R-:W2:Y:S01]  /*88a0*/  MUFU.TANH R81, R81 ;  /* 0x0000005100517308 */ /* 0x000ea20000002400 */
[----:B-1----:R-:W-:Y:S02]  /*88b0*/  FSEL R88, R88, -INF , P5 ;  /* 0xff80000058587808 */ /* 0x002fe40002800000 */
[----:B------:R-:W-:Y:S02]  /*88c0*/  ISETP.GT.AND P5, PT, R124, 0x70, PT ;  /* 0x000000707c00780c */ /* 0x000fe40003fa4270 */
[----:B------:R-:W-:Y:S02]  /*88d0*/  @P6 LOP3.LUT R22, R22, 0x2, RZ, 0xfc, !PT ;  /* 0x0000000216166812 */ /* 0x000fe400078efcff */
[----:B------:R-:W-:Y:S01]  /*88e0*/  ISETP.GT.AND P6, PT, R125, RZ, PT ;  /* 0x000000ff7d00720c */ /* 0x000fe20003fc4270 */
[----:B------:R-:W1:Y:S01]  /*88f0*/  MUFU.TANH R80, R80 ;  /* 0x0000005000507308 */ /* 0x000e620000002400 */
[----:B0-----:R-:W-:Y:S01]  /*8900*/  FSEL R92, R92, -INF , P3 ;  /* 0xff8000005c5c7808 */ /* 0x001fe20001800000 */
[----:B------:R-:W-:-:S02]  /*8910*/  WARPGROUP.DEPBAR.LE gsb0, 0x0 ;  /* 0x00008000000079c5 */ /* 0x000fc40000010000 */
[----:B------:R-:W-:Y:S01]  /*8920*/  WARPGROUP.ARRIVE ;  /* 0x00000000000079c5 */ /* 0x000fe20000000000 */
[----:B------:R-:W-:-:S03]  /*8930*/  ISETP.GT.AND P3, PT, R124, 0x78, PT ;  /* 0x000000787c00780c */ /* 0x000fc60003f64270 */
[----:B------:R-:W0:Y:S01]  /*8940*/  MUFU.TANH R84, R84 ;  /* 0x0000005400547308 */ /* 0x000e220000002400 */
[----:B--2---:R-:W-:Y:S01]  /*8950*/  FSEL R128, R81, -INF , P4 ;  /* 0xff80000051807808 */ /* 0x004fe20002000000 */
[----:B------:R-:W-:Y:S01]  /*8960*/  HGMMA.64x96x16.F32.BF16 R24, gdesc[UR32].tnspB, R24, gsb0 ;  /* 0x41600000201879f0 */ /* 0x000fe20008001818 */
[----:B------:R-:W-:Y:S01]  /*8970*/  ISETP.GT.AND P4, PT, R124, 0x88, PT ;  /* 0x000000887c00780c */ /* 0x000fe20003f84270 */
[----:B------:R-:W-:Y:S02]  /*8980*/  UIADD3 UR32, UR10, 0x480, URZ ;  /* 0x000004800a207890 */ /* 0x000fe4000fffe03f */
[----:B------:R-:W-:Y:S02]  /*8990*/  UIADD3 UR34, UR11, 0xc0, URZ ;  /* 0x000000c00b227890 */ /* 0x000fe4000fffe03f */
[----:B------:R-:W2:Y:S01]  /*89a0*/  MUFU.TANH R9, R9 ;  /* 0x0000000900097308 */ /* 0x000ea20000002400 */
[----:B-1----:R-:W-:Y:S01]  /*89b0*/  FSEL R80, R80, -INF , P5 ;  /* 0xff80000050507808 */ /* 0x002fe20002800000 */
[----:B------:R-:W-:Y:S01]  /*89c0*/  UMOV UR33, 0xc0000010 ;  /* 0xc000001000217882 */ /* 0x000fe20000000000 */
[----:B------:R-:W-:Y:S01]  /*89d0*/  ISETP.GT.AND P5, PT, R124, 0x81, PT ;  /* 0x000000817c00780c */ /* 0x000fe20003fa4270 */
[----:B------:R-:W-:-:S04]  /*89e0*/  UMOV UR35, 0x80000020 ;  /* 0x8000002000237882 */ /* 0x000fc80000000000 */
        /* <DEDUP_REMOVED lines=32> */
[C---:B------:R-:W-:Y:S01]  /*8bf0*/  ISETP.GT.AND P6, PT, R125.reuse, 0x28, PT ;  /* 0x000000287d00780c */ /* 0x040fe20003fc4270 */
[----:B------:R-:W-:Y:S02]  /*8c00*/  WARPGROUP.DEPBAR.LE gsb0, 0x0 ;  /* 0x00008000000079c5 */ /* 0x000fe40000010000 */
[----:B------:R-:W-:Y:S02]  /*8c10*/  WARPGROUP.ARRIVE ;  /* 0x00000000000079c5 */ /* 0x000fe40000000000 */
[----:B------:R-:W2:Y:S01]  /*8c20*/  MUFU.TANH R114, R114 ;  /* 0x0000007200727308 */ /* 0x000ea20000002400 */
[----:B-1----:R-:W-:Y:S02]  /*8c30*/  FSEL R126, R126, -INF , P6 ;  /* 0xff8000007e7e7808 */ /* 0x002fe40003000000 */
[----:B------:R-:W-:Y:S01]  /*8c40*/  ISETP.GT.AND P6, PT, R125, 0x29, PT ;  /* 0x000000297d00780c */ /* 0x000fe20003fc4270 */
[----:B------:R-:W-:Y:S01]  /*8c50*/  HGMMA.64x96x16.F32.BF16 R24, gdesc[UR32].tnspB, R24, gsb0 ;  /* 0x41600000201879f0 */ /* 0x000fe20008001818 */
[----:B------:R-:W-:-:S02]  /*8c60*/  UIADD3 UR32, UR10, 0x600, URZ ;  /* 0x000006000a207890 */ /* 0x000fc4000fffe03f */
[----:B0-----:R-:W-:Y:S01]  /*8c70*/  FSEL R127, R127, -INF , P6 ;  /* 0xff8000007f7f7808 */ /* 0x001fe20003000000 */
[----:B------:R-:W0:Y:S01]  /*8c80*/  MUFU.TANH R115, R115 ;  /* 0x0000007300737308 */ /* 0x000e220000002400 */
[----:B------:R-:W-:Y:S01]  /*8c90*/  ISETP.GT.AND P6, PT, R125, 0x30, PT ;  /* 0x000000307d00780c */ /* 0x000fe20003fc4270 */
[----:B------:R-:W-:Y:S01]  /*8ca0*/  UIADD3 UR34, UR11, 0x100, URZ ;  /* 0x000001000b227890 */ /* 0x000fe2000fffe03f */
[----:B------:R-:W-:Y:S01]  /*8cb0*/  UMOV UR33, 0xc0000010 ;  /* 0xc000001000217882 */ /* 0x000fe20000000000 */
[----:B------:R-:W-:-:S04]  /*8cc0*/  UMOV UR35, 0x80000020 ;  /* 0x8000002000237882 */ /* 0x000fc80000000000 */
[----:B------:R-:W1:Y:S01]  /*8cd0*/  MUFU.TANH R118, R118 ;  /* 0x0000007600767308 */ /* 0x000e620000002400 */
[----:B--2---:R-:W-:Y:S02]  /*8ce0*/  FSEL R114, R114, -INF , P6 ;  /* 0xff80000072727808 */ /* 0x004fe40003000000 */
[----:B------:R-:W-:-:S05]  /*8cf0*/  ISETP.GT.AND P6, PT, R125, 0x31, PT ;  /* 0x000000317d00780c */ /* 0x000fca0003fc4270 */
        /* <DEDUP_REMOVED lines=32> */
[C---:B------:R-:W-:Y:S01]  /*8f00*/  ISETP.GT.AND P6, PT, R125.reuse, 0x60, PT ;  /* 0x000000607d00780c */ /* 0x040fe20003fc4270 */
[----:B------:R-:W-:Y:S02]  /*8f10*/  WARPGROUP.DEPBAR.LE gsb0, 0x0 ;  /* 0x00008000000079c5 */ /* 0x000fe40000010000 */
[----:B------:R-:W-:Y:S02]  /*8f20*/  WARPGROUP.ARRIVE ;  /* 0x00000000000079c5 */ /* 0x000fe40000000000 */
[----:B------:R-:W1:Y:S01]  /*8f30*/  MUFU.TANH R94, R94 ;  /* 0x0000005e005e7308 */ /* 0x000e620000002400 */
[----:B--2---:R-:W-:Y:S02]  /*8f40*/  FSEL R90, R90, -INF , P6 ;  /* 0xff8000005a5a7808 */ /* 0x004fe40003000000 */
[----:B------:R-:W-:Y:S01]  /*8f50*/  ISETP.GT.AND P6, PT, R125, 0x61, PT ;  /* 0x000000617d00780c */ /* 0x000fe20003fc4270 */
[----:B------:R-:W-:Y:S01]  /*8f60*/  HGMMA.64x96x16.F32.BF16 R24, gdesc[UR32].tnspB, R24, gsb0 ;  /* 0x41600000201879f0 */ /* 0x000fe20008001818 */
[----:B------:R-:W-:-:S02]  /*8f70*/  UIADD3 UR32, UR10, 0x780, URZ ;  /* 0x000007800a207890 */ /* 0x000fc4000fffe03f */
[----:B------:R-:W-:Y:S01]  /*8f80*/  UIADD3 UR34, UR11, 0x140, URZ ;  /* 0x000001400b227890 */ /* 0x000fe2000fffe03f */
[----:B------:R-:W2:Y:S01]  /*8f90*/  MUFU.TANH R95, R95 ;  /* 0x0000005f005f7308 */ /* 0x000ea20000002400 */
[----:B0-----:R-:W-:Y:S01]  /*8fa0*/  FSEL R91, R91, -INF , P6 ;  /* 0xff8000005b5b7808 */ /* 0x001fe20003000000 */
[----:B------:R-:W-:Y:S01]  /*8fb0*/  UMOV UR33, 0xc0000010 ;  /* 0xc000001000217882 */ /* 0x000fe20000000000 */
[----:B------:R-:W-:Y:S01]  /*8fc0*/  ISETP.GT.AND P6, PT, R125, 0x68, PT ;  /* 0x000000687d00780c */ /* 0x000fe20003fc4270 */
[----:B------:R-:W-:-:S04]  /*8fd0*/  UMOV UR35, 0x80000020 ;  /* 0x8000002000237882 */ /* 0x000fc80000000000 */
        /* <DEDUP_REMOVED lines=20> */
[----:B------:R-:W-:Y:S02]  /*9120*/  FMNMX.FTZ R74, R9, R5, !PT ;  /* 0x00000005094a7209 */ /* 0x000fe40007810000 */
[----:B------:R-:W-:Y:S02]  /*9130*/  ISETP.GT.AND P6, PT, R125, 0x81, PT ;  /* 0x000000817d00780c */ /* 0x000fe40003fc4270 */
[----:B------:R-:W-:Y:S01]  /*9140*/  FMNMX.FTZ R74, R81, R74, !PT ;  /* 0x0000004a514a7209 */ /* 0x000fe20007810000 */
[----:B------:R-:W1:Y:S01]  /*9150*/  MUFU.TANH R79, R79 ;  /* 0x0000004f004f7308 */ /* 0x000e620000002400 */
[----:B--2---:R-:W-:Y:S02]  /*9160*/  FSEL R75, R75, -INF , P6 ;  /* 0xff8000004b4b7808 */ /* 0x004fe40003000000 */
[----:B------:R-:W-:-:S02]  /*9170*/  FMNMX.FTZ R74, R124, R74, !PT ;  /* 0x0000004a7c4a7209 */ /* 0x000fc40007810000 */
[----:B------:R-:W-:Y:S02]  /*9180*/  ISETP.GT.AND P6, PT, R125, 0x88, PT ;  /* 0x000000887d00780c */ /* 0x000fe40003fc4270 */
[----:B------:R-:W-:Y:S01]  /*9190*/  FMNMX.FTZ R74, R129, R74, !PT ;  /* 0x0000004a814a7209 */ /* 0x000fe20007810000 */
[----:B------:R-:W2:Y:S01]  /*91a0*/  MUFU.TANH R77, R77 ;  /* 0x0000004d004d7308 */ /* 0x000ea20000002400 */
[----:B0-----:R-:W-:Y:S02]  /*91b0*/  FSEL R78, R78, -INF , P6 ;  /* 0xff8000004e4e7808 */ /* 0x001fe40003000000 */
[----:B------:R-:W-:Y:S02]  /*91c0*/  FMNMX.FTZ R74, R130, R74, !PT ;  /* 0x0000004a824a7209 */ /* 0x000fe40007810000 */
[----:B------:R-:W-:Y:S02]  /*91d0*/  ISETP.GT.AND P6, PT, R125, 0x89, PT ;  /* 0x000000897d00780c */ /* 0x000fe40003fc4270 */
[----:B------:R-:W-:-:S02]  /*91e0*/  FMNMX.FTZ R74, R131, R74, !PT ;  /* 0x0000004a834a7209 */ /* 0x000fc40007810000 */
[----:B-1----:R-:W-:Y:S02]  /*91f0*/  FSEL R79, R79, -INF , P6 ;  /* 0xff8000004f4f7808 */ /* 0x002fe40003000000 */
[----:B------:R-:W-:-:S04]  /*9200*/  FMNMX.FTZ R74, R132, R74, !PT ;  /* 0x0000004a844a7209 */ /* 0x000fc80007810000 */
[----:B------:R-:W-:Y:S02]  /*9210*/  FMNMX.FTZ R74, R133, R74, !PT ;  /* 0x0000004a854a7209 */ /* 0x000fe40007810000 */
[----:B--2---:R-:W-:Y:S02]  /*9220*/  FSEL R77, R77, -INF , P3 ;  /* 0xff8000004d4d7808 */ /* 0x004fe40001800000 */
[----:B------:R-:W-:-:S04]  /*9230*/  FMNMX.FTZ R74, R122, R74, !PT ;  /* 0x0000004a7a4a7209 */ /* 0x000fc80007810000 */
[----:B------:R-:W-:Y:S01]  /*9240*/  FMNMX.FTZ R74, R123, R74, !PT ;  /* 0x0000004a7b4a7209 */ /* 0x000fe20007810000 */
[----:B------:R-:W-:-:S03]  /*9250*/  WARPGROUP.DEPBAR.LE gsb0, 0x0 ;  /* 0x00008000000079c5 */ /* 0x000fc60000010000 */
[----:B------:R-:W-:Y:S01]  /*9260*/  FMNMX.FTZ R74, R126, R74, !PT ;  /* 0x0000004a7e4a7209 */ /* 0x000fe20007810000 */
[----:B------:R-:W-:-:S03]  /*9270*/  WARPGROUP.ARRIVE ;  /* 0x00000000000079c5 */ /* 0x000fc60000000000 */
[----:B------:R-:W-:-:S03]  /*9280*/  FMNMX.FTZ R74, R127, R74, !PT ;  /* 0x0000004a7f4a7209 */ /* 0x000fc60007810000 */
[----:B------:R-:W-:Y:S01]  /*9290*/  HGMMA.64x96x16.F32.BF16 R24, gdesc[UR32].tnspB, R24, gsb0 ;  /* 0x41600000201879f0 */ /* 0x000fe20008001818 */
[----:B------:R-:W-:Y:S01]  /*92a0*/  FMNMX.FTZ R74, R114, R74, !PT ;  /* 0x0000004a724a7209 */ /* 0x000fe20007810000 */
[----:B------:R-:W-:Y:S02]  /*92b0*/  UIADD3 UR32, UR10, 0x900, URZ ;  /* 0x000009000a207890 */ /* 0x000fe4000fffe03f */
[----:B------:R-:W-:Y:S01]  /*92c0*/  UIADD3 UR34, UR11, 0x180, URZ ;  /* 0x000001800b227890 */ /* 0x000fe2000fffe03f */
[----:B------:R-:W-:Y:S01]  /*92d0*/  FMNMX.FTZ R74, R115, R74, !PT ;  /* 0x0000004a734a7209 */ /* 0x000fe20007810000 */
[----:B------:R-:W-:Y:S01]  /*92e0*/  UMOV UR33, 0xc0000010 ;  /* 0xc000001000217882 */ /* 0x000fe20000000000 */
[----:B------:R-:W-:Y:S02]  /*92f0*/  UMOV UR35, 0x80000020 ;  /* 0x8000002000237882 */ /* 0x000fe40000000000 */
        /* <DEDUP_REMOVED lines=22> */
[----:B------:R-:W0:Y:S01]  /*9460*/  SHFL.BFLY PT, R125, R74, 0x2, 0x1f ;  /* 0x0c401f004a7d7f89 */ /* 0x000e2200000e0000 */
[----:B------:R-:W-:Y:S02]  /*9470*/  WARPGROUP.DEPBAR.LE gsb0, 0x0 ;  /* 0x00008000000079c5 */ /* 0x000fe40000010000 */
[----:B------:R-:W-:-:S06]  /*9480*/  WARPGROUP.ARRIVE ;  /* 0x00000000000079c5 */ /* 0x000fcc0000000000 */
[----:B------:R-:W-:Y:S01]  /*9490*/  HGMMA.64x96x16.F32.BF16 R24, gdesc[UR32].tnspB, R24, gsb0 ;  /* 0x41600000201879f0 */ /* 0x000fe20008001818 */
[----:B------:R-:W-:Y:S02]  /*94a0*/  UIADD3 UR32, UR10, 0xa80, URZ ;  /* 0x00000a800a207890 */ /* 0x000fe4000fffe03f */
[----:B------:R-:W-:Y:S01]  /*94b0*/  UIADD3 UR34, UR11, 0x1c0, URZ ;  /* 0x000001c00b227890 */ /* 0x000fe2000fffe03f */
[----:B------:R-:W-:Y:S01]  /*94c0*/  UMOV UR33, 0xc0000010 ;  /* 0xc000001000217882 */ /* 0x000fe20000000000 */
[----:B------:R-:W-:Y:S01]  /*94d0*/  UMOV UR35, 0x80000020 ;  /* 0x8000002000237882 */ /* 0x000fe20000000000 */
[----:B0-----:R-:W-:-:S05]  /*94e0*/  FMNMX.FTZ R74, R74, R125, !PT ;  /* 0x0000007d4a4a7209 */ /* 0x001fca0007810000 */
[----:B------:R-:W0:Y:S02]  /*94f0*/  SHFL.BFLY PT, R125, R74, 0x1, 0x1f ;  /* 0x0c201f004a7d7f89 */ /* 0x000e2400000e0000 */
[----:B0-----:R-:W-:-:S04]  /*9500*/  FMNMX.FTZ R74, R74, R125, !PT ;  /* 0x0000007d4a4a7209 */ /* 0x001fc80007810000 */
[C---:B------:R-:W-:Y:S01]  /*9510*/  FSETP.NEU.FTZ.AND P6, PT, R74.reuse, -INF , PT ;  /* 0xff8000004a00780b */ /* 0x040fe20003fdd000 */
[----:B------:R-:W-:-:S03]  /*9520*/  FMUL.FTZ R136, R74, UR4 ;  /* 0x000000044a887c20 */ /* 0x000fc60008410000 */
[----:B------:R-:W-:Y:S02]  /*9530*/  FSEL R125, R74, RZ, P6 ;  /* 0x000000ff4a7d7208 */ /* 0x000fe40003000000 */
[----:B------:R-:W-:Y:S02]  /*9540*/  FSEL R136, R136, RZ, P6 ;  /* 0x000000ff88887208 */ /* 0x000fe40003000000 */
[----:B------:R-:W-:Y:S01]  /*9550*/  LOP3.LUT P6, RZ, R22, 0x2, RZ, 0xc0, !PT ;  /* 0x0000000216ff7812 */ /* 0x000fe200078cc0ff */
[----:B------:R-:W-:Y:S02]  /*9560*/  FADD.FTZ R125, -R125, R5 ;  /* 0x000000057d7d7221 */ /* 0x000fe40000010100 */
[--C-:B------:R-:W-:Y:S01]  /*9570*/  FFMA.FTZ R9, R9, UR4, -R136.reuse ;  /* 0x0000000409097c23 */ /* 0x100fe20008010888 */
[--C-:B------:R-:W-:Y:S01]  /*9580*/  FFMA.FTZ R81, R81, UR4, -R136.reuse ;  /* 0x0000000451517c23 */ /* 0x100fe20008010888 */
[----:B------:R-:W-:Y:S01]  /*9590*/  FMUL.FTZ R125, R125, UR4 ;  /* 0x000000047d7d7c20 */ /* 0x000fe20008410000 */
[----:B------:R0:W1:Y:S01]  /*95a0*/  MUFU.TANH R5, R85 ;  /* 0x0000005500057308 */ /* 0x0000620000002400 */
        /* <DEDUP_REMOVED lines=8> */
[--C-:B0-----:R-:W-:Y:S01]  /*9630*/  FFMA.FTZ R85, R82, UR4, -R136.reuse ;  /* 0x0000000452557c23 */ /* 0x101fe20008010888 */
[--C-:B------:R-:W-:Y:S01]  /*9640*/  FFMA.FTZ R122, R122, UR4, -R136.reuse ;  /* 0x000000047a7a7c23 */ /* 0x100fe20008010888 */
[--C-:B------:R-:W-:Y:S01]  /*9650*/  FFMA.FTZ R123, R123, UR4, -R136.reuse ;  /* 0x000000047b7b7c23 */ /* 0x100fe20008010888 */
[--C-:B------:R-:W-:Y:S01]  /*9660*/  FFMA.FTZ R126, R126, UR4, -R136.reuse ;  /* 0x000000047e7e7c23 */ /* 0x100fe20008010888 */
[--C-:B------:R-:W-:Y:S01]  /*9670*/  FFMA.FTZ R127, R127, UR4, -R136.reuse ;  /* 0x000000047f7f7c23 */ /* 0x100fe20008010888 */
[--C-:B------:R-:W-:Y:S01]  /*9680*/  FFMA.FTZ R114, R114, UR4, -R136.reuse ;  /* 0x0000000472727c23 */ /* 0x100fe20008010888 */
[--C-:B------:R-:W-:Y:S01]  /*9690*/  FFMA.FTZ R115, R115, UR4, -R136.reuse ;  /* 0x0000000473737c23 */ /* 0x100fe20008010888 */
[----:B------:R-:W0:Y:S01]  /*96a0*/  MUFU.EX2 R125, R125 ;  /* 0x0000007d007d7308 */ /* 0x000e220000000800 */
[----:B-1----:R-:W-:Y:S01]  /*96b0*/  FSEL R5, R5, -INF , P6 ;  /* 0xff80000005057808 */ /* 0x002fe20003000000 */
        /* <DEDUP_REMOVED lines=23> */
[C---:B-1----:R-:W-:Y:S01]  /*9830*/  FADD.FTZ R0, R81.reuse, R0 ;  /* 0x0000000051007221 */ /* 0x042fe20000010000 */
[----:B------:R-:W-:Y:S01]  /*9840*/  F2FP.BF16.F32.PACK_AB R81, R81, R9 ;  /* 0x000000095151723e */ /* 0x000fe200000010ff */
[----:B------:R-:W-:-:S02]  /*9850*/  WARPGROUP.DEPBAR.LE gsb0, 0x0 ;  /* 0x00008000000079c5 */ /* 0x000fc40000010000 */
[----:B------:R-:W-:Y:S01]  /*9860*/  FMNMX.FTZ R9, R7, R4, !PT ;  /* 0x0000000407097209 */ /* 0x000fe20007810000 */
[----:B------:R-:W-:Y:S01]  /*9870*/  WARPGROUP.ARRIVE ;  /* 0x00000000000079c5 */ /* 0x000fe20000000000 */
[----:B------:R-:W-:Y:S01]  /*9880*/  FFMA.FTZ R79, R79, UR4, -R136 ;  /* 0x000000044f4f7c23 */ /* 0x000fe20008010888 */
[----:B------:R-:W1:Y:S01]  /*9890*/  MUFU.EX2 R130, R130 ;  /* 0x0000008200827308 */ /* 0x000e620000000800 */
[----:B------:R-:W-:Y:S01]  /*98a0*/  FMNMX.FTZ R9, R8, R9, !PT ;  /* 0x0000000908097209 */ /* 0x000fe20007810000 */
[----:B--2---:R-:W-:Y:S02]  /*98b0*/  FADD.FTZ R0, R83, R0 ;  /* 0x0000000053007221 */ /* 0x004fe40000010000 */
[----:B------:R-:W-:Y:S01]  /*98c0*/  HGMMA.64x96x16.F32.BF16 R24, gdesc[UR32].tnspB, R24, gsb0 ;  /* 0x41600000201879f0 */ /* 0x000fe20008001818 */
[----:B------:R-:W-:Y:S01]  /*98d0*/  FMNMX.FTZ R9, R10, R9, !PT ;  /* 0x000000090a097209 */ /* 0x000fe20007810000 */
[----:B------:R-:W-:Y:S02]  /*98e0*/  UIADD3 UR32, UR10, 0xc00, URZ ;  /* 0x00000c000a207890 */ /* 0x000fe4000fffe03f */
[----:B------:R-:W-:Y:S01]  /*98f0*/  UIADD3 UR34, UR11, 0x200, URZ ;  /* 0x000002000b227890 */ /* 0x000fe2000fffe03f */
[----:B------:R-:W-:Y:S01]  /*9900*/  FMNMX.FTZ R9, R11, R9, !PT ;  /* 0x000000090b097209 */ /* 0x000fe20007810000 */
[----:B------:R-:W-:Y:S01]  /*9910*/  UMOV UR33, 0xc0000010 ;  /* 0xc000001000217882 */ /* 0x000fe20000000000 */
[----:B------:R-:W-:Y:S01]  /*9920*/  UMOV UR35, 0x80000020 ;  /* 0x8000002000237882 */ /* 0x000fe20000000000 */
[C---:B0-----:R-:W-:Y:S01]  /*9930*/  FADD.FTZ R0, R129.reuse, R0 ;  /* 0x0000000081007221 */ /* 0x041fe20000010000 */
[----:B------:R-:W-:Y:S01]  /*9940*/  FMNMX.FTZ R9, R12, R9, !PT ;  /* 0x000000090c097209 */ /* 0x000fe20007810000 */
[----:B------:R-:W0:Y:S01]  /*9950*/  MUFU.EX2 R131, R131 ;  /* 0x0000008300837308 */ /* 0x000e220000000800 */
[----:B------:R-:W-:Y:S01]  /*9960*/  F2FP.BF16.F32.PACK_AB R83, R129, R83 ;  /* 0x000000538153723e */ /* 0x000fe200000010ff */
[----:B------:R-:W-:Y:S01]  /*9970*/  UIADD3 UR10, UR38, -0x1, URZ ;  /* 0xffffffff260a7890 */ /* 0x000fe2000fffe03f */
[----:B------:R-:W-:Y:S01]  /*9980*/  FMNMX.FTZ R9, R13, R9, !PT ;  /* 0x000000090d097209 */ /* 0x000fe20007810000 */
[----:B-1----:R-:W-:-:S03]  /*9990*/  FADD.FTZ R0, R130, R0 ;  /* 0x0000000082007221 */ /* 0x002fc60000010000 */
[----:B------:R-:W-:Y:S01]  /*99a0*/  FMNMX.FTZ R9, R14, R9, !PT ;  /* 0x000000090e097209 */ /* 0x000fe20007810000 */
[----:B------:R-:W1:Y:S01]  /*99b0*/  MUFU.EX2 R132, R132 ;  /* 0x0000008400847308 */ /* 0x000e620000000800 */
[----:B------:R-:W-:Y:S02]  /*99c0*/  UMOV UR38, UR10 ;  /* 0x0000000a00267c82 */ /* 0x000fe40008000000 */
[----:B------:R-:W-:-:S04]  /*99d0*/  FMNMX.FTZ R9, R15, R9, !PT ;  /* 0x000000090f097209 */ /* 0x000fc80007810000 */
[----:B------:R-:W-:Y:S01]  /*99e0*/  FMNMX.FTZ R9, R20, R9, !PT ;  /* 0x0000000914097209 */ /* 0x000fe20007810000 */
[----:B------:R-:W2:Y:S01]  /*99f0*/  MUFU.EX2 R133, R133 ;  /* 0x0000008500857308 */ /* 0x000ea20000000800 */
[----:B0-----:R-:W-:Y:S02]  /*9a00*/  FADD.FTZ R0, R131, R0 ;  /* 0x0000000083007221 */ /* 0x001fe40000010000 */
[----:B------:R-:W-:-:S04]  /*9a10*/  FMNMX.FTZ R9, R21, R9, !PT ;  /* 0x0000000915097209 */ /* 0x000fc80007810000 */
[----:B------:R-:W-:Y:S01]  /*9a20*/  FMNMX.FTZ R9, R120, R9, !PT ;  /* 0x0000000978097209 */ /* 0x000fe20007810000 */
[----:B------:R-:W0:Y:S01]  /*9a30*/  MUFU.EX2 R122, R122 ;  /* 0x0000007a007a7308 */ /* 0x000e220000000800 */
[----:B-1----:R-:W-:Y:S02]  /*9a40*/  FADD.FTZ R0, R132, R0 ;  /* 0x0000000084007221 */ /* 0x002fe40000010000 */
[----:B------:R-:W-:-:S04]  /*9a50*/  FMNMX.FTZ R9, R121, R9, !PT ;  /* 0x0000000979097209 */ /* 0x000fc80007810000 */
[----:B------:R-:W-:Y:S01]  /*9a60*/  FMNMX.FTZ R9, R112, R9, !PT ;  /* 0x0000000970097209 */ /* 0x000fe20007810000 */
[----:B------:R-:W1:Y:S01]  /*9a70*/  MUFU.EX2 R123, R123 ;  /* 0x0000007b007b7308 */ /* 0x000e620000000800 */
[----:B--2---:R-:W-:Y:S02]  /*9a80*/  FADD.FTZ R0, R133, R0 ;  /* 0x0000000085007221 */ /* 0x004fe40000010000 */
        /* <DEDUP_REMOVED lines=14> */
[----:B------:R-:W-:Y:S01]  /*9b70*/  MUFU.EX2 R118, R118 ;  /* 0x0000007600767308 */ /* 0x000fe20000000800 */
[----:B0-----:R-:W-:Y:S02]  /*9b80*/  FADD.FTZ R0, R127, R0 ;  /* 0x000000007f007221 */ /* 0x001fe40000010000 */
[----:B------:R-:W-:-:S04]  /*9b90*/  FMNMX.FTZ R9, R97, R9, !PT ;  /* 0x0000000961097209 */ /* 0x000fc80007810000 */
[----:B------:R-:W-:Y:S01]  /*9ba0*/  FMNMX.FTZ R9, R100, R9, !PT ;  /* 0x0000000964097209 */ /* 0x000fe20007810000 */
[----:B------:R-:W-:Y:S01]  /*9bb0*/  MUFU.EX2 R106, R106 ;  /* 0x0000006a006a7308 */ /* 0x000fe20000000800 */
[----:B-1----:R-:W-:Y:S02]  /*9bc0*/  FADD.FTZ R0, R114, R0 ;  /* 0x0000000072007221 */ /* 0x002fe40000010000 */
[----:B------:R-:W-:-:S04]  /*9bd0*/  FMNMX.FTZ R82, R101, R9, !PT ;  /* 0x0000000965527209 */ /* 0x000fc80007810000 */
[----:B------:R-:W-:Y:S01]  /*9be0*/  FMNMX.FTZ R82, R88, R82, !PT ;  /* 0x0000005258527209 */ /* 0x000fe20007810000 */
[----:B------:R0:W1:Y:S03]  /*9bf0*/  MUFU.TANH R9, R72 ;  /* 0x0000004800097308 */ /* 0x0000660000002400 */
[----:B------:R-:W-:-:S04]  /*9c00*/  FMNMX.FTZ R82, R89, R82, !PT ;  /* 0x0000005259527209 */ /* 0x000fc80007810000 */
[----:B------:R-:W-:Y:S01]  /*9c10*/  FMNMX.FTZ R82, R92, R82, !PT ;  /* 0x000000525c527209 */ /* 0x000fe20007810000 */
[----:B------:R-:W-:Y:S01]  /*9c20*/  MUFU.EX2 R107, R107 ;  /* 0x0000006b006b7308 */ /* 0x000fe20000000800 */
[----:B0-----:R-:W-:Y:S02]  /*9c30*/  FMUL.FTZ R72, R73, UR5 ;  /* 0x0000000549487c20 */ /* 0x001fe40008410000 */
[----:B------:R-:W-:Y:S01]  /*9c40*/  FMNMX.FTZ R73, R93, R82, !PT ;  /* 0x000000525d497209 */ /* 0x000fe20007810000 */
[----:B------:R-:W-:Y:S02]  /*9c50*/  WARPGROUP.DEPBAR.LE gsb0, 0x0 ;  /* 0x00008000000079c5 */ /* 0x000fe40000010000 */
[----:B------:R-:W-:Y:S01]  /*9c60*/  WARPGROUP.ARRIVE ;  /* 0x00000000000079c5 */ /* 0x000fe20000000000 */
[----:B------:R-:W-:Y:S01]  /*9c70*/  FMNMX.FTZ R73, R80, R73, !PT ;  /* 0x0000004950497209 */ /* 0x000fe20007810000 */
[----:B------:R-:W0:Y:S03]  /*9c80*/  MUFU.TANH R72, R72 ;  /* 0x0000004800487308 */ /* 0x000e260000002400 */
[----:B------:R-:W-:Y:S01]  /*9c90*/  FMNMX.FTZ R73, R128, R73, !PT ;  /* 0x0000004980497209 */ /* 0x000fe20007810000 */
[----:B------:R-:W-:Y:S04]  /*9ca0*/  HGMMA.64x96x16.F32.BF16 R24, gdesc[UR32].tnspB, R24, gsb0 ;  /* 0x41600000201879f0 */ /* 0x000fe80008001818 */
[----:B------:R2:W3:Y:S08]  /*9cb0*/  MUFU.TANH R82, R76 ;  /* 0x0000004c00527308 */ /* 0x0004f00000002400 */
[----:B------:R-:W-:Y:S01]  /*9cc0*/  MUFU.EX2 R110, R110 ;  /* 0x0000006e006e7308 */ /* 0x000fe20000000800 */
[----:B--2---:R-:W-:-:S02]  /*9cd0*/  FMNMX.FTZ R76, R84, R73, !PT ;  /* 0x00000049544c7209 */ /* 0x004fc40007810000 */
[----:B-1----:R-:W-:Y:S02]  /*9ce0*/  FSEL R73, R9, -INF , P0 ;  /* 0xff80000009497808 */ /* 0x002fe40000000000 */
[----:B------:R-:W-:Y:S02]  /*9cf0*/  FMNMX.FTZ R9, R5, R76, !PT ;  /* 0x0000004c05097209 */ /* 0x000fe40007810000 */
[----:B0-----:R-:W-:Y:S01]  /*9d00*/  FSEL R76, R72, -INF , P5 ;  /* 0xff800000484c7808 */ /* 0x001fe20002800000 */
[----:B------:R-:W-:Y:S01]  /*9d10*/  MUFU.EX2 R111, R111 ;  /* 0x0000006f006f7308 */ /* 0x000fe20000000800 */
[----:B------:R-:W-:Y:S02]  /*9d20*/  FMNMX.FTZ R9, R73, R9, !PT ;  /* 0x0000000949097209 */ /* 0x000fe40007810000 */
[----:B---3--:R-:W-:Y:S02]  /*9d30*/  FSEL R72, R82, -INF , P4 ;  /* 0xff80000052487808 */ /* 0x008fe40002000000 */
[----:B------:R-:W-:-:S02]  /*9d40*/  FMNMX.FTZ R9, R76, R9, !PT ;  /* 0x000000094c097209 */ /* 0x000fc40007810000 */
[----:B------:R-:W-:Y:S01]  /*9d50*/  LOP3.LUT P0, RZ, R22, 0x4, RZ, 0xc0, !PT ;  /* 0x0000000416ff7812 */ /* 0x000fe2000780c0ff */
[----:B------:R-:W-:Y:S01]  /*9d60*/  MUFU.EX2 R98, R98 ;  /* 0x0000006200627308 */ /* 0x000fe20000000800 */
[----:B------:R-:W-:-:S04]  /*9d70*/  FMNMX.FTZ R9, R72, R9, !PT ;  /* 0x0000000948097209 */ /* 0x000fc80007810000 */
[----:B------:R-:W-:-:S03]  /*9d80*/  FMNMX.FTZ R9, R77, R9, !PT ;  /* 0x000000094d097209 */ /* 0x000fc60007810000 */
[----:B------:R-:W-:Y:S02]  /*9d90*/  MUFU.EX2 R99, R99 ;  /* 0x0000006300637308 */ /* 0x000fe40000000800 */
[----:B------:R-:W0:Y:S06]  /*9da0*/  SHFL.BFLY PT, R82, R9, 0x2, 0x1f ;  /* 0x0c401f0009527f89 */ /* 0x000e2c00000e0000 */
[----:B------:R-:W-:Y:S08]  /*9db0*/  MUFU.EX2 R102, R102 ;  /* 0x0000006600667308 */ /* 0x000ff00000000800 */
[----:B------:R-:W-:Y:S08]  /*9dc0*/  MUFU.EX2 R103, R103 ;  /* 0x0000006700677308 */ /* 0x000ff00000000800 */
[----:B------:R-:W-:Y:S01]  /*9dd0*/  MUFU.EX2 R90, R90 ;  /* 0x0000005a005a7308 */ /* 0x000fe20000000800 */
[----:B0-----:R-:W-:-:S05]  /*9de0*/  FMNMX.FTZ R9, R9, R82, !PT ;  /* 0x0000005209097209 */ /* 0x001fca0007810000 */
[----:B------:R-:W0:Y:S02]  /*9df0*/  SHFL.BFLY PT, R82, R9, 0x1, 0x1f ;  /* 0x0c201f0009527f89 */ /* 0x000e2400000e0000 */
[----:B------:R-:W-:Y:S08]  /*9e00*/  MUFU.EX2 R91, R91 ;  /* 0x0000005b005b7308 */ /* 0x000ff00000000800 */
[----:B------:R-:W-:Y:S08]  /*9e10*/  MUFU.EX2 R94, R94 ;  /* 0x0000005e005e7308 */ /* 0x000ff00000000800 */
[----:B------:R-:W-:Y:S01]  /*9e20*/  MUFU.EX2 R95, R95 ;  /* 0x0000005f005f7308 */ /* 0x000fe20000000800 */
[----:B0-----:R-:W-:-:S07]  /*9e30*/  FMNMX.FTZ R9, R9, R82, !PT ;  /* 0x0000005209097209 */ /* 0x001fce0007810000 */
[----:B------:R-:W-:Y:S01]  /*9e40*/  MUFU.EX2 R135, R135 ;  /* 0x0000008700877308 */ /* 0x000fe20000000800 */
[C---:B------:R-:W-:Y:S01]  /*9e50*/  FSETP.NEU.FTZ.AND P3, PT, R9.reuse, -INF , PT ;  /* 0xff8000000900780b */ /* 0x040fe20003f7d000 */
[----:B------:R-:W-:-:S03]  /*9e60*/  FMUL.FTZ R129, R9, UR4 ;  /* 0x0000000409817c20 */ /* 0x000fc60008410000 */
[----:B------:R-:W-:-:S03]  /*9e70*/  FSEL R82, R9, RZ, P3 ;  /* 0x000000ff09527208 */ /* 0x000fc60001800000 */
[----:B------:R-:W-:Y:S01]  /*9e80*/  MUFU.EX2 R134, R134 ;  /* 0x0000008600867308 */ /* 0x000fe20000000800 */
[----:B------:R-:W-:Y:S01]  /*9e90*/  FSEL R129, R129, RZ, P3 ;  /* 0x000000ff81817208 */ /* 0x000fe20001800000 */
[----:B------:R-:W-:Y:S02]  /*9ea0*/  WARPGROUP.DEPBAR.LE gsb0, 0x0 ;  /* 0x00008000000079c5 */ /* 0x000fe40000010000 */
[----:B------:R-:W-:Y:S01]  /*9eb0*/  ISETP.GE.U32.AND P3, PT, R138, 0x180, PT ;  /* 0x000001808a00780c */ /* 0x000fe20003f66070 */
[----:B------:R-:W-:Y:S01]  /*9ec0*/  FADD.FTZ R4, -R82, R4 ;  /* 0x0000000452047221 */ /* 0x000fe20000010100 */
[--C-:B------:R-:W-:Y:S01]  /*9ed0*/  FFMA.FTZ R124, R80, UR4, -R129.reuse ;  /* 0x00000004507c7c23 */ /* 0x100fe20008010881 */
[----:B------:R-:W-:Y:S02]  /*9ee0*/  VIADD R80, R137, 0x9 ;  /* 0x0000000989507836 */ /* 0x000fe40000000000 */
[--C-:B------:R-:W-:Y:S01]  /*9ef0*/  FFMA.FTZ R7, R7, UR4, -R129.reuse ;  /* 0x0000000407077c23 */ /* 0x100fe20008010881 */
[----:B------:R-:W-:Y:S01]  /*9f00*/  FMUL.FTZ R4, R4, UR4 ;  /* 0x0000000404047c20 */ /* 0x000fe20008410000 */
[--C-:B------:R-:W-:Y:S01]  /*9f10*/  FFMA.FTZ R8, R8, UR4, -R129.reuse ;  /* 0x0000000408087c23 */ /* 0x100fe20008010881 */
[--C-:B------:R-:W-:Y:S01]  /*9f20*/  FFMA.FTZ R10, R10, UR4, -R129.reuse ;  /* 0x000000040a0a7c23 */ /* 0x100fe20008010881 */
[----:B------:R-:W-:Y:S01]  /*9f30*/  SEL R80, R80, 0x9, !P3 ;  /* 0x0000000950507807 */ /* 0x000fe20005800000 */
[--C-:B------:R-:W-:Y:S01]  /*9f40*/  FFMA.FTZ R11, R11, UR4, -R129.reuse ;  /* 0x000000040b0b7c23 */ /* 0x100fe20008010881 */
[----:B------:R-:W-:Y:S01]  /*9f50*/  MUFU.EX2 R7, R7 ;  /* 0x0000000700077308 */ /* 0x000fe20000000800 */
[--C-:B------:R-:W-:Y:S01]  /*9f60*/  FFMA.FTZ R12, R12, UR4, -R129.reuse ;  /* 0x000000040c0c7c23 */ /* 0x100fe20008010881 */
[--C-:B------:R-:W-:Y:S01]  /*9f70*/  FFMA.FTZ R13, R13, UR4, -R129.reuse ;  /* 0x000000040d0d7c23 */ /* 0x100fe20008010881 */
[----:B------:R0:W-:Y:S06]  /*9f80*/  BAR.ARV R80, 0x100 ;  /* 0x000400500000751d */ /* 0x0001ec0000002000 */
[----:B------:R-:W1:Y:S01]  /*9f90*/  MUFU.EX2 R4, R4 ;  /* 0x0000000400047308 */ /* 0x000e620000000800 */
[----:B------:R-:W-:Y:S01]  /*9fa0*/  FFMA.FTZ R14, R14, UR4, -R129 ;  /* 0x000000040e0e7c23 */ /* 0x000fe20008010881 */
[----:B0-----:R-:W-:-:S02]  /*9fb0*/  IMAD.U32 R80, RZ, RZ, UR36 ;  /* 0x00000024ff507e24 */ /* 0x001fc4000f8e00ff */
[--C-:B------:R-:W-:Y:S01]  /*9fc0*/  FFMA.FTZ R15, R15, UR4, -R129.reuse ;  /* 0x000000040f0f7c23 */ /* 0x100fe20008010881 */
[--C-:B------:R-:W-:Y:S01]  /*9fd0*/  FFMA.FTZ R20, R20, UR4, -R129.reuse ;  /* 0x0000000414147c23 */ /* 0x100fe20008010881 */
[--C-:B------:R-:W-:Y:S01]  /*9fe0*/  FFMA.FTZ R21, R21, UR4, -R129.reuse ;  /* 0x0000000415157c23 */ /* 0x100fe20008010881 */
[--C-:B------:R-:W-:Y:S01]  /*9ff0*/  FFMA.FTZ R120, R120, UR4, -R129.reuse ;  /* 0x0000000478787c23 */ /* 0x100fe20008010881 */
[----:B------:R-:W-:Y:S01]  /*a000*/  @!P1 LEA R80, R80, UR37, 0x3 ;  /* 0x0000002550509c11 */ /* 0x000fe2000f8e18ff */
[----:B------:R-:W0:Y:S01]  /*a010*/  MUFU.EX2 R8, R8 ;  /* 0x0000000800087308 */ /* 0x000e220000000800 */
[--C-:B------:R-:W-:Y:S01]  /*a020*/  FFMA.FTZ R121, R121, UR4, -R129.reuse ;  /* 0x0000000479797c23 */ /* 0x100fe20008010881 */
[--C-:B------:R-:W-:Y:S01]  /*a030*/  FFMA.FTZ R112, R112, UR4, -R129.reuse ;  /* 0x0000000470707c23 */ /* 0x100fe20008010881 */
[--C-:B------:R-:W-:Y:S01]  /*a040*/  FFMA.FTZ R113, R113, UR4, -R129.reuse ;  /* 0x0000000471717c23 */ /* 0x100fe20008010881 */
[----:B------:R-:W-:Y:S02]  /*a050*/  @!P1 VIADD R80, R80, 0x31c40 ;  /* 0x00031c4050509836 */ /* 0x000fe40000000000 */
[--C-:B------:R-:W-:Y:S01]  /*a060*/  FFMA.FTZ R116, R116, UR4, -R129.reuse ;  /* 0x0000000474747c23 */ /* 0x100fe20008010881 */
[--C-:B------:R-:W-:Y:S01]  /*a070*/  FFMA.FTZ R117, R117, UR4, -R129.reuse ;  /* 0x0000000475757c23 */ /* 0x100fe20008010881 */
[----:B------:R-:W-:Y:S01]  /*a080*/  FFMA.FTZ R104, R104, UR4, -R129 ;  /* 0x0000000468687c23 */ /* 0x000fe20008010881 */
[----:B------:R-:W2:Y:S01]  /*a090*/  MUFU.EX2 R10, R10 ;  /* 0x0000000a000a7308 */ /* 0x000ea20000000800 */
[----:B------:R-:W-:Y:S01]  /*a0a0*/  @!P1 PRMT R80, RZ, 0x654, R80 ;  /* 0x00000654ff509816 */ /* 0x000fe20000000050 */
[----:B-1----:R-:W-:Y:S01]  /*a0b0*/  FFMA.FTZ R3, R4, R3, R7 ;  /* 0x0000000304037223 */ /* 0x002fe20000010007 */
[--C-:B------:R-:W-:Y:S01]  /*a0c0*/  FFMA.FTZ R105, R105, UR4, -R129.reuse ;  /* 0x0000000469697c23 */ /* 0x100fe20008010881 */
[--C-:B------:R-:W-:Y:S01]  /*a0d0*/  FFMA.FTZ R108, R108, UR4, -R129.reuse ;  /* 0x000000046c6c7c23 */ /* 0x100fe20008010881 */
[----:B------:R1:W-:Y:S01]  /*a0e0*/  @!P1 SYNCS.ARRIVE.TRANS64.RED.A1T0 RZ, [R80+URZ], RZ ;  /* 0x000000ff50ff99a7 */ /* 0x0003e2000810043f */
[--C-:B------:R-:W-:Y:S01]  /*a0f0*/  FFMA.FTZ R109, R109, UR4, -R129.reuse ;  /* 0x000000046d6d7c23 */ /* 0x100fe20008010881 */
[----:B------:R-:W-:Y:S01]  /*a100*/  FFMA.FTZ R96, R96, UR4, -R129 ;  /* 0x0000000460607c23 */ /* 0x000fe20008010881 */
[----:B------:R-:W3:Y:S01]  /*a110*/  MUFU.EX2 R11, R11 ;  /* 0x0000000b000b7308 */ /* 0x000ee20000000800 */
[----:B0-----:R-:W-:Y:S01]  /*a120*/  FADD.FTZ R3, R8, R3 ;  /* 0x0000000308037221 */ /* 0x001fe20000010000 */
[--C-:B------:R-:W-:Y:S01]  /*a130*/  FFMA.FTZ R97, R97, UR4, -R129.reuse ;  /* 0x0000000461617c23 */ /* 0x100fe20008010881 */
[--C-:B------:R-:W-:Y:S01]  /*a140*/  FFMA.FTZ R100, R100, UR4, -R129.reuse ;  /* 0x0000000464647c23 */ /* 0x100fe20008010881 */
[----:B------:R-:W-:Y:S01]  /*a150*/  FFMA.FTZ R101, R101, UR4, -R129 ;  /* 0x0000000465657c23 */ /* 0x000fe20008010881 */
[----:B-1----:R-:W-:-:S02]  /*a160*/  IMAD.U32 R80, RZ, RZ, UR7 ;  /* 0x00000007ff507e24 */ /* 0x002fc4000f8e00ff */
[--C-:B------:R-:W-:Y:S01]  /*a170*/  FFMA.FTZ R88, R88, UR4, -R129.reuse ;  /* 0x0000000458587c23 */ /* 0x100fe20008010881 */
[----:B------:R-:W-:Y:S01]  /*a180*/  FFMA.FTZ R89, R89, UR4, -R129 ;  /* 0x0000000459597c23 */ /* 0x000fe20008010881 */
[----:B------:R-:W0:Y:S01]  /*a190*/  MUFU.EX2 R12, R12 ;  /* 0x0000000c000c7308 */ /* 0x000e220000000800 */
[----:B--2---:R-:W-:Y:S01]  /*a1a0*/  FADD.FTZ R3, R10, R3 ;  /* 0x000000030a037221 */ /* 0x004fe20000010000 */
[----:B------:R-:W-:Y:S01]  /*a1b0*/  @!P1 LEA R80, R80, UR37, 0x3 ;  /* 0x0000002550509c11 */ /* 0x000fe2000f8e18ff */
[--C-:B------:R-:W-:Y:S01]  /*a1c0*/  FFMA.FTZ R92, R92, UR4, -R129.reuse ;  /* 0x000000045c5c7c23 */ /* 0x100fe20008010881 */
[--C-:B------:R-:W-:Y:S01]  /*a1d0*/  FFMA.FTZ R93, R93, UR4, -R129.reuse ;  /* 0x000000045d5d7c23 */ /* 0x100fe20008010881 */
[--C-:B------:R-:W-:Y:S01]  /*a1e0*/  FFMA.FTZ R128, R128, UR4, -R129.reuse ;  /* 0x0000000480807c23 */ /* 0x100fe20008010881 */
[----:B------:R-:W-:Y:S01]  /*a1f0*/  FFMA.FTZ R84, R84, UR4, -R129 ;  /* 0x0000000454547c23 */ /* 0x000fe20008010881 */
[----:B------:R-:W-:Y:S01]  /*a200*/  @!P1 VIADD R80, R80, 0x31c60 ;  /* 0x00031c6050509836 */ /* 0x000fe20000000000 */
[----:B------:R-:W1:Y:S01]  /*a210*/  MUFU.EX2 R13, R13 ;  /* 0x0000000d000d7308 */ /* 0x000e620000000800 */
[C---:B---3--:R-:W-:Y:S01]  /*a220*/  FADD.FTZ R3, R11.reuse, R3 ;  /* 0x000000030b037221 */ /* 0x048fe20000010000 */
[----:B------:R-:W-:Y:S01]  /*a230*/  F2FP.BF16.F32.PACK_AB R82, R11, R10 ;  /* 0x0000000a0b52723e */ /* 0x000fe200000010ff */
[--C-:B------:R-:W-:Y:S01]  /*a240*/  FFMA.FTZ R5, R5, UR4, -R129.reuse ;  /* 0x0000000405057c23 */ /* 0x100fe20008010881 */
[----:B------:R-:W-:Y:S01]  /*a250*/  @!P1 PRMT R80, RZ, 0x654, R80 ;  /* 0x00000654ff509816 */ /* 0x000fe20000000050 */
[--C-:B------:R-:W-:Y:S01]  /*a260*/  FFMA.FTZ R73, R73, UR4, -R129.reuse ;  /* 0x0000000449497c23 */ /* 0x100fe20008010881 */
[--C-:B------:R-:W-:Y:S01]  /*a270*/  FFMA.FTZ R76, R76, UR4, -R129.reuse ;  /* 0x000000044c4c7c23 */ /* 0x100fe20008010881 */
[----:B------:R-:W-:Y:S01]  /*a280*/  FFMA.FTZ R72, R72, UR4, -R129 ;  /* 0x0000000448487c23 */ /* 0x000fe20008010881 */
[----:B------:R-:W2:Y:S01]  /*a290*/  MUFU.EX2 R14, R14 ;  /* 0x0000000e000e7308 */ /* 0x000ea20000000800 */
[----:B0-----:R-:W-:Y:S01]  /*a2a0*/  FADD.FTZ R3, R12, R3 ;  /* 0x000000030c037221 */ /* 0x001fe20000010000 */
[----:B------:R0:W-:Y:S01]  /*a2b0*/  @!P1 SYNCS.ARRIVE.TRANS64.RED.A1T0 RZ, [R80+URZ], RZ ;  /* 0x000000ff50ff99a7 */ /* 0x0001e2000810043f */
[----:B------:R-:W-:Y:S01]  /*a2c0*/  FFMA.FTZ R77, R77, UR4, -R129 ;  /* 0x000000044d4d7c23 */ /* 0x000fe20008010881 */
[----:B------:R-:W-:Y:S01]  /*a2d0*/  PLOP3.LUT P3, PT, PT, PT, UP1, 0x80, 0x0 ;  /* 0x000000000000781c */ /* 0x000fe20003f6f018 */
[----:B------:R-:W-:Y:S01]  /*a2e0*/  UMOV UR7, UR36 ;  /* 0x0000002400077c82 */ /* 0x000fe20008000000 */
[-C--:B------:R-:W-:Y:S01]  /*a2f0*/  FMUL.FTZ R24, R24, R4.reuse ;  /* 0x0000000418187220 */ /* 0x080fe20000410000 */
[-C--:B------:R-:W-:Y:S01]  /*a300*/  FMUL.FTZ R25, R25, R4.reuse ;  /* 0x0000000419197220 */ /* 0x080fe20000410000 */
[----:B------:R-:W3:Y:S01]  /*a310*/  MUFU.EX2 R15, R15 ;  /* 0x0000000f000f7308 */ /* 0x000ee20000000800 */
[C---:B-1----:R-:W-:Y:S01]  /*a320*/  FADD.FTZ R3, R13.reuse, R3 ;  /* 0x000000030d037221 */ /* 0x042fe20000010000 */
[----:B0-----:R-:W-:Y:S01]  /*a330*/  F2FP.BF16.F32.PACK_AB R80, R8, R7 ;  /* 0x000000070850723e */ /* 0x001fe200000010ff */
[----:B------:R-:W-:Y:S01]  /*a340*/  FMUL.FTZ R28, R28, R4 ;  /* 0x000000041c1c7220 */ /* 0x000fe20000410000 */
[----:B------:R-:W-:Y:S01]  /*a350*/  F2FP.BF16.F32.PACK_AB R12, R13, R12 ;  /* 0x0000000c0d0c723e */ /* 0x000fe200000010ff */
[----:B------:R-:W-:Y:S01]  /*a360*/  FMUL.FTZ R29, R29, R4 ;  /* 0x000000041d1d7220 */ /* 0x000fe20000410000 */
[----:B------:R-:W-:Y:S01]  /*a370*/  F2FP.BF16.F32.PACK_AB R13, R131, R130 ;  /* 0x00000082830d723e */ /* 0x000fe200000010ff */
[----:B------:R0:W-:Y:S01]  /*a380*/  STSM.16.M88.4 [R2+0x24300], R80 ;  /* 0x0243005002007844 */ /* 0x0001e20000000200 */
        /* <DEDUP_REMOVED lines=11> */
[----:B------:R-:W-:Y:S01]  /*a440*/  FMUL.FTZ R44, R44, R4 ;  /* 0x000000042c2c7220 */ /* 0x000fe20000410000 */
[----:B------:R-:W-:Y:S01]  /*a450*/  F2FP.BF16.F32.PACK_AB R15, R133, R132 ;  /* 0x00000084850f723e */ /* 0x000fe200000010ff */
[-C--:B------:R-:W-:Y:S01]  /*a460*/  FMUL.FTZ R45, R45, R4.reuse ;  /* 0x000000042d2d7220 */ /* 0x080fe20000410000 */
[-C--:B------:R-:W-:Y:S01]  /*a470*/  FMUL.FTZ R48, R48, R4.reuse ;  /* 0x0000000430307220 */ /* 0x080fe20000410000 */
[-C--:B------:R-:W-:Y:S01]  /*a480*/  FMUL.FTZ R49, R49, R4.reuse ;  /* 0x0000000431317220 */ /* 0x080fe20000410000 */
[----:B------:R-:W3:Y:S01]  /*a490*/  MUFU.EX2 R120, R120 ;  /* 0x0000007800787308 */ /* 0x000ee20000000800 */
[----:B-1----:R-:W-:Y:S01]  /*a4a0*/  FADD.FTZ R3, R20, R3 ;  /* 0x0000000314037221 */ /* 0x002fe20000010000 */
[----:B------:R1:W-:Y:S01]  /*a4b0*/  STSM.16.M88.4 [R2+0x25b00], R12 ;  /* 0x025b000c02007844 */ /* 0x0003e20000000200 */
[-C--:B------:R-:W-:Y:S01]  /*a4c0*/  FMUL.FTZ R52, R52, R4.reuse ;  /* 0x0000000434347220 */ /* 0x080fe20000410000 */
[-C--:B------:R-:W-:Y:S01]  /*a4d0*/  FMUL.FTZ R53, R53, R4.reuse ;  /* 0x0000000435357220 */ /* 0x080fe20000410000 */
[-C--:B------:R-:W-:Y:S01]  /*a4e0*/  FMUL.FTZ R56, R56, R4.reuse ;  /* 0x0000000438387220 */ /* 0x080fe20000410000 */
[-C--:B------:R-:W-:Y:S01]  /*a4f0*/  FMUL.FTZ R57, R57, R4.reuse ;  /* 0x0000000439397220 */ /* 0x080fe20000410000 */
[-C--:B------:R-:W-:Y:S01]  /*a500*/  FMUL.FTZ R60, R60, R4.reuse ;  /* 0x000000043c3c7220 */ /* 0x080fe20000410000 */
[----:B------:R-:W4:Y:S01]  /*a510*/  MUFU.EX2 R121, R121 ;  /* 0x0000007900797308 */ /* 0x000f220000000800 */
[----:B--2---:R-:W-:Y:S01]  /*a520*/  FADD.FTZ R3, R21, R3 ;  /* 0x0000000315037221 */ /* 0x004fe20000010000 */
[-C--:B------:R-:W-:Y:S01]  /*a530*/  FMUL.FTZ R61, R61, R4.reuse ;  /* 0x000000043d3d7220 */ /* 0x080fe20000410000 */
[-C--:B------:R-:W-:Y:S01]  /*a540*/  FMUL.FTZ R64, R64, R4.reuse ;  /* 0x0000000440407220 */ /* 0x080fe20000410000 */
[-C--:B------:R-:W-:Y:S01]  /*a550*/  FMUL.FTZ R65, R65, R4.reuse ;  /* 0x0000000441417220 */ /* 0x080fe20000410000 */
[-C--:B------:R-:W-:Y:S01]  /*a560*/  FMUL.FTZ R68, R68, R4.reuse ;  /* 0x0000000444447220 */ /* 0x080fe20000410000 */
[----:B------:R-:W-:Y:S01]  /*a570*/  FMUL.FTZ R69, R69, R4 ;  /* 0x0000000445457220 */ /* 0x000fe20000410000 */
[-C--:B------:R-:W-:Y:S01]  /*a580*/  FMUL.FTZ R26, R26, R125.reuse ;  /* 0x0000007d1a1a7220 */ /* 0x080fe20000410000 */
[----:B0-----:R-:W0:Y:S01]  /*a590*/  MUFU.EX2 R81, R115 ;  /* 0x0000007300517308 */ /* 0x001e220000000800 */
[----:B---3--:R-:W-:Y:S01]  /*a5a0*/  FADD.FTZ R3, R120, R3 ;  /* 0x0000000378037221 */ /* 0x008fe20000010000 */
[----:B-1----:R-:W-:Y:S01]  /*a5b0*/  F2FP.BF16.F32.PACK_AB R12, R21, R20 ;  /* 0x00000014150c723e */ /* 0x002fe200000010ff */
[-C--:B------:R-:W-:Y:S01]  /*a5c0*/  FMUL.FTZ R27, R27, R125.reuse ;  /* 0x0000007d1b1b7220 */ /* 0x080fe20000410000 */
[----:B------:R-:W-:Y:S01]  /*a5d0*/  F2FP.BF16.F32.PACK_AB R13, R123, R122 ;  /* 0x0000007a7b0d723e */ /* 0x000fe200000010ff */
[-C--:B------:R-:W-:Y:S01]  /*a5e0*/  FMUL.FTZ R30, R30, R125.reuse ;  /* 0x0000007d1e1e7220 */ /* 0x080fe20000410000 */
[----:B------:R-:W-:Y:S01]  /*a5f0*/  F2FP.BF16.F32.PACK_AB R15, R127, R126 ;  /* 0x0000007e7f0f723e */ /* 0x000fe200000010ff */
[-C--:B------:R-:W-:Y:S01]  /*a600*/  FMUL.FTZ R31, R31, R125.reuse ;  /* 0x0000007d1f1f7220 */ /* 0x080fe20000410000 */
[----:B------:R-:W1:Y:S01]  /*a610*/  MUFU.EX2 R80, R112 ;  /* 0x0000007000507308 */ /* 0x000e620000000800 */
[C---:B----4-:R-:W-:Y:S01]  /*a620*/  FADD.FTZ R3, R121.reuse, R3 ;  /* 0x0000000379037221 */ /* 0x050fe20000010000 */
[----:B------:R-:W-:Y:S01]  /*a630*/  F2FP.BF16.F32.PACK_AB R14, R121, R120 ;  /* 0x00000078790e723e */ /* 0x000fe200000010ff */
[-C--:B------:R-:W-:Y:S01]  /*a640*/  FMUL.FTZ R34, R34, R125.reuse ;  /* 0x0000007d22227220 */ /* 0x080fe20000410000 */
[-C--:B------:R-:W-:Y:S01]  /*a650*/  FMUL.FTZ R35, R35, R125.reuse ;  /* 0x0000007d23237220 */ /* 0x080fe20000410000 */
[-C--:B------:R-:W-:Y:S01]  /*a660*/  FMUL.FTZ R38, R38, R125.reuse ;  /* 0x0000007d26267220 */ /* 0x080fe20000410000 */
[-C--:B------:R-:W-:Y:S01]  /*a670*/  FMUL.FTZ R39, R39, R125.reuse ;  /* 0x0000007d27277220 */ /* 0x080fe20000410000 */
[----:B------:R2:W-:Y:S01]  /*a680*/  STSM.16.M88.4 [R2+0x27300], R12 ;  /* 0x0273000c02007844 */ /* 0x0005e20000000200 */
[----:B------:R-:W3:Y:S01]  /*a690*/  MUFU.EX2 R113, R113 ;  /* 0x0000007100717308 */ /* 0x000ee20000000800 */
[C---:B0-----:R-:W-:Y:S01]  /*a6a0*/  FADD.FTZ R0, R81.reuse, R0 ;  /* 0x0000000051007221 */ /* 0x041fe20000010000 */
[----:B------:R-:W-:Y:S01]  /*a6b0*/  F2FP.BF16.F32.PACK_AB R81, R81, R114 ;  /* 0x000000725151723e */ /* 0x000fe200000010ff */
[-C--:B------:R-:W-:Y:S01]  /*a6c0*/  FMUL.FTZ R42, R42, R125.reuse ;  /* 0x0000007d2a2a7220 */ /* 0x080fe20000410000 */
[-C--:B------:R-:W-:Y:S01]  /*a6d0*/  FMUL.FTZ R43, R43, R125.reuse ;  /* 0x0000007d2b2b7220 */ /* 0x080fe20000410000 */
[----:B------:R-:W-:Y:S01]  /*a6e0*/  FADD.FTZ R0, R118, R0 ;  /* 0x0000000076007221 */ /* 0x000fe20000010000 */
[-C--:B------:R-:W-:Y:S01]  /*a6f0*/  FMUL.FTZ R46, R46, R125.reuse ;  /* 0x0000007d2e2e7220 */ /* 0x080fe20000410000 */
[-C--:B------:R-:W-:Y:S01]  /*a700*/  FMUL.FTZ R47, R47, R125.reuse ;  /* 0x0000007d2f2f7220 */ /* 0x080fe20000410000 */
[----:B------:R-:W0:Y:S01]  /*a710*/  MUFU.EX2 R83, R119 ;  /* 0x0000007700537308 */ /* 0x000e220000000800 */
[----:B-1----:R-:W-:Y:S01]  /*a720*/  FADD.FTZ R3, R80, R3 ;  /* 0x0000000350037221 */ /* 0x002fe20000010000 */
[-C--:B------:R-:W-:Y:S01]  /*a730*/  FMUL.FTZ R50, R50, R125.reuse ;  /* 0x0000007d32327220 */ /* 0x080fe20000410000 */
[-C--:B------:R-:W-:Y:S01]  /*a740*/  FMUL.FTZ R51, R51, R125.reuse ;  /* 0x0000007d33337220 */ /* 0x080fe20000410000 */
[-C--:B------:R-:W-:Y:S01]  /*a750*/  FMUL.FTZ R54, R54, R125.reuse ;  /* 0x0000007d36367220 */ /* 0x080fe20000410000 */
[-C--:B------:R-:W-:Y:S01]  /*a760*/  FMUL.FTZ R55, R55, R125.reuse ;  /* 0x0000007d37377220 */ /* 0x080fe20000410000 */
[-C--:B------:R-:W-:Y:S01]  /*a770*/  FMUL.FTZ R58, R58, R125.reuse ;  /* 0x0000007d3a3a7220 */ /* 0x080fe20000410000 */
[----:B--2---:R-:W-:Y:S01]  /*a780*/  F2FP.BF16.F32.PACK_AB R13, R99, R98 ;  /* 0x00000062630d723e */ /* 0x004fe200000010ff */
[----:B------:R-:W1:Y:S01]  /*a790*/  MUFU.EX2 R82, R116 ;  /* 0x0000007400527308 */ /* 0x000e620000000800 */
[C---:B---3--:R-:W-:Y:S01]  /*a7a0*/  FADD.FTZ R3, R113.reuse, R3 ;  /* 0x0000000371037221 */ /* 0x048fe20000010000 */
[----:B------:R-:W-:Y:S01]  /*a7b0*/  F2FP.BF16.F32.PACK_AB R80, R113, R80 ;  /* 0x000000507150723e */ /* 0x000fe200000010ff */
[-C--:B------:R-:W-:Y:S01]  /*a7c0*/  FMUL.FTZ R59, R59, R125.reuse ;  /* 0x0000007d3b3b7220 */ /* 0x080fe20000410000 */
[----:B------:R-:W-:Y:S01]  /*a7d0*/  F2FP.BF16.F32.PACK_AB R15, R103, R102 ;  /* 0x00000066670f723e */ /* 0x000fe200000010ff */
[-C--:B------:R-:W-:Y:S01]  /*a7e0*/  FMUL.FTZ R62, R62, R125.reuse ;  /* 0x0000007d3e3e7220 */ /* 0x080fe20000410000 */
[-C--:B------:R-:W-:Y:S01]  /*a7f0*/  FMUL.FTZ R63, R63, R125.reuse ;  /* 0x0000007d3f3f7220 */ /* 0x080fe20000410000 */
[-C--:B------:R-:W-:Y:S01]  /*a800*/  FMUL.FTZ R66, R66, R125.reuse ;  /* 0x0000007d42427220 */ /* 0x080fe20000410000 */
[----:B------:R-:W2:Y:S01]  /*a810*/  MUFU.EX2 R117, R117 ;  /* 0x0000007500757308 */ /* 0x000ea20000000800 */
[C---:B0-----:R-:W-:Y:S01]  /*a820*/  FADD.FTZ R0, R83.reuse, R0 ;  /* 0x0000000053007221 */ /* 0x041fe20000010000 */
[----:B------:R-:W-:Y:S01]  /*a830*/  F2FP.BF16.F32.PACK_AB R83, R83, R118 ;  /* 0x000000765353723e */ /* 0x000fe200000010ff */
[-C--:B------:R-:W-:Y:S01]  /*a840*/  FMUL.FTZ R67, R67, R125.reuse ;  /* 0x0000007d43437220 */ /* 0x080fe20000410000 */
[-C--:B------:R-:W-:Y:S01]  /*a850*/  FMUL.FTZ R70, R70, R125.reuse ;  /* 0x0000007d46467220 */ /* 0x080fe20000410000 */
[----:B------:R-:W-:Y:S01]  /*a860*/  FADD.FTZ R0, R106, R0 ;  /* 0x000000006a007221 */ /* 0x000fe20000010000 */
[----:B------:R-:W-:Y:S01]  /*a870*/  FMUL.FTZ R71, R71, R125 ;  /* 0x0000007d47477220 */ /* 0x000fe20000410000 */
[----:B------:R-:W-:Y:S01]  /*a880*/  IMAD.MOV.U32 R4, RZ, RZ, R9 ;  /* 0x000000ffff047224 */ /* 0x000fe200078e0009 */
[----:B------:R-:W0:Y:S01]  /*a890*/  MUFU.EX2 R104, R104 ;  /* 0x0000006800687308 */ /* 0x000e220000000800 */
[----:B-1----:R-:W-:Y:S01]  /*a8a0*/  FADD.FTZ R3, R82, R3 ;  /* 0x0000000352037221 */ /* 0x002fe20000010000 */
[----:B------:R-:W-:-:S04]  /*a8b0*/  FADD.FTZ R0, R107, R0 ;  /* 0x000000006b007221 */ /* 0x000fc80000010000 */
[----:B------:R-:W-:Y:S02]  /*a8c0*/  FADD.FTZ R0, R110, R0 ;  /* 0x000000006e007221 */ /* 0x000fe40000010000 */
[----:B------:R-:W1:Y:S01]  /*a8d0*/  MUFU.EX2 R105, R105 ;  /* 0x0000006900697308 */ /* 0x000e620000000800 */
[----:B--2---:R-:W-:Y:S01]  /*a8e0*/  FADD.FTZ R3, R117, R3 ;  /* 0x0000000375037221 */ /* 0x004fe20000010000 */
[----:B------:R-:W-:Y:S01]  /*a8f0*/  FADD.FTZ R11, R111, R0 ;  /* 0x000000006f0b7221 */ /* 0x000fe20000010000 */
[----:B------:R-:W-:-:S03]  /*a900*/  F2FP.BF16.F32.PACK_AB R82, R117, R82 ;  /* 0x000000527552723e */ /* 0x000fc600000010ff */
[----:B------:R-:W-:Y:S02]  /*a910*/  FADD.FTZ R10, R98, R11 ;  /* 0x0000000b620a7221 */ /* 0x000fe40000010000 */
[----:B------:R-:W-:Y:S01]  /*a920*/  MUFU.EX2 R8, R86 ;  /* 0x0000005600087308 */ /* 0x000fe20000000800 */
[----:B0-----:R-:W-:Y:S01]  /*a930*/  FADD.FTZ R3, R104, R3 ;  /* 0x0000000368037221 */ /* 0x001fe20000010000 */
[----:B------:R-:W-:Y:S01]  /*a940*/  FADD.FTZ R11, R99, R10 ;  /* 0x0000000a630b7221 */ /* 0x000fe20000010000 */
[----:B------:R0:W-:Y:S03]  /*a950*/  STSM.16.M88.4 [R2+0x28b00], R80 ;  /* 0x028b005002007844 */ /* 0x0001e60000000200 */
[----:B------:R-:W-:Y:S02]  /*a960*/  FADD.FTZ R10, R102, R11 ;  /* 0x0000000b660a7221 */ /* 0x000fe40000010000 */
[----:B------:R-:W2:Y:S01]  /*a970*/  MUFU.EX2 R86, R108 ;  /* 0x0000006c00567308 */ /* 0x000ea20000000800 */
[----:B-1----:R-:W-:Y:S01]  /*a980*/  FADD.FTZ R3, R105, R3 ;  /* 0x0000000369037221 */ /* 0x002fe20000010000 */
[----:B------:R-:W-:-:S04]  /*a990*/  FADD.FTZ R11, R103, R10 ;  /* 0x0000000a670b7221 */ /* 0x000fc80000010000 */
[----:B------:R-:W-:Y:S02]  /*a9a0*/  FADD.FTZ R10, R90, R11 ;  /* 0x0000000b5a0a7221 */ /* 0x000fe40000010000 */
[----:B------:R-:W1:Y:S02]  /*a9b0*/  MUFU.EX2 R109, R109 ;  /* 0x0000006d006d7308 */ /* 0x000e640000000800 */
[C---:B------:R-:W-:Y:S01]  /*a9c0*/  FADD.FTZ R11, R91.reuse, R10 ;  /* 0x0000000a5b0b7221 */ /* 0x040fe20000010000 */
[----:B0-----:R-:W-:Y:S02]  /*a9d0*/  F2FP.BF16.F32.PACK_AB R81, R91, R90 ;  /* 0x0000005a5b51723e */ /* 0x001fe400000010ff */
[C---:B------:R-:W-:Y:S01]  /*a9e0*/  F2FP.BF16.F32.PACK_AB R83, R95.reuse, R94 ;  /* 0x0000005e5f53723e */ /* 0x040fe200000010ff */
[----:B------:R-:W-:Y:S02]  /*a9f0*/  FADD.FTZ R10, R94, R11 ;  /* 0x0000000b5e0a7221 */ /* 0x000fe40000010000 */
[----:B------:R-:W0:Y:S01]  /*aa00*/  MUFU.EX2 R96, R96 ;  /* 0x0000006000607308 */ /* 0x000e220000000800 */
[----:B--2---:R-:W-:Y:S01]  /*aa10*/  FADD.FTZ R0, R86, R3 ;  /* 0x0000000356007221 */ /* 0x004fe20000010000 */
[----:B------:R-:W-:-:S06]  /*aa20*/  FADD.FTZ R10, R95, R10 ;  /* 0x0000000a5f0a7221 */ /* 0x000fcc0000010000 */
[----:B------:R-:W2:Y:S01]  /*aa30*/  MUFU.EX2 R97, R97 ;  /* 0x0000006100617308 */ /* 0x000ea20000000800 */
[C---:B-1----:R-:W-:Y:S01]  /*aa40*/  FADD.FTZ R3, R109.reuse, R0 ;  /* 0x000000006d037221 */ /* 0x042fe20000010000 */
[----:B------:R-:W-:-:S06]  /*aa50*/  F2FP.BF16.F32.PACK_AB R86, R109, R86 ;  /* 0x000000566d56723e */ /* 0x000fcc00000010ff */
[----:B------:R-:W1:Y:S01]  /*aa60*/  MUFU.EX2 R100, R100 ;  /* 0x0000006400647308 */ /* 0x000e620000000800 */
[----:B0-----:R-:W-:-:S07]  /*aa70*/  FADD.FTZ R0, R96, R3 ;  /* 0x0000000360007221 */ /* 0x001fce0000010000 */
[----:B------:R-:W0:Y:S01]  /*aa80*/  MUFU.EX2 R101, R101 ;  /* 0x0000006500657308 */ /* 0x000e220000000800 */
[C---:B--2---:R-:W-:Y:S01]  /*aa90*/  FADD.FTZ R3, R97.reuse, R0 ;  /* 0x0000000061037221 */ /* 0x044fe20000010000 */
[----:B------:R-:W-:-:S06]  /*aaa0*/  F2FP.BF16.F32.PACK_AB R12, R97, R96 ;  /* 0x00000060610c723e */ /* 0x000fcc00000010ff */
[----:B------:R-:W2:Y:S01]  /*aab0*/  MUFU.EX2 R88, R88 ;  /* 0x0000005800587308 */ /* 0x000ea20000000800 */
[----:B-1----:R-:W-:-:S07]  /*aac0*/  FADD.FTZ R0, R100, R3 ;  /* 0x0000000364007221 */ /* 0x002fce0000010000 */
[----:B------:R-:W1:Y:S01]  /*aad0*/  MUFU.EX2 R89, R89 ;  /* 0x0000005900597308 */ /* 0x000e620000000800 */
[C---:B0-----:R-:W-:Y:S01]  /*aae0*/  FADD.FTZ R3, R101.reuse, R0 ;  /* 0x0000000065037221 */ /* 0x041fe20000010000 */
[----:B------:R-:W-:-:S06]  /*aaf0*/  F2FP.BF16.F32.PACK_AB R14, R101, R100 ;  /* 0x00000064650e723e */ /* 0x000fcc00000010ff */
[----:B------:R-:W0:Y:S01]  /*ab00*/  MUFU.EX2 R92, R92 ;  /* 0x0000005c005c7308 */ /* 0x000e220000000800 */
[----:B--2---:R-:W-:-:S07]  /*ab10*/  FADD.FTZ R0, R88, R3 ;  /* 0x0000000358007221 */ /* 0x004fce0000010000 */
[----:B------:R2:W3:Y:S01]  /*ab20*/  MUFU.EX2 R7, R85 ;  /* 0x0000005500077308 */ /* 0x0004e20000000800 */
[C---:B-1----:R-:W-:Y:S01]  /*ab30*/  FADD.FTZ R3, R89.reuse, R0 ;  /* 0x0000000059037221 */ /* 0x042fe20000010000 */
[----:B------:R-:W-:-:S06]  /*ab40*/  F2FP.BF16.F32.PACK_AB R80, R89, R88 ;  /* 0x000000585950723e */ /* 0x000fcc00000010ff */
[----:B------:R-:W1:Y:S01]  /*ab50*/  MUFU.EX2 R93, R93 ;  /* 0x0000005d005d7308 */ /* 0x000e620000000800 */
[----:B0-----:R-:W-:Y:S01]  /*ab60*/  FADD.FTZ R0, R92, R3 ;  /* 0x000000035c007221 */ /* 0x001fe20000010000 */
[----:B--2---:R-:W-:-:S06]  /*ab70*/  F2FP.BF16.F32.PACK_AB R85, R107, R106 ;  /* 0x0000006a6b55723e */ /* 0x004fcc00000010ff */
[----:B------:R-:W0:Y:S01]  /*ab80*/  MUFU.EX2 R112, R124 ;  /* 0x0000007c00707308 */ /* 0x000e220000000800 */
[----:B---3--:R-:W-:Y:S01]  /*ab90*/  FADD.FTZ R10, R7, R10 ;  /* 0x0000000a070a7221 */ /* 0x008fe20000010000 */
[----:B------:R-:W-:-:S03]  /*aba0*/  F2FP.BF16.F32.PACK_AB R113, R135, R7 ;  /* 0x000000078771723e */ /* 0x000fc600000010ff */
[----:B------:R-:W-:-:S03]  /*abb0*/  FADD.FTZ R11, R135, R10 ;  /* 0x0000000a870b7221 */ /* 0x000fc60000010000 */
[----:B------:R-:W2:Y:S01]  /*abc0*/  MUFU.EX2 R128, R128 ;  /* 0x0000008000807308 */ /* 0x000ea20000000800 */
[C---:B-1----:R-:W-:Y:S01]  /*abd0*/  FADD.FTZ R3, R93.reuse, R0 ;  /* 0x000000005d037221 */ /* 0x042fe20000010000 */
[----:B------:R-:W-:Y:S01]  /*abe0*/  FADD.FTZ R0, R8, R11 ;  /* 0x0000000b08007221 */ /* 0x000fe20000010000 */
[----:B------:R-:W-:-:S05]  /*abf0*/  F2FP.BF16.F32.PACK_AB R82, R93, R92 ;  /* 0x0000005c5d52723e */ /* 0x000fca00000010ff */
[----:B------:R1:W3:Y:S01]  /*ac00*/  MUFU.EX2 R115, R87 ;  /* 0x0000005700737308 */ /* 0x0002e20000000800 */
[----:B0-----:R-:W-:-:S07]  /*ac10*/  FADD.FTZ R3, R112, R3 ;  /* 0x0000000370037221 */ /* 0x001fce0000010000 */
[----:B------:R0:W4:Y:S01]  /*ac20*/  MUFU.EX2 R114, R84 ;  /* 0x0000005400727308 */ /* 0x0001220000000800 */
[C---:B--2---:R-:W-:Y:S01]  /*ac30*/  FADD.FTZ R3, R128.reuse, R3 ;  /* 0x0000000380037221 */ /* 0x044fe20000010000 */
[----:B-1----:R-:W-:Y:S02]  /*ac40*/  F2FP.BF16.F32.PACK_AB R87, R111, R110 ;  /* 0x0000006e6f57723e */ /* 0x002fe400000010ff */
[----:B------:R-:W-:-:S04]  /*ac50*/  F2FP.BF16.F32.PACK_AB R112, R128, R112 ;  /* 0x000000708070723e */ /* 0x000fc800000010ff */
[----:B------:R-:W1:Y:S01]  /*ac60*/  MUFU.EX2 R5, R5 ;  /* 0x0000000500057308 */ /* 0x000e620000000800 */
[----:B---3--:R-:W-:Y:S01]  /*ac70*/  FADD.FTZ R11, R115, R0 ;  /* 0x00000000730b7221 */ /* 0x008fe20000010000 */
[----:B0-----:R-:W-:Y:S02]  /*ac80*/  F2FP.BF16.F32.PACK_AB R84, R105, R104 ;  /* 0x000000686954723e */ /* 0x001fe400000010ff */
[----:B------:R-:W-:Y:S01]  /*ac90*/  F2FP.BF16.F32.PACK_AB R115, R115, R8 ;  /* 0x000000087373723e */ /* 0x000fe200000010ff */
[----:B------:R-:W-:Y:S02]  /*aca0*/  FADD.FTZ R10, R134, R11 ;  /* 0x0000000b860a7221 */ /* 0x000fe40000010000 */
[----:B------:R0:W-:Y:S01]  /*acb0*/  STSM.16.M88.4 [R2+0x2a300], R84 ;  /* 0x02a3005402007844 */ /* 0x0001e20000000200 */
[----:B------:R-:W2:Y:S01]  /*acc0*/  MUFU.EX2 R75, R75 ;  /* 0x0000004b004b7308 */ /* 0x000ea20000000800 */
[----:B----4-:R-:W-:Y:S02]  /*acd0*/  FADD.FTZ R0, R114, R3 ;  /* 0x0000000372007221 */ /* 0x010fe40000010000 */
[----:B------:R0:W-:Y:S04]  /*ace0*/  STSM.16.M88.4 [R2+0x2bb00], R12 ;  /* 0x02bb000c02007844 */ /* 0x0001e80000000200 */
[----:B------:R0:W-:Y:S01]  /*acf0*/  STSM.16.M88.4 [R2+0x2d300], R80 ;  /* 0x02d3005002007844 */ /* 0x0001e20000000200 */
[----:B------:R-:W3:Y:S01]  /*ad00*/  MUFU.EX2 R73, R73 ;  /* 0x0000004900497308 */ /* 0x000ee20000000800 */
[C---:B-1----:R-:W-:Y:S01]  /*ad10*/  FADD.FTZ R0, R5.reuse, R0 ;  /* 0x0000000005007221 */ /* 0x042fe20000010000 */
[----:B------:R-:W-:Y:S01]  /*ad20*/  F2FP.BF16.F32.PACK_AB R114, R5, R114 ;  /* 0x000000720572723e */ /* 0x000fe200000010ff */
[----:B------:R-:W-:-:S04]  /*ad30*/  IMAD.MOV.U32 R5, RZ, RZ, R74 ;  /* 0x000000ffff057224 */ /* 0x000fc800078e004a */
[----:B------:R0:W-:Y:S01]  /*ad40*/  STSM.16.M88.4 [R2+0x2eb00], R112 ;  /* 0x02eb007002007844 */ /* 0x0001e20000000200 */
[----:B------:R-:W1:Y:S01]  /*ad50*/  MUFU.EX2 R78, R78 ;  /* 0x0000004e004e7308 */ /* 0x000e620000000800 */
[----:B--2---:R-:W-:-:S07]  /*ad60*/  FADD.FTZ R7, R75, R10 ;  /* 0x0000000a4b077221 */ /* 0x004fce0000010000 */
[----:B------:R-:W2:Y:S01]  /*ad70*/  MUFU.EX2 R79, R79 ;  /* 0x0000004f004f7308 */ /* 0x000ea20000000800 */
[----:B---3--:R-:W-:-:S07]  /*ad80*/  FADD.FTZ R3, R73, R0 ;  /* 0x0000000049037221 */ /* 0x008fce0000010000 */
[----:B------:R-:W3:Y:S01]  /*ad90*/  MUFU.EX2 R76, R76 ;  /* 0x0000004c004c7308 */ /* 0x000ee20000000800 */
[----:B-1----:R-:W-:-:S07]  /*ada0*/  FADD.FTZ R0, R78, R7 ;  /* 0x000000074e007221 */ /* 0x002fce0000010000 */
[----:B------:R-:W1:Y:S01]  /*adb0*/  MUFU.EX2 R72, R72 ;  /* 0x0000004800487308 */ /* 0x000e620000000800 */
[C---:B--2---:R-:W-:Y:S01]  /*adc0*/  FADD.FTZ R0, R79.reuse, R0 ;  /* 0x000000004f007221 */ /* 0x044fe20000010000 */
[----:B------:R-:W-:-:S06]  /*add0*/  F2FP.BF16.F32.PACK_AB R79, R79, R78 ;  /* 0x0000004e4f4f723e */ /* 0x000fcc00000010ff */
[----:B------:R2:W4:Y:S01]  /*ade0*/  MUFU.EX2 R20, R77 ;  /* 0x0000004d00147308 */ /* 0x0005220000000800 */
[C---:B---3--:R-:W-:Y:S01]  /*adf0*/  FADD.FTZ R3, R76.reuse, R3 ;  /* 0x000000034c037221 */ /* 0x048fe20000010000 */
[----:B------:R-:W-:Y:S02]  /*ae00*/  F2FP.BF16.F32.PACK_AB R76, R76, R73 ;  /* 0x000000494c4c723e */ /* 0x000fe400000010ff */
[----:B--2---:R-:W-:Y:S01]  /*ae10*/  F2FP.BF16.F32.PACK_AB R77, R75, R134 ;  /* 0x000000864b4d723e */ /* 0x004fe200000010ff */
[----:B-1----:R-:W-:Y:S01]  /*ae20*/  FADD.FTZ R3, R72, R3 ;  /* 0x0000000348037221 */ /* 0x002fe20000010000 */
[----:B----4-:R-:W-:-:S03]  /*ae30*/  F2FP.BF16.F32.PACK_AB R78, R20, R72 ;  /* 0x00000048144e723e */ /* 0x010fc600000010ff */
        /* <DEDUP_REMOVED lines=10> */
[----:B------:R-:W-:-:S05]  /*aee0*/  UMOV UR38, UR10 ;  /* 0x0000000a00267c82 */ /* 0x000fca0008000000 */
.L_x_2090:
[----:B------:R-:W-:-:S13]  /*aef0*/  R2UR UR5, R144 ;  /* 0x00000000900572ca */ /* 0x000fda00000e0000 */
[----:B------:R-:W-:-:S06]  /*af00*/  UISETP.GE.AND UP0, UPT, UR38, UR5, UPT ;  /* 0x000000052600728c */ /* 0x000fcc000bf06270 */
[----:B------:R-:W-:-:S13]  /*af10*/  PLOP3.LUT P2, PT, PT, PT, UP0, 0x80, 0x0 ;  /* 0x000000000000781c */ /* 0x000fda0003f4f008 */
[----:B------:R-:W-:Y:S05]  /*af20*/  @!P2 BRA `(.L_x_2100) ;  /* 0x00000040002ca947 */ /* 0x000fea0003800000 */
[----:B------:R-:W-:Y:S01]  /*af30*/  IMAD.MOV.U32 R4, RZ, RZ, R74 ;  /* 0x000000ffff047224 */ /* 0x000fe200078e004a */
[----:B------:R-:W-:Y:S01]  /*af40*/  UMOV UR39, UR60 ;  /* 0x0000003c00277c82 */ /* 0x000fe20008000000 */
[----:B------:R-:W-:Y:S01]  /*af50*/  IMAD.MOV.U32 R5, RZ, RZ, R9 ;  /* 0x000000ffff057224 */ /* 0x000fe200078e0009 */
[----:B------:R-:W-:Y:S01]  /*af60*/  UMOV UR7, UR36 ;  /* 0x0000002400077c82 */ /* 0x000fe20008000000 */
[----:B------:R-:W-:-:S05]  /*af70*/  ULDC UR5, c[0x0][0x9d8] ;  /* 0x0002760000057ab9 */ /* 0x000fca0000000800 */
.L_x_2109:
[----:B------:R-:W-:Y:S01]  /*af80*/  R2UR UR4, R16 ;  /* 0x00000000100472ca */ /* 0x000fe200000e0000 */
[----:B------:R-:W-:-:S04]  /*af90*/  UIADD3 UR36, UR7, 0x1, URZ ;  /* 0x0000000107247890 */ /* 0x000fc8000fffe03f */
[----:B------:R-:W-:-:S04]  /*afa0*/  UISETP.NE.AND UP0, UPT, UR36, 0x2, UPT ;  /* 0x000000022400788c */ /* 0x000fc8000bf05270 */
[----:B------:R-:W-:Y:S02]  /*afb0*/  USEL UR60, URZ, 0x1, UP0 ;  /* 0x000000013f3c7887 */ /* 0x000fe40008000000 */
[----:B------:R-:W-:Y:S02]  /*afc0*/  USEL UR36, UR36, URZ, UP0 ;  /* 0x0000003f24247287 */ /* 0x000fe40008000000 */
[----:B------:R-:W-:Y:S01]  /*afd0*/  ISETP.NE.AND P3, PT, RZ, UR4, PT ;  /* 0x00000004ff007c0c */ /* 0x000fe2000bf65270 */
[----:B------:R-:W-:-:S12]  /*afe0*/  ULOP3.LUT UR60, UR39, UR60, URZ, 0x3c, !UPT ;  /* 0x0000003c273c7292 */ /* 0x000fd8000f8e3c3f */
[----:B----4-:R-:W-:Y:S05]  /*aff0*/  @P3 BRA `(.L_x_2101) ;  /* 0x00000000002c3947 */ /* 0x010fea0003800000 */
[----:B------:R-:W-:Y:S05]  /*b000*/  @!P0 BRA `(.L_x_2102) ;  /* 0x0000000000048947 */ /* 0x000fea0003800000 */
[----:B------:R-:W-:Y:S01]  /*b010*/  BPT.TRAP 0x1 ;  /* 0x000000040000795c */ /* 0x000fe20000300000 */
.L_x_2102:
[----:B------:R-:W-:Y:S01]  /*b020*/  ULEA UR4, UR36, UR37, 0x3 ;  /* 0x0000002524047291 */ /* 0x000fe2000f8e183f */
[----:B------:R-:W-:-:S05]  /*b030*/  IMAD.U32 R6, RZ, RZ, UR60 ;  /* 0x0000003cff067e24 */ /* 0x000fca000f8e00ff */
[----:B------:R-:W-:-:S04]  /*b040*/  SHF.L.U32 R6, R6, 0x1f, RZ ;  /* 0x0000001f06067819 */ /* 0x000fc800000006ff */
[----:B------:R1:W2:Y:S01]  /*b050*/  SYNCS.PHASECHK.TRANS64.TRYWAIT P2, [UR4+0x31c30], R6 ;  /* 0x031c3006ff0075a7 */ /* 0x0002a20008040144 */
[----:B------:R-:W-:Y:S05]  /*b060*/  @!P0 BRA `(.L_x_2103) ;  /* 0x0000000000048947 */ /* 0x000fea0003800000 */
[----:B------:R-:W-:Y:S01]  /*b070*/  BPT.TRAP 0x1 ;  /* 0x000000040000795c */ /* 0x000fe20000300000 */
.L_x_2103:
[----:B--2---:R-:W-:Y:S05]  /*b080*/  @P2 BRA `(.L_x_2101) ;  /* 0x0000000000082947 */ /* 0x004fea0003800000 */
[----:B------:R-:W2:Y:S02]  /*b090*/  SYNCS.PHASECHK.TRANS64.TRYWAIT P2, [UR4+0x31c30], R6 ;  /* 0x031c3006ff0075a7 */ /* 0x000ea40008040144 */
[----:B--2---:R-:W-:Y:S05]  /*b0a0*/  @!P2 BRA `(.L_x_2104) ;  /* 0x000000e8003ca947 */ /* 0x004fea0003800000 */
.L_x_2101:
        /* <DEDUP_REMOVED lines=30> */
[----:B-1----:R-:W-:Y:S01]  /*b290*/  VIADD R6, R7, 0x8 ;  /* 0x0000000807067836 */ /* 0x002fe20000000000 */
        /* <DEDUP_REMOVED lines=29> */
[----:B0-----:R-:W-:-:S06]  /*b470*/  WARPGROUP.ARRIVE ;  /* 0x00000000000079c5 */ /* 0x001fcc0000000000 */
        /* <DEDUP_REMOVED lines=296> */
.L_x_2106:
[----:B------:R-:W-:Y:S01]  /*c700*/  ULEA UR4, UR7, UR37, 0x3 ;  /* 0x0000002507047291 */ /* 0x000fe2000f8e183f */
[----:B------:R-:W-:-:S05]  /*c710*/  IMAD.U32 R6, RZ, RZ, UR39 ;  /* 0x00000027ff067e24 */ /* 0x000fca000f8e00ff */
[----:B------:R-:W-:-:S04]  /*c720*/  SHF.L.U32 R6, R6, 0x1f, RZ ;  /* 0x0000001f06067819 */ /* 0x000fc800000006ff */
[----:B------:R0:W1:Y:S01]  /*c730*/  SYNCS.PHASECHK.TRANS64.TRYWAIT P2, [UR4+0x31c50], R6 ;  /* 0x031c5006ff0075a7 */ /* 0x0000620008040144 */
[----:B------:R-:W-:Y:S05]  /*c740*/  @!P0 BRA `(.L_x_2107) ;  /* 0x0000000000048947 */ /* 0x000fea0003800000 */
[----:B------:R-:W-:Y:S01]  /*c750*/  BPT.TRAP 0x1 ;  /* 0x000000040000795c */ /* 0x000fe20000300000 */
.L_x_2107:
[----:B-1----:R-:W-:Y:S05]  /*c760*/  @P2 BRA `(.L_x_2105) ;  /* 0x0000000000082947 */ /* 0x002fea0003800000 */
[----:B------:R-:W1:Y:S02]  /*c770*/  SYNCS.PHASECHK.TRANS64.TRYWAIT P2, [UR4+0x31c50], R6 ;  /* 0x031c5006ff0075a7 */ /* 0x000e640008040144 */
[----:B-1----:R-:W-:Y:S05]  /*c780*/  @!P2 BRA `(.L_x_2108) ;  /* 0x000000d0009ca947 */ /* 0x002fea0003800000 */
.L_x_2105:
        /* <DEDUP_REMOVED lines=65> */
[----:B------:R-:W-:Y:S01]  /*cba0*/  ULDC UR14, c[0x0][0x988] ;  /* 0x00026200000e7ab9 */ /* 0x000fe20000000800 */
[----:B------:R-:W-:Y:S01]  /*cbb0*/  FMUL.FTZ R77, R130, UR5 ;  /* 0x00000005824d7c20 */ /* 0x000fe20008410000 */
[----:B------:R-:W1:Y:S01]  /*cbc0*/  MUFU.TANH R17, R17 ;  /* 0x0000001100117308 */ /* 0x000e620000002400 */
[----:B--2---:R-:W-:Y:S01]  /*cbd0*/  FMNMX.FTZ R9, R14, R9, !PT ;  /* 0x000000090e097209 */ /* 0x004fe20007810000 */
[----:B------:R-:W-:Y:S01]  /*cbe0*/  UMOV UR4, UR14 ;  /* 0x0000000e00047c82 */ /* 0x000fe20008000000 */
        /* <DEDUP_REMOVED lines=36> */
[----:B------:R-:W0:Y:S01]  /*ce30*/  S2R R137, SR_TID.X ;  /* 0x0000000000897919 */ /* 0x000e220000002100 */
[----:B------:R-:W3:Y:S01]  /*ce40*/  MUFU.TANH R112, R112 ;  /* 0x0000007000707308 */ /* 0x000ee20000002400 */
[----:B-1----:R-:W-:Y:S01]  /*ce50*/  FMNMX.FTZ R9, R21, R9, !PT ;  /* 0x0000000915097209 */ /* 0x002fe20007810000 */
[----:B------:R-:W-:Y:S01]  /*ce60*/  UMOV UR39, UR60 ;  /* 0x0000003c00277c82 */ /* 0x000fe20008000000 */
[----:B------:R-:W-:-:S05]  /*ce70*/  R2UR UR14, R144 ;  /* 0x00000000900e72ca */ /* 0x000fca00000e0000 */
[----:B------:R-:W1:Y:S01]  /*ce80*/  MUFU.TANH R113, R113 ;  /* 0x0000007100717308 */ /* 0x000e620000002400 */
[----:B--2---:R-:W-:-:S07]  /*ce90*/  FMNMX.FTZ R9, R120, R9, !PT ;  /* 0x0000000978097209 */ /* 0x004fce0007810000 */
[----:B------:R-:W2:Y:S01]  /*cea0*/  MUFU.TANH R116, R116 ;  /* 0x0000007400747308 */ /* 0x000ea20000002400 */
[----:B---3--:R-:W-:Y:S01]  /*ceb0*/  FMNMX.FTZ R9, R112, R9, !PT ;  /* 0x0000000970097209 */ /* 0x008fe20007810000 */
[----:B------:R-:W-:Y:S01]  /*cec0*/  UISETP.GT.AND UP0, UPT, UR38, UR14, UPT ;  /* 0x0000000e2600728c */ /* 0x000fe2000bf04270 */
[----:B------:R-:W-:Y:S02]  /*ced0*/  WARPGROUP.DEPBAR.LE gsb0, 0x0 ;  /* 0x00008000000079c5 */ /* 0x000fe40000010000 */
[----:B------:R-:W-:-:S03]  /*cee0*/  WARPGROUP.ARRIVE ;  /* 0x00000000000079c5 */ /* 0x000fc60000000000 */
[----:B------:R-:W3:Y:S01]  /*cef0*/  MUFU.TANH R117, R117 ;  /* 0x0000007500757308 */ /* 0x000ee20000002400 */
[----:B-1----:R-:W-:Y:S02]  /*cf00*/  FMNMX.FTZ R9, R113, R9, !PT ;  /* 0x0000000971097209 */ /* 0x002fe40007810000 */
[----:B------:R-:W-:Y:S01]  /*cf10*/  HGMMA.64x96x16.F32.BF16 R24, gdesc[UR32].tnspB, R24, gsb0 ;  /* 0x41600000201879f0 */ /* 0x000fe20008001818 */
[----:B------:R-:W-:Y:S02]  /*cf20*/  UIADD3 UR32, UR10, 0x300, URZ ;  /* 0x000003000a207890 */ /* 0x000fe4000fffe03f */
[----:B------:R-:W-:Y:S02]  /*cf30*/  UIADD3 UR34, UR11, 0x80, URZ ;  /* 0x000000800b227890 */ /* 0x000fe4000fffe03f */
[----:B------:R-:W1:Y:S01]  /*cf40*/  MUFU.TANH R104, R104 ;  /* 0x0000006800687308 */ /* 0x000e620000002400 */
[----:B------:R-:W-:Y:S01]  /*cf50*/  UMOV UR33, 0xc0000010 ;  /* 0xc000001000217882 */ /* 0x000fe20000000000 */
[----:B------:R-:W-:Y:S01]  /*cf60*/  UMOV UR35, 0x80000020 ;  /* 0x8000002000237882 */ /* 0x000fe20000000000 */
[----:B--2---:R-:W-:-:S02]  /*cf70*/  FMNMX.FTZ R9, R116, R9, !PT ;  /* 0x0000000974097209 */ /* 0x004fc40007810000 */
[----:B0-----:R-:W-:Y:S02]  /*cf80*/  SHF.R.U32.HI R136, RZ, 0x7, R137 ;  /* 0x00000007ff887819 */ /* 0x001fe40000011689 */
[----:B------:R-:W-:Y:S01]  /*cf90*/  ISETP.GE.U32.AND P2, PT, R137, 0x180, PT ;  /* 0x000001808900780c */ /* 0x000fe20003f46070 */
        /* <DEDUP_REMOVED lines=23> */
[----:B0-----:R-:W-:Y:S01]  /*d110*/  FMNMX.FTZ R9, R92, R9, !PT ;  /* 0x000000095c097209 */ /* 0x001fe20007810000 */
[----:B------:R-:W-:Y:S02]  /*d120*/  WARPGROUP.DEPBAR.LE gsb0, 0x0 ;  /* 0x00008000000079c5 */ /* 0x000fe40000010000 */
[----:B------:R-:W-:-:S04]  /*d130*/  WARPGROUP.ARRIVE ;  /* 0x00000000000079c5 */ /* 0x000fc80000000000 */
[----:B------:R-:W0:Y:S01]  /*d140*/  MUFU.TANH R81, R81 ;  /* 0x0000005100517308 */ /* 0x000e220000002400 */
[----:B--2---:R-:W-:Y:S01]  /*d150*/  FMNMX.FTZ R9, R93, R9, !PT ;  /* 0x000000095d097209 */ /* 0x004fe20007810000 */
[----:B------:R-:W-:Y:S01]  /*d160*/  HGMMA.64x96x16.F32.BF16 R24, gdesc[UR32].tnspB, R24, gsb0 ;  /* 0x41600000201879f0 */ /* 0x000fe20008001818 */
[----:B------:R-:W-:Y:S02]  /*d170*/  UIADD3 UR32, UR10, 0x480, URZ ;  /* 0x000004800a207890 */ /* 0x000fe4000fffe03f */
[----:B------:R-:W-:Y:S01]  /*d180*/  UIADD3 UR34, UR11, 0xc0, URZ ;  /* 0x000000c00b227890 */ /* 0x000fe2000fffe03f */
[----:B------:R-:W-:Y:S01]  /*d190*/  UMOV UR33, 0xc0000010 ;  /* 0xc000001000217882 */ /* 0x000fe20000000000 */
[----:B------:R-:W-:Y:S01]  /*d1a0*/  UMOV UR35, 0x80000020 ;  /* 0x8000002000237882 */ /* 0x000fe20000000000 */
        /* <DEDUP_REMOVED lines=12> */
[----:B------:R-:W-:Y:S01]  /*d270*/  MUFU.TANH R7, R7 ;  /* 0x0000000700077308 */ /* 0x000fe20000002400 */
[----:B-1----:R-:W-:-:S07]  /*d280*/  FMNMX.FTZ R9, R124, R9, !PT ;  /* 0x000000097c097209 */ /* 0x002fce0007810000 */
[----:B------:R-:W-:Y:S01]  /*d290*/  MUFU.TANH R8, R8 ;  /* 0x0000000800087308 */ /* 0x000fe20000002400 */
[----:B0-----:R-:W-:-:S05]  /*d2a0*/  FMNMX.FTZ R9, R125, R9, !PT ;  /* 0x000000097d097209 */ /* 0x001fca0007810000 */
[----:B------:R-:W0:Y:S02]  /*d2b0*/  SHFL.BFLY PT, R132, R9, 0x2, 0x1f ;  /* 0x0c401f0009847f89 */ /* 0x000e2400000e0000 */
[----:B------:R-:W-:Y:S08]  /*d2c0*/  MUFU.TANH R73, R73 ;  /* 0x0000004900497308 */ /* 0x000ff00000002400 */
[----:B------:R-:W-:Y:S08]  /*d2d0*/  MUFU.TANH R76, R76 ;  /* 0x0000004c004c7308 */ /* 0x000ff00000002400 */
[----:B------:R-:W-:Y:S01]  /*d2e0*/  MUFU.TANH R77, R77 ;  /* 0x0000004d004d7308 */ /* 0x000fe20000002400 */
[----:B0-----:R-:W-:-:S07]  /*d2f0*/  FMNMX.FTZ R9, R9, R132, !PT ;  /* 0x0000008409097209 */ /* 0x001fce0007810000 */
        /* <DEDUP_REMOVED lines=19> */
[----:B------:R-:W-:Y:S01]  /*d430*/  MUFU.TANH R123, R123 ;  /* 0x0000007b007b7308 */ /* 0x000fe20000002400 */
[--C-:B------:R-:W-:Y:S01]  /*d440*/  FFMA.FTZ R5, R13, UR4, -R132.reuse ;  /* 0x000000040d057c23 */ /* 0x100fe20008010884 */
[----:B------:R-:W-:Y:S01]  /*d450*/  FMUL.FTZ R13, R118, UR5 ;  /* 0x00000005760d7c20 */ /* 0x000fe20008410000 */
[--C-:B------:R-:W-:Y:S01]  /*d460*/  FFMA.FTZ R134, R10, UR4, -R132.reuse ;  /* 0x000000040a867c23 */ /* 0x100fe20008010884 */
[--C-:B------:R-:W-:Y:S01]  /*d470*/  FFMA.FTZ R10, R15, UR4, -R132.reuse ;  /* 0x000000040f0a7c23 */ /* 0x100fe20008010884 */
[----:B------:R-:W-:Y:S01]  /*d480*/  FMUL.FTZ R15, R119, UR5 ;  /* 0x00000005770f7c20 */ /* 0x000fe20008410000 */
        /* <DEDUP_REMOVED lines=25> */
[----:B------:R-:W-:Y:S01]  /*d620*/  FFMA.FTZ R80, R80, UR4, -R132 ;  /* 0x0000000450507c23 */ /* 0x000fe20008010884 */
        /* <DEDUP_REMOVED lines=17> */
[----:B------:R-:W-:Y:S01]  /*d740*/  FFMA.FTZ R125, R125, UR4, -R132 ;  /* 0x000000047d7d7c23 */ /* 0x000fe20008010884 */
[----:B------:R-:W-:-:S04]  /*d750*/  FMNMX.FTZ R111, R76, R111, !PT ;  /* 0x0000006f4c6f7209 */ /* 0x000fc80007810000 */
[----:B------:R-:W-:Y:S02]  /*d760*/  FMNMX.FTZ R111, R77, R111, !PT ;  /* 0x0000006f4d6f7209 */ /* 0x000fe40007810000 */
[----:B------:R-:W4:Y:S02]  /*d770*/  MUFU.TANH R13, R13 ;  /* 0x0000000d000d7308 */ /* 0x000f240000002400 */
[----:B------:R-:W-:-:S04]  /*d780*/  FMNMX.FTZ R111, R128, R111, !PT ;  /* 0x0000006f806f7209 */ /* 0x000fc80007810000 */
[----:B------:R-:W-:Y:S02]  /*d790*/  FMNMX.FTZ R111, R129, R111, !PT ;  /* 0x0000006f816f7209 */ /* 0x000fe40007810000 */
[----:B------:R-:W5:Y:S02]  /*d7a0*/  MUFU.TANH R15, R15 ;  /* 0x0000000f000f7308 */ /* 0x000f640000002400 */
[----:B------:R-:W-:-:S04]  /*d7b0*/  FMNMX.FTZ R111, R130, R111, !PT ;  /* 0x0000006f826f7209 */ /* 0x000fc80007810000 */
[----:B------:R-:W-:Y:S02]  /*d7c0*/  FMNMX.FTZ R111, R122, R111, !PT ;  /* 0x0000006f7a6f7209 */ /* 0x000fe40007810000 */
[----:B------:R-:W5:Y:S02]  /*d7d0*/  MUFU.TANH R3, R3 ;  /* 0x0000000300037308 */ /* 0x000f640000002400 */
[----:B------:R-:W-:Y:S01]  /*d7e0*/  FMNMX.FTZ R111, R123, R111, !PT ;  /* 0x0000006f7b6f7209 */ /* 0x000fe20007810000 */
[----:B------:R-:W-:Y:S02]  /*d7f0*/  WARPGROUP.DEPBAR.LE gsb0, 0x0 ;  /* 0x00008000000079c5 */ /* 0x000fe40000010000 */
[----:B------:R-:W-:Y:S01]  /*d800*/  WARPGROUP.ARRIVE ;  /* 0x00000000000079c5 */ /* 0x000fe20000000000 */
[----:B-1----:R-:W-:Y:S02]  /*d810*/  FMNMX.FTZ R111, R126, R111, !PT ;  /* 0x0000006f7e6f7209 */ /* 0x002fe40007810000 */
[----:B------:R-:W1:Y:S02]  /*d820*/  MUFU.TANH R106, R106 ;  /* 0x0000006a006a7308 */ /* 0x000e640000002400 */
[----:B--2---:R-:W-:Y:S01]  /*d830*/  FMNMX.FTZ R111, R127, R111, !PT ;  /* 0x0000006f7f6f7209 */ /* 0x004fe20007810000 */
[----:B------:R-:W-:Y:S01]  /*d840*/  HGMMA.64x96x16.F32.BF16 R24, gdesc[UR32].tnspB, R24, gsb0 ;  /* 0x41600000201879f0 */ /* 0x000fe20008001818 */
[----:B------:R-:W-:-:S02]  /*d850*/  UIADD3 UR32, UR10, 0x780, URZ ;  /* 0x000007800a207890 */ /* 0x000fc4000fffe03f */
[----:B------:R-:W-:Y:S01]  /*d860*/  UIADD3 UR34, UR11, 0x140, URZ ;  /* 0x000001400b227890 */ /* 0x000fe2000fffe03f */
[----:B0-----:R-:W-:Y:S01]  /*d870*/  FMNMX.FTZ R111, R114, R111, !PT ;  /* 0x0000006f726f7209 */ /* 0x001fe20007810000 */
[----:B------:R-:W-:Y:S01]  /*d880*/  UMOV UR33, 0xc0000010 ;  /* 0xc000001000217882 */ /* 0x000fe20000000000 */
[----:B------:R-:W-:Y:S01]  /*d890*/  UMOV UR35, 0x80000020 ;  /* 0x8000002000237882 */ /* 0x000fe20000000000 */
[----:B------:R-:W0:Y:S01]  /*d8a0*/  MUFU.TANH R107, R107 ;  /* 0x0000006b006b7308 */ /* 0x000e220000002400 */
[----:B---3--:R-:W-:-:S04]  /*d8b0*/  FMNMX.FTZ R111, R115, R111, !PT ;  /* 0x0000006f736f7209 */ /* 0x008fc80007810000 */
[----:B----4-:R-:W-:-:S03]  /*d8c0*/  FMNMX.FTZ R111, R13, R111, !PT ;  /* 0x0000006f0d6f7209 */ /* 0x010fc60007810000 */
[----:B------:R-:W2:Y:S01]  /*d8d0*/  MUFU.TANH R110, R110 ;  /* 0x0000006e006e7308 */ /* 0x000ea20000002400 */
[----:B-----5:R-:W-:-:S04]  /*d8e0*/  FMNMX.FTZ R111, R15, R111, !PT ;  /* 0x0000006f0f6f7209 */ /* 0x020fc80007810000 */
[----:B------:R-:W-:-:S03]  /*d8f0*/  FMNMX.FTZ R111, R3, R111, !PT ;  /* 0x0000006f036f7209 */ /* 0x000fc60007810000 */
[----:B------:R-:W3:Y:S01]  /*d900*/  MUFU.TANH R98, R98 ;  /* 0x0000006200627308 */ /* 0x000ee20000002400 */
[----:B-1----:R-:W-:-:S04]  /*d910*/  FMNMX.FTZ R111, R106, R111, !PT ;  /* 0x0000006f6a6f7209 */ /* 0x002fc80007810000 */
[----:B0-----:R-:W-:-:S03]  /*d920*/  FMNMX.FTZ R111, R107, R111, !PT ;  /* 0x0000006f6b6f7209 */ /* 0x001fc60007810000 */
[----:B------:R-:W0:Y:S01]  /*d930*/  MUFU.TANH R99, R99 ;  /* 0x0000006300637308 */ /* 0x000e220000002400 */
[----:B--2---:R-:W-:-:S07]  /*d940*/  FMNMX.FTZ R111, R110, R111, !PT ;  /* 0x0000006f6e6f7209 */ /* 0x004fce0007810000 */
[----:B------:R-:W1:Y:S01]  /*d950*/  MUFU.TANH R102, R102 ;  /* 0x0000006600667308 */ /* 0x000e620000002400 */
[----:B---3--:R-:W-:-:S07]  /*d960*/  FMNMX.FTZ R111, R98, R111, !PT ;  /* 0x0000006f626f7209 */ /* 0x008fce0007810000 */
[----:B------:R-:W2:Y:S01]  /*d970*/  MUFU.EX2 R134, R134 ;  /* 0x0000008600867308 */ /* 0x000ea20000000800 */
[----:B0-----:R-:W-:-:S07]  /*d980*/  FMNMX.FTZ R111, R99, R111, !PT ;  /* 0x0000006f636f7209 */ /* 0x001fce0007810000 */
[----:B------:R-:W0:Y:S01]  /*d990*/  MUFU.TANH R103, R103 ;  /* 0x0000006700677308 */ /* 0x000e220000002400 */
[----:B-1----:R-:W-:-:S07]  /*d9a0*/  FMNMX.FTZ R111, R102, R111, !PT ;  /* 0x0000006f666f7209 */ /* 0x002fce0007810000 */
[----:B------:R-:W1:Y:S01]  /*d9b0*/  MUFU.EX2 R118, R11 ;  /* 0x0000000b00767308 */ /* 0x000e620000000800 */
[C---:B--2---:R-:W-:Y:S01]  /*d9c0*/  FADD.FTZ R14, R134.reuse, R14 ;  /* 0x0000000e860e7221 */ /* 0x044fe20000010000 */
[----:B------:R-:W-:-:S06]  /*d9d0*/  F2FP.BF16.F32.PACK_AB R12, R134, R12 ;  /* 0x0000000c860c723e */ /* 0x000fcc00000010ff */
[----:B------:R-:W2:Y:S01]  /*d9e0*/  MUFU.EX2 R135, R135 ;  /* 0x0000008700877308 */ /* 0x000ea20000000800 */
[----:B0-----:R-:W-:-:S07]  /*d9f0*/  FMNMX.FTZ R111, R103, R111, !PT ;  /* 0x0000006f676f7209 */ /* 0x001fce0007810000 */
[----:B------:R-:W0:Y:S01]  /*da00*/  MUFU.TANH R90, R90 ;  /* 0x0000005a005a7308 */ /* 0x000e220000002400 */
[----:B-1----:R-:W-:-:S07]  /*da10*/  FADD.FTZ R11, R118, R14 ;  /* 0x0000000e760b7221 */ /* 0x002fce0000010000 */
[----:B------:R-:W1:Y:S01]  /*da20*/  MUFU.TANH R91, R91 ;  /* 0x0000005b005b7308 */ /* 0x000e620000002400 */
[C---:B--2---:R-:W-:Y:S01]  /*da30*/  F2FP.BF16.F32.PACK_AB R14, R135.reuse, R118 ;  /* 0x00000076870e723e */ /* 0x044fe200000010ff */
[----:B------:R-:W-:-:S06]  /*da40*/  FADD.FTZ R11, R135, R11 ;  /* 0x0000000b870b7221 */ /* 0x000fcc0000010000 */
        /* <DEDUP_REMOVED lines=27> */
[----:B------:R-:W0:Y:S01]  /*dc00*/  MUFU.EX2 R5, R5 ;  /* 0x0000000500057308 */ /* 0x000e220000000800 */
[----:B-1----:R-:W-:-:S07]  /*dc10*/  FMNMX.FTZ R74, R78, R118, !PT ;  /* 0x000000764e4a7209 */ /* 0x002fce0007810000 */
[----:B------:R-:W1:Y:S01]  /*dc20*/  MUFU.EX2 R6, R6 ;  /* 0x0000000600067308 */ /* 0x000e620000000800 */
[----:B--2---:R-:W-:-:S05]  /*dc30*/  FMNMX.FTZ R74, R79, R74, !PT ;  /* 0x0000004a4f4a7209 */ /* 0x004fca0007810000 */
[----:B------:R-:W2:Y:S02]  /*dc40*/  SHFL.BFLY PT, R118, R74, 0x2, 0x1f ;  /* 0x0c401f004a767f89 */ /* 0x000ea400000e0000 */
[----:B------:R-:W3:Y:S01]  /*dc50*/  MUFU.EX2 R10, R10 ;  /* 0x0000000a000a7308 */ /* 0x000ee20000000800 */
[----:B0-----:R-:W-:-:S07]  /*dc60*/  FADD.FTZ R11, R5, R11 ;  /* 0x0000000b050b7221 */ /* 0x001fce0000010000 */
[----:B------:R-:W-:Y:S01]  /*dc70*/  MUFU.EX2 R19, R19 ;  /* 0x0000001300137308 */ /* 0x000fe20000000800 */
[----:B-1----:R-:W-:-:S07]  /*dc80*/  FADD.FTZ R11, R6, R11 ;  /* 0x0000000b060b7221 */ /* 0x002fce0000010000 */
[----:B------:R-:W-:Y:S01]  /*dc90*/  MUFU.EX2 R20, R20 ;  /* 0x0000001400147308 */ /* 0x000fe20000000800 */
[----:B---3--:R-:W-:Y:S01]  /*dca0*/  FADD.FTZ R11, R10, R11 ;  /* 0x0000000b0a0b7221 */ /* 0x008fe20000010000 */
[----:B------:R-:W-:Y:S02]  /*dcb0*/  WARPGROUP.DEPBAR.LE gsb0, 0x0 ;  /* 0x00008000000079c5 */ /* 0x000fe40000010000 */
[----:B------:R-:W-:Y:S01]  /*dcc0*/  WARPGROUP.ARRIVE ;  /* 0x00000000000079c5 */ /* 0x000fe20000000000 */
[----:B--2---:R-:W-:-:S03]  /*dcd0*/  FMNMX.FTZ R74, R74, R118, !PT ;  /* 0x000000764a4a7209 */ /* 0x004fc60007810000 */
[----:B------:R-:W-:Y:S02]  /*dce0*/  MUFU.EX2 R21, R21 ;  /* 0x0000001500157308 */ /* 0x000fe40000000800 */
[----:B------:R-:W-:Y:S01]  /*dcf0*/  HGMMA.64x96x16.F32.BF16 R24, gdesc[UR32].tnspB, R24, gsb0 ;  /* 0x41600000201879f0 */ /* 0x000fe20008001818 */
[----:B------:R-:W-:Y:S01]  /*dd00*/  UIADD3 UR32, UR10, 0xa80, URZ ;  /* 0x00000a800a207890 */ /* 0x000fe2000fffe03f */
[----:B------:R-:W0:Y:S01]  /*dd10*/  SHFL.BFLY PT, R118, R74, 0x1, 0x1f ;  /* 0x0c201f004a767f89 */ /* 0x000e2200000e0000 */
[----:B------:R-:W-:Y:S01]  /*dd20*/  UIADD3 UR34, UR11, 0x1c0, URZ ;  /* 0x000001c00b227890 */ /* 0x000fe2000fffe03f */
[----:B------:R-:W-:Y:S01]  /*dd30*/  UMOV UR33, 0xc0000010 ;  /* 0xc000001000217882 */ /* 0x000fe20000000000 */
[----:B------:R-:W-:Y:S01]  /*dd40*/  UMOV UR35, 0x80000020 ;  /* 0x8000002000237882 */ /* 0x000fe20000000000 */
[----:B------:R-:W-:Y:S08]  /*dd50*/  MUFU.EX2 R112, R112 ;  /* 0x0000007000707308 */ /* 0x000ff00000000800 */
[----:B------:R-:W-:Y:S08]  /*dd60*/  MUFU.EX2 R113, R113 ;  /* 0x0000007100717308 */ /* 0x000ff00000000800 */
[----:B------:R-:W-:Y:S01]  /*dd70*/  MUFU.EX2 R116, R116 ;  /* 0x0000007400747308 */ /* 0x000fe20000000800 */
[----:B0-----:R-:W-:-:S05]  /*dd80*/  FMNMX.FTZ R74, R74, R118, !PT ;  /* 0x000000764a4a7209 */ /* 0x001fca0007810000 */
[C---:B------:R-:W-:Y:S01]  /*dd90*/  FADD.FTZ R4, -R74.reuse, R4 ;  /* 0x000000044a047221 */ /* 0x040fe20000010100 */
[----:B------:R-:W-:Y:S01]  /*dda0*/  FMUL.FTZ R118, R74, UR4 ;  /* 0x000000044a767c20 */ /* 0x000fe20008410000 */
[----:B------:R-:W-:Y:S02]  /*ddb0*/  MUFU.EX2 R117, R117 ;  /* 0x0000007500757308 */ /* 0x000fe40000000800 */
        /* <DEDUP_REMOVED lines=46> */
[----:B------:R-:W-:Y:S01]  /*e0a0*/  MUFU.EX2 R128, R128 ;  /* 0x0000008000807308 */ /* 0x000fe20000000800 */
[----:B--2---:R-:W-:Y:S01]  /*e0b0*/  FADD.FTZ R0, R15, R0 ;  /* 0x000000000f007221 */ /* 0x004fe20000010000 */
[----:B------:R-:W-:Y:S01]  /*e0c0*/  FFMA.FTZ R118, R79, UR4, -R118 ;  /* 0x000000044f767c23 */ /* 0x000fe20008010876 */
[----:B------:R-:W-:-:S05]  /*e0d0*/  PLOP3.LUT P2, PT, PT, PT, UP0, 0x80, 0x0 ;  /* 0x000000000000781c */ /* 0x000fca0003f4f008 */
[----:B------:R-:W-:Y:S01]  /*e0e0*/  MUFU.EX2 R130, R130 ;  /* 0x0000008200827308 */ /* 0x000fe20000000800 */
[C---:B0-----:R-:W-:Y:S01]  /*e0f0*/  F2FP.BF16.F32.PACK_AB R15, R76.reuse, R15 ;  /* 0x0000000f4c0f723e */ /* 0x041fe200000010ff */
[----:B------:R-:W-:Y:S01]  /*e100*/  FADD.FTZ R0, R76, R0 ;  /* 0x000000004c007221 */ /* 0x000fe20000010000 */
[----:B------:R-:W-:-:S05]  /*e110*/  F2FP.BF16.F32.PACK_AB R76, R20, R19 ;  /* 0x00000013144c723e */ /* 0x000fca00000010ff */
[----:B------:R-:W-:Y:S01]  /*e120*/  MUFU.EX2 R123, R123 ;  /* 0x0000007b007b7308 */ /* 0x000fe20000000800 */
[----:B------:R-:W-:Y:S02]  /*e130*/  WARPGROUP.DEPBAR.LE gsb0, 0x0 ;  /* 0x00008000000079c5 */ /* 0x000fe40000010000 */
[----:B------:R-:W-:-:S05]  /*e140*/  WARPGROUP.ARRIVE ;  /* 0x00000000000079c5 */ /* 0x000fca0000000000 */
[----:B------:R-:W-:Y:S01]  /*e150*/  MUFU.EX2 R78, R120 ;  /* 0x00000078004e7308 */ /* 0x000fe20000000800 */
[----:B------:R-:W-:Y:S01]  /*e160*/  HGMMA.64x96x16.F32.BF16 R24, gdesc[UR32].tnspB, R24, gsb0 ;  /* 0x41600000201879f0 */ /* 0x000fe20008001818 */
[----:B------:R-:W-:Y:S02]  /*e170*/  UIADD3 UR32, UR10, 0xc00, URZ ;  /* 0x00000c000a207890 */ /* 0x000fe4000fffe03f */
[----:B------:R-:W-:-:S04]  /*e180*/  UIADD3 UR34, UR11, 0x200, URZ ;  /* 0x000002000b227890 */ /* 0x000fc8000fffe03f */
[----:B------:R-:W-:Y:S01]  /*e190*/  MUFU.EX2 R79, R126 ;  /* 0x0000007e004f7308 */ /* 0x000fe20000000800 */
[----:B------:R-:W-:Y:S01]  /*e1a0*/  UMOV UR33, 0xc0000010 ;  /* 0xc000001000217882 */ /* 0x000fe20000000000 */
[----:B------:R-:W-:-:S06]  /*e1b0*/  UMOV UR35, 0x80000020 ;  /* 0x8000002000237882 */ /* 0x000fcc0000000000 */
        /* <DEDUP_REMOVED lines=60> */
[----:B------:R-:W-:Y:S01]  /*e580*/  UIADD3 UR7, UR38, -0x1, URZ ;  /* 0xffffffff26077890 */ /* 0x000fe2000fffe03f */
[-C--:B------:R-:W-:Y:S01]  /*e590*/  FMUL.FTZ R66, R66, R4.reuse ;  /* 0x0000000442427220 */ /* 0x080fe20000410000 */
[----:B------:R-:W-:Y:S01]  /*e5a0*/  MUFU.EX2 R87, R87 ;  /* 0x0000005700577308 */ /* 0x000fe20000000800 */
[-C--:B------:R-:W-:Y:S01]  /*e5b0*/  FMUL.FTZ R67, R67, R4.reuse ;  /* 0x0000000443437220 */ /* 0x080fe20000410000 */
[----:B------:R-:W-:Y:S01]  /*e5c0*/  @!P1 LEA R7, R7, UR37, 0x3 ;  /* 0x0000002507079c11 */ /* 0x000fe2000f8e18ff */
[-C--:B------:R-:W-:Y:S01]  /*e5d0*/  FMUL.FTZ R70, R70, R4.reuse ;  /* 0x0000000446467220 */ /* 0x080fe20000410000 */
[----:B------:R-:W-:Y:S01]  /*e5e0*/  FMUL.FTZ R71, R71, R4 ;  /* 0x0000000447477220 */ /* 0x000fe20000410000 */
[----:B------:R-:W-:Y:S01]  /*e5f0*/  UMOV UR38, UR7 ;  /* 0x0000000700267c82 */ /* 0x000fe20008000000 */
[----:B------:R-:W-:Y:S01]  /*e600*/  UMOV UR7, UR36 ;  /* 0x0000002400077c82 */ /* 0x000fe20008000000 */
        /* <DEDUP_REMOVED lines=19> */
[----:B0-----:R-:W-:Y:S01]  /*e740*/  MUFU.EX2 R7, R115 ;  /* 0x0000007300077308 */ /* 0x001fe20000000800 */
[-C--:B------:R-:W-:Y:S01]  /*e750*/  FMUL.FTZ R49, R49, R131.reuse ;  /* 0x0000008331317220 */ /* 0x080fe20000410000 */
[-C--:B------:R-:W-:Y:S01]  /*e760*/  FMUL.FTZ R52, R52, R131.reuse ;  /* 0x0000008334347220 */ /* 0x080fe20000410000 */
[-C--:B------:R-:W-:Y:S01]  /*e770*/  FMUL.FTZ R53, R53, R131.reuse ;  /* 0x0000008335357220 */ /* 0x080fe20000410000 */
[-C--:B------:R-:W-:Y:S01]  /*e780*/  FMUL.FTZ R56, R56, R131.reuse ;  /* 0x0000008338387220 */ /* 0x080fe20000410000 */
[-C--:B------:R-:W-:Y:S01]  /*e790*/  FMUL.FTZ R57, R57, R131.reuse ;  /* 0x0000008339397220 */ /* 0x080fe20000410000 */
[----:B------:R-:W-:Y:S01]  /*e7a0*/  FMUL.FTZ R60, R60, R131 ;  /* 0x000000833c3c7220 */ /* 0x000fe20000410000 */
[----:B-1----:R-:W-:Y:S01]  /*e7b0*/  F2FP.BF16.F32.PACK_AB R12, R6, R5 ;  /* 0x00000005060c723e */ /* 0x002fe200000010ff */
[----:B------:R-:W0:Y:S01]  /*e7c0*/  MUFU.EX2 R13, R77 ;  /* 0x0000004d000d7308 */ /* 0x000e220000000800 */
[-C--:B------:R-:W-:Y:S01]  /*e7d0*/  FMUL.FTZ R61, R61, R131.reuse ;  /* 0x000000833d3d7220 */ /* 0x080fe20000410000 */
[-C--:B------:R-:W-:Y:S01]  /*e7e0*/  FMUL.FTZ R64, R64, R131.reuse ;  /* 0x0000008340407220 */ /* 0x080fe20000410000 */
[-C--:B------:R-:W-:Y:S01]  /*e7f0*/  FMUL.FTZ R65, R65, R131.reuse ;  /* 0x0000008341417220 */ /* 0x080fe20000410000 */
[-C--:B------:R-:W-:Y:S01]  /*e800*/  FMUL.FTZ R68, R68, R131.reuse ;  /* 0x0000008344447220 */ /* 0x080fe20000410000 */
[----:B------:R-:W-:Y:S01]  /*e810*/  FMUL.FTZ R69, R69, R131 ;  /* 0x0000008345457220 */ /* 0x000fe20000410000 */
[----:B------:R-:W-:-:S02]  /*e820*/  IMAD.MOV.U32 R4, RZ, RZ, R74 ;  /* 0x000000ffff047224 */ /* 0x000fc400078e004a */
[----:B------:R-:W1:Y:S08]  /*e830*/  MUFU.EX2 R14, R17 ;  /* 0x00000011000e7308 */ /* 0x000e700000000800 */
[----:B------:R-:W2:Y:S01]  /*e840*/  MUFU.EX2 R15, R129 ;  /* 0x00000081000f7308 */ /* 0x000ea20000000800 */
[----:B0-----:R-:W-:Y:S01]  /*e850*/  FADD.FTZ R0, R13, R0 ;  /* 0x000000000d007221 */ /* 0x001fe20000010000 */
[----:B------:R-:W-:-:S03]  /*e860*/  F2FP.BF16.F32.PACK_AB R13, R128, R13 ;  /* 0x0000000d800d723e */ /* 0x000fc600000010ff */
[----:B------:R-:W-:-:S03]  /*e870*/  FADD.FTZ R0, R128, R0 ;  /* 0x0000000080007221 */ /* 0x000fc60000010000 */
[----:B------:R-:W0:Y:S01]  /*e880*/  MUFU.EX2 R77, R122 ;  /* 0x0000007a004d7308 */ /* 0x000e220000000800 */
[C---:B-1----:R-:W-:Y:S01]  /*e890*/  FADD.FTZ R11, R14.reuse, R11 ;  /* 0x0000000b0e0b7221 */ /* 0x042fe20000010000 */
[----:B------:R-:W-:-:S03]  /*e8a0*/  F2FP.BF16.F32.PACK_AB R14, R14, R10 ;  /* 0x0000000a0e0e723e */ /* 0x000fc600000010ff */
[----:B------:R-:W-:-:S03]  /*e8b0*/  FADD.FTZ R11, R19, R11 ;  /* 0x0000000b130b7221 */ /* 0x000fc60000010000 */
[----:B------:R-:W1:Y:S01]  /*e8c0*/  MUFU.EX2 R115, R119 ;  /* 0x0000007700737308 */ /* 0x000e620000000800 */
[----:B--2---:R-:W-:Y:S01]  /*e8d0*/  FADD.FTZ R0, R15, R0 ;  /* 0x000000000f007221 */ /* 0x004fe20000010000 */
[----:B------:R-:W-:Y:S01]  /*e8e0*/  FADD.FTZ R11, R20, R11 ;  /* 0x0000000b140b7221 */ /* 0x000fe20000010000 */
[C---:B------:R-:W-:Y:S02]  /*e8f0*/  F2FP.BF16.F32.PACK_AB R15, R130.reuse, R15 ;  /* 0x0000000f820f723e */ /* 0x040fe400000010ff */
[----:B------:R-:W-:Y:S01]  /*e900*/  FADD.FTZ R0, R130, R0 ;  /* 0x0000000082007221 */ /* 0x000fe20000010000 */
[----:B------:R-:W-:Y:S02]  /*e910*/  FADD.FTZ R6, R21, R11 ;  /* 0x0000000b15067221 */ /* 0x000fe40000010000 */
[----:B------:R2:W-:Y:S01]  /*e920*/  STSM.16.M88.4 [R2+0x25b00], R12 ;  /* 0x025b000c02007844 */ /* 0x0005e20000000200 */
[----:B0-----:R-:W-:Y:S01]  /*e930*/  FADD.FTZ R0, R77, R0 ;  /* 0x000000004d007221 */ /* 0x001fe20000010000 */
[----:B------:R-:W-:Y:S01]  /*e940*/  FADD.FTZ R6, R78, R6 ;  /* 0x000000064e067221 */ /* 0x000fe20000010000 */
[----:B------:R-:W-:Y:S01]  /*e950*/  MUFU.EX2 R85, R85 ;  /* 0x0000005500557308 */ /* 0x000fe20000000800 */
[C---:B------:R-:W-:Y:S01]  /*e960*/  F2FP.BF16.F32.PACK_AB R77, R123.reuse, R77 ;  /* 0x0000004d7b4d723e */ /* 0x040fe200000010ff */
[----:B------:R-:W-:Y:S01]  /*e970*/  FADD.FTZ R5, R123, R0 ;  /* 0x000000007b057221 */ /* 0x000fe20000010000 */
[----:B------:R-:W-:Y:S01]  /*e980*/  FADD.FTZ R6, R112, R6 ;  /* 0x0000000670067221 */ /* 0x000fe20000010000 */
[----:B------:R-:W-:-:S02]  /*e990*/  F2FP.BF16.F32.PACK_AB R112, R113, R112 ;  /* 0x000000707170723e */ /* 0x000fc400000010ff */
[----:B------:R-:W-:Y:S01]  /*e9a0*/  FADD.FTZ R5, R79, R5 ;  /* 0x000000054f057221 */ /* 0x000fe20000010000 */
[----:B------:R-:W-:Y:S01]  /*e9b0*/  FADD.FTZ R6, R113, R6 ;  /* 0x0000000671067221 */ /* 0x000fe20000010000 */
[----:B------:R-:W-:Y:S01]  /*e9c0*/  F2FP.BF16.F32.PACK_AB R113, R7, R114 ;  /* 0x000000720771723e */ /* 0x000fe200000010ff */
[----:B------:R-:W0:Y:S01]  /*e9d0*/  MUFU.EX2 R0, R91 ;  /* 0x0000005b00007308 */ /* 0x000e220000000800 */
[----:B------:R-:W-:Y:S01]  /*e9e0*/  FADD.FTZ R5, R127, R5 ;  /* 0x000000057f057221 */ /* 0x000fe20000010000 */
[----:B------:R-:W-:Y:S01]  /*e9f0*/  FADD.FTZ R6, R116, R6 ;  /* 0x0000000674067221 */ /* 0x000fe20000010000 */
[----:B------:R-:W-:Y:S02]  /*ea00*/  F2FP.BF16.F32.PACK_AB R78, R78, R21 ;  /* 0x000000154e4e723e */ /* 0x000fe400000010ff */
[----:B------:R-:W-:Y:S01]  /*ea10*/  FADD.FTZ R5, R114, R5 ;  /* 0x0000000572057221 */ /* 0x000fe20000010000 */
[----:B------:R-:W-:Y:S01]  /*ea20*/  FADD.FTZ R6, R117, R6 ;  /* 0x0000000675067221 */ /* 0x000fe20000010000 */
[----:B------:R-:W-:Y:S01]  /*ea30*/  F2FP.BF16.F32.PACK_AB R79, R127, R79 ;  /* 0x0000004f7f4f723e */ /* 0x000fe200000010ff */
[----:B------:R-:W3:Y:S01]  /*ea40*/  MUFU.EX2 R91, R94 ;  /* 0x0000005e005b7308 */ /* 0x000ee20000000800 */
[----:B------:R-:W-:Y:S01]  /*ea50*/  FADD.FTZ R5, R7, R5 ;  /* 0x0000000507057221 */ /* 0x000fe20000010000 */
[----:B------:R-:W-:Y:S01]  /*ea60*/  FADD.FTZ R6, R104, R6 ;  /* 0x0000000668067221 */ /* 0x000fe20000010000 */
[----:B------:R-:W-:Y:S01]  /*ea70*/  F2FP.BF16.F32.PACK_AB R104, R105, R104 ;  /* 0x000000686968723e */ /* 0x000fe200000010ff */
[----:B------:R4:W-:Y:S01]  /*ea80*/  STSM.16.M88.4 [R2+0x27300], R76 ;  /* 0x0273004c02007844 */ /* 0x0009e20000000200 */
[----:B-1----:R-:W-:Y:S01]  /*ea90*/  FADD.FTZ R5, R115, R5 ;  /* 0x0000000573057221 */ /* 0x002fe20000010000 */
[----:B------:R-:W-:Y:S01]  /*eaa0*/  FADD.FTZ R6, R105, R6 ;  /* 0x0000000669067221 */ /* 0x000fe20000010000 */
[----:B------:R-:W-:Y:S01]  /*eab0*/  F2FP.BF16.F32.PACK_AB R105, R106, R3 ;  /* 0x000000036a69723e */ /* 0x000fe200000010ff */
[----:B--2---:R-:W-:Y:S01]  /*eac0*/  MUFU.EX2 R13, R111 ;  /* 0x0000006f000d7308 */ /* 0x004fe20000000800 */
        /* <DEDUP_REMOVED lines=9> */
[----:B------:R-:W-:Y:S01]  /*eb60*/  F2FP.BF16.F32.PACK_AB R96, R97, R96 ;  /* 0x000000606160723e */ /* 0x000fe200000010ff */
[----:B------:R4:W-:Y:S01]  /*eb70*/  STSM.16.M88.4 [R2+0x28b00], R112 ;  /* 0x028b007002007844 */ /* 0x0009e20000000200 */
[----:B------:R-:W-:Y:S01]  /*eb80*/  FADD.FTZ R5, R107, R8 ;  /* 0x000000086b057221 */ /* 0x000fe20000010000 */
[----:B------:R-:W-:Y:S01]  /*eb90*/  FADD.FTZ R7, R97, R6 ;  /* 0x0000000661077221 */ /* 0x000fe20000010000 */
[----:B------:R-:W-:Y:S01]  /*eba0*/  F2FP.BF16.F32.PACK_AB R106, R109, R108 ;  /* 0x0000006c6d6a723e */ /* 0x000fe200000010ff */
[----:B------:R-:W1:Y:S01]  /*ebb0*/  MUFU.EX2 R121, R121 ;  /* 0x0000007900797308 */ /* 0x000e620000000800 */
[----:B------:R-:W-:Y:S01]  /*ebc0*/  FADD.FTZ R5, R110, R5 ;  /* 0x000000056e057221 */ /* 0x000fe20000010000 */
[----:B------:R-:W-:Y:S01]  /*ebd0*/  FADD.FTZ R8, R100, R7 ;  /* 0x0000000764087221 */ /* 0x000fe20000010000 */
[----:B------:R-:W-:-:S02]  /*ebe0*/  F2FP.BF16.F32.PACK_AB R107, R110, R107 ;  /* 0x0000006b6e6b723e */ /* 0x000fc400000010ff */
[----:B------:R-:W-:Y:S01]  /*ebf0*/  FADD.FTZ R6, R98, R5 ;  /* 0x0000000562067221 */ /* 0x000fe20000010000 */
[----:B------:R-:W-:Y:S01]  /*ec00*/  FADD.FTZ R7, R101, R8 ;  /* 0x0000000865077221 */ /* 0x000fe20000010000 */
[C---:B------:R-:W-:Y:S01]  /*ec10*/  F2FP.BF16.F32.PACK_AB R97, R99.reuse, R98 ;  /* 0x000000626361723e */ /* 0x040fe200000010ff */
[----:B------:R-:W-:Y:S01]  /*ec20*/  MUFU.EX2 R124, R124 ;  /* 0x0000007c007c7308 */ /* 0x000fe20000000800 */
[----:B------:R-:W-:Y:S01]  /*ec30*/  FADD.FTZ R5, R99, R6 ;  /* 0x0000000663057221 */ /* 0x000fe20000010000 */
[----:B------:R-:W-:Y:S01]  /*ec40*/  FADD.FTZ R8, R88, R7 ;  /* 0x0000000758087221 */ /* 0x000fe20000010000 */
[C---:B------:R-:W-:Y:S01]  /*ec50*/  F2FP.BF16.F32.PACK_AB R88, R89.reuse, R88 ;  /* 0x000000585958723e */ /* 0x040fe200000010ff */
[----:B------:R4:W-:Y:S01]  /*ec60*/  STSM.16.M88.4 [R2+0x2a300], R104 ;  /* 0x02a3006802007844 */ /* 0x0009e20000000200 */
[----:B------:R-:W-:Y:S01]  /*ec70*/  FADD.FTZ R6, R102, R5 ;  /* 0x0000000566067221 */ /* 0x000fe20000010000 */
[----:B------:R-:W-:Y:S01]  /*ec80*/  FADD.FTZ R5, R89, R8 ;  /* 0x0000000859057221 */ /* 0x000fe20000010000 */
[----:B0-----:R-:W-:Y:S01]  /*ec90*/  F2FP.BF16.F32.PACK_AB R89, R0, R90 ;  /* 0x0000005a0059723e */ /* 0x001fe200000010ff */
[----:B------:R-:W0:Y:S01]  /*eca0*/  MUFU.EX2 R125, R125 ;  /* 0x0000007d007d7308 */ /* 0x000e220000000800 */
[----:B------:R-:W-:Y:S01]  /*ecb0*/  FADD.FTZ R3, R103, R6 ;  /* 0x0000000667037221 */ /* 0x000fe20000010000 */
[----:B------:R-:W-:Y:S01]  /*ecc0*/  FADD.FTZ R6, R92, R5 ;  /* 0x000000055c067221 */ /* 0x000fe20000010000 */
[----:B------:R-:W-:-:S02]  /*ecd0*/  F2FP.BF16.F32.PACK_AB R98, R101, R100 ;  /* 0x000000646562723e */ /* 0x000fc400000010ff */
[----:B------:R-:W-:Y:S01]  /*ece0*/  FADD.FTZ R3, R90, R3 ;  /* 0x000000035a037221 */ /* 0x000fe20000010000 */
[----:B------:R-:W-:Y:S02]  /*ecf0*/  F2FP.BF16.F32.PACK_AB R99, R103, R102 ;  /* 0x000000666763723e */ /* 0x000fe400000010ff */
[----:B------:R-:W-:Y:S01]  /*ed00*/  MUFU.EX2 R133, R133 ;  /* 0x0000008500857308 */ /* 0x000fe20000000800 */
[----:B------:R-:W-:Y:S01]  /*ed10*/  FADD.FTZ R8, R0, R3 ;  /* 0x0000000300087221 */ /* 0x000fe20000010000 */
[C---:B------:R-:W-:Y:S01]  /*ed20*/  FADD.FTZ R3, R93.reuse, R6 ;  /* 0x000000065d037221 */ /* 0x040fe20000010000 */
[----:B------:R-:W-:Y:S01]  /*ed30*/  F2FP.BF16.F32.PACK_AB R90, R93, R92 ;  /* 0x0000005c5d5a723e */ /* 0x000fe200000010ff */
[----:B------:R4:W-:Y:S01]  /*ed40*/  STSM.16.M88.4 [R2+0x2bb00], R96 ;  /* 0x02bb006002007844 */ /* 0x0009e20000000200 */
[----:B---3--:R-:W-:Y:S01]  /*ed50*/  FADD.FTZ R8, R91, R8 ;  /* 0x000000085b087221 */ /* 0x008fe20000010000 */
[----:B------:R-:W-:Y:S01]  /*ed60*/  FADD.FTZ R10, R80, R3 ;  /* 0x00000003500a7221 */ /* 0x000fe20000010000 */
[----:B------:R-:W-:Y:S01]  /*ed70*/  F2FP.BF16.F32.PACK_AB R80, R81, R80 ;  /* 0x000000505150723e */ /* 0x000fe200000010ff */
[----:B------:R-:W2:Y:S01]  /*ed80*/  MUFU.EX2 R6, R75 ;  /* 0x0000004b00067308 */ /* 0x000ea20000000800 */
[----:B------:R-:W-:Y:S01]  /*ed90*/  FADD.FTZ R3, R95, R8 ;  /* 0x000000085f037221 */ /* 0x000fe20000010000 */
[----:B------:R-:W-:Y:S01]  /*eda0*/  FADD.FTZ R5, R81, R10 ;  /* 0x0000000a51057221 */ /* 0x000fe20000010000 */
[----:B------:R-:W-:-:S02]  /*edb0*/  F2FP.BF16.F32.PACK_AB R91, R95, R91 ;  /* 0x0000005b5f5b723e */ /* 0x000fc400000010ff */
[----:B------:R-:W-:Y:S01]  /*edc0*/  FADD.FTZ R8, R82, R3 ;  /* 0x0000000352087221 */ /* 0x000fe20000010000 */
[C---:B------:R-:W-:Y:S01]  /*edd0*/  F2FP.BF16.F32.PACK_AB R81, R83.reuse, R82 ;  /* 0x000000525351723e */ /* 0x040fe200000010ff */
[----:B------:R-:W-:Y:S01]  /*ede0*/  FADD.FTZ R10, R84, R5 ;  /* 0x00000005540a7221 */ /* 0x000fe20000010000 */
[----:B------:R-:W3:Y:S01]  /*edf0*/  MUFU.EX2 R118, R118 ;  /* 0x0000007600767308 */ /* 0x000ee20000000800 */
[----:B------:R-:W-:Y:S01]  /*ee00*/  FADD.FTZ R3, R83, R8 ;  /* 0x0000000853037221 */ /* 0x000fe20000010000 */
[----:B------:R-:W-:Y:S01]  /*ee10*/  F2FP.BF16.F32.PACK_AB R82, R85, R84 ;  /* 0x000000545552723e */ /* 0x000fe200000010ff */
[----:B------:R4:W-:Y:S01]  /*ee20*/  STSM.16.M88.4 [R2+0x2d300], R88 ;  /* 0x02d3005802007844 */ /* 0x0009e20000000200 */
[----:B------:R-:W-:Y:S01]  /*ee30*/  F2FP.BF16.F32.PACK_AB R83, R87, R86 ;  /* 0x000000565753723e */ /* 0x000fe200000010ff */
[----:B------:R-:W-:Y:S01]  /*ee40*/  FADD.FTZ R0, R86, R3 ;  /* 0x0000000356007221 */ /* 0x000fe20000010000 */
[----:B-1----:R-:W-:Y:S01]  /*ee50*/  F2FP.BF16.F32.PACK_AB R12, R121, R72 ;  /* 0x00000048790c723e */ /* 0x002fe200000010ff */
[----:B------:R-:W-:Y:S01]  /*ee60*/  FADD.FTZ R5, R85, R10 ;  /* 0x0000000a55057221 */ /* 0x000fe20000010000 */
[----:B0-----:R-:W-:Y:S01]  /*ee70*/  F2FP.BF16.F32.PACK_AB R14, R125, R124 ;  /* 0x0000007c7d0e723e */ /* 0x001fe200000010ff */
[----:B------:R-:W-:Y:S01]  /*ee80*/  FADD.FTZ R0, R87, R0 ;  /* 0x0000000057007221 */ /* 0x000fe20000010000 */
[----:B------:R4:W-:Y:S01]  /*ee90*/  STSM.16.M88.4 [R2+0x2eb00], R80 ;  /* 0x02eb005002007844 */ /* 0x0009e20000000200 */
[----:B------:R-:W-:-:S02]  /*eea0*/  FADD.FTZ R8, R72, R5 ;  /* 0x0000000548087221 */ /* 0x000fc40000010000 */
[----:B------:R-:W-:Y:S01]  /*eeb0*/  FADD.FTZ R3, R13, R0 ;  /* 0x000000000d037221 */ /* 0x000fe20000010000 */
[----:B--2---:R-:W-:Y:S01]  /*eec0*/  F2FP.BF16.F32.PACK_AB R13, R6, R13 ;  /* 0x0000000d060d723e */ /* 0x004fe200000010ff */
[----:B------:R-:W-:Y:S01]  /*eed0*/  FADD.FTZ R5, R121, R8 ;  /* 0x0000000879057221 */ /* 0x000fe20000010000 */
[----:B---3--:R-:W-:Y:S01]  /*eee0*/  F2FP.BF16.F32.PACK_AB R15, R118, R133 ;  /* 0x00000085760f723e */ /* 0x008fe200000010ff */
[----:B------:R-:W-:Y:S02]  /*eef0*/  FADD.FTZ R0, R6, R3 ;  /* 0x0000000306007221 */ /* 0x000fe40000010000 */
[----:B------:R-:W-:Y:S01]  /*ef00*/  FADD.FTZ R8, R124, R5 ;  /* 0x000000057c087221 */ /* 0x000fe20000010000 */
[----:B------:R-:W-:Y:S01]  /*ef10*/  IMAD.MOV.U32 R5, RZ, RZ, R9 ;  /* 0x000000ffff057224 */ /* 0x000fe200078e0009 */
[----:B------:R4:W-:Y:S01]  /*ef20*/  STSM.16.M88.4 [R2+0x30300], R12 ;  /* 0x0303000c02007844 */ /* 0x0009e20000000200 */
[----:B------:R-:W-:Y:S01]  /*ef30*/  FADD.FTZ R0, R133, R0 ;  /* 0x0000000085007221 */ /* 0x000fe20000010000 */
[----:B------:R-:W-:Y:S01]  /*ef40*/  FADD.FTZ R3, R125, R8 ;  /* 0x000000087d037221 */ /* 0x000fe20000010000 */
[----:B------:R-:W-:Y:S01]  /*ef50*/  @!PT LDS RZ, [RZ] ;  /* 0x00000000fffff984 */ /* 0x000fe20000000800 */
[----:B------:R-:W-:Y:S01]  /*ef60*/  @!PT LDS RZ, [RZ] ;  /* 0x00000000fffff984 */ /* 0x000fe20000000800 */
[----:B------:R-:W-:Y:S01]  /*ef70*/  @!PT LDS RZ, [RZ] ;  /* 0x00000000fffff984 */ /* 0x000fe20000000800 */
[----:B------:R-:W-:Y:S01]  /*ef80*/  @!PT LDS RZ, [RZ] ;  /* 0x00000000fffff984 */ /* 0x000fe20000000800 */
[----:B------:R0:W-:Y:S06]  /*ef90*/  MEMBAR.ALL.CTA ;  /* 0x0000000000007992 */ /* 0x0001ec0000008000 */
[----:B0-----:R-:W0:Y:S01]  /*efa0*/  FENCE.VIEW.ASYNC.S ;  /* 0x00000000000073c6 */ /* 0x001e220000000000 */
[----:B------:R-:W-:Y:S01]  /*efb0*/  FADD.FTZ R0, R118, R0 ;  /* 0x0000000076007221 */ /* 0x000fe20000010000 */
[----:B0-----:R-:W-:Y:S01]  /*efc0*/  NOP ;  /* 0x0000000000007918 */ /* 0x001fe20000000000 */
[----:B------:R-:W-:Y:S05]  /*efd0*/  @P2 BRA `(.L_x_2109) ;  /* 0xffffffbc00e82947 */ /* 0x000fea000383ffff */
.L_x_2100:
[----:B------:R-:W-:Y:S06]  /*efe0*/  BAR.ARV 0x8, 0x200 ;  /* 0x0208000000007b1d */ /* 0x000fec0000002000 */
[----:B------:R-:W-:Y:S05]  /*eff0*/  @!P0 BRA `(.L_x_2110) ;  /* 0x0000000000048947 */ /* 0x000fea0003800000 */
[----:B------:R-:W-:Y:S01]  /*f000*/  BPT.TRAP 0x1 ;  /* 0x000000040000795c */ /* 0x000fe20000300000 */
.L_x_2110:
[----:B------:R-:W-:Y:S01]  /*f010*/  ULEA UR6, UR36, UR37, 0x3 ;  /* 0x0000002524067291 */ /* 0x000fe2000f8e183f */
[----:B------:R-:W-:-:S05]  /*f020*/  IMAD.U32 R4, RZ, RZ, UR60 ;  /* 0x0000003cff047e24 */ /* 0x000fca000f8e00ff */
[----:B------:R-:W-:-:S04]  /*f030*/  SHF.L.U32 R4, R4, 0x1f, RZ ;  /* 0x0000001f04047819 */ /* 0x000fc800000006ff */
[----:B------:R1:W2:Y:S01]  /*f040*/  SYNCS.PHASECHK.TRANS64.TRYWAIT P2, [UR6+0x31c50], R4 ;  /* 0x031c5004ff0075a7 */ /* 0x0002a20008040146 */
[----:B------:R-:W-:Y:S05]  /*f050*/  @!P0 BRA `(.L_x_2111) ;  /* 0x0000000000048947 */ /* 0x000fea0003800000 */
[----:B------:R-:W-:Y:S01]  /*f060*/  BPT.TRAP 0x1 ;  /* 0x000000040000795c */ /* 0x000fe20000300000 */
.L_x_2111:
[----:B--2---:R-:W-:Y:S05]  /*f070*/  @P2 BRA `(.L_x_2112) ;  /* 0x0000000000082947 */ /* 0x004fea0003800000 */
[----:B------:R-:W2:Y:S02]  /*f080*/  SYNCS.PHASECHK.TRANS64.TRYWAIT P0, [UR6+0x31c50], R4 ;  /* 0x031c5004ff0075a7 */ /* 0x000ea40008000146 */
[----:B--2---:R-:W-:Y:S05]  /*f090*/  @!P0 BRA `(.L_x_2113) ;  /* 0x000000a800708947 */ /* 0x004fea0003800000 */
.L_x_2112:
[----:B------:R-:W-:Y:S01]  /*f0a0*/  UIADD3 UR37, UR37, 0x200, URZ ;  /* 0x0000020025257890 */ /* 0x000fe2000fffe03f */
[----:B--2---:R-:W2:Y:S01]  /*f0b0*/  LDL.LU R5, [R1+0x1c] ;  /* 0x00001c0001057983 */ /* 0x004ea20000300800 */
[----:B------:R-:W-:Y:S01]  /*f0c0*/  ULOP3.LUT UR61, UR61, 0x10000, URZ, 0xfc, !UPT ;  /* 0x000100003d3d7892 */ /* 0x000fe2000f8efc3f */
[----:B------:R-:W-:Y:S01]  /*f0d0*/  WARPGROUP.ARRIVE ;  /* 0x00000000000079c5 */ /* 0x000fe20000000000 */
[----:B------:R-:W-:Y:S01]  /*f0e0*/  USHF.R.U32.HI UR37, URZ, 0x4, UR37 ;  /* 0x000000043f257899 */ /* 0x000fe20008011625 */
[----:B-1----:R-:W1:Y:S01]  /*f0f0*/  SHFL.BFLY PT, R4, R3, 0x2, 0x1f ;  /* 0x0c401f0003047f89 */ /* 0x002e6200000e0000 */
[----:B------:R-:W-:Y:S01]  /*f100*/  UMOV UR9, 0xc0000010 ;  /* 0xc000001000097882 */ /* 0x000fe20000000000 */
[----:B------:R-:W-:Y:S01]  /*f110*/  UMOV UR11, 0x80000020 ;  /* 0x80000020000b7882 */ /* 0x000fe20000000000 */
[----:B------:R-:W-:Y:S01]  /*f120*/  ULOP3.LUT UR37, UR37, 0x3fff, URZ, 0xc0, !UPT ;  /* 0x00003fff25257892 */ /* 0x000fe2000f8ec03f */
[----:B------:R-:W-:Y:S01]  /*f130*/  IMAD.MOV.U32 R8, RZ, RZ, RZ ;  /* 0x000000ffff087224 */ /* 0x000fe200078e00ff */
[----:B------:R-:W-:Y:S01]  /*f140*/  UMOV UR8, UR61 ;  /* 0x0000003d00087c82 */ /* 0x000fe20008000000 */
[----:B0---4-:R-:W-:Y:S01]  /*f150*/  IMAD.U32 R14, RZ, RZ, UR4 ;  /* 0x00000004ff0e7e24 */ /* 0x011fe2000f8e00ff */
        /* <DEDUP_REMOVED lines=8> */
[----:B-1----:R-:W-:Y:S01]  /*f1e0*/  FADD.FTZ R4, R4, R3 ;  /* 0x0000000304047221 */ /* 0x002fe20000010000 */
[----:B------:R-:W-:Y:S01]  /*f1f0*/  UMOV UR9, 0xc0000010 ;  /* 0xc000001000097882 */ /* 0x000fe20000000000 */
[----:B------:R-:W-:Y:S01]  /*f200*/  UMOV UR11, 0x80000020 ;  /* 0x80000020000b7882 */ /* 0x000fe20000000000 */
[----:B------:R-:W-:Y:S01]  /*f210*/  IMAD.MOV.U32 R3, RZ, RZ, -0x800000 ;  /* 0xff800000ff037424 */ /* 0x000fe200078e00ff */
        /* <DEDUP_REMOVED lines=15> */
[----:B--2---:R-:W-:Y:S02]  /*f310*/  R2UR UR7, R5 ;  /* 0x00000000050772ca */ /* 0x004fe400000e0000 */
[----:B------:R-:W0:Y:S11]  /*f320*/  SHFL.BFLY PT, R5, R0, 0x2, 0x1f ;  /* 0x0c401f0000057f89 */ /* 0x000e3600000e0000 */
[----:B------:R-:W-:Y:S01]  /*f330*/  UIADD3 UR7, UR7, 0x1, URZ ;  /* 0x0000000107077890 */ /* 0x000fe2000fffe03f */
[----:B0-----:R-:W-:Y:S01]  /*f340*/  FADD.FTZ R6, R5, R0 ;  /* 0x0000000005067221 */ /* 0x001fe20000010000 */
[----:B------:R-:W-:Y:S01]  /*f350*/  IMAD.MOV.U32 R0, RZ, RZ, -0x800000 ;  /* 0xff800000ff007424 */ /* 0x000fe200078e00ff */
[----:B------:R-:W0:Y:S04]  /*f360*/  SHFL.BFLY PT, R5, R4, 0x1, 0x1f ;  /* 0x0c201f0004057f89 */ /* 0x000e2800000e0000 */
[----:B------:R-:W1:Y:S01]  /*f370*/  SHFL.BFLY PT, R7, R6, 0x1, 0x1f ;  /* 0x0c201f0006077f89 */ /* 0x000e6200000e0000 */
[----:B------:R-:W-:-:S02]  /*f380*/  WARPGROUP.DEPBAR.LE gsb0, 0x0 ;  /* 0x00008000000079c5 */ /* 0x000fc40000010000 */
[----:B------:R-:W-:Y:S01]  /*f390*/  WARPGROUP.ARRIVE ;  /* 0x00000000000079c5 */ /* 0x000fe20000000000 */
[----:B0-----:R-:W-:Y:S01]  /*f3a0*/  FADD.FTZ R11, R4, R5 ;  /* 0x00000005040b7221 */ /* 0x001fe20000010000 */
[----:B------:R-:W-:Y:S01]  /*f3b0*/  IMAD.U32 R4, RZ, RZ, UR4 ;  /* 0x00000004ff047e24 */ /* 0x000fe2000f8e00ff */
[----:B------:R-:W-:-:S03]  /*f3c0*/  USEL UR4, URZ, 0x1, UP0 ;  /* 0x000000013f047887 */ /* 0x000fc60008000000 */
[----:B------:R-:W-:Y:S01]  /*f3d0*/  HGMMA.64x96x16.F32.BF16 R24, gdesc[UR8].tnspB, R24, gsb0 ;  /* 0x41600000081879f0 */ /* 0x000fe20008001818 */
[----:B------:R-:W-:Y:S01]  /*f3e0*/  UIADD3 UR8, UR61, 0x600, URZ ;  /* 0x000006003d087890 */ /* 0x000fe2000fffe03f */
[----:B------:R-:W-:Y:S01]  /*f3f0*/  FSETP.NE.FTZ.AND P0, PT, R11, RZ, PT ;  /* 0x000000ff0b00720b */ /* 0x000fe20003f15000 */
[----:B------:R-:W-:Y:S01]  /*f400*/  UIADD3 UR10, UR5, 0x100, URZ ;  /* 0x00000100050a7890 */ /* 0x000fe2000fffe03f */
[----:B-1----:R-:W-:Y:S01]  /*f410*/  FADD.FTZ R12, R6, R7 ;  /* 0x00000007060c7221 */ /* 0x002fe20000010000 */
[----:B------:R-:W-:Y:S01]  /*f420*/  UMOV UR9, 0xc0000010 ;  /* 0xc000001000097882 */ /* 0x000fe20000000000 */
[----:B------:R-:W-:Y:S01]  /*f430*/  UMOV UR11, 0x80000020 ;  /* 0x80000020000b7882 */ /* 0x000fe20000000000 */
[----:B------:R-:W-:Y:S01]  /*f440*/  IMAD.U32 R6, RZ, RZ, UR6 ;  /* 0x00000006ff067e24 */ /* 0x000fe2000f8e00ff */
[----:B------:R-:W-:Y:S01]  /*f450*/  ULOP3.LUT UR60, UR60, UR4, URZ, 0x3c, !UPT ;  /* 0x000000043c3c7292 */ /* 0x000fe2000f8e3c3f */
[----:B------:R-:W-:Y:S01]  /*f460*/  FSETP.NE.FTZ.AND P2, PT, R12, RZ, PT ;  /* 0x000000ff0c00720b */ /* 0x000fe20003f55000 */
[----:B------:R-:W-:-:S02]  /*f470*/  IMAD.MOV.U32 R5, RZ, RZ, RZ ;  /* 0x000000ffff057224 */ /* 0x000fc400078e00ff */
[----:B------:R-:W-:-:S03]  /*f480*/  @!P1 VIADD R6, R6, 0x31c60 ;  /* 0x00031c6006069836 */ /* 0x000fc60000000000 */
[----:B------:R-:W0:Y:S01]  /*f490*/  @P0 MUFU.LG2 R7, R11 ;  /* 0x0000000b00070308 */ /* 0x000e220000000c00 */
[----:B------:R-:W-:Y:S01]  /*f4a0*/  @P0 FMUL.FTZ R4, R4, 0.69314718246459960938 ;  /* 0x3f31721804040820 */ /* 0x000fe20000410000 */
[----:B------:R-:W-:-:S05]  /*f4b0*/  @!P1 PRMT R6, RZ, 0x654, R6 ;  /* 0x00000654ff069816 */ /* 0x000fca0000000006 */
[----:B------:R-:W-:Y:S01]  /*f4c0*/  @P2 FMUL.FTZ R14, R14, 0.69314718246459960938 ;  /* 0x3f3172180e0e2820 */ /* 0x000fe20000410000 */
[----:B------:R-:W1:Y:S08]  /*f4d0*/  @P2 MUFU.LG2 R10, R12 ;  /* 0x0000000c000a2308 */ /* 0x000e700000000c00 */
[----:B------:R1:W2:Y:S01]  /*f4e0*/  @P0 MUFU.RCP R5, R11 ;  /* 0x0000000b00050308 */ /* 0x0002a20000001000 */
[----:B0-----:R-:W-:-:S04]  /*f4f0*/  @P0 FMUL.FTZ R7, R7, 0.69314718246459960938 ;  /* 0x3f31721807070820 */ /* 0x001fc80000410000 */
[----:B------:R-:W-:Y:S01]  /*f500*/  @P0 FFMA.FTZ R0, R4, R9, R7 ;  /* 0x0000000904000223 */ /* 0x000fe20000010007 */
[----:B------:R-:W-:Y:S01]  /*f510*/  IMAD.U32 R4, RZ, RZ, UR7 ;  /* 0x00000007ff047e24 */ /* 0x000fe2000f8e00ff */
[----:B------:R-:W-:Y:S01]  /*f520*/  PLOP3.LUT P0, PT, PT, PT, PT, 0x8, 0x0 ;  /* 0x000000000000781c */ /* 0x000fe20003f0e170 */
[----:B------:R-:W0:Y:S01]  /*f530*/  @P2 MUFU.RCP R8, R12 ;  /* 0x0000000c00082308 */ /* 0x000e220000001000 */
[----:B-1----:R-:W-:Y:S02]  /*f540*/  @P2 FMUL.FTZ R11, R10, 0.69314718246459960938 ;  /* 0x3f3172180a0b2820 */ /* 0x002fe40000410000 */
[----:B------:R1:W-:Y:S02]  /*f550*/  STL [R1+0x1c], R4 ;  /* 0x00001c0401007387 */ /* 0x0003e40000100800 */
        /* <DEDUP_REMOVED lines=82> */
.L_x_2083:
[----:B------:R-:W0:Y:S08]  /*fa80*/  S2UR UR4, SR_CgaCtaId ;  /* 0x00000000000479c3 */ /* 0x000e300000008800 */
[----:B------:R-:W-:Y:S06]  /*fa90*/  BAR.SYNC.DEFER_BLOCKING 0x5, 0x200 ;  /* 0x0148000000007b1d */ /* 0x000fec0000010000 */
[----:B------:R-:W-:Y:S01]  /*faa0*/  UMOV UR37, 0x400 ;  /* 0x0000040000257882 */ /* 0x000fe20000000000 */
[----:B------:R-:W-:Y:S01]  /*fab0*/  BSSY B0, `(.L_x_2114) ;  /* 0x00002c9000007945 */ /* 0x000fe20003800000 */
[----:B0-----:R-:W-:-:S09]  /*fac0*/  ULEA UR37, UR4, UR37, 0x18 ;  /* 0x0000002504257291 */ /* 0x001fd2000f8ec03f */
[----:B------:R-:W0:Y:S02]  /*fad0*/  LDS.128 R4, [UR37+0x31cd0] ;  /* 0x031cd025ff047984 */ /* 0x000e240008000c00 */
[----:B0-----:R-:W-:Y:S02]  /*fae0*/  R2UR UR5, R5 ;  /* 0x00000000050572ca */ /* 0x001fe400000e0000 */
[----:B------:R-:W-:Y:S01]  /*faf0*/  R2UR UR6, R6 ;  /* 0x00000000060672ca */ /* 0x000fe200000e0000 */
[----:B------:R-:W-:Y:S06]  /*fb00*/  BAR.ARV 0x4, 0x200 ;  /* 0x0108000000007b1d */ /* 0x000fec0000002000 */
[----:B------:R-:W-:Y:S08]  /*fb10*/  @P0 BRA `(.L_x_2115) ;  /* 0x0000001c00e40947 */ /* 0x000ff00003800000 */
[----:B------:R-:W2:Y:S01]  /*fb20*/  LDL.LU R9, [R1+0x18] ;  /* 0x0000180001097983 */ /* 0x000ea20000300800 */
[----:B------:R-:W0:Y:S01]  /*fb30*/  S2UR UR4, SR_SWINHI ;  /* 0x00000000000479c3 */ /* 0x000e220000002f00 */
[----:B------:R-:W-:Y:S01]  /*fb40*/  R2UR UR15, R150 ;  /* 0x00000000960f72ca */ /* 0x000fe200000e0000 */
[----:B------:R-:W-:Y:S01]  /*fb50*/  ULDC.64 UR10, c[0x0][0xc00] ;  /* 0x00030000000a7ab9 */ /* 0x000fe20000000a00 */
[----:B------:R-:W3:Y:S01]  /*fb60*/  LDL R8, [R1+0x40] ;  /* 0x0000400001087983 */ /* 0x000ee20000100800 */
[----:B------:R-:W-:-:S03]  /*fb70*/  F2FP.BF16.F32.PACK_AB R30, R69, R68 ;  /* 0x00000044451e723e */ /* 0x000fc600000010ff */
[----:B------:R-:W4:Y:S01]  /*fb80*/  LDL R82, [R1+0x8] ;  /* 0x0000080001527983 */ /* 0x000f220000100800 */
[----:B------:R-:W-:Y:S01]  /*fb90*/  ULDC.64 UR20, c[0x0][0x208] ;  /* 0x0000820000147ab9 */ /* 0x000fe20000000a00 */
[----:B------:R-:W-:Y:S02]  /*fba0*/  R2UR UR17, R147 ;  /* 0x00000000931172ca */ /* 0x000fe400000e0000 */
[----:B------:R-:W-:Y:S02]  /*fbb0*/  R2UR UR14, R23 ;  /* 0x00000000170e72ca */ /* 0x000fe400000e0000 */
[----:B------:R-:W-:Y:S01]  /*fbc0*/  R2UR UR16, R149 ;  /* 0x00000000951072ca */ /* 0x000fe200000e0000 */
[----:B------:R-:W-:Y:S01]  /*fbd0*/  UMOV UR8, UR37 ;  /* 0x0000002500087c82 */ /* 0x000fe20008000000 */
[----:B0-----:R-:W-:Y:S01]  /*fbe0*/  UMOV UR9, UR4 ;  /* 0x0000000400097c82 */ /* 0x001fe20008000000 */
[----:B------:R-:W-:Y:S01]  /*fbf0*/  USHF.L.U32 UR4, UR15, 0x2, URZ ;  /* 0x000000020f047899 */ /* 0x000fe2000800063f */
[----:B------:R-:W-:-:S02]  /*fc00*/  IMAD.U32 R4, RZ, RZ, UR8 ;  /* 0x00000008ff047e24 */ /* 0x000fc4000f8e00ff */
[----:B------:R-:W-:Y:S01]  /*fc10*/  IMAD.U32 R5, RZ, RZ, UR9 ;  /* 0x00000009ff057e24 */ /* 0x000fe2000f8e00ff */
[----:B------:R-:W-:Y:S01]  /*fc20*/  UIADD3 UR7, UP0, UR4, UR10, URZ ;  /* 0x0000000a04077290 */ /* 0x000fe2000ff1e03f */
[----:B------:R-:W-:Y:S01]  /*fc30*/  BAR.SYNC.DEFER_BLOCKING 0x1, 0x180 ;  /* 0x0046000000007b1d */ /* 0x000fe20000010000 */
[----:B--2---:R-:W-:Y:S01]  /*fc40*/  R2UR UR13, R9 ;  /* 0x00000000090d72ca */ /* 0x004fe200000e0000 */
[----:B---3--:R-:W-:-:S04]  /*fc50*/  IMAD.WIDE R8, R8, 0x2, R4 ;  /* 0x0000000208087825 */ /* 0x008fc800078e0204 */
[----:B------:R-:W-:Y:S01]  /*fc60*/  UMOV UR18, 0x9b8 ;  /* 0x000009b800127882 */ /* 0x000fe20000000000 */
[----:B----4-:R-:W-:Y:S02]  /*fc70*/  R2UR UR19, R82 ;  /* 0x00000000521372ca */ /* 0x010fe400000e0000 */
[C---:B------:R-:W-:Y:S02]  /*fc80*/  IADD3 R19, P4, R8.reuse, 0x20, RZ ;  /* 0x0000002008137810 */ /* 0x040fe40007f9e0ff */
[----:B------:R-:W-:-:S03]  /*fc90*/  IADD3 R29, P3, R8, 0x3000, RZ ;  /* 0x00003000081d7810 */ /* 0x000fc60007f7e0ff */
[----:B------:R-:W-:Y:S01]  /*fca0*/  USHF.L.U64.HI UR12, UR15, 0x2, UR13 ;  /* 0x000000020f0c7899 */ /* 0x000fe2000801020d */
[----:B------:R-:W-:Y:S01]  /*fcb0*/  LOP3.LUT R6, R19, 0x180, RZ, 0xc0, !PT ;  /* 0x0000018013067812 */ /* 0x000fe200078ec0ff */
[--C-:B------:R-:W-:Y:S01]  /*fcc0*/  IMAD.X R27, RZ, RZ, R9.reuse, P4 ;  /* 0x000000ffff1b7224 */ /* 0x100fe200020e0609 */
[C---:B------:R-:W-:Y:S01]  /*fcd0*/  LOP3.LUT R11, R8.reuse, 0x180, RZ, 0xc0, !PT ;  /* 0x00000180080b7812 */ /* 0x040fe200078ec0ff */
[--C-:B------:R-:W-:Y:S01]  /*fce0*/  IMAD.X R25, RZ, RZ, R9.reuse, P3 ;  /* 0x000000ffff197224 */ /* 0x100fe200018e0609 */
[----:B------:R-:W-:Y:S01]  /*fcf0*/  LOP3.LUT R10, R29, 0x180, RZ, 0xc0, !PT ;  /* 0x000001801d0a7812 */ /* 0x000fe200078ec0ff */
[----:B------:R-:W-:Y:S01]  /*fd00*/  UIADD3.X UR8, UR12, UR11, URZ, UP0, !UPT ;  /* 0x0000000b0c087290 */ /* 0x000fe200087fe43f */
[C---:B------:R-:W-:Y:S02]  /*fd10*/  IADD3 R79, P1, R8.reuse, 0x6000, RZ ;  /* 0x00006000084f7810 */ /* 0x040fe40007f3e0ff */
[----:B------:R-:W-:Y:S02]  /*fd20*/  IADD3 R81, P0, R8, 0x6020, RZ ;  /* 0x0000602008517810 */ /* 0x000fe40007f1e0ff */
[----:B------:R-:W-:Y:S01]  /*fd30*/  SHF.R.U64 R6, R6, 0x3, RZ ;  /* 0x0000000306067819 */ /* 0x000fe200000012ff */
[--C-:B------:R-:W-:Y:S01]  /*fd40*/  IMAD.X R13, RZ, RZ, R9.reuse, P1 ;  /* 0x000000ffff0d7224 */ /* 0x100fe200008e0609 */
[----:B------:R-:W-:Y:S01]  /*fd50*/  IADD3 R31, P2, R8, 0x3020, RZ ;  /* 0x00003020081f7810 */ /* 0x000fe20007f5e0ff */
[----:B------:R-:W-:Y:S01]  /*fd60*/  IMAD.X R15, RZ, RZ, R9, P0 ;  /* 0x000000ffff0f7224 */ /* 0x000fe200000e0609 */
[----:B------:R-:W-:-:S02]  /*fd70*/  SHF.R.U64 R11, R11, 0x3, RZ ;  /* 0x000000030b0b7819 */ /* 0x000fc400000012ff */
[----:B------:R-:W-:Y:S01]  /*fd80*/  SHF.R.U64 R10, R10, 0x3, RZ ;  /* 0x000000030a0a7819 */ /* 0x000fe200000012ff */
[----:B------:R-:W-:Y:S01]  /*fd90*/  IMAD.X R17, RZ, RZ, R9, P2 ;  /* 0x000000ffff117224 */ /* 0x000fe200010e0609 */
[----:B------:R-:W-:Y:S02]  /*fda0*/  LOP3.LUT R26, R6, R19, RZ, 0x3c, !PT ;  /* 0x00000013061a7212 */ /* 0x000fe400078e3cff */
[----:B------:R-:W-:Y:S02]  /*fdb0*/  LOP3.LUT R12, R79, 0x180, RZ, 0xc0, !PT ;  /* 0x000001804f0c7812 */ /* 0x000fe400078ec0ff */
[----:B------:R-:W-:Y:S02]  /*fdc0*/  LOP3.LUT R14, R81, 0x180, RZ, 0xc0, !PT ;  /* 0x00000180510e7812 */ /* 0x000fe400078ec0ff */
[----:B------:R-:W-:Y:S02]  /*fdd0*/  LOP3.LUT R8, R11, R8, RZ, 0x3c, !PT ;  /* 0x000000080b087212 */ /* 0x000fe400078e3cff */
[----:B------:R-:W-:-:S02]  /*fde0*/  LOP3.LUT R6, R31, 0x180, RZ, 0xc0, !PT ;  /* 0x000001801f067812 */ /* 0x000fc400078ec0ff */
[----:B------:R-:W-:Y:S02]  /*fdf0*/  LOP3.LUT R24, R10, R29, RZ, 0x3c, !PT ;  /* 0x0000001d0a187212 */ /* 0x000fe400078e3cff */
[----:B------:R-:W-:Y:S02]  /*fe00*/  SHF.R.U64 R12, R12, 0x3, RZ ;  /* 0x000000030c0c7819 */ /* 0x000fe400000012ff */
[----:B------:R-:W-:Y:S02]  /*fe10*/  SHF.R.U64 R14, R14, 0x3, RZ ;  /* 0x000000030e0e7819 */ /* 0x000fe400000012ff */
[----:B------:R-:W-:Y:S02]  /*fe20*/  MOV R29, R8 ;  /* 0x00000008001d7202 */ /* 0x000fe40000000f00 */
[----:B------:R-:W-:Y:S02]  /*fe30*/  SHF.R.U64 R6, R6, 0x3, RZ ;  /* 0x0000000306067819 */ /* 0x000fe400000012ff */
[----:B------:R-:W-:-:S02]  /*fe40*/  F2FP.BF16.F32.PACK_AB R8, R21, R20 ;  /* 0x000000141508723e */ /* 0x000fc400000010ff */
[----:B------:R-:W-:Y:S02]  /*fe50*/  F2FP.BF16.F32.PACK_AB R9, R75, R74 ;  /* 0x0000004a4b09723e */ /* 0x000fe400000010ff */
[----:B------:R-:W-:Y:S02]  /*fe60*/  F2FP.BF16.F32.PACK_AB R10, R73, R72 ;  /* 0x00000048490a723e */ /* 0x000fe400000010ff */
[----:B------:R-:W-:Y:S02]  /*fe70*/  F2FP.BF16.F32.PACK_AB R11, R77, R76 ;  /* 0x0000004c4d0b723e */ /* 0x000fe400000010ff */
[----:B------:R-:W-:Y:S02]  /*fe80*/  MOV R28, R26 ;  /* 0x0000001a001c7202 */ /* 0x000fe40000000f00 */
[----:B------:R-:W-:Y:S01]  /*fe90*/  MOV R80, R24 ;  /* 0x0000001800507202 */ /* 0x000fe20000000f00 */
[----:B------:R0:W-:Y:S01]  /*fea0*/  STSM.16.M88.4 [R29], R8 ;  /* 0x000000081d007844 */ /* 0x0001e20000000200 */
[----:B------:R-:W-:-:S02]  /*feb0*/  LOP3.LUT R12, R12, R79, RZ, 0x3c, !PT ;  /* 0x0000004f0c0c7212 */ /* 0x000fc400078e3cff */
[----:B------:R-:W-:Y:S02]  /*fec0*/  LOP3.LUT R14, R14, R81, RZ, 0x3c, !PT ;  /* 0x000000510e0e7212 */ /* 0x000fe400078e3cff */
[----:B------:R-:W-:Y:S02]  /*fed0*/  F2FP.BF16.F32.PACK_AB R24, R33, R32 ;  /* 0x000000202118723e */ /* 0x000fe400000010ff */
[----:B------:R-:W-:Y:S02]  /*fee0*/  F2FP.BF16.F32.PACK_AB R25, R35, R34 ;  /* 0x000000222319723e */ /* 0x000fe400000010ff */
[----:B------:R-:W-:Y:S02]  /*fef0*/  F2FP.BF16.F32.PACK_AB R26, R37, R36 ;  /* 0x00000024251a723e */ /* 0x000fe400000010ff */
[----:B------:R-:W-:Y:S02]  /*ff00*/  F2FP.BF16.F32.PACK_AB R27, R39, R38 ;  /* 0x00000026271b723e */ /* 0x000fe400000010ff */
[----:B------:R-:W-:-:S02]  /*ff10*/  LOP3.LUT R16, R6, R31, RZ, 0x3c, !PT ;  /* 0x0000001f06107212 */ /* 0x000fc400078e3cff */
[----:B------:R-:W-:Y:S01]  /*ff20*/  MOV R6, R12 ;  /* 0x0000000c00067202 */ /* 0x000fe20000000f00 */
[----:B------:R1:W-:Y:S01]  /*ff30*/  STSM.16.M88.4 [R28], R24 ;  /* 0x000000181c007844 */ /* 0x0003e20000000200 */
[----:B------:R-:W-:Y:S02]  /*ff40*/  MOV R19, R14 ;  /* 0x0000000e00137202 */ /* 0x000fe40000000f00 */
[----:B0-----:R-:W-:Y:S02]  /*ff50*/  F2FP.BF16.F32.PACK_AB R8, R41, R40 ;  /* 0x000000282908723e */ /* 0x001fe400000010ff */
[----:B------:R-:W-:Y:S02]  /*ff60*/  F2FP.BF16.F32.PACK_AB R9, R43, R42 ;  /* 0x0000002a2b09723e */ /* 0x000fe400000010ff */
[----:B------:R-:W-:Y:S02]  /*ff70*/  F2FP.BF16.F32.PACK_AB R10, R45, R44 ;  /* 0x0000002c2d0a723e */ /* 0x000fe400000010ff */
[----:B------:R-:W-:-:S02]  /*ff80*/  F2FP.BF16.F32.PACK_AB R11, R47, R46 ;  /* 0x0000002e2f0b723e */ /* 0x000fc400000010ff */
[----:B------:R-:W-:Y:S01]  /*ff90*/  MOV R79, R16 ;  /* 0x00000010004f7202 */ /* 0x000fe20000000f00 */
[----:B------:R-:W-:Y:S01]  /*ffa0*/  IMAD.U32 R16, RZ, RZ, UR7 ;  /* 0x00000007ff107e24 */ /* 0x000fe2000f8e00ff */
[----:B------:R-:W-:Y:S01]  /*ffb0*/  F2FP.BF16.F32.PACK_AB R12, R49, R48 ;  /* 0x00000030310c723e */ /* 0x000fe200000010ff */
[----:B------:R-:W-:Y:S01]  /*ffc0*/  STSM.16.M88.4 [R80], R8 ;  /* 0x0000000850007844 */ /* 0x000fe20000000200 */
[----:B------:R-:W-:Y:S01]  /*ffd0*/  F2FP.BF16.F32.PACK_AB R13, R51, R50 ;  /* 0x00000032330d723e */ /* 0x000fe200000010ff */
[----:B------:R-:W-:Y:S01]  /*ffe0*/  IMAD.U32 R17, RZ, RZ, UR8 ;  /* 0x00000008ff117e24 */ /* 0x000fe2000f8e00ff */
[----:B------:R-:W-:Y:S01]  /*fff0*/  F2FP.BF16.F32.PACK_AB R14, R53, R52 ;  /* 0x00000034350e723e */ /* 0x000fe200000010ff */
[----:B------:R-:W-:Y:S01]  /*10000*/  ULDC.64 UR8, c[0x0][0xc08] ;  /* 0x0003020000087ab9 */ /* 0x000fe20000000a00 */
[----:B------:R-:W-:Y:S02]  /*10010*/  F2FP.BF16.F32.PACK_AB R15, R55, R54 ;  /* 0x00000036370f723e */ /* 0x000fe400000010ff */
[----:B-1----:R-:W-:-:S02]  /*10020*/  F2FP.BF16.F32.PACK_AB R24, R57, R56 ;  /* 0x000000383918723e */ /* 0x002fc400000010ff */
[----:B------:R-:W-:Y:S01]  /*10030*/  F2FP.BF16.F32.PACK_AB R25, R59, R58 ;  /* 0x0000003a3b19723e */ /* 0x000fe200000010ff */
[----:B------:R-:W-:Y:S01]  /*10040*/  STSM.16.M88.4 [R79], R12 ;  /* 0x0000000c4f007844 */ /* 0x000fe20000000200 */
[----:B------:R-:W-:Y:S02]  /*10050*/  F2FP.BF16.F32.PACK_AB R26, R61, R60 ;  /* 0x0000003c3d1a723e */ /* 0x000fe400000010ff */
[----:B------:R-:W-:Y:S02]  /*10060*/  F2FP.BF16.F32.PACK_AB R27, R63, R62 ;  /* 0x0000003e3f1b723e */ /* 0x000fe400000010ff */
[----:B------:R-:W-:Y:S02]  /*10070*/  F2FP.BF16.F32.PACK_AB R28, R65, R64 ;  /* 0x00000040411c723e */ /* 0x000fe400000010ff */
[----:B------:R-:W-:Y:S01]  /*10080*/  F2FP.BF16.F32.PACK_AB R29, R67, R66 ;  /* 0x00000042431d723e */ /* 0x000fe200000010ff */
[----:B------:R-:W-:Y:S01]  /*10090*/  STSM.16.M88.4 [R6], R24 ;  /* 0x0000001806007844 */ /* 0x000fe20000000200 */
[----:B------:R-:W-:-:S02]  /*100a0*/  F2FP.BF16.F32.PACK_AB R31, R71, R70 ;  /* 0x00000046471f723e */ /* 0x000fc400000010ff */
[----:B------:R-:W-:-:S03]  /*100b0*/  ISETP.NE.U32.AND P0, PT, RZ, UR10, PT ;  /* 0x0000000aff007c0c */ /* 0x000fc6000bf05070 */
[----:B------:R0:W-:Y:S01]  /*100c0*/  STSM.16.M88.4 [R19], R28 ;  /* 0x0000001c13007844 */ /* 0x0001e20000000200 */
[----:B------:R-:W-:Y:S01]  /*100d0*/  BAR.SYNC.DEFER_BLOCKING 0x1, 0x180 ;  /* 0x0046000000007b1d */ /* 0x000fe20000010000 */
[----:B------:R-:W-:-:S07]  /*100e0*/  ISETP.NE.AND.EX P0, PT, RZ, UR11, PT, P0 ;  /* 0x0000000bff007c0c */ /* 0x000fce000bf05300 */
[----:B0-----:R-:W0:Y:S06]  /*100f0*/  LDC R19, c[0x0][0xbe8] ;  /* 0x0002fa00ff137b82 */ /* 0x001e2c0000000800 */
[----:B------:R-:W2:Y:S01]  /*10100*/  @P0 LDG.E R78, desc[UR20][R16.64] ;  /* 0x00000014104e0981 */ /* 0x000ea2000c1e1900 */
[----:B------:R-:W-:-:S04]  /*10110*/  UISETP.NE.U32.AND UP0, UPT, UR8, URZ, UPT ;  /* 0x0000003f0800728c */ /* 0x000fc8000bf05070 */
[----:B------:R-:W-:-:S06]  /*10120*/  UISETP.NE.AND.EX UP0, UPT, UR9, URZ, UPT, UP0 ;  /* 0x0000003f0900728c */ /* 0x000fcc000bf05300 */
[----:B------:R-:W-:Y:S02]  /*10130*/  PLOP3.LUT P4, PT, PT, PT, UP0, 0x80, 0x0 ;  /* 0x000000000000781c */ /* 0x000fe40003f8f008 */
[----:B0-----:R-:W-:-:S03]  /*10140*/  ISETP.NE.AND P1, PT, R19, 0x1, PT ;  /* 0x000000011300780c */ /* 0x001fc60003f25270 */
[----:B------:R-:W-:-:S03]  /*10150*/  @UP0 UIADD3 UR8, UP1, UR4, UR8, URZ ;  /* 0x0000000804080290 */ /* 0x000fc6000ff3e03f */
[----:B------:R-:W-:Y:S01]  /*10160*/  ULDC UR4, c[0x0][0xa88] ;  /* 0x0002a20000047ab9 */ /* 0x000fe20000000800 */
[----:B------:R-:W-:Y:S01]  /*10170*/  @UP0 UIADD3.X UR9, UR12, UR9, URZ, UP1, !UPT ;  /* 0x000000090c090290 */ /* 0x000fe20008ffe43f */
[----:B------:R-:W-:Y:S01]  /*10180*/  IMAD.U32 R6, RZ, RZ, UR4 ;  /* 0x00000004ff067e24 */ /* 0x000fe2000f8e00ff */
[----:B------:R-:W-:Y:S01]  /*10190*/  UISETP.NE.AND UP0, UPT, UR17, URZ, UPT ;  /* 0x0000003f1100728c */ /* 0x000fe2000bf05270 */
[----:B------:R-:W-:Y:S01]  /*101a0*/  IMAD.U32 R8, RZ, RZ, UR8 ;  /* 0x00000008ff087e24 */ /* 0x000fe2000f8e00ff */
[----:B------:R-:W-:Y:S02]  /*101b0*/  ULDC UR4, c[0x0][0xad4] ;  /* 0x0002b50000047ab9 */ /* 0x000fe40000000800 */
[----:B------:R-:W0:Y:S01]  /*101c0*/  @P1 LDC R10, c[0x0][0xbec] ;  /* 0x0002fb00ff0a1b82 */ /* 0x000e220000000800 */
[----:B------:R-:W-:Y:S01]  /*101d0*/  USEL UR4, UR17, UR4, UP0 ;  /* 0x0000000411047287 */ /* 0x000fe20008000000 */
[----:B------:R-:W-:-:S03]  /*101e0*/  IMAD.U32 R9, RZ, RZ, UR9 ;  /* 0x00000009ff097e24 */ /* 0x000fc6000f8e00ff */
[----:B------:R-:W-:-:S03]  /*101f0*/  UISETP.GT.AND UP1, UPT, UR4, 0x1, UPT ;  /* 0x000000010400788c */ /* 0x000fc6000bf24270 */
[----:B------:R-:W1:Y:S01]  /*10200*/  @P1 LDC R13, c[0x0][0xbf0] ;  /* 0x0002fc00ff0d1b82 */ /* 0x000e620000000800 */
[----:B------:R-:W-:Y:S01]  /*10210*/  USEL UR18, UR18, 0x978, UP1 ;  /* 0x0000097812127887 */ /* 0x000fe20008800000 */
[----:B------:R-:W-:Y:S01]  /*10220*/  VIADD R25, R145, UR14 ;  /* 0x0000000e91197c36 */ /* 0x000fe20008000000 */
[----:B------:R-:W-:Y:S01]  /*10230*/  UISETP.NE.U32.AND UP0, UPT, UR10, URZ, UPT ;  /* 0x0000003f0a00728c */ /* 0x000fe2000bf05070 */
[----:B------:R0:W5:Y:S01]  /*10240*/  @P4 LDG.E R6, desc[UR20][R8.64] ;  /* 0x0000001408064981 */ /* 0x000162000c1e1900 */
[----:B------:R-:W-:Y:S01]  /*10250*/  UMOV UR4, URZ ;  /* 0x0000003f00047c82 */ /* 0x000fe20008000000 */
[----:B------:R-:W-:Y:S01]  /*10260*/  USEL UR16, UR16, URZ, UP1 ;  /* 0x0000003f10107287 */ /* 0x000fe20008800000 */
[----:B------:R-:W-:Y:S01]  /*10270*/  IMAD.MOV.U32 R11, RZ, RZ, R25 ;  /* 0x000000ffff0b7224 */ /* 0x000fe200078e0019 */
[----:B------:R-:W-:-:S04]  /*10280*/  UISETP.NE.AND.EX UP0, UPT, UR11, URZ, UPT, UP0 ;  /* 0x0000003f0b00728c */ /* 0x000fc8000bf05300 */
[----:B------:R-:W-:Y:S01]  /*10290*/  USEL UR7, UR15, URZ, !UP0 ;  /* 0x0000003f0f077287 */ /* 0x000fe2000c000000 */
[----:B------:R-:W-:Y:S01]  /*102a0*/  ULDC.64 UR10, c[0x0][UR18+0x220] ;  /* 0x00008800120a7abb */ /* 0x000fe20008000a00 */
[----:B------:R-:W-:Y:S01]  /*102b0*/  USEL UR17, UR13, URZ, !UP0 ;  /* 0x0000003f0d117287 */ /* 0x000fe2000c000000 */
[----:B0-----:R-:W-:Y:S01]  /*102c0*/  @P1 IMAD.HI.U32 R8, R25, R10, RZ ;  /* 0x0000000a19081227 */ /* 0x001fe200078e00ff */
[----:B------:R-:W-:Y:S01]  /*102d0*/  ULDC.64 UR8, c[0x0][UR18+0x218] ;  /* 0x0000860012087abb */ /* 0x000fe20008000a00 */
[----:B------:R-:W-:Y:S01]  /*102e0*/  UIMAD UR11, UR11, UR7, URZ ;  /* 0x000000070b0b72a4 */ /* 0x000fe2000f8e023f */
[----:B------:R-:W-:Y:S01]  /*102f0*/  ULDC.64 UR12, c[0x0][UR18+0x228] ;  /* 0x00008a00120c7abb */ /* 0x000fe20008000a00 */
[----:B------:R-:W-:Y:S02]  /*10300*/  UIMAD.WIDE.U32 UR14, UR8, UR19, URZ ;  /* 0x00000013080e72a5 */ /* 0x000fe4000f8e003f */
[----:B------:R-:W-:Y:S01]  /*10310*/  UIMAD UR19, UR9, UR19, URZ ;  /* 0x00000013091372a4 */ /* 0x000fe2000f8e023f */
[----:B-1----:R-:W-:Y:S01]  /*10320*/  @P1 SHF.R.U32.HI R11, RZ, R13, R8 ;  /* 0x0000000dff0b1219 */ /* 0x002fe20000011608 */
[----:B------:R-:W-:-:S02]  /*10330*/  UIMAD.WIDE.U32 UR20, UR12, UR16, URZ ;  /* 0x000000100c1472a5 */ /* 0x000fc4000f8e003f */
[----:B------:R-:W-:Y:S02]  /*10340*/  UIMAD.WIDE.U32 UR8, UR10, UR7, URZ ;  /* 0x000000070a0872a5 */ /* 0x000fe4000f8e003f */
[----:B------:R-:W-:Y:S01]  /*10350*/  UIMAD UR12, UR13, UR16, URZ ;  /* 0x000000100d0c72a4 */ /* 0x000fe2000f8e023f */
[----:B------:R-:W-:Y:S01]  /*10360*/  IMAD.MOV R10, RZ, RZ, -R11 ;  /* 0x000000ffff0a7224 */ /* 0x000fe200078e0a0b */
[----:B------:R-:W-:Y:S01]  /*10370*/  UIMAD UR11, UR10, UR17, UR11 ;  /* 0x000000110a0b72a4 */ /* 0x000fe2000f8e020b */
[----:B------:R-:W-:Y:S01]  /*10380*/  IMAD.U32 R8, RZ, RZ, UR20 ;  /* 0x00000014ff087e24 */ /* 0x000fe2000f8e00ff */
[----:B------:R-:W-:Y:S02]  /*10390*/  UIADD3 UR12, UR21, UR12, URZ ;  /* 0x0000000c150c7290 */ /* 0x000fe4000fffe03f */
[----:B------:R-:W-:Y:S01]  /*103a0*/  IMAD.U32 R9, RZ, RZ, UR21 ;  /* 0x00000015ff097e24 */ /* 0x000fe2000f8e00ff */
[----:B------:R-:W-:Y:S01]  /*103b0*/  UIADD3 UR10, UR9, UR11, URZ ;  /* 0x0000000b090a7290 */ /* 0x000fe2000fffe03f */
[----:B------:R-:W-:Y:S01]  /*103c0*/  IMAD R13, R19, R10, R25 ;  /* 0x0000000a130d7224 */ /* 0x000fe200078e0219 */
[----:B------:R-:W-:Y:S01]  /*103d0*/  UIADD3 UR19, UR15, UR19, URZ ;  /* 0x000000130f137290 */ /* 0x000fe2000fffe03f */
[----:B------:R-:W-:Y:S01]  /*103e0*/  SHF.R.S32.HI R9, RZ, 0x1f, R11 ;  /* 0x0000001fff097819 */ /* 0x000fe2000001140b */
[----:B------:R-:W-:Y:S01]  /*103f0*/  IMAD.U32 R12, RZ, RZ, UR12 ;  /* 0x0000000cff0c7e24 */ /* 0x000fe2000f8e00ff */
[----:B------:R-:W-:Y:S01]  /*10400*/  ULDC.64 UR12, c[0x0][0xba8] ;  /* 0x0002ea00000c7ab9 */ /* 0x000fe20000000a00 */
[----:B------:R-:W-:Y:S01]  /*10410*/  SHF.R.S32.HI R10, RZ, 0x1f, R13 ;  /* 0x0000001fff0a7819 */ /* 0x000fe2000001140d */
[----:B------:R-:W-:Y:S01]  /*10420*/  @!UP1 ULDC UR12, c[0x0][0xb50] ;  /* 0x0002d400000c9ab9 */ /* 0x000fe20000000800 */
[----:B------:R-:W-:Y:S01]  /*10430*/  @!UP1 ULDC UR13, c[0x0][0xb54] ;  /* 0x0002d500000d9ab9 */ /* 0x000fe20000000800 */
[----:B--2---:R-:W-:-:S13]  /*10440*/  @P0 R2UR UR4, R78 ;  /* 0x000000004e0402ca */ /* 0x004fda00000e0000 */
[----:B------:R-:W-:Y:S02]  /*10450*/  UIADD3 UR14, UP0, UP2, UR8, UR14, UR4 ;  /* 0x0000000e080e7290 */ /* 0x000fe4000fa1e004 */
[----:B------:R-:W-:Y:S01]  /*10460*/  USHF.R.S32.HI UR11, URZ, 0x1f, UR4 ;  /* 0x0000001f3f0b7899 */ /* 0x000fe20008011404 */
[----:B------:R-:W-:-:S03]  /*10470*/  ULDC.64 UR8, c[0x0][UR18+0x210] ;  /* 0x0000840012087abb */ /* 0x000fc60008000a00 */
[----:B------:R-:W-:Y:S01]  /*10480*/  UIADD3.X UR10, UR10, UR19, UR11, UP0, UP2 ;  /* 0x000000130a0a7290 */ /* 0x000fe200087e440b */
[----:B------:R-:W-:Y:S01]  /*10490*/  IADD3 R8, P2, P3, R11, UR14, R8 ;  /* 0x0000000e0b087c10 */ /* 0x000fe2000fb5e008 */
[----:B------:R-:W-:-:S04]  /*104a0*/  IMAD R11, R13, UR9, RZ ;  /* 0x000000090d0b7c24 */ /* 0x000fc8000f8e02ff */
        /* <DEDUP_REMOVED lines=12> */
.L_x_2116:
[----:B------:R-:W2:Y:S01]  /*10570*/  LDL R15, [R1+0x3c] ;  /* 0x00003c00010f7983 */ /* 0x000ea20000100800 */
[----:B------:R-:W0:Y:S01]  /*10580*/  S2R R9, SR_TID.X ;  /* 0x0000000000097919 */ /* 0x000e220000002100 */
[----:B------:R-:W-:Y:S02]  /*10590*/  R2UR UR8, R23 ;  /* 0x00000000170872ca */ /* 0x000fe400000e0000 */
[----:B------:R-:W-:Y:S04]  /*105a0*/  SHFL.IDX PT, R10, R14, RZ, 0x1c1f ;  /* 0x001c1fff0e0a7589 */ /* 0x000fe800000e0000 */
[----:B------:R-:W1:Y:S04]  /*105b0*/  SHFL.IDX PT, R11, R8, RZ, 0x1c1f ;  /* 0x001c1fff080b7589 */ /* 0x000e6800000e0000 */
[----:B------:R-:W-:Y:S01]  /*105c0*/  SHFL.IDX PT, R12, R14, 0x1, 0x1c1f ;  /* 0x003c1f000e0c7f89 */ /* 0x000fe200000e0000 */
[----:B0-----:R-:W-:-:S05]  /*105d0*/  VIADD R16, R9, 0xffffff80 ;  /* 0xffffff8009107836 */ /* 0x001fca0000000000 */
[----:B------:R-:W-:-:S04]  /*105e0*/  SHF.R.S32.HI R9, RZ, 0x1f, R16 ;  /* 0x0000001fff097819 */ /* 0x000fc80000011410 */
[----:B------:R-:W-:-:S04]  /*105f0*/  LEA.HI R9, R9, R16, RZ, 0x7 ;  /* 0x0000001009097211 */ /* 0x000fc800078f38ff */
[----:B------:R-:W-:Y:S01]  /*10600*/  LOP3.LUT R9, R9, 0xffffff80, RZ, 0xc0, !PT ;  /* 0xffffff8009097812 */ /* 0x000fe200078ec0ff */
[----:B------:R-:W0:Y:S04]  /*10610*/  SHFL.IDX PT, R13, R8, 0x1, 0x1c1f ;  /* 0x003c1f00080d7f89 */ /* 0x000e2800000e0000 */
[----:B------:R-:W-:Y:S02]  /*10620*/  IMAD.IADD R9, R16, 0x1, -R9 ;  /* 0x0000000110097824 */ /* 0x000fe400078e0a09 */
[----:B-----5:R-:W-:-:S03]  /*10630*/  IMAD R6, R6, R19, RZ ;  /* 0x0000001306067224 */ /* 0x020fc600078e02ff */
[----:B------:R-:W-:Y:S01]  /*10640*/  LOP3.LUT P0, RZ, R9, 0x3, RZ, 0xc0, !PT ;  /* 0x0000000309ff7812 */ /* 0x000fe2000780c0ff */
[----:B--2---:R-:W-:-:S04]  /*10650*/  VIADD R15, R15, UR8 ;  /* 0x000000080f0f7c36 */ /* 0x004fc80008000000 */
[C---:B------:R-:W-:Y:S01]  /*10660*/  VIADD R9, R15.reuse, 0x8 ;  /* 0x000000080f097836 */ /* 0x040fe20000000000 */
[----:B------:R-:W-:-:S04]  /*10670*/  ISETP.GE.OR P2, PT, R15, R6, P0 ;  /* 0x000000060f00720c */ /* 0x000fc80000746670 */
[----:B------:R-:W-:Y:S01]  /*10680*/  ISETP.GE.OR P0, PT, R9, R6, P0 ;  /* 0x000000060900720c */ /* 0x000fe20000706670 */
[----:B------:R-:W-:-:S08]  /*10690*/  ULDC.64 UR8, c[0x0][0x208] ;  /* 0x0000820000087ab9 */ /* 0x000fd00000000a00 */
[----:B-1----:R1:W-:Y:S04]  /*106a0*/  @!P2 ST.E desc[UR8][R10.64], R0 ;  /* 0x000000000a00a985 */ /* 0x0023e8000c101908 */
[----:B0-----:R1:W-:Y:S01]  /*106b0*/  @!P0 ST.E desc[UR8][R12.64], R3 ;  /* 0x000000030c008985 */ /* 0x0013e2000c101908 */
[----:B------:R-:W-:-:S13]  /*106c0*/  PLOP3.LUT P0, PT, PT, PT, UP1, 0x80, 0x0 ;  /* 0x000000000000781c */ /* 0x000fda0003f0f018 */
[----:B-1----:R-:W-:Y:S05]  /*106d0*/  @P0 BRA `(.L_x_2117) ;  /* 0x0000000800340947 */ /* 0x002fea0003800000 */
[----:B------:R-:W0:Y:S01]  /*106e0*/  S2R R16, SR_TID.X ;  /* 0x0000000000107919 */ /* 0x000e220000002100 */
[----:B------:R-:W-:Y:S01]  /*106f0*/  ULDC.64 UR8, c[0x0][0x208] ;  /* 0x0000820000087ab9 */ /* 0x000fe20000000a00 */
[----:B------:R-:W-:Y:S01]  /*10700*/  ULDC.64 UR12, c[0x0][0xaa0] ;  /* 0x0002a800000c7ab9 */ /* 0x000fe20000000a00 */
[----:B------:R-:W-:Y:S02]  /*10710*/  R2UR UR15, R82 ;  /* 0x00000000520f72ca */ /* 0x000fe400000e0000 */
[----:B------:R-:W-:Y:S01]  /*10720*/  R2UR UR14, R23 ;  /* 0x00000000170e72ca */ /* 0x000fe200000e0000 */
[----:B0-----:R-:W-:Y:S02]  /*10730*/  VIADD R79, R16, 0xffffff80 ;  /* 0xffffff80104f7836 */ /* 0x001fe40000000000 */
[----:B------:R-:W0:Y:S03]  /*10740*/  @P1 LDC R16, c[0x0][0xbec] ;  /* 0x0002fb00ff101b82 */ /* 0x000e260000000800 */
        /* <DEDUP_REMOVED lines=9> */
[C---:B------:R-:W-:Y:S02]  /*107e0*/  LOP3.LUT R9, R4.reuse, 0x180, RZ, 0xc0, !PT ;  /* 0x0000018004097812 */ /* 0x040fe400078ec0ff */
[----:B------:R-:W-:-:S02]  /*107f0*/  IADD3 R3, P5, R4, 0x7800, RZ ;  /* 0x0000780004037810 */ /* 0x000fc40007fbe0ff */
[----:B------:R-:W-:Y:S02]  /*10800*/  LOP3.LUT R12, R13, 0x180, RZ, 0xc0, !PT ;  /* 0x000001800d0c7812 */ /* 0x000fe400078ec0ff */
[----:B------:R-:W-:Y:S01]  /*10810*/  LOP3.LUT R24, R25, 0x180, RZ, 0xc0, !PT ;  /* 0x0000018019187812 */ /* 0x000fe200078ec0ff */
[----:B------:R-:W-:Y:S01]  /*10820*/  IMAD.X R37, RZ, RZ, R5, P5 ;  /* 0x000000ffff257224 */ /* 0x000fe200028e0605 */
[----:B------:R-:W-:Y:S02]  /*10830*/  LOP3.LUT R28, R29, 0x180, RZ, 0xc0, !PT ;  /* 0x000001801d1c7812 */ /* 0x000fe400078ec0ff */
[----:B------:R-:W-:Y:S02]  /*10840*/  LOP3.LUT R32, R33, 0x180, RZ, 0xc0, !PT ;  /* 0x0000018021207812 */ /* 0x000fe400078ec0ff */
[----:B------:R-:W-:Y:S02]  /*10850*/  SHF.R.U64 R9, R9, 0x3, RZ ;  /* 0x0000000309097819 */ /* 0x000fe400000012ff */
[----:B------:R-:W-:-:S02]  /*10860*/  LOP3.LUT R0, R3, 0x180, RZ, 0xc0, !PT ;  /* 0x0000018003007812 */ /* 0x000fc400078ec0ff */
[----:B------:R-:W-:Y:S02]  /*10870*/  SHF.R.U64 R12, R12, 0x3, RZ ;  /* 0x000000030c0c7819 */ /* 0x000fe400000012ff */
[----:B------:R-:W-:Y:S02]  /*10880*/  SHF.R.U64 R24, R24, 0x3, RZ ;  /* 0x0000000318187819 */ /* 0x000fe400000012ff */
[----:B------:R-:W-:Y:S02]  /*10890*/  SHF.R.U64 R28, R28, 0x3, RZ ;  /* 0x000000031c1c7819 */ /* 0x000fe400000012ff */
[----:B------:R-:W-:Y:S02]  /*108a0*/  SHF.R.U64 R32, R32, 0x3, RZ ;  /* 0x0000000320207819 */ /* 0x000fe400000012ff */
[----:B------:R-:W-:Y:S02]  /*108b0*/  LOP3.LUT R4, R9, R4, RZ, 0x3c, !PT ;  /* 0x0000000409047212 */ /* 0x000fe400078e3cff */
[----:B------:R-:W-:-:S02]  /*108c0*/  SHF.R.S32.HI R17, RZ, 0x1f, R79 ;  /* 0x0000001fff117819 */ /* 0x000fc4000001144f */
[----:B------:R-:W-:Y:S01]  /*108d0*/  SHF.R.U64 R0, R0, 0x3, RZ ;  /* 0x0000000300007819 */ /* 0x000fe200000012ff */
        /* <DEDUP_REMOVED lines=10> */
[----:B-1----:R-:W1:Y:S01]  /*10980*/  @P1 LDC R5, c[0x0][0xbf0] ;  /* 0x0002fc00ff051b82 */ /* 0x002e620000000800 */
[----:B------:R-:W-:Y:S01]  /*10990*/  LOP3.LUT R36, R0, R3, RZ, 0x3c, !PT ;  /* 0x0000000300247212 */ /* 0x000fe200078e3cff */
[----:B------:R-:W-:Y:S01]  /*109a0*/  UIMAD UR10, UR11, UR12, URZ ;  /* 0x0000000c0b0a72a4 */ /* 0x000fe2000f8e023f */
[----:B------:R-:W-:Y:S01]  /*109b0*/  LOP3.LUT R17, R17, 0xfffffffc, RZ, 0xc0, !PT ;  /* 0xfffffffc11117812 */ /* 0x000fe200078ec0ff */
[----:B------:R-:W5:Y:S02]  /*109c0*/  LD.E.128 R12, desc[UR8][R12.64] ;  /* 0x000000080c0c7980 */ /* 0x000f64000c101d00 */
[----:B------:R-:W-:-:S02]  /*109d0*/  UIMAD UR10, UR4, UR13, UR10 ;  /* 0x0000000d040a72a4 */ /* 0x000fc4000f8e020a */
[----:B------:R-:W5:Y:S01]  /*109e0*/  LD.E.128 R24, desc[UR8][R24.64] ;  /* 0x0000000818187980 */ /* 0x000f62000c101d00 */
[----:B------:R-:W-:-:S03]  /*109f0*/  IMAD.IADD R17, R79, 0x1, -R17 ;  /* 0x000000014f117824 */ /* 0x000fc600078e0a11 */
[----:B------:R-:W5:Y:S04]  /*10a00*/  LD.E.128 R28, desc[UR8][R28.64] ;  /* 0x000000081c1c7980 */ /* 0x000f68000c101d00 */
[----:B------:R-:W5:Y:S04]  /*10a10*/  LD.E.128 R32, desc[UR8][R32.64] ;  /* 0x0000000820207980 */ /* 0x000f68000c101d00 */
[----:B------:R-:W5:Y:S01]  /*10a20*/  LD.E.128 R36, desc[UR8][R36.64] ;  /* 0x0000000824247980 */ /* 0x000f62000c101d00 */
[----:B------:R-:W-:Y:S01]  /*10a30*/  UIMAD.WIDE.U32 UR8, UR4, UR12, URZ ;  /* 0x0000000c040872a5 */ /* 0x000fe2000f8e003f */
[----:B------:R-:W-:Y:S01]  /*10a40*/  IMAD R0, R17, 0x60, R78 ;  /* 0x0000006011007824 */ /* 0x000fe200078e024e */
[----:B------:R-:W-:Y:S01]  /*10a50*/  @!PT LDS RZ, [RZ] ;  /* 0x00000000fffff984 */ /* 0x000fe20000000800 */
[----:B------:R-:W-:Y:S01]  /*10a60*/  @!PT LDS RZ, [RZ] ;  /* 0x00000000fffff984 */ /* 0x000fe20000000800 */
[----:B------:R-:W-:Y:S01]  /*10a70*/  @!PT LDS RZ, [RZ] ;  /* 0x00000000fffff984 */ /* 0x000fe20000000800 */
[----:B------:R-:W-:Y:S01]  /*10a80*/  @!PT LDS RZ, [RZ] ;  /* 0x00000000fffff984 */ /* 0x000fe20000000800 */
[----:B------:R2:W-:Y:S06]  /*10a90*/  MEMBAR.ALL.CTA ;  /* 0x0000000000007992 */ /* 0x0005ec0000008000 */
[----:B--2---:R-:W2:Y:S01]  /*10aa0*/  FENCE.VIEW.ASYNC.S ;  /* 0x00000000000073c6 */ /* 0x004ea20000000000 */
[----:B------:R-:W-:-:S03]  /*10ab0*/  UIADD3 UR9, UR9, UR10, URZ ;  /* 0x0000000a09097290 */ /* 0x000fc6000fffe03f */
[----:B------:R-:W-:Y:S01]  /*10ac0*/  ULDC.64 UR10, c[0x0][0xae8] ;  /* 0x0002ba00000a7ab9 */ /* 0x000fe20000000a00 */
[----:B------:R-:W-:Y:S01]  /*10ad0*/  VIADD R17, R0, UR14 ;  /* 0x0000000e00117c36 */ /* 0x000fe20008000000 */
[----:B------:R-:W-:Y:S02]  /*10ae0*/  UIMAD.WIDE.U32 UR8, UR15, UR10, UR8 ;  /* 0x0000000a0f0872a5 */ /* 0x000fe4000f8e0008 */
[----:B------:R-:W-:Y:S01]  /*10af0*/  USHF.R.S32.HI UR4, URZ, 0x1f, UR7 ;  /* 0x0000001f3f047899 */ /* 0x000fe20008011407 */
[----:B0-----:R-:W-:Y:S01]  /*10b00*/  @P1 IMAD.HI.U32 R0, R17, R16, RZ ;  /* 0x0000001011001227 */ /* 0x001fe200078e00ff */
[----:B------:R-:W-:-:S03]  /*10b10*/  UIMAD UR9, UR15, UR11, UR9 ;  /* 0x0000000b0f0972a4 */ /* 0x000fc6000f8e0209 */
[----:B------:R-:W-:Y:S02]  /*10b20*/  ULDC.64 UR10, c[0x0][0xaf0] ;  /* 0x0002bc00000a7ab9 */ /* 0x000fe40000000a00 */
[----:B------:R-:W-:Y:S01]  /*10b30*/  UIMAD UR4, UR4, UR10, URZ ;  /* 0x0000000a040472a4 */ /* 0x000fe2000f8e023f */
[----:B------:R-:W-:Y:S01]  /*10b40*/  IMAD.MOV.U32 R3, RZ, RZ, R17 ;  /* 0x000000ffff037224 */ /* 0x000fe200078e0011 */
[----:B-1----:R-:W-:Y:S01]  /*10b50*/  @P1 SHF.R.U32.HI R3, RZ, R5, R0 ;  /* 0x00000005ff031219 */ /* 0x002fe20000011600 */
[----:B------:R-:W-:Y:S02]  /*10b60*/  UIMAD.WIDE.U32 UR8, UR7, UR10, UR8 ;  /* 0x0000000a070872a5 */ /* 0x000fe4000f8e0008 */
[----:B------:R-:W-:Y:S01]  /*10b70*/  UIMAD UR4, UR7, UR11, UR4 ;  /* 0x0000000b070472a4 */ /* 0x000fe2000f8e0204 */
[--C-:B------:R-:W-:Y:S01]  /*10b80*/  SHF.R.S32.HI R0, RZ, 0x1f, R3.reuse ;  /* 0x0000001fff007819 */ /* 0x100fe20000011403 */
[----:B------:R-:W-:Y:S01]  /*10b90*/  IMAD.MOV R16, RZ, RZ, -R3 ;  /* 0x000000ffff107224 */ /* 0x000fe200078e0a03 */
[----:B------:R-:W-:Y:S01]  /*10ba0*/  ULDC.64 UR10, c[0x0][0xae0] ;  /* 0x0002b800000a7ab9 */ /* 0x000fe20000000a00 */
[----:B------:R-:W-:-:S02]  /*10bb0*/  UIADD3 UR4, UR9, UR4, URZ ;  /* 0x0000000409047290 */ /* 0x000fc4000fffe03f */
[----:B------:R-:W-:Y:S02]  /*10bc0*/  IMAD.U32 R5, RZ, RZ, UR9 ;  /* 0x00000009ff057e24 */ /* 0x000fe4000f8e00ff */
[----:B------:R-:W-:Y:S02]  /*10bd0*/  IMAD R0, R0, UR10, RZ ;  /* 0x0000000a00007c24 */ /* 0x000fe4000f8e02ff */
[----:B------:R-:W-:Y:S02]  /*10be0*/  IMAD R19, R19, R16, R17 ;  /* 0x0000001013137224 */ /* 0x000fe400078e0211 */
[----:B------:R-:W-:Y:S01]  /*10bf0*/  IMAD.U32 R4, RZ, RZ, UR8 ;  /* 0x00000008ff047e24 */ /* 0x000fe2000f8e00ff */
[----:B------:R-:W-:Y:S01]  /*10c00*/  ULDC.64 UR8, c[0x0][0xad8] ;  /* 0x0002b60000087ab9 */ /* 0x000fe20000000a00 */
[----:B------:R-:W-:Y:S02]  /*10c10*/  IMAD.U32 R5, RZ, RZ, UR4 ;  /* 0x00000004ff057e24 */ /* 0x000fe4000f8e00ff */
[C---:B------:R-:W-:Y:S01]  /*10c20*/  IMAD R17, R3.reuse, UR11, R0 ;  /* 0x0000000b03117c24 */ /* 0x040fe2000f8e0200 */
[----:B------:R-:W-:Y:S01]  /*10c30*/  SHF.R.S32.HI R0, RZ, 0x1f, R19 ;  /* 0x0000001fff007819 */ /* 0x000fe20000011413 */
[----:B------:R-:W-:-:S04]  /*10c40*/  IMAD.WIDE.U32 R4, R3, UR10, R4 ;  /* 0x0000000a03047c25 */ /* 0x000fc8000f8e0004 */
[----:B------:R-:W-:Y:S02]  /*10c50*/  IMAD.IADD R5, R5, 0x1, R17 ;  /* 0x0000000105057824 */ /* 0x000fe400078e0211 */
[----:B------:R-:W-:Y:S02]  /*10c60*/  IMAD R0, R0, UR8, RZ ;  /* 0x0000000800007c24 */ /* 0x000fe4000f8e02ff */
[----:B------:R-:W-:Y:S01]  /*10c70*/  VIADD R23, R78, UR14 ;  /* 0x0000000e4e177c36 */ /* 0x000fe20008000000 */
[----:B------:R-:W-:Y:S01]  /*10c80*/  UIADD3 UR4, UR37, 0x31c20, URZ ;  /* 0x00031c2025047890 */ /* 0x000fe2000fffe03f */
[C---:B------:R-:W-:Y:S02]  /*10c90*/  IMAD R3, R19.reuse, UR9, R0 ;  /* 0x0000000913037c24 */ /* 0x040fe4000f8e0200 */
[----:B------:R-:W-:Y:S01]  /*10ca0*/  IMAD.WIDE.U32 R4, R19, UR8, R4 ;  /* 0x0000000813047c25 */ /* 0x000fe2000f8e0004 */
[----:B------:R-:W-:Y:S01]  /*10cb0*/  ISETP.GE.AND P0, PT, R23, R6, PT ;  /* 0x000000061700720c */ /* 0x000fe20003f06270 */
[----:B------:R-:W-:Y:S01]  /*10cc0*/  ULDC.64 UR8, c[0x0][0xa80] ;  /* 0x0002a00000087ab9 */ /* 0x000fe20000000a00 */
[----:B------:R-:W-:Y:S01]  /*10cd0*/  UPRMT UR4, URZ, 0x654, UR4 ;  /* 0x000006543f047896 */ /* 0x000fe20008000004 */
[----:B------:R-:W-:Y:S01]  /*10ce0*/  IMAD.IADD R3, R5, 0x1, R3 ;  /* 0x0000000105037824 */ /* 0x000fe200078e0203 */
[----:B------:R-:W-:-:S04]  /*10cf0*/  LEA R0, P1, R4, UR8, 0x1 ;  /* 0x0000000804007c11 */ /* 0x000fc8000f8208ff */
[----:B------:R-:W-:Y:S01]  /*10d00*/  LEA.HI.X R19, R4, UR9, R3, 0x1, P1 ;  /* 0x0000000904137c11 */ /* 0x000fe200088f0c03 */
[----:B--2---:R0:W1:Y:S01]  /*10d10*/  SHFL.IDX PT, R16, R0, RZ, 0x1c1f ;  /* 0x001c1fff00107589 */ /* 0x00406200000e0000 */
[----:B------:R-:W-:Y:S01]  /*10d20*/  BSSY B1, `(.L_x_2118) ;  /* 0x0000013000017945 */ /* 0x000fe20003800000 */
[----:B------:R-:W-:Y:S02]  /*10d30*/  SYNCS.ARRIVE.TRANS64.RED.A1T0 RZ, [UR4], RZ ;  /* 0x000000ffffff79a7 */ /* 0x000fe40008100404 */
        /* <DEDUP_REMOVED lines=10> */
[C---:B------:R-:W-:Y:S02]  /*10de0*/  @!P2 LEA R40, P4, R151.reuse, R16, 0x1 ;  /* 0x000000109728a211 */ /* 0x040fe400078808ff */
[----:B--2---:R-:W-:Y:S01]  /*10df0*/  @!P0 IMAD.WIDE R4, R146, 0x2, R16 ;  /* 0x0000000292048825 */ /* 0x004fe200078e0210 */
[-C--:B------:R-:W-:Y:S02]  /*10e00*/  @!P1 LEA.HI.X R21, R148, R17.reuse, R43, 0x1, P3 ;  /* 0x0000001194159211 */ /* 0x080fe400018f0c2b */
[----:B------:R-:W-:Y:S02]  /*10e10*/  @!P2 LEA.HI.X R41, R151, R17, R42, 0x1, P4 ;  /* 0x000000119729a211 */ /* 0x000fe400020f0c2a */
[----:B-----5:R3:W-:Y:S04]  /*10e20*/  @!P0 ST.E.128 desc[UR8][R4.64], R8 ;  /* 0x0000000804008985 */ /* 0x0207e8000c101d08 */
[----:B------:R3:W-:Y:S04]  /*10e30*/  @!P1 ST.E.128 desc[UR8][R20.64], R24 ;  /* 0x0000001814009985 */ /* 0x0007e8000c101d08 */
[----:B------:R3:W-:Y:S02]  /*10e40*/  @!P2 ST.E.128 desc[UR8][R40.64], R32 ;  /* 0x000000202800a985 */ /* 0x0007e4000c101d08 */
.L_x_2119:
[----:B------:R-:W-:Y:S05]  /*10e50*/  BSYNC B1 ;  /* 0x0000000000017941 */ /* 0x000fea0003800000 */
.L_x_2118:
        /* <DEDUP_REMOVED lines=21> */
.L_x_2117:
        /* <DEDUP_REMOVED lines=12> */
[C---:B------:R-:W-:Y:S01]  /*11070*/  VIADD R29, R18.reuse, 0x10 ;  /* 0x00000010121d7836 */ /* 0x040fe20000000000 */
[----:B------:R-:W-:Y:S01]  /*11080*/  ULDC.64 UR10, c[0x0][0xb38] ;  /* 0x0002ce00000a7ab9 */ /* 0x000fe20000000a00 */
[C---:B------:R-:W-:Y:S01]  /*11090*/  VIADD R31, R18.reuse, 0x18 ;  /* 0x00000018121f7836 */ /* 0x040fe20000000000 */
[----:B------:R-:W-:Y:S01]  /*110a0*/  UIMAD.WIDE.U32 UR8, UR15, UR10, UR8 ;  /* 0x0000000a0f0872a5 */ /* 0x000fe2000f8e0008 */
[C---:B------:R-:W-:Y:S01]  /*110b0*/  VIADD R85, R18.reuse, 0x28 ;  /* 0x0000002812557836 */ /* 0x040fe20000000000 */
[----:B------:R-:W-:Y:S01]  /*110c0*/  BSSY B1, `(.L_x_2121) ;  /* 0x0000066000017945 */ /* 0x000fe20003800000 */
[C---:B------:R-:W-:Y:S01]  /*110d0*/  VIADD R87, R18.reuse, 0x20 ;  /* 0x0000002012577836 */ /* 0x040fe20000000000 */
[----:B------:R-:W-:Y:S01]  /*110e0*/  UIMAD UR9, UR15, UR11, UR9 ;  /* 0x0000000b0f0972a4 */ /* 0x000fe2000f8e0209 */
[----:B------:R-:W-:Y:S01]  /*110f0*/  SHF.R.S32.HI R28, RZ, 0x1f, R29 ;  /* 0x0000001fff1c7819 */ /* 0x000fe2000001141d */
[----:B------:R-:W-:Y:S01]  /*11100*/  VIADD R84, R18, 0x28 ;  /* 0x0000002812547836 */ /* 0x000fe20000000000 */
[----:B------:R-:W-:Y:S01]  /*11110*/  ULDC.64 UR10, c[0x0][0xb40] ;  /* 0x0002d000000a7ab9 */ /* 0x000fe20000000a00 */
[----:B------:R-:W-:Y:S01]  /*11120*/  SHF.R.S32.HI R30, RZ, 0x1f, R31 ;  /* 0x0000001fff1e7819 */ /* 0x000fe2000001141f */
[----:B------:R-:W-:Y:S01]  /*11130*/  UIMAD UR4, UR4, UR10, URZ ;  /* 0x0000000a040472a4 */ /* 0x000fe2000f8e023f */
[----:B------:R-:W-:Y:S01]  /*11140*/  SHF.R.S32.HI R78, RZ, 0x1f, R152 ;  /* 0x0000001fff4e7819 */ /* 0x000fe20000011498 */
[----:B------:R-:W-:Y:S01]  /*11150*/  UIMAD.WIDE.U32 UR8, UR7, UR10, UR8 ;  /* 0x0000000a070872a5 */ /* 0x000fe2000f8e0008 */
[----:B0-----:R-:W-:Y:S01]  /*11160*/  @P1 IMAD.HI.U32 R0, R25, R0, RZ ;  /* 0x0000000019001227 */ /* 0x001fe200078e00ff */
[----:B------:R-:W-:Y:S01]  /*11170*/  UIMAD UR4, UR7, UR11, UR4 ;  /* 0x0000000b070472a4 */ /* 0x000fe2000f8e0204 */
[----:B------:R-:W-:-:S02]  /*11180*/  SHF.R.S32.HI R79, RZ, 0x1f, R153 ;  /* 0x0000001fff4f7819 */ /* 0x000fc40000011499 */
[----:B------:R-:W-:Y:S01]  /*11190*/  ULDC.64 UR10, c[0x0][0xb48] ;  /* 0x0002d200000a7ab9 */ /* 0x000fe20000000a00 */
[----:B------:R-:W-:Y:S01]  /*111a0*/  UIADD3 UR9, UR9, UR4, URZ ;  /* 0x0000000409097290 */ /* 0x000fe2000fffe03f */
[----:B------:R-:W-:Y:S01]  /*111b0*/  SHF.R.S32.HI R80, RZ, 0x1f, R154 ;  /* 0x0000001fff507819 */ /* 0x000fe2000001149a */
[----:B------:R-:W-:Y:S01]  /*111c0*/  VIADD R86, R18, 0x20 ;  /* 0x0000002012567836 */ /* 0x000fe20000000000 */
        /* <DEDUP_REMOVED lines=11> */
[----:B------:R-:W-:Y:S01]  /*11280*/  IMAD R0, R0, UR10, RZ ;  /* 0x0000000a00007c24 */ /* 0x000fe2000f8e02ff */
[----:B------:R-:W-:Y:S01]  /*11290*/  SHF.R.S32.HI R85, RZ, 0x1f, R85 ;  /* 0x0000001fff557819 */ /* 0x000fe20000011455 */
[----:B------:R-:W-:Y:S01]  /*112a0*/  IMAD.U32 R4, RZ, RZ, UR8 ;  /* 0x00000008ff047e24 */ /* 0x000fe2000f8e00ff */
[----:B------:R-:W-:Y:S01]  /*112b0*/  ULDC.64 UR8, c[0x0][0xb28] ;  /* 0x0002ca0000087ab9 */ /* 0x000fe20000000a00 */
[----:B------:R-:W-:Y:S01]  /*112c0*/  IMAD.U32 R5, RZ, RZ, UR4 ;  /* 0x00000004ff057e24 */ /* 0x000fe2000f8e00ff */
[----:B------:R-:W-:Y:S01]  /*112d0*/  UIADD3 UR4, UR37, 0x31c20, URZ ;  /* 0x00031c2025047890 */ /* 0x000fe2000fffe03f */
[C---:B------:R-:W-:Y:S01]  /*112e0*/  IMAD R11, R3.reuse, UR11, R0 ;  /* 0x0000000b030b7c24 */ /* 0x040fe2000f8e0200 */
[----:B------:R-:W-:Y:S01]  /*112f0*/  SHF.R.S32.HI R0, RZ, 0x1f, R19 ;  /* 0x0000001fff007819 */ /* 0x000fe20000011413 */
[----:B------:R-:W-:Y:S01]  /*11300*/  IMAD.WIDE.U32 R4, R3, UR10, R4 ;  /* 0x0000000a03047c25 */ /* 0x000fe2000f8e0004 */
[----:B------:R-:W-:Y:S01]  /*11310*/  UPRMT UR4, URZ, 0x654, UR4 ;  /* 0x000006543f047896 */ /* 0x000fe20008000004 */
[----:B------:R-:W-:-:S02]  /*11320*/  SHF.R.S32.HI R87, RZ, 0x1f, R87 ;  /* 0x0000001fff577819 */ /* 0x000fc40000011457 */
[----:B------:R-:W-:Y:S02]  /*11330*/  IMAD R0, R0, UR8, RZ ;  /* 0x0000000800007c24 */ /* 0x000fe4000f8e02ff */
[----:B------:R-:W-:Y:S02]  /*11340*/  IMAD.IADD R5, R5, 0x1, R11 ;  /* 0x0000000105057824 */ /* 0x000fe400078e020b */
[C---:B------:R-:W-:Y:S02]  /*11350*/  IMAD R3, R19.reuse, UR9, R0 ;  /* 0x0000000913037c24 */ /* 0x040fe4000f8e0200 */
[----:B------:R-:W-:Y:S01]  /*11360*/  IMAD.WIDE.U32 R4, R19, UR8, R4 ;  /* 0x0000000813047c25 */ /* 0x000fe2000f8e0004 */
[----:B------:R-:W-:Y:S01]  /*11370*/  ULDC.64 UR8, c[0x0][0xb00] ;  /* 0x0002c00000087ab9 */ /* 0x000fe20000000a00 */
[----:B------:R-:W-:Y:S02]  /*11380*/  SYNCS.ARRIVE.TRANS64.RED.A1T0 RZ, [UR4], RZ ;  /* 0x000000ffffff79a7 */ /* 0x000fe40008100404 */
[----:B------:R-:W-:Y:S01]  /*11390*/  IMAD.IADD R3, R5, 0x1, R3 ;  /* 0x0000000105037824 */ /* 0x000fe200078e0203 */
[----:B------:R-:W-:Y:S01]  /*113a0*/  LEA R0, P1, R4, UR8, 0x2 ;  /* 0x0000000804007c11 */ /* 0x000fe2000f8210ff */
[----:B------:R-:W-:-:S03]  /*113b0*/  VIADD R19, R18, 0x8 ;  /* 0x0000000812137836 */ /* 0x000fc60000000000 */
[----:B------:R-:W-:Y:S02]  /*113c0*/  LEA.HI.X R3, R4, UR9, R3, 0x2, P1 ;  /* 0x0000000904037c11 */ /* 0x000fe400088f1403 */
[----:B------:R0:W1:Y:S01]  /*113d0*/  SHFL.IDX PT, R4, R0, RZ, 0x1c1f ;  /* 0x001c1fff00047589 */ /* 0x00006200000e0000 */
[----:B------:R-:W-:-:S03]  /*113e0*/  SHF.R.S32.HI R23, RZ, 0x1f, R19 ;  /* 0x0000001fff177819 */ /* 0x000fc60000011413 */
        /* <DEDUP_REMOVED lines=16> */
[-C--:B------:R-:W-:Y:S02]  /*114f0*/  @!P3 LEA R24, P5, R86, R4.reuse, 0x2 ;  /* 0x000000045618b211 */ /* 0x080fe400078a10ff */
        /* <DEDUP_REMOVED lines=24> */
[-C--:B------:R-:W-:Y:S02]  /*11680*/  @!P2 LEA R20, P1, R153, R4.reuse, 0x2 ;  /* 0x000000049914a211 */ /* 0x080fe400078210ff */
        /* <DEDUP_REMOVED lines=9> */
.L_x_2122:
[----:B------:R-:W-:Y:S05]  /*11720*/  BSYNC B1 ;  /* 0x0000000000017941 */ /* 0x000fea0003800000 */
.L_x_2121:
[----:B------:R-:W-:Y:S01]  /*11730*/  ISETP.GE.AND P0, PT, R9, R6, PT ;  /* 0x000000060900720c */ /* 0x000fe20003f06270 */
[----:B----4-:R3:W4:Y:S04]  /*11740*/  SHFL.IDX PT, R11, R3, 0x1, 0x1c1f ;  /* 0x003c1f00030b7f89 */ /* 0x01072800000e0000 */
[----:B------:R3:W0:Y:S08]  /*11750*/  SHFL.IDX PT, R10, R0, 0x1, 0x1c1f ;  /* 0x003c1f00000a7f89 */ /* 0x00063000000e0000 */
[----:B---3--:R-:W-:Y:S05]  /*11760*/  @P0 BRA `(.L_x_2120) ;  /* 0x0000000c00f40947 */ /* 0x008fea0003800000 */
[----:B------:R-:W-:Y:S01]  /*11770*/  ULDC UR4, c[0x0][0xac8] ;  /* 0x0002b20000047ab9 */ /* 0x000fe20000000800 */
[----:B------:R-:W-:Y:S01]  /*11780*/  ULDC.64 UR8, c[0x0][0x208] ;  /* 0x0000820000087ab9 */ /* 0x000fe20000000a00 */
[----:B------:R-:W-:Y:S02]  /*11790*/  ISETP.GE.AND P0, PT, R19, UR4, PT ;  /* 0x0000000413007c0c */ /* 0x000fe4000bf06270 */
[----:B------:R-:W-:Y:S02]  /*117a0*/  ISETP.GE.AND P1, PT, R18, UR4, PT ;  /* 0x0000000412007c0c */ /* 0x000fe4000bf26270 */
[----:B------:R-:W-:Y:S02]  /*117b0*/  ISETP.GE.AND P2, PT, R29, UR4, PT ;  /* 0x000000041d007c0c */ /* 0x000fe4000bf46270 */
[----:B------:R-:W-:Y:S02]  /*117c0*/  ISETP.GE.AND P3, PT, R31, UR4, PT ;  /* 0x000000041f007c0c */ /* 0x000fe4000bf66270 */
[----:B------:R-:W-:-:S05]  /*117d0*/  ISETP.GE.AND P4, PT, R86, UR4, PT ;  /* 0x0000000456007c0c */ /* 0x000fca000bf86270 */
[CC--:B0-----:R-:W-:Y:S02]  /*117e0*/  @!P0 LEA R8, P5, R19.reuse, R10.reuse, 0x2 ;  /* 0x0000000a13088211 */ /* 0x0c1fe400078a10ff */
[----:B-12-4-:R-:W-:Y:S02]  /*117f0*/  @!P1 IMAD.WIDE R4, R18, 0x4, R10 ;  /* 0x0000000412049825 */ /* 0x016fe400078e020a */
[----:B------:R-:W-:Y:S02]  /*11800*/  @!P0 LEA.HI.X R9, R19, R11, R23, 0x2, P5 ;  /* 0x0000000b13098211 */ /* 0x000fe400028f1417 */
[-C--:B------:R-:W-:Y:S01]  /*11810*/  @!P2 LEA R12, P5, R29, R10.reuse, 0x2 ;  /* 0x0000000a1d0ca211 */ /* 0x080fe200078a10ff */
[----:B------:R0:W-:Y:S01]  /*11820*/  @!P1 ST.E.64 desc[UR8][R4.64], R74 ;  /* 0x0000004a04009985 */ /* 0x0001e2000c101b08 */
[----:B------:R-:W-:Y:S02]  /*11830*/  ISETP.GE.AND P1, PT, R84, UR4, PT ;  /* 0x0000000454007c0c */ /* 0x000fe4000bf26270 */
[----:B------:R-:W-:Y:S01]  /*11840*/  @!P3 LEA R14, P6, R31, R10, 0x2 ;  /* 0x0000000a1f0eb211 */ /* 0x000fe200078c10ff */
[----:B------:R-:W-:Y:S01]  /*11850*/  @!P0 ST.E.64 desc[UR8][R8.64], R76 ;  /* 0x0000004c08008985 */ /* 0x000fe2000c101b08 */
[----:B------:R-:W-:-:S02]  /*11860*/  ISETP.GE.AND P0, PT, R157, UR4, PT ;  /* 0x000000049d007c0c */ /* 0x000fc4000bf06270 */
[-C--:B------:R-:W-:Y:S02]  /*11870*/  @!P2 LEA.HI.X R13, R29, R11.reuse, R28, 0x2, P5 ;  /* 0x0000000b1d0da211 */ /* 0x080fe400028f141c */
[CC--:B------:R-:W-:Y:S02]  /*11880*/  @!P4 LEA R16, P5, R86.reuse, R10.reuse, 0x2 ;  /* 0x0000000a5610c211 */ /* 0x0c0fe400078a10ff */
[-C--:B------:R-:W-:Y:S01]  /*11890*/  @!P3 LEA.HI.X R15, R31, R11.reuse, R30, 0x2, P6 ;  /* 0x0000000b1f0fb211 */ /* 0x080fe200030f141e */
[----:B------:R-:W-:Y:S01]  /*118a0*/  @!P2 ST.E.64 desc[UR8][R12.64], R34 ;  /* 0x000000220c00a985 */ /* 0x000fe2000c101b08 */
[----:B------:R-:W-:Y:S02]  /*118b0*/  @!P4 LEA.HI.X R17, R86, R11, R87, 0x2, P5 ;  /* 0x0000000b5611c211 */ /* 0x000fe400028f1457 */
[----:B------:R-:W-:Y:S01]  /*118c0*/  ISETP.GE.AND P2, PT, R154, UR4, PT ;  /* 0x000000049a007c0c */ /* 0x000fe2000bf46270 */
[----:B------:R1:W-:Y:S01]  /*118d0*/  @!P3 ST.E.64 desc[UR8][R14.64], R38 ;  /* 0x000000260e00b985 */ /* 0x0003e2000c101b08 */
[----:B------:R-:W-:-:S02]  /*118e0*/  @!P1 LEA R20, P5, R84, R10, 0x2 ;  /* 0x0000000a54149211 */ /* 0x000fc400078a10ff */
[-C--:B0-----:R-:W-:Y:S01]  /*118f0*/  @!P0 LEA R4, P6, R157, R10.reuse, 0x2 ;  /* 0x0000000a9d048211 */ /* 0x081fe200078c10ff */
[----:B------:R0:W-:Y:S01]  /*11900*/  @!P4 ST.E.64 desc[UR8][R16.64], R42 ;  /* 0x0000002a1000c985 */ /* 0x0001e2000c101b08 */
[----:B------:R-:W-:Y:S02]  /*11910*/  ISETP.GE.AND P4, PT, R156, UR4, PT ;  /* 0x000000049c007c0c */ /* 0x000fe4000bf86270 */
[----:B------:R-:W-:Y:S02]  /*11920*/  ISETP.GE.AND P3, PT, R155, UR4, PT ;  /* 0x000000049b007c0c */ /* 0x000fe4000bf66270 */
[-C--:B------:R-:W-:Y:S02]  /*11930*/  @!P1 LEA.HI.X R21, R84, R11.reuse, R85, 0x2, P5 ;  /* 0x0000000b54159211 */ /* 0x080fe400028f1455 */
[----:B------:R-:W-:Y:S02]  /*11940*/  @!P0 LEA.HI.X R5, R157, R11, R83, 0x2, P6 ;  /* 0x0000000b9d058211 */ /* 0x000fe400030f1453 */
[----:B------:R-:W-:Y:S01]  /*11950*/  ISETP.GE.AND P5, PT, R153, UR4, PT ;  /* 0x0000000499007c0c */ /* 0x000fe2000bfa6270 */
[----:B------:R2:W-:Y:S04]  /*11960*/  @!P1 ST.E.64 desc[UR8][R20.64], R46 ;  /* 0x0000002e14009985 */ /* 0x0005e8000c101b08 */
[----:B------:R2:W-:Y:S01]  /*11970*/  @!P0 ST.E.64 desc[UR8][R4.64], R50 ;  /* 0x0000003204008985 */ /* 0x0005e2000c101b08 */
[----:B-1----:R-:W-:-:S02]  /*11980*/  @!P2 LEA R14, P0, R154, R10, 0x2 ;  /* 0x0000000a9a0ea211 */ /* 0x002fc400078010ff */
[-C--:B------:R-:W-:Y:S02]  /*11990*/  @!P4 LEA R8, P1, R156, R10.reuse, 0x2 ;  /* 0x0000000a9c08c211 */ /* 0x080fe400078210ff */
[-C--:B------:R-:W-:Y:S02]  /*119a0*/  @!P2 LEA.HI.X R15, R154, R11.reuse, R80, 0x2, P0 ;  /* 0x0000000b9a0fa211 */ /* 0x080fe400000f1450 */
[----:B------:R-:W-:Y:S02]  /*119b0*/  ISETP.GE.AND P0, PT, R152, UR4, PT ;  /* 0x0000000498007c0c */ /* 0x000fe4000bf06270 */
[-C--:B------:R-:W-:Y:S02]  /*119c0*/  @!P3 LEA R12, P6, R155, R10.reuse, 0x2 ;  /* 0x0000000a9b0cb211 */ /* 0x080fe400078c10ff */
[----:B------:R-:W-:Y:S02]  /*119d0*/  @!P4 LEA.HI.X R9, R156, R11, R82, 0x2, P1 ;  /* 0x0000000b9c09c211 */ /* 0x000fe400008f1452 */
[----:B0-----:R-:W-:-:S02]  /*119e0*/  @!P5 LEA R16, P1, R153, R10, 0x2 ;  /* 0x0000000a9910d211 */ /* 0x001fc400078210ff */
        /* <DEDUP_REMOVED lines=12> */
.L_x_2115:
[----:B------:R-:W-:Y:S01]  /*11ab0*/  ULDC.64 UR8, c[0x0][0xc00] ;  /* 0x0003000000087ab9 */ /* 0x000fe20000000a00 */
[----:B------:R-:W-:Y:S01]  /*11ac0*/  R2UR UR4, R150 ;  /* 0x00000000960472ca */ /* 0x000fe200000e0000 */
[----:B------:R-:W-:Y:S01]  /*11ad0*/  UISETP.NE.U32.AND UP0, UPT, UR8, URZ, UPT ;  /* 0x0000003f0800728c */ /* 0x000fe2000bf05070 */
[----:B------:R-:W-:Y:S01]  /*11ae0*/  R2UR UR7, R147 ;  /* 0x00000000930772ca */ /* 0x000fe200000e0000 */
[----:B------:R-:W-:Y:S02]  /*11af0*/  ULDC.64 UR10, c[0x0][0x208] ;  /* 0x00008200000a7ab9 */ /* 0x000fe40000000a00 */
[----:B------:R-:W-:-:S03]  /*11b00*/  UISETP.NE.AND.EX UP0, UPT, UR9, URZ, UPT, UP0 ;  /* 0x0000003f0900728c */ /* 0x000fc6000bf05300 */
[----:B------:R-:W-:-:S03]  /*11b10*/  ULDC.64 UR8, c[0x0][0xc00] ;  /* 0x0003000000087ab9 */ /* 0x000fc60000000a00 */
[----:B------:R-:W-:Y:S02]  /*11b20*/  PLOP3.LUT P1, PT, PT, PT, UP0, 0x80, 0x0 ;  /* 0x000000000000781c */ /* 0x000fe40003f2f008 */
        /* <DEDUP_REMOVED lines=30> */
.L_x_2123:
[----:B------:R-:W2:Y:S01]  /*11d10*/  LDL.LU R3, [R1+0x18] ;  /* 0x0000180001037983 */ /* 0x000ea20000300800 */
[----:B------:R-:W-:Y:S01]  /*11d20*/  R2UR UR7, R150 ;  /* 0x00000000960772ca */ /* 0x000fe200000e0000 */
[----:B------:R-:W-:-:S12]  /*11d30*/  BSSY B1, `(.L_x_2124) ;  /* 0x000003f000017945 */ /* 0x000fd80003800000 */
[----:B------:R-:W-:Y:S01]  /*11d40*/  USEL UR7, UR7, URZ, !UP0 ;  /* 0x0000003f07077287 */ /* 0x000fe2000c000000 */
[----:B--2---:R-:W-:-:S13]  /*11d50*/  R2UR UR8, R3 ;  /* 0x00000000030872ca */ /* 0x004fda00000e0000 */
[----:B------:R-:W-:Y:S01]  /*11d60*/  USEL UR12, UR8, URZ, !UP0 ;  /* 0x0000003f080c7287 */ /* 0x000fe2000c000000 */
[----:B------:R-:W-:Y:S11]  /*11d70*/  @P0 BRA `(.L_x_2125) ;  /* 0x0000000000e80947 */ /* 0x000ff60003800000 */
[----:B------:R-:W0:Y:S01]  /*11d80*/  LDC R11, c[0x0][0xbe8] ;  /* 0x0002fa00ff0b7b82 */ /* 0x000e220000000800 */
[----:B------:R-:W-:-:S13]  /*11d90*/  R2UR UR8, R23 ;  /* 0x00000000170872ca */ /* 0x000fda00000e0000 */
[----:B------:R-:W-:-:S05]  /*11da0*/  IMAD.U32 R6, RZ, RZ, UR8 ;  /* 0x00000008ff067e24 */ /* 0x000fca000f8e00ff */
[----:B------:R-:W-:Y:S01]  /*11db0*/  IADD3 R6, R6, -0x80, R12 ;  /* 0xffffff8006067810 */ /* 0x000fe20007ffe00c */
[----:B0----5:R-:W-:-:S05]  /*11dc0*/  IMAD R3, R0, R11, RZ ;  /* 0x0000000b00037224 */ /* 0x021fca00078e02ff */
[----:B------:R-:W-:-:S13]  /*11dd0*/  ISETP.GE.AND P0, PT, R6, R3, PT ;  /* 0x000000030600720c */ /* 0x000fda0003f06270 */
[----:B------:R-:W-:Y:S05]  /*11de0*/  @P0 BRA `(.L_x_2125) ;  /* 0x0000000000cc0947 */ /* 0x000fea0003800000 */
[----:B------:R-:W2:Y:S01]  /*11df0*/  LDL R4, [R1+0x8] ;  /* 0x0000080001047983 */ /* 0x000ea20000100800 */
[----:B------:R-:W-:Y:S01]  /*11e00*/  ISETP.NE.AND P0, PT, R11, 0x1, PT ;  /* 0x000000010b00780c */ /* 0x000fe20003f05270 */
[----:B------:R-:W-:Y:S01]  /*11e10*/  UMOV UR18, 0x9b8 ;  /* 0x000009b800127882 */ /* 0x000fe20000000000 */
[----:B------:R-:W-:Y:S01]  /*11e20*/  R2UR UR9, R147 ;  /* 0x00000000930972ca */ /* 0x000fe200000e0000 */
[----:B------:R-:W-:Y:S01]  /*11e30*/  ULDC.64 UR24, c[0x0][0x208] ;  /* 0x0000820000187ab9 */ /* 0x000fe20000000a00 */
[----:B------:R-:W-:-:S09]  /*11e40*/  R2UR UR8, R149 ;  /* 0x00000000950872ca */ /* 0x000fd200000e0000 */
        /* <DEDUP_REMOVED lines=9> */
[----:B------:R-:W-:Y:S02]  /*11ee0*/  UIMAD.WIDE.U32 UR22, UR16, UR13, URZ ;  /* 0x0000000d101672a5 */ /* 0x000fe4000f8e003f */
[----:B------:R-:W-:Y:S02]  /*11ef0*/  UIMAD UR13, UR17, UR13, URZ ;  /* 0x0000000d110d72a4 */ /* 0x000fe4000f8e023f */
[----:B------:R-:W-:Y:S02]  /*11f00*/  UIMAD UR15, UR14, UR12, UR15 ;  /* 0x0000000c0e0f72a4 */ /* 0x000fe4000f8e020f */
[----:B------:R-:W-:-:S06]  /*11f10*/  UIADD3 UR13, UR23, UR13, URZ ;  /* 0x0000000d170d7290 */ /* 0x000fcc000fffe03f */
[----:B------:R-:W-:Y:S01]  /*11f20*/  IMAD.U32 R8, RZ, RZ, UR13 ;  /* 0x0000000dff087e24 */ /* 0x000fe2000f8e00ff */
[----:B--2---:R-:W-:Y:S01]  /*11f30*/  R2UR UR19, R4 ;  /* 0x00000000041372ca */ /* 0x004fe200000e0000 */
[----:B0-----:R-:W-:-:S04]  /*11f40*/  @P0 IMAD.HI.U32 R4, R6, R3, RZ ;  /* 0x0000000306040227 */ /* 0x001fc800078e00ff */
[----:B------:R-:W-:Y:S01]  /*11f50*/  IMAD.MOV.U32 R3, RZ, RZ, R6 ;  /* 0x000000ffff037224 */ /* 0x000fe200078e0006 */
[----:B-1----:R-:W-:Y:S01]  /*11f60*/  @P0 SHF.R.U32.HI R3, RZ, R5, R4 ;  /* 0x00000005ff030219 */ /* 0x002fe20000011604 */
[----:B------:R-:W-:Y:S02]  /*11f70*/  IMAD.U32 R4, RZ, RZ, UR22 ;  /* 0x00000016ff047e24 */ /* 0x000fe4000f8e00ff */
[----:B------:R-:W-:Y:S01]  /*11f80*/  IMAD.U32 R5, RZ, RZ, UR23 ;  /* 0x00000017ff057e24 */ /* 0x000fe2000f8e00ff */
[--C-:B------:R-:W-:Y:S01]  /*11f90*/  SHF.R.S32.HI R5, RZ, 0x1f, R3.reuse ;  /* 0x0000001fff057819 */ /* 0x100fe20000011403 */
[----:B------:R-:W-:Y:S02]  /*11fa0*/  IMAD.MOV R9, RZ, RZ, -R3 ;  /* 0x000000ffff097224 */ /* 0x000fe400078e0a03 */
[----:B------:R-:W-:Y:S02]  /*11fb0*/  UIMAD.WIDE.U32 UR10, UR8, UR19, URZ ;  /* 0x00000013080a72a5 */ /* 0x000fe4000f8e003f */
[----:B------:R-:W-:Y:S01]  /*11fc0*/  UIMAD UR19, UR9, UR19, URZ ;  /* 0x00000013091372a4 */ /* 0x000fe2000f8e023f */
[----:B------:R-:W-:Y:S01]  /*11fd0*/  IMAD R9, R11, R9, R6 ;  /* 0x000000090b097224 */ /* 0x000fe200078e0206 */
[----:B------:R-:W-:-:S02]  /*11fe0*/  UIMAD.WIDE.U32 UR8, UR14, UR7, URZ ;  /* 0x000000070e0872a5 */ /* 0x000fc4000f8e003f */
[----:B------:R-:W-:Y:S02]  /*11ff0*/  UIADD3 UR19, UR11, UR19, URZ ;  /* 0x000000130b137290 */ /* 0x000fe4000fffe03f */
[----:B------:R-:W-:Y:S02]  /*12000*/  UIADD3 UR10, UP1, UP2, UR8, UR10, UR4 ;  /* 0x0000000a080a7290 */ /* 0x000fe4000fa3e004 */
[----:B------:R-:W-:-:S03]  /*12010*/  UIADD3 UR15, UR9, UR15, URZ ;  /* 0x0000000f090f7290 */ /* 0x000fc6000fffe03f */
[----:B------:R-:W-:Y:S01]  /*12020*/  ULDC.64 UR8, c[0x0][UR18+0x210] ;  /* 0x0000840012087abb */ /* 0x000fe20008000a00 */
[----:B------:R-:W-:Y:S01]  /*12030*/  IADD3 R4, P0, P1, R3, UR10, R4 ;  /* 0x0000000a03047c10 */ /* 0x000fe2000f91e004 */
[----:B------:R-:W-:Y:S01]  /*12040*/  UIADD3.X UR10, UR15, UR19, UR20, UP1, UP2 ;  /* 0x000000130f0a7290 */ /* 0x000fe20008fe4414 */
[----:B------:R-:W-:Y:S01]  /*12050*/  SHF.R.S32.HI R3, RZ, 0x1f, R9 ;  /* 0x0000001fff037819 */ /* 0x000fe20000011409 */
[----:B------:R-:W-:-:S04]  /*12060*/  IMAD R6, R9, UR9, RZ ;  /* 0x0000000909067c24 */ /* 0x000fc8000f8e02ff */
[----:B------:R-:W-:Y:S01]  /*12070*/  IADD3.X R5, R5, UR10, R8, P0, P1 ;  /* 0x0000000a05057c10 */ /* 0x000fe200087e2408 */
[----:B------:R-:W-:Y:S01]  /*12080*/  IMAD R3, R3, UR8, R6 ;  /* 0x0000000803037c24 */ /* 0x000fe2000f8e0206 */
[----:B------:R-:W-:Y:S01]  /*12090*/  ULDC.64 UR10, c[0x0][0xba8] ;  /* 0x0002ea00000a7ab9 */ /* 0x000fe20000000a00 */
        /* <DEDUP_REMOVED lines=8> */
.L_x_2125:
[----:B------:R-:W-:Y:S05]  /*12120*/  BSYNC B1 ;  /* 0x0000000000017941 */ /* 0x000fea0003800000 */
.L_x_2124:
        /* <DEDUP_REMOVED lines=18> */
[----:B------:R-:W-:Y:S01]  /*12250*/  ULDC.64 UR10, c[0x0][0xae8] ;  /* 0x0002ba00000a7ab9 */ /* 0x000fe20000000a00 */
[----:B0-----:R-:W-:-:S13]  /*12260*/  ISETP.NE.AND P0, PT, R13, 0x1, PT ;  /* 0x000000010d00780c */ /* 0x001fda0003f05270 */
[----:B------:R-:W0:Y:S08]  /*12270*/  @P0 LDC R5, c[0x0][0xbec] ;  /* 0x0002fb00ff050b82 */ /* 0x000e300000000800 */
[----:B------:R-:W1:Y:S01]  /*12280*/  @P0 LDC R9, c[0x0][0xbf0] ;  /* 0x0002fc00ff090b82 */ /* 0x000e620000000800 */
[----:B--2---:R-:W-:Y:S02]  /*12290*/  R2UR UR16, R3 ;  /* 0x00000000031072ca */ /* 0x004fe400000e0000 */
[----:B------:R-:W-:-:S04]  /*122a0*/  SHF.R.S32.HI R3, RZ, 0x1f, R10 ;  /* 0x0000001fff037819 */ /* 0x000fc8000001140a */
[----:B------:R-:W-:-:S04]  /*122b0*/  LEA.HI R3, R3, R10, RZ, 0x2 ;  /* 0x0000000a03037211 */ /* 0x000fc800078f10ff */
[----:B------:R-:W-:-:S03]  /*122c0*/  LOP3.LUT R3, R3, 0xfffffffc, RZ, 0xc0, !PT ;  /* 0xfffffffc03037812 */ /* 0x000fc600078ec0ff */
[----:B------:R-:W-:Y:S02]  /*122d0*/  UIMAD.WIDE.U32 UR8, UR16, UR10, UR8 ;  /* 0x0000000a100872a5 */ /* 0x000fe4000f8e0008 */
[----:B------:R-:W-:Y:S02]  /*122e0*/  IMAD.IADD R3, R10, 0x1, -R3 ;  /* 0x000000010a037824 */ /* 0x000fe400078e0a03 */
[----:B------:R-:W-:Y:S02]  /*122f0*/  UIMAD UR9, UR16, UR11, UR9 ;  /* 0x0000000b100972a4 */ /* 0x000fe4000f8e0209 */
[----:B------:R-:W-:Y:S01]  /*12300*/  IMAD R3, R3, 0x60, R8 ;  /* 0x0000006003037824 */ /* 0x000fe200078e0208 */
[----:B------:R-:W-:Y:S02]  /*12310*/  ULDC.64 UR10, c[0x0][0xaf0] ;  /* 0x0002bc00000a7ab9 */ /* 0x000fe40000000a00 */
[----:B------:R-:W-:Y:S01]  /*12320*/  UIMAD UR12, UR12, UR10, URZ ;  /* 0x0000000a0c0c72a4 */ /* 0x000fe2000f8e023f */
[----:B------:R-:W-:Y:S01]  /*12330*/  VIADD R6, R3, UR13 ;  /* 0x0000000d03067c36 */ /* 0x000fe20008000000 */
[----:B------:R-:W-:-:S02]  /*12340*/  UIMAD.WIDE.U32 UR8, UR7, UR10, UR8 ;  /* 0x0000000a070872a5 */ /* 0x000fc4000f8e0008 */
[----:B------:R-:W-:Y:S01]  /*12350*/  UIMAD UR4, UR7, UR11, UR12 ;  /* 0x0000000b070472a4 */ /* 0x000fe2000f8e020c */
[----:B0-----:R-:W-:Y:S02]  /*12360*/  @P0 IMAD.HI.U32 R4, R6, R5, RZ ;  /* 0x0000000506040227 */ /* 0x001fe400078e00ff */
[----:B------:R-:W-:Y:S01]  /*12370*/  ULDC.64 UR10, c[0x0][0xae0] ;  /* 0x0002b800000a7ab9 */ /* 0x000fe20000000a00 */
[----:B------:R-:W-:Y:S01]  /*12380*/  UIADD3 UR4, UR9, UR4, URZ ;  /* 0x0000000409047290 */ /* 0x000fe2000fffe03f */
[----:B------:R-:W-:Y:S01]  /*12390*/  IMAD.MOV.U32 R3, RZ, RZ, R6 ;  /* 0x000000ffff037224 */ /* 0x000fe200078e0006 */
[----:B-1----:R-:W-:Y:S01]  /*123a0*/  @P0 SHF.R.U32.HI R3, RZ, R9, R4 ;  /* 0x00000009ff030219 */ /* 0x002fe20000011604 */
[----:B------:R-:W-:-:S03]  /*123b0*/  IMAD.U32 R5, RZ, RZ, UR9 ;  /* 0x00000009ff057e24 */ /* 0x000fc6000f8e00ff */
[--C-:B------:R-:W-:Y:S01]  /*123c0*/  SHF.R.S32.HI R4, RZ, 0x1f, R3.reuse ;  /* 0x0000001fff047819 */ /* 0x100fe20000011403 */
[----:B------:R-:W-:Y:S02]  /*123d0*/  IMAD.MOV R9, RZ, RZ, -R3 ;  /* 0x000000ffff097224 */ /* 0x000fe400078e0a03 */
[----:B------:R-:W-:Y:S02]  /*123e0*/  IMAD.U32 R5, RZ, RZ, UR4 ;  /* 0x00000004ff057e24 */ /* 0x000fe4000f8e00ff */
[----:B------:R-:W-:Y:S02]  /*123f0*/  IMAD R9, R13, R9, R6 ;  /* 0x000000090d097224 */ /* 0x000fe400078e0206 */
[----:B------:R-:W-:Y:S02]  /*12400*/  IMAD R6, R4, UR10, RZ ;  /* 0x0000000a04067c24 */ /* 0x000fe4000f8e02ff */
[----:B------:R-:W-:Y:S01]  /*12410*/  IMAD.U32 R4, RZ, RZ, UR8 ;  /* 0x00000008ff047e24 */ /* 0x000fe2000f8e00ff */
[----:B------:R-:W-:Y:S01]  /*12420*/  ULDC.64 UR8, c[0x0][0xad8] ;  /* 0x0002b60000087ab9 */ /* 0x000fe20000000a00 */
[C---:B------:R-:W-:Y:S01]  /*12430*/  IMAD R11, R3.reuse, UR11, R6 ;  /* 0x0000000b030b7c24 */ /* 0x040fe2000f8e0206 */
[----:B------:R-:W-:Y:S01]  /*12440*/  SHF.R.S32.HI R6, RZ, 0x1f, R9 ;  /* 0x0000001fff067819 */ /* 0x000fe20000011409 */
[----:B------:R-:W-:-:S04]  /*12450*/  IMAD.WIDE.U32 R4, R3, UR10, R4 ;  /* 0x0000000a03047c25 */ /* 0x000fc8000f8e0004 */
        /* <DEDUP_REMOVED lines=24> */
[----:B------:R3:W-:Y:S04]  /*125e0*/  @!P2 ST.E.128 desc[UR8][R8.64], RZ ;  /* 0x000000ff0800a985 */ /* 0x0007e8000c101d08 */
[----:B------:R3:W-:Y:S04]  /*125f0*/  @!P3 ST.E.128 desc[UR8][R10.64], RZ ;  /* 0x000000ff0a00b985 */ /* 0x0007e8000c101d08 */
[----:B------:R3:W-:Y:S02]  /*12600*/  @!P4 ST.E.128 desc[UR8][R14.64], RZ ;  /* 0x000000ff0e00c985 */ /* 0x0007e4000c101d08 */
.L_x_2127:
[----:B------:R-:W-:Y:S05]  /*12610*/  BSYNC B1 ;  /* 0x0000000000017941 */ /* 0x000fea0003800000 */
.L_x_2126:
        /* <DEDUP_REMOVED lines=11> */
[C---:B------:R-:W-:Y:S02]  /*126d0*/  @!P4 LEA R12, P1, R151.reuse, R4, 0x1 ;  /* 0x00000004970cc211 */ /* 0x040fe400078208ff */
[----:B----4-:R-:W-:Y:S01]  /*126e0*/  @!P2 IMAD.WIDE R8, R146, 0x2, R4 ;  /* 0x000000029208a825 */ /* 0x010fe200078e0204 */
[-C--:B------:R-:W-:Y:S02]  /*126f0*/  @!P3 LEA.HI.X R11, R148, R5.reuse, R17, 0x1, P0 ;  /* 0x00000005940bb211 */ /* 0x080fe400000f0c11 */
[----:B------:R-:W-:Y:S02]  /*12700*/  @!P4 LEA.HI.X R13, R151, R5, R16, 0x1, P1 ;  /* 0x00000005970dc211 */ /* 0x000fe400008f0c10 */
[----:B------:R2:W-:Y:S04]  /*12710*/  @!P2 ST.E.128 desc[UR8][R8.64], RZ ;  /* 0x000000ff0800a985 */ /* 0x0005e8000c101d08 */
[----:B------:R2:W-:Y:S04]  /*12720*/  @!P3 ST.E.128 desc[UR8][R10.64], RZ ;  /* 0x000000ff0a00b985 */ /* 0x0005e8000c101d08 */
[----:B------:R2:W-:Y:S02]  /*12730*/  @!P4 ST.E.128 desc[UR8][R12.64], RZ ;  /* 0x000000ff0c00c985 */ /* 0x0005e4000c101d08 */
.L_x_2120:
[----:B------:R-:W-:Y:S05]  /*12740*/  BSYNC B0 ;  /* 0x0000000000007941 */ /* 0x000fea0003800000 */
.L_x_2114:
[----:B------:R-:W-:Y:S02]  /*12750*/  ULDC UR4, c[0x0][0xc3c] ;  /* 0x00030f0000047ab9 */ /* 0x000fe40000000800 */
[----:B------:R-:W-:-:S13]  /*12760*/  ISETP.GE.AND P0, PT, R7, UR4, PT ;  /* 0x0000000407007c0c */ /* 0x000fda000bf06270 */
[----:B------:R-:W-:Y:S05]  /*12770*/  @!P0 BRA `(.L_x_2128) ;  /* 0xfffffee800488947 */ /* 0x000fea000383ffff */
[----:B------:R-:W-:Y:S05]  /*12780*/  EXIT ;  /* 0x000000000000794d */ /* 0x000fea0003800000 */
.L_x_2077:
[----:B------:R-:W-:-:S08]  /*12790*/  NOP ;  /* 0x0000000000007918 */ /* 0x000fd00000000000 */
[----:B0-----:R-:W0:-:S00]  /*127a0*/  USETMAXREG.DEALLOC.CTAPOOL 0x20 ;  /* 0x00000020000079c8 */ /* 0x001e0000080e0500 */
        /* <DEDUP_REMOVED lines=14> */
.L_x_2129:
[----:B------:R-:W0:Y:S01]  /*12890*/  S2R R0, SR_TID.X ;  /* 0x0000000000007919 */ /* 0x000e220000002100 */
        /* <DEDUP_REMOVED lines=44> */
.L_x_2133:
[----:B------:R-:W0:Y:S01]  /*12b60*/  LDC R2, c[0x0][0xc3c] ;  /* 0x00030f00ff027b82 */ /* 0x000e220000000800 */
[----:B------:R-:W-:Y:S01]  /*12b70*/  UIADD3 UR4, UR4, 0x1f, URZ ;  /* 0x0000001f04047890 */ /* 0x000fe2000fffe03f */
[----:B------:R-:W-:Y:S02]  /*12b80*/  ULDC UR7, c[0x0][0xc3c] ;  /* 0x00030f0000077ab9 */ /* 0x000fe40000000800 */
[----:B------:R-:W-:-:S03]  /*12b90*/  IMAD.U32 R27, RZ, RZ, UR7 ;  /* 0x00000007ff1b7e24 */ /* 0x000fc6000f8e00ff */
[----:B0-----:R-:W-:-:S13]  /*12ba0*/  ISETP.LE.AND P6, PT, R2, UR4, PT ;  /* 0x0000000402007c0c */ /* 0x001fda000bfc3270 */
[----:B------:R-:W-:Y:S05]  /*12bb0*/  @P6 BRA `(.L_x_2132) ;  /* 0x0000000800b46947 */ /* 0x000fea0003800000 */
[----:B------:R-:W-:Y:S01]  /*12bc0*/  VIADD R9, R0, UR4 ;  /* 0x0000000400097c36 */ /* 0x000fe20008000000 */
[----:B------:R-:W-:Y:S01]  /*12bd0*/  ULDC.64 UR8, c[0x0][0x208] ;  /* 0x0000820000087ab9 */ /* 0x000fe20000000a00 */
        /* <DEDUP_REMOVED lines=30> */
.L_x_2131:
        /* <DEDUP_REMOVED lines=13> */
.L_x_2134:
        /* <DEDUP_REMOVED lines=47> */
[----:B------:R-:W-:Y:S01]  /*13180*/  ISETP.GE.AND P2, PT, R3, RZ, PT ;  /* 0x000000ff0300720c */ /* 0x000fe20003f46270 */
[----:B------:R-:W-:-:S10]  /*13190*/  IMAD.MOV R3, RZ, RZ, -R7 ;  /* 0x000000ffff037224 */ /* 0x000fd400078e0a07 */
        /* <DEDUP_REMOVED lines=13> */
.L_x_2135:
[----:B0-----:R-:W0:Y:S01]  /*13270*/  LDC.64 R2, c[0x0][0xc90] ;  /* 0x00032400ff027b82 */ /* 0x001e220000000a00 */
[----:B------:R-:W-:Y:S01]  /*13280*/  ULDC.64 UR6, c[0x0][0x208] ;  /* 0x0000820000067ab9 */ /* 0x000fe20000000a00 */
        /* <DEDUP_REMOVED lines=36> */
[----:B------:R-:W-:-:S03]  /*134d0*/  IMAD.MOV R26, RZ, RZ, -R7 ;  /* 0x000000ffff1a7224 */ /* 0x000fc600078e0a07 */
        /* <DEDUP_REMOVED lines=18> */
[----:B------:R-:W-:Y:S02]  /*13600*/  ISETP.GE.AND P2, PT, R3, RZ, PT ;  /* 0x000000ff0300720c */ /* 0x000fe40003f46270 */
[----:B------:R-:W-:-:S05]  /*13610*/  IADD3 R3, R6, 0x1000000, R4 ;  /* 0x0100000006037810 */ /* 0x000fca0007ffe004 */
[----:B------:R-:W-:-:S06]  /*13620*/  @P0 VIADD R2, R2, 0x1 ;  /* 0x0000000102020836 */ /* 0x000fcc0000000000 */
[----:B------:R-:W-:Y:S01]  /*13630*/  @!P2 IMAD.MOV R2, RZ, RZ, -R2 ;  /* 0x000000ffff02a224 */ /* 0x000fe200078e0a02 */
[----:B------:R-:W-:-:S05]  /*13640*/  @!P1 LOP3.LUT R2, RZ, R7, RZ, 0x33, !PT ;  /* 0x00000007ff029212 */ /* 0x000fca00078e33ff */
[----:B------:R-:W-:-:S07]  /*13650*/  IMAD R26, R2, R26, R3 ;  /* 0x0000001a021a7224 */ /* 0x000fce00078e0203 */
.L_x_2136:
[----:B------:R-:W-:-:S05]  /*13660*/  LOP3.LUT R2, RZ, R2, RZ, 0x33, !PT ;  /* 0x00000002ff027212 */ /* 0x000fca00078e33ff */
[----:B------:R-:W-:Y:S01]  /*13670*/  IMAD.IADD R25, R25, 0x1, R2 ;  /* 0x0000000119197824 */ /* 0x000fe200078e0202 */
[----:B------:R-:W-:Y:S06]  /*13680*/  BRA `(.L_x_2137) ;  /* 0x00000000000c7947 */ /* 0x000fec0003800000 */
.L_x_2132:
[----:B------:R-:W-:Y:S02]  /*13690*/  IMAD.MOV.U32 R25, RZ, RZ, RZ ;  /* 0x000000ffff197224 */ /* 0x000fe400078e00ff */
[----:B------:R-:W-:Y:S02]  /*136a0*/  IMAD.U32 R24, RZ, RZ, UR6 ;  /* 0x00000006ff187e24 */ /* 0x000fe4000f8e00ff */
[----:B------:R-:W-:-:S07]  /*136b0*/  IMAD.MOV.U32 R26, RZ, RZ, RZ ;  /* 0x000000ffff1a7224 */ /* 0x000fce00078e00ff */
.L_x_2137:
[----:B------:R-:W-:-:S13]  /*136c0*/  ISETP.NE.AND P0, PT, R0, RZ, PT ;  /* 0x000000ff0000720c */ /* 0x000fda0003f05270 */
[----:B------:R-:W0:Y:S01]  /*136d0*/  @!P0 S2R R3, SR_CgaCtaId ;  /* 0x0000000000038919 */ /* 0x000e220000008800 */
[----:B------:R-:W-:-:S04]  /*136e0*/  @!P0 MOV R0, 0x400 ;  /* 0x0000040000008802 */ /* 0x000fc80000000f00 */
[----:B0-----:R-:W-:-:S05]  /*136f0*/  @!P0 LEA R0, R3, R0, 0x18 ;  /* 0x0000000003008211 */ /* 0x001fca00078ec0ff */
[----:B------:R1:W-:Y:S01]  /*13700*/  @!P0 STS.128 [R0+0x31cd0], R24 ;  /* 0x031cd01800008388 */ /* 0x0003e20000000c00 */
[----:B------:R-:W-:Y:S06]  /*13710*/  BAR.ARV 0x5, 0x200 ;  /* 0x0148000000007b1d */ /* 0x000fec0000002000 */
.L_x_2130:
        /* <DEDUP_REMOVED lines=11> */
[----:B------:R-:W-:Y:S01]  /*137d0*/  IMAD.MOV.U32 R28, RZ, RZ, 0x1 ;  /* 0x00000001ff1c7424 */ /* 0x000fe200078e00ff */
[----:B------:R-:W-:Y:S01]  /*137e0*/  ULDC UR38, c[0x0][0xc] ;  /* 0x0000030000267ab9 */ /* 0x000fe20000000800 */
[----:B------:R-:W-:Y:S01]  /*137f0*/  IMAD.MOV.U32 R18, RZ, RZ, RZ ;  /* 0x000000ffff127224 */ /* 0x000fe200078e00ff */
[----:B------:R-:W-:Y:S01]  /*13800*/  ULDC.64 UR36, c[0x0][0x198] ;  /* 0x0000660000247ab9 */ /* 0x000fe20000000a00 */
        /* <DEDUP_REMOVED lines=18> */
.L_x_2244:
[----:B0--3--:R-:W0:Y:S01]  /*13930*/  LDC.64 R2, c[0x0][0xc88] ;  /* 0x00032200ff027b82 */ /* 0x009e220000000a00 */
        /* <DEDUP_REMOVED lines=22> */
[----:B-1----:R1:W5:Y:S01]  /*13aa0*/  @P0 LDG.E R0, desc[UR10][R2.64] ;  /* 0x0000000a02000981 */ /* 0x002362000c1e1900 */
        /* <DEDUP_REMOVED lines=26> */
[----:B------:R-:W-:Y:S05]  /*13c50*/  @P2 BRA `(.L_x_2139) ;  /* 0x0000000000182947 */ /* 0x000fea0003800000 */
[----:B------:R-:W-:Y:S05]  /*13c60*/  @!P1 BRA `(.L_x_2139) ;  /* 0x0000000000149947 */ /* 0x000fea0003800000 */
[----:B------:R-:W-:Y:S02]  /*13c70*/  ULDC.64 UR4, c[0x0][0x208] ;  /* 0x0000820000047ab9 */ /* 0x000fe40000000a00 */
[----:B------:R-:W0:Y:S04]  /*13c80*/  LDG.E R6, desc[UR4][R2.64] ;  /* 0x0000000402067981 */ /* 0x000e28000c1e1900 */
[----:B------:R-:W0:Y:S02]  /*13c90*/  LDG.E R2, desc[UR4][R2.64+0x4] ;  /* 0x0000040402027981 */ /* 0x000e24000c1e1900 */
[----:B0-----:R-:W-:-:S05]  /*13ca0*/  IMAD.IADD R8, R2, 0x1, -R6 ;  /* 0x0000000102087824 */ /* 0x001fca00078e0a06 */
[----:B------:R1:W-:Y:S02]  /*13cb0*/  STL [R1+0x14], R8 ;  /* 0x0000140801007387 */ /* 0x0003e40000100800 */
.L_x_2139:
[----:B------:R-:W-:Y:S01]  /*13cc0*/  ULDC.64 UR4, c[0x0][0xa20] ;  /* 0x0002880000047ab9 */ /* 0x000fe20000000a00 */
[C---:B------:R-:W-:Y:S01]  /*13cd0*/  LOP3.LUT R6, R26.reuse, 0xff000000, RZ, 0xc0, !PT ;  /* 0xff0000001a067812 */ /* 0x040fe200078ec0ff */
[----:B-----5:R-:W-:Y:S01]  /*13ce0*/  IMAD.IADD R29, R29, 0x1, R0 ;  /* 0x000000011d1d7824 */ /* 0x020fe200078e0200 */
[----:B------:R-:W-:Y:S02]  /*13cf0*/  ISETP.NE.U32.AND P1, PT, RZ, UR4, PT ;  /* 0x00000004ff007c0c */ /* 0x000fe4000bf25070 */
[----:B------:R-:W-:Y:S02]  /*13d00*/  SHF.R.U32.HI R6, RZ, 0x8, R6 ;  /* 0x00000008ff067819 */ /* 0x000fe40000011606 */
[----:B------:R-:W-:Y:S02]  /*13d10*/  ISETP.NE.AND.EX P1, PT, RZ, UR5, PT, P1 ;  /* 0x00000005ff007c0c */ /* 0x000fe4000bf25310 */
[C---:B------:R-:W-:Y:S02]  /*13d20*/  LOP3.LUT R2, R26.reuse, 0xff0000, RZ, 0xc0, !PT ;  /* 0x00ff00001a027812 */ /* 0x040fe400078ec0ff */
[----:B------:R-:W-:Y:S01]  /*13d30*/  LOP3.LUT R16, R26, 0xffff, RZ, 0xc0, !PT ;  /* 0x0000ffff1a107812 */ /* 0x000fe200078ec0ff */
[----:B------:R-:W-:Y:S01]  /*13d40*/  IMAD.MOV.U32 R26, RZ, RZ, R9 ;  /* 0x000000ffff1a7224 */ /* 0x000fe200078e0009 */
[----:B------:R-:W-:-:S07]  /*13d50*/  LEA.HI R6, R2, R6, RZ, 0x10 ;  /* 0x0000000602067211 */ /* 0x000fce00078f80ff */
[----:B------:R-:W-:Y:S05]  /*13d60*/  @!P1 BRA `(.L_x_2140) ;  /* 0x0000000000149947 */ /* 0x000fea0003800000 */
[----:B------:R-:W-:Y:S01]  /*13d70*/  IADD3 R2, P0, R19, UR4, RZ ;  /* 0x0000000413027c10 */ /* 0x000fe2000ff1e0ff */
[----:B------:R-:W-:-:S03]  /*13d80*/  ULDC.64 UR6, c[0x0][0x208] ;  /* 0x0000820000067ab9 */ /* 0x000fc60000000a00 */
[----:B------:R-:W-:-:S05]  /*13d90*/  IADD3.X R3, R23, UR5, RZ, P0, !PT ;  /* 0x0000000517037c10 */ /* 0x000fca00087fe4ff */
[----:B------:R2:W5:Y:S01]  /*13da0*/  LDG.E R7, desc[UR6][R2.64] ;  /* 0x0000000602077981 */ /* 0x000562000c1e1900 */
[----:B------:R-:W-:Y:S05]  /*13db0*/  BRA `(.L_x_2141) ;  /* 0x0000000000147947 */ /* 0x000fea0003800000 */
.L_x_2140:
[----:B------:R-:W-:Y:S05]  /*13dc0*/  @!P0 BRA `(.L_x_2141) ;  /* 0x0000000000108947 */ /* 0x000fea0003800000 */
[----:B------:R-:W-:Y:S02]  /*13dd0*/  ULDC.64 UR4, c[0x0][0x208] ;  /* 0x0000820000047ab9 */ /* 0x000fe40000000a00 */
[----:B------:R-:W2:Y:S04]  /*13de0*/  LDG.E R7, desc[UR4][R4.64] ;  /* 0x0000000404077981 */ /* 0x000ea8000c1e1900 */
[----:B------:R-:W2:Y:S02]  /*13df0*/  LDG.E R4, desc[UR4][R4.64+0x4] ;  /* 0x0000040404047981 */ /* 0x000ea4000c1e1900 */
[----:B--2---:R-:W-:-:S07]  /*13e00*/  IMAD.IADD R7, R4, 0x1, -R7 ;  /* 0x0000000104077824 */ /* 0x004fce00078e0a07 */
.L_x_2141:
[----:B-----5:R-:W-:Y:S01]  /*13e10*/  IMAD.IADD R7, R7, 0x1, -R0 ;  /* 0x0000000107077824 */ /* 0x020fe200078e0a00 */
[----:B------:R-:W-:Y:S01]  /*13e20*/  LOP3.LUT R9, R6, 0xff, RZ, 0xc0, !PT ;  /* 0x000000ff06097812 */ /* 0x000fe200078ec0ff */
[----:B------:R-:W3:Y:S01]  /*13e30*/  LDC R0, c[0x0][0x448] ;  /* 0x00011200ff007b82 */ /* 0x000ee20000000800 */
[----:B--2---:R-:W-:Y:S01]  /*13e40*/  IMAD R2, R25, 0xc0, RZ ;  /* 0x000000c019027824 */ /* 0x004fe200078e02ff */
[----:B------:R-:W-:Y:S01]  /*13e50*/  BSSY B0, `(.L_x_2142) ;  /* 0x0000036000007945 */ /* 0x000fe20003800000 */
[----:B------:R-:W-:Y:S02]  /*13e60*/  IMAD.MOV.U32 R4, RZ, RZ, RZ ;  /* 0x000000ffff047224 */ /* 0x000fe400078e00ff */
[----:B------:R-:W-:Y:S01]  /*13e70*/  VIADD R2, R2, 0xbf ;  /* 0x000000bf02027836 */ /* 0x000fe20000000000 */
[----:B---3--:R-:W-:-:S13]  /*13e80*/  ISETP.NE.AND P0, PT, R0, 0x1, PT ;  /* 0x000000010000780c */ /* 0x008fda0003f05270 */
[----:B------:R-:W2:Y:S08]  /*13e90*/  @P0 LDC R3, c[0x0][0x44c] ;  /* 0x00011300ff030b82 */ /* 0x000eb00000000800 */
[----:B------:R-:W3:Y:S01]  /*13ea0*/  @P0 LDC R0, c[0x0][0x450] ;  /* 0x00011400ff000b82 */ /* 0x000ee20000000800 */
[----:B--2---:R-:W-:-:S05]  /*13eb0*/  @P0 IMAD.HI.U32 R3, R2, R3, RZ ;  /* 0x0000000302030227 */ /* 0x004fca00078e00ff */
[----:B---3--:R-:W-:Y:S01]  /*13ec0*/  @P0 SHF.R.U32.HI R2, RZ, R0, R3 ;  /* 0x00000000ff020219 */ /* 0x008fe20000011603 */
[C---:B------:R-:W-:Y:S01]  /*13ed0*/  VIADD R0, R7.reuse, 0x8f ;  /* 0x0000008f07007836 */ /* 0x040fe20000000000 */
[----:B------:R-:W-:-:S03]  /*13ee0*/  IADD3 R7, R7, 0x90, -R8 ;  /* 0x0000009007077810 */ /* 0x000fc60007ffe808 */
[----:B------:R-:W-:-:S04]  /*13ef0*/  IMAD.HI R0, R0, 0x38e38e39, RZ ;  /* 0x38e38e3900007827 */ /* 0x000fc800078e02ff */
[----:B------:R-:W-:Y:S01]  /*13f00*/  IMAD.IADD R2, R7, 0x1, R2 ;  /* 0x0000000107027824 */ /* 0x000fe200078e0202 */
[----:B------:R-:W-:Y:S01]  /*13f10*/  SHF.R.U32.HI R3, RZ, 0x1f, R0 ;  /* 0x0000001fff037819 */ /* 0x000fe20000011600 */
[----:B------:R-:W-:Y:S02]  /*13f20*/  IMAD.MOV.U32 R7, RZ, RZ, R4 ;  /* 0x000000ffff077224 */ /* 0x000fe400078e0004 */
[----:B------:R-:W-:Y:S01]  /*13f30*/  IMAD.HI R2, R2, 0x38e38e39, RZ ;  /* 0x38e38e3902027827 */ /* 0x000fe200078e02ff */
[----:B------:R-:W-:-:S04]  /*13f40*/  LEA.HI.SX32 R3, R0, R3, 0x1b ;  /* 0x0000000300037211 */ /* 0x000fc800078fdaff */
[----:B------:R-:W-:-:S04]  /*13f50*/  SHF.R.U32.HI R0, RZ, 0x1f, R2 ;  /* 0x0000001fff007819 */ /* 0x000fc80000011602 */
[----:B------:R-:W-:-:S04]  /*13f60*/  LEA.HI.SX32 R0, R2, R0, 0x1b ;  /* 0x0000000002007211 */ /* 0x000fc800078fdaff */
[----:B01----:R-:W-:Y:S02]  /*13f70*/  VIMNMX R8, R3, R0, PT ;  /* 0x0000000003087248 */ /* 0x003fe40003fe0100 */
[----:B------:R-:W-:Y:S02]  /*13f80*/  SHF.R.U32.HI R0, RZ, 0x10, R6 ;  /* 0x00000010ff007819 */ /* 0x000fe40000011606 */
[----:B------:R-:W-:Y:S01]  /*13f90*/  ISETP.GE.AND P1, PT, R8, 0x1, PT ;  /* 0x000000010800780c */ /* 0x000fe20003f26270 */
[----:B------:R0:W-:Y:S01]  /*13fa0*/  STL [R1+0x1c], R8 ;  /* 0x00001c0801007387 */ /* 0x0001e20000100800 */
[----:B------:R-:W-:-:S03]  /*13fb0*/  ISETP.NE.AND P0, PT, R0, RZ, PT ;  /* 0x000000ff0000720c */ /* 0x000fc60003f05270 */
[----:B------:R0:W-:Y:S04]  /*13fc0*/  STL [R1+0x20], R4 ;  /* 0x0000200401007387 */ /* 0x0001e80000100800 */
[----:B------:R0:W-:Y:S06]  /*13fd0*/  STL [R1+0x38], R9 ;  /* 0x0000380901007387 */ /* 0x0001ec0000100800 */
[----:B------:R-:W1:Y:S01]  /*13fe0*/  @!P0 LDC R0, c[0x0][0x9f0] ;  /* 0x00027c00ff008b82 */ /* 0x000e620000000800 */
[----:B------:R-:W-:Y:S05]  /*13ff0*/  @!P1 BRA `(.L_x_2143) ;  /* 0x00000000006c9947 */ /* 0x000fea0003800000 */
[-C--:B01----:R-:W-:Y:S02]  /*14000*/  IABS R4, R0.reuse ;  /* 0x0000000000047213 */ /* 0x083fe40000000000 */
        /* <DEDUP_REMOVED lines=26> */
.L_x_2143:
[----:B------:R-:W-:Y:S05]  /*141b0*/  BSYNC B0 ;  /* 0x0000000000007941 */ /* 0x000fea0003800000 */
.L_x_2142:
[----:B-1----:R-:W-:Y:S01]  /*141c0*/  IMAD.MOV.U32 R0, RZ, RZ, R7 ;  /* 0x000000ffff007224 */ /* 0x002fe200078e0007 */
[----:B------:R-:W-:Y:S03]  /*141d0*/  BSSY B7, `(.L_x_2144) ;  /* 0x0000422000077945 */ /* 0x000fe60003800000 */
[----:B------:R-:W-:-:S05]  /*141e0*/  IMAD R2, R9, R0, RZ ;  /* 0x0000000009027224 */ /* 0x000fca00078e02ff */
[----:B------:R-:W-:Y:S01]  /*141f0*/  VIADDMNMX R0, R2, R0, R8, PT ;  /* 0x0000000002007246 */ /* 0x000fe20003800108 */
[----:B------:R1:W-:Y:S03]  /*14200*/  STL [R1+0x4], R2 ;  /* 0x0000040201007387 */ /* 0x0003e60000100800 */
[----:B------:R-:W-:Y:S01]  /*14210*/  ISETP.GT.AND P0, PT, R0, R2, PT ;  /* 0x000000020000720c */ /* 0x000fe20003f04270 */
[----:B------:R1:W-:-:S12]  /*14220*/  STL [R1+0x24], R0 ;  /* 0x0000240001007387 */ /* 0x0003d80000100800 */
[----:B------:R-:W-:Y:S05]  /*14230*/  @P0 BRA `(.L_x_2145) ;  /* 0x0000000000480947 */ /* 0x000fea0003800000 */
[----:B-1----:R-:W1:Y:S02]  /*14240*/  S2R R0, SR_TID.X ;  /* 0x0000000000007919 */ /* 0x002e640000002100 */
[----:B-1----:R-:W-:-:S04]  /*14250*/  LOP3.LUT R0, R0, 0x7f, RZ, 0xc0, !PT ;  /* 0x0000007f00007812 */ /* 0x002fc800078ec0ff */
[----:B------:R-:W-:-:S13]  /*14260*/  ISETP.NE.AND P0, PT, R0, RZ, PT ;  /* 0x000000ff0000720c */ /* 0x000fda0003f05270 */
[----:B------:R-:W-:Y:S05]  /*14270*/  @P0 BRA `(.L_x_2146) ;  /* 0x00000040005c0947 */ /* 0x000fea0003800000 */
[----:B------:R-:W1:Y:S01]  /*14280*/  S2R R5, SR_LANEID ;  /* 0x0000000000057919 */ /* 0x000e620000000000 */
[----:B------:R-:W-:Y:S01]  /*14290*/  VOTEU.ANY UR4, UPT, PT ;  /* 0x0000000000047886 */ /* 0x000fe200038e0100 */
[----:B------:R-:W3:Y:S01]  /*142a0*/  LDC.64 R2, c[0x0][0xc60] ;  /* 0x00031800ff027b82 */ /* 0x000ee20000000a00 */
[----:B------:R-:W1:Y:S01]  /*142b0*/  FLO.U32 R0, UR4 ;  /* 0x0000000400007d00 */ /* 0x000e6200080e0000 */
[----:B------:R-:W-:Y:S01]  /*142c0*/  ULDC.64 UR6, c[0x0][0x208] ;  /* 0x0000820000067ab9 */ /* 0x000fe20000000a00 */
[----:B-1----:R-:W-:-:S06]  /*142d0*/  ISETP.EQ.U32.AND P0, PT, R0, R5, PT ;  /* 0x000000050000720c */ /* 0x002fcc0003f02070 */
[----:B------:R-:W3:Y:S07]  /*142e0*/  POPC R5, UR4 ;  /* 0x0000000400057d09 */ /* 0x000eee0008000000 */
[----:B---3--:R-:W3:Y:S01]  /*142f0*/  @P0 ATOMG.E.ADD.STRONG.GPU PT, R3, desc[UR6][R2.64], R5 ;  /* 0x00000005020309a8 */ /* 0x008ee200081ee1c6 */
[----:B0-----:R-:W0:Y:S02]  /*14300*/  S2R R4, SR_LTMASK ;  /* 0x0000000000047919 */ /* 0x001e240000003900 */
[----:B0-----:R-:W-:-:S04]  /*14310*/  LOP3.LUT R4, R4, UR4, RZ, 0xc0, !PT ;  /* 0x0000000404047c12 */ /* 0x001fc8000f8ec0ff */
[----:B--2---:R-:W0:Y:S01]  /*14320*/  POPC R7, R4 ;  /* 0x0000000400077309 */ /* 0x004e220000000000 */
[----:B---3--:R-:W0:Y:S02]  /*14330*/  SHFL.IDX PT, R0, R3, R0, 0x1f ;  /* 0x00001f0003007589 */ /* 0x008e2400000e0000 */
[----:B0-----:R-:W-:Y:S01]  /*14340*/  IADD3 R24, R0, UR38, R7 ;  /* 0x0000002600187c10 */ /* 0x001fe2000fffe007 */
[----:B------:R-:W-:Y:S06]  /*14350*/  BRA `(.L_x_2146) ;  /* 0x0000004000247947 */ /* 0x000fec0003800000 */
.L_x_2145:
[----:B-1----:R-:W-:Y:S01]  /*14360*/  VIADD R0, R17, 0x16a00 ;  /* 0x00016a0011007836 */ /* 0x002fe20000000000 */
[----:B------:R-:W-:Y:S04]  /*14370*/  BSSY B6, `(.L_x_2147) ;  /* 0x0000013000067945 */ /* 0x000fe80003800000 */
[----:B------:R-:W-:-:S13]  /*14380*/  LOP3.LUT P0, RZ, R0, 0x1bf, RZ, 0xc0, !PT ;  /* 0x000001bf00ff7812 */ /* 0x000fda000780c0ff */
[----:B------:R-:W-:Y:S05]  /*14390*/  @!P0 BRA `(.L_x_2148) ;  /* 0x0000000000408947 */ /* 0x000fea0003800000 */
        /* <DEDUP_REMOVED lines=8> */
[----:B--2---:R-:W-:-:S02]  /*14420*/  IMAD.U32 R7, RZ, RZ, UR9 ;  /* 0x00000009ff077e24 */ /* 0x004fc4000f8e00ff */
[----:B------:R-:W-:Y:S02]  /*14430*/  IMAD.U32 R10, RZ, RZ, UR4 ;  /* 0x00000004ff0a7e24 */ /* 0x000fe4000f8e00ff */
[----:B------:R-:W-:Y:S02]  /*14440*/  IMAD.U32 R11, RZ, RZ, UR5 ;  /* 0x00000005ff0b7e24 */ /* 0x000fe4000f8e00ff */
[----:B------:R-:W-:Y:S02]  /*14450*/  IMAD.MOV.U32 R8, RZ, RZ, 0x70 ;  /* 0x00000070ff087424 */ /* 0x000fe400078e00ff */
[----:B------:R-:W-:Y:S02]  /*14460*/  IMAD.MOV.U32 R12, RZ, RZ, 0x1 ;  /* 0x00000001ff0c7424 */ /* 0x000fe400078e00ff */
[----:B------:R-:W-:-:S07]  /*14470*/  IMAD.MOV.U32 R13, RZ, RZ, RZ ;  /* 0x000000ffff0d7224 */ /* 0x000fce00078e00ff */
[----:B------:R-:W-:-:S07]  /*14480*/  LEPC R20, `(.L_x_2148) ;  /* 0x000000001014794e */ /* 0x000fce0000000000 */
[----:B0-----:R-:W-:Y:S05]  /*14490*/  CALL.ABS.NOINC R2 ;  /* 0x0000000002007343 */ /* 0x001fea0003c00000 */
.L_x_2148:
[----:B------:R-:W-:Y:S05]  /*144a0*/  BSYNC B6 ;  /* 0x0000000000067941 */ /* 0x000fea0003800000 */
.L_x_2147:
        /* <DEDUP_REMOVED lines=8> */
[----:B------:R1:W3:Y:S01]  /*14530*/  LDC.64 R2, c[0x4][R0] ;  /* 0x0100000000027b82 */ /* 0x0002e20000000a00 */
[----:B0-----:R-:W-:Y:S02]  /*14540*/  IMAD.U32 R4, RZ, RZ, UR6 ;  /* 0x00000006ff047e24 */ /* 0x001fe4000f8e00ff */
[----:B------:R-:W-:Y:S02]  /*14550*/  IMAD.U32 R5, RZ, RZ, UR7 ;  /* 0x00000007ff057e24 */ /* 0x000fe4000f8e00ff */
[----:B------:R-:W-:Y:S02]  /*14560*/  IMAD.U32 R6, RZ, RZ, UR8 ;  /* 0x00000008ff067e24 */ /* 0x000fe4000f8e00ff */
[----:B--2---:R-:W-:-:S02]  /*14570*/  IMAD.U32 R7, RZ, RZ, UR9 ;  /* 0x00000009ff077e24 */ /* 0x004fc4000f8e00ff */
[----:B------:R-:W-:Y:S02]  /*14580*/  IMAD.U32 R10, RZ, RZ, UR4 ;  /* 0x00000004ff0a7e24 */ /* 0x000fe4000f8e00ff */
[----:B------:R-:W-:Y:S02]  /*14590*/  IMAD.U32 R11, RZ, RZ, UR5 ;  /* 0x00000005ff0b7e24 */ /* 0x000fe4000f8e00ff */
[----:B------:R-:W-:Y:S02]  /*145a0*/  IMAD.MOV.U32 R8, RZ, RZ, 0x70 ;  /* 0x00000070ff087424 */ /* 0x000fe400078e00ff */
[----:B------:R-:W-:Y:S02]  /*145b0*/  IMAD.MOV.U32 R12, RZ, RZ, 0x1 ;  /* 0x00000001ff0c7424 */ /* 0x000fe400078e00ff */
[----:B-1----:R-:W-:-:S07]  /*145c0*/  IMAD.MOV.U32 R13, RZ, RZ, RZ ;  /* 0x000000ffff0d7224 */ /* 0x002fce00078e00ff */
[----:B------:R-:W-:-:S07]  /*145d0*/  LEPC R20, `(.L_x_2151) ;  /* 0x000000001014794e */ /* 0x000fce0000000000 */
[----:B---3--:R-:W-:Y:S05]  /*145e0*/  CALL.ABS.NOINC R2 ;  /* 0x0000000002007343 */ /* 0x008fea0003c00000 */
.L_x_2151:
        /* <DEDUP_REMOVED lines=16> */
.L_x_2150:
[----:B------:R-:W-:Y:S05]  /*146f0*/  BSYNC B6 ;  /* 0x0000000000067941 */ /* 0x000fea0003800000 */
.L_x_2149:
[----:B------:R-:W-:Y:S01]  /*14700*/  ULDC.64 UR4, c[0x0][0x9f8] ;  /* 0x00027e0000047ab9 */ /* 0x000fe20000000a00 */
[----:B------:R-:W3:Y:S01]  /*14710*/  LDL R20, [R1+0x24] ;  /* 0x0000240001147983 */ /* 0x000ee20000100800 */
[----:B------:R-:W-:Y:S01]  /*14720*/  ISETP.NE.U32.AND P0, PT, RZ, UR4, PT ;  /* 0x00000004ff007c0c */ /* 0x000fe2000bf05070 */
[----:B------:R-:W-:-:S03]  /*14730*/  ULDC.64 UR6, c[0x0][0x208] ;  /* 0x0000820000067ab9 */ /* 0x000fc60000000a00 */
[----:B------:R-:W-:-:S13]  /*14740*/  ISETP.NE.AND.EX P0, PT, RZ, UR5, PT, P0 ;  /* 0x00000005ff007c0c */ /* 0x000fda000bf05300 */
[----:B------:R-:W-:-:S04]  /*14750*/  @P0 IADD3 R2, P1, R19, UR4, RZ ;  /* 0x0000000413020c10 */ /* 0x000fc8000ff3e0ff */
[----:B------:R-:W-:Y:S01]  /*14760*/  @P0 IADD3.X R3, R23, UR5, RZ, P1, !PT ;  /* 0x0000000517030c10 */ /* 0x000fe20008ffe4ff */
[----:B------:R-:W-:-:S04]  /*14770*/  ULDC.64 UR4, c[0x0][0xa08] ;  /* 0x0002820000047ab9 */ /* 0x000fc80000000a00 */
[----:B------:R1:W2:Y:S02]  /*14780*/  @P0 LDG.E R26, desc[UR6][R2.64] ;  /* 0x00000006021a0981 */ /* 0x0002a4000c1e1900 */
[----:B-1----:R-:W1:Y:S02]  /*14790*/  LDC.64 R2, c[0x0][0x418] ;  /* 0x00010600ff027b82 */ /* 0x002e640000000a00 */
[----:B-1----:R-:W-:Y:S01]  /*147a0*/  LOP3.LUT P0, RZ, R2, UR4, RZ, 0xfc, !PT ;  /* 0x0000000402ff7c12 */ /* 0x002fe2000f80fcff */
[----:B------:R-:W-:-:S03]  /*147b0*/  UMOV UR4, 0xffffffff ;  /* 0xffffffff00047882 */ /* 0x000fc60000000000 */
[----:B------:R-:W-:Y:S01]  /*147c0*/  LOP3.LUT P0, RZ, R3, UR5, RZ, 0xfc, P0 ;  /* 0x0000000503ff7c12 */ /* 0x000fe2000800fcff */
[----:B---3--:R-:W-:Y:S01]  /*147d0*/  VIADD R23, R20, 0xffffffff ;  /* 0xffffffff14177836 */ /* 0x008fe20000000000 */
[----:B--2---:R-:W-:Y:S02]  /*147e0*/  SHF.R.S32.HI R7, RZ, 0x1f, R26 ;  /* 0x0000001fff077819 */ /* 0x004fe4000001141a */
[----:B------:R-:W-:-:S03]  /*147f0*/  SEL R19, R26, RZ, !P0 ;  /* 0x000000ff1a137207 */ /* 0x000fc60004000000 */
[----:B------:R1:W-:Y:S01]  /*14800*/  STL [R1], R7 ;  /* 0x0000000701007387 */ /* 0x0003e20000100800 */
[----:B------:R-:W-:Y:S05]  /*14810*/  BRA.DIV UR4, `(.L_x_2152) ;  /* 0x0000005204a87947 */ /* 0x000fea000b800000 */
[----:B------:R-:W2:Y:S02]  /*14820*/  S2R R0, SR_TID.X ;  /* 0x0000000000007919 */ /* 0x000ea40000002100 */
[----:B--2---:R-:W-:-:S04]  /*14830*/  SHF.R.U32.HI R0, RZ, 0x5, R0 ;  /* 0x00000005ff007819 */ /* 0x004fc80000011600 */
[----:B------:R-:W-:-:S05]  /*14840*/  LOP3.LUT R0, R0, 0x3, RZ, 0xc0, !PT ;  /* 0x0000000300007812 */ /* 0x000fca00078ec0ff */
[----:B------:R2:W3:Y:S02]  /*14850*/  SHFL.IDX PT, R14, R0, RZ, 0x1f ;  /* 0x00001fff000e7589 */ /* 0x0004e400000e0000 */
.L_x_2260:
        /* <DEDUP_REMOVED lines=8> */
.L_x_2263:
[----:B------:R-:W-:Y:S05]  /*148e0*/  @!P6 BRA `(.L_x_2153) ;  /* 0x000000040010e947 */ /* 0x000fea0003800000 */
[----:B------:R-:W-:-:S04]  /*148f0*/  ISETP.NE.U32.AND P0, PT, R2, RZ, PT ;  /* 0x000000ff0200720c */ /* 0x000fc80003f05070 */
[----:B------:R-:W-:-:S13]  /*14900*/  ISETP.NE.AND.EX P0, PT, R3, RZ, PT, P0 ;  /* 0x000000ff0300720c */ /* 0x000fda0003f05300 */
[----:B------:R-:W-:Y:S05]  /*14910*/  @!P0 BRA `(.L_x_2155) ;  /* 0x00000000004c8947 */ /* 0x000fea0003800000 */
[----:B------:R-:W3:Y:S01]  /*14920*/  LDC R6, c[0x0][0x43c] ;  /* 0x00010f00ff067b82 */ /* 0x000ee20000000800 */
[----:B--2---:R-:W-:Y:S01]  /*14930*/  IMAD.MOV.U32 R0, RZ, RZ, R23 ;  /* 0x000000ffff007224 */ /* 0x004fe200078e0017 */
[----:B------:R-:W-:Y:S01]  /*14940*/  ULDC.64 UR4, c[0x0][0x428] ;  /* 0x00010a0000047ab9 */ /* 0x000fe20000000a00 */
[----:B------:R-:W-:Y:S01]  /*14950*/  ULDC.64 UR6, c[0x0][0x208] ;  /* 0x0000820000067ab9 */ /* 0x000fe20000000a00 */
[----:B---3--:R-:W-:-:S13]  /*14960*/  ISETP.NE.AND P0, PT, R6, 0x1, PT ;  /* 0x000000010600780c */ /* 0x008fda0003f05270 */
[----:B0-----:R-:W0:Y:S02]  /*14970*/  @P0 LDC.64 R4, c[0x0][0x440] ;  /* 0x00011000ff040b82 */ /* 0x001e240000000a00 */
        /* <DEDUP_REMOVED lines=13> */
.L_x_2155:
[----:B--2---:R-:W-:Y:S01]  /*14a50*/  IMAD R0, R18, 0x8, R17 ;  /* 0x0000000812007824 */ /* 0x004fe200078e0211 */
[----:B---3--:R-:W-:-:S04]  /*14a60*/  SHF.L.U32 R2, R28, 0x1f, RZ ;  /* 0x0000001f1c027819 */ /* 0x008fc800000006ff */
[----:B------:R-:W2:Y:S02]  /*14a70*/  SYNCS.PHASECHK.TRANS64.TRYWAIT P0, [R0+URZ+0x31c40], R2 ;  /* 0x031c4002000075a7 */ /* 0x000ea4000800017f */
[----:B--2---:R-:W-:Y:S05]  /*14a80*/  @!P0 BRA `(.L_x_2156) ;  /* 0x0000005000608947 */ /* 0x004fea0003800000 */
.L_x_2264:
        /* <DEDUP_REMOVED lines=11> */
.L_x_2157:
        /* <DEDUP_REMOVED lines=15> */
[----:B------:R-:W-:Y:S02]  /*14c30*/  UIMAD UR11, UR11, 0x90, UR5 ;  /* 0x000000900b0b78a4 */ /* 0x000fe4000f8e0205 */
        /* <DEDUP_REMOVED lines=15> */
.L_x_2153:
[----:B0-----:R-:W3:Y:S04]  /*14d30*/  LDL.LU R4, [R1+0x10] ;  /* 0x0000100001047983 */ /* 0x001ee80000300800 */
[----:B------:R-:W4:Y:S04]  /*14d40*/  LDL.LU R6, [R1+0xc] ;  /* 0x00000c0001067983 */ /* 0x000f280000300800 */
[----:B------:R-:W5:Y:S01]  /*14d50*/  LDL.LU R3, [R1+0x28] ;  /* 0x0000280001037983 */ /* 0x000f620000300800 */
[----:B------:R-:W-:Y:S05]  /*14d60*/  WARPSYNC.ALL ;  /* 0x0000000000007948 */ /* 0x000fea0003800000 */
[----:B------:R-:W-:Y:S01]  /*14d70*/  ULDC.64 UR6, c[0x0][0xa00] ;  /* 0x0002800000067ab9 */ /* 0x000fe20000000a00 */
[----:B------:R-:W-:Y:S01]  /*14d80*/  ULDC.64 UR4, c[0x0][0x298] ;  /* 0x0000a60000047ab9 */ /* 0x000fe20000000a00 */
[----:B--2---:R-:W-:Y:S01]  /*14d90*/  VIADD R0, R17, 0xda00 ;  /* 0x0000da0011007836 */ /* 0x004fe20000000000 */
        /* <DEDUP_REMOVED lines=25> */
[----:B-1----:R-:W-:-:S02]  /*14f30*/  IMAD.U32 R7, RZ, RZ, UR9 ;  /* 0x00000009ff077e24 */ /* 0x002fc4000f8e00ff */
[----:B------:R-:W-:Y:S02]  /*14f40*/  IMAD.U32 R10, RZ, RZ, UR4 ;  /* 0x00000004ff0a7e24 */ /* 0x000fe4000f8e00ff */
[----:B------:R-:W-:Y:S02]  /*14f50*/  IMAD.U32 R11, RZ, RZ, UR5 ;  /* 0x00000005ff0b7e24 */ /* 0x000fe4000f8e00ff */
[----:B------:R-:W-:Y:S02]  /*14f60*/  IMAD.MOV.U32 R8, RZ, RZ, 0x70 ;  /* 0x00000070ff087424 */ /* 0x000fe400078e00ff */
[----:B------:R-:W-:Y:S02]  /*14f70*/  IMAD.MOV.U32 R12, RZ, RZ, 0x1 ;  /* 0x00000001ff0c7424 */ /* 0x000fe400078e00ff */
[----:B------:R-:W-:-:S07]  /*14f80*/  IMAD.MOV.U32 R13, RZ, RZ, RZ ;  /* 0x000000ffff0d7224 */ /* 0x000fce00078e00ff */
[----:B------:R-:W-:-:S07]  /*14f90*/  LEPC R20, `(.L_x_2159) ;  /* 0x000000001014794e */ /* 0x000fce0000000000 */
[----:B0-----:R-:W-:Y:S05]  /*14fa0*/  CALL.ABS.NOINC R2 ;  /* 0x0000000002007343 */ /* 0x001fea0003c00000 */
.L_x_2159:
[----:B------:R-:W-:Y:S05]  /*14fb0*/  BSYNC B6 ;  /* 0x0000000000067941 */ /* 0x000fea0003800000 */
.L_x_2158:
[----:B------:R-:W2:Y:S01]  /*14fc0*/  LDL.LU R20, [R1+0x10] ;  /* 0x0000100001147983 */ /* 0x000ea20000300800 */
[----:B------:R-:W3:Y:S01]  /*14fd0*/  LDC R9, c[0x0][0x448] ;  /* 0x00011200ff097b82 */ /* 0x000ee20000000800 */
[----:B------:R-:W-:Y:S01]  /*14fe0*/  ULDC.64 UR4, c[0x0][0x2d8] ;  /* 0x0000b60000047ab9 */ /* 0x000fe20000000a00 */
[----:B------:R-:W-:Y:S01]  /*14ff0*/  ULDC.64 UR6, c[0x0][0x2e0] ;  /* 0x0000b80000067ab9 */ /* 0x000fe20000000a00 */
[----:B0-----:R-:W2:Y:S01]  /*15000*/  LDL.LU.64 R2, [R1+0x30] ;  /* 0x0000300001027983 */ /* 0x001ea20000300a00 */
[----:B------:R-:W-:-:S03]  /*15010*/  ULDC.64 UR8, c[0x0][0x280] ;  /* 0x0000a00000087ab9 */ /* 0x000fc60000000a00 */
[----:B------:R-:W4:Y:S04]  /*15020*/  LDL.LU R21, [R1+0x28] ;  /* 0x0000280001157983 */ /* 0x000f280000300800 */
[----:B------:R-:W4:Y:S01]  /*15030*/  LDL.LU R4, [R1+0xc] ;  /* 0x00000c0001047983 */ /* 0x000f220000300800 */
[----:B------:R-:W0:Y:S01]  /*15040*/  S2R R10, SR_TID.X ;  /* 0x00000000000a7919 */ /* 0x000e220000002100 */
[----:B------:R-:W1:Y:S01]  /*15050*/  S2R R11, SR_TID.X ;  /* 0x00000000000b7919 */ /* 0x000e620000002100 */
[----:B---3--:R-:W-:-:S13]  /*15060*/  ISETP.NE.AND P1, PT, R9, 0x1, PT ;  /* 0x000000010900780c */ /* 0x008fda0003f25270 */
[----:B------:R-:W3:Y:S08]  /*15070*/  @P1 LDC R5, c[0x0][0x450] ;  /* 0x00011400ff051b82 */ /* 0x000ef00000000800 */
[----:B------:R-:W3:Y:S01]  /*15080*/  @P1 LDC R8, c[0x0][0x450] ;  /* 0x00011400ff081b82 */ /* 0x000ee20000000800 */
[----:B--2---:R-:W-:Y:S02]  /*15090*/  IMAD.MOV.U32 R3, RZ, RZ, R20 ;  /* 0x000000ffff037224 */ /* 0x004fe400078e0014 */
[----:B------:R-:W2:Y:S01]  /*150a0*/  S2R R20, SR_TID.X ;  /* 0x0000000000147919 */ /* 0x000ea20000002100 */
[----:B------:R-:W-:-:S04]  /*150b0*/  IMAD.WIDE.U32 R2, R16, UR4, R2 ;  /* 0x0000000410027c25 */ /* 0x000fc8000f8e0002 */
[----:B------:R-:W-:Y:S01]  /*150c0*/  IMAD R3, R16, UR5, R3 ;  /* 0x0000000510037c24 */ /* 0x000fe2000f8e0203 */
[----:B------:R-:W-:Y:S01]  /*150d0*/  ULDC.64 UR4, c[0x0][0x2d0] ;  /* 0x0000b40000047ab9 */ /* 0x000fe20000000a00 */
[----:B----4-:R-:W-:Y:S02]  /*150e0*/  IMAD R0, R21, UR6, RZ ;  /* 0x0000000615007c24 */ /* 0x010fe4000f8e02ff */
[----:B------:R-:W-:-:S04]  /*150f0*/  IMAD.WIDE.U32 R2, R4, UR6, R2 ;  /* 0x0000000604027c25 */ /* 0x000fc8000f8e0002 */
[----:B------:R-:W-:Y:S01]  /*15100*/  IMAD R0, R4, UR7, R0 ;  /* 0x0000000704007c24 */ /* 0x000fe2000f8e0200 */
[----:B------:R-:W-:Y:S01]  /*15110*/  ULDC.64 UR6, c[0x0][0x2c8] ;  /* 0x0000b20000067ab9 */ /* 0x000fe20000000a00 */
[----:B------:R-:W4:Y:S02]  /*15120*/  @P1 LDC R4, c[0x0][0x44c] ;  /* 0x00011300ff041b82 */ /* 0x000f240000000800 */
        /* <DEDUP_REMOVED lines=8> */
[----:B-1----:R-:W-:Y:S02]  /*151b0*/  IMAD.SHL.U32 R20, R11, 0x8, RZ ;  /* 0x000000080b147824 */ /* 0x002fe400078e00ff */
[----:B----4-:R-:W-:Y:S01]  /*151c0*/  @P1 IMAD.HI.U32 R0, R6, R4, RZ ;  /* 0x0000000406001227 */ /* 0x010fe200078e00ff */
[C---:B------:R-:W-:Y:S02]  /*151d0*/  LOP3.LUT R10, R21.reuse, 0x40, RZ, 0xfc, !PT ;  /* 0x00000040150a7812 */ /* 0x040fe400078efcff */
[----:B------:R-:W-:Y:S01]  /*151e0*/  LOP3.LUT R20, R20, 0x18, RZ, 0xc0, !PT ;  /* 0x0000001814147812 */ /* 0x000fe200078ec0ff */
[----:B------:R-:W-:Y:S01]  /*151f0*/  IMAD.MOV.U32 R4, RZ, RZ, R6 ;  /* 0x000000ffff047224 */ /* 0x000fe200078e0006 */
[----:B---3--:R-:W-:Y:S02]  /*15200*/  @P1 SHF.R.U32.HI R4, RZ, R5, R0 ;  /* 0x00000005ff041219 */ /* 0x008fe40000011600 */
        /* <DEDUP_REMOVED lines=105> */
.L_x_2277:
        /* <DEDUP_REMOVED lines=14> */
.L_x_2161:
        /* <DEDUP_REMOVED lines=18> */
.L_x_2278:
[----:B------:R-:W-:Y:S05]  /*15aa0*/  BSYNC B0 ;  /* 0x0000000000007941 */ /* 0x000fea0003800000 */
.L_x_2162:
        /* <DEDUP_REMOVED lines=33> */
[----:B------:R-:W2:Y:S01]  /*15cc0*/  LDL R11, [R1] ;  /* 0x00000000010b7983 */ /* 0x000ea20000100800 */
[----:B------:R-:W0:Y:S01]  /*15cd0*/  LDC R5, c[0x0][0x43c] ;  /* 0x00010f00ff057b82 */ /* 0x000e220000000800 */
[----:B------:R-:W-:Y:S01]  /*15ce0*/  ULDC.64 UR6, c[0x0][0x428] ;  /* 0x00010a0000067ab9 */ /* 0x000fe20000000a00 */
        /* <DEDUP_REMOVED lines=16> */
.L_x_2170:
[----:B------:R-:W-:Y:S01]  /*15df0*/  IMAD R3, R6, 0x8, R17 ;  /* 0x0000000806037824 */ /* 0x000fe200078e0211 */
[----:B------:R-:W-:Y:S01]  /*15e00*/  SHF.L.U32 R2, R10, 0x1f, RZ ;  /* 0x0000001f0a027819 */ /* 0x000fe200000006ff */
[----:B------:R-:W-:Y:S03]  /*15e10*/  BSSY B3, `(.L_x_2171) ;  /* 0x0000003000037945 */ /* 0x000fe60003800000 */
[----:B------:R-:W1:Y:S02]  /*15e20*/  SYNCS.PHASECHK.TRANS64.TRYWAIT P0, [R3+URZ+0x31c40], R2 ;  /* 0x031c4002030075a7 */ /* 0x000e64000800017f */
[----:B-1----:R-:W-:Y:S05]  /*15e30*/  @!P0 BRA `(.L_x_2172) ;  /* 0x0000004400c08947 */ /* 0x002fea0003800000 */
.L_x_2279:
[----:B------:R-:W-:Y:S05]  /*15e40*/  BSYNC B3 ;  /* 0x0000000000037941 */ /* 0x000fea0003800000 */
.L_x_2171:
        /* <DEDUP_REMOVED lines=12> */
.L_x_2174:
[----:B------:R-:W-:Y:S05]  /*15f10*/  BSYNC B3 ;  /* 0x0000000000037941 */ /* 0x000fea0003800000 */
.L_x_2173:
        /* <DEDUP_REMOVED lines=11> */
.L_x_2175:
        /* <DEDUP_REMOVED lines=16> */
.L_x_2176:
        /* <DEDUP_REMOVED lines=16> */
.L_x_2177:
        /* <DEDUP_REMOVED lines=15> */
.L_x_2280:
[----:B------:R-:W-:Y:S05]  /*162c0*/  BSYNC B3 ;  /* 0x0000000000037941 */ /* 0x000fea0003800000 */
.L_x_2178:
        /* <DEDUP_REMOVED lines=12> */
.L_x_2181:
[----:B------:R-:W-:Y:S05]  /*16390*/  BSYNC B3 ;  /* 0x0000000000037941 */ /* 0x000fea0003800000 */
.L_x_2180:
        /* <DEDUP_REMOVED lines=11> */
.L_x_2182:
        /* <DEDUP_REMOVED lines=15> */
.L_x_2183:
        /* <DEDUP_REMOVED lines=15> */
.L_x_2184:
        /* <DEDUP_REMOVED lines=12> */
.L_x_2169:
[----:B------:R-:W-:Y:S05]  /*166f0*/  BSYNC B1 ;  /* 0x0000000000017941 */ /* 0x000fea0003800000 */
.L_x_2168:
[----:B------:R-:W2:Y:S01]  /*16700*/  LDL.LU R0, [R1+0x24] ;  /* 0x0000240001007983 */ /* 0x000ea20000300800 */
[----:B------:R-:W-:Y:S02]  /*16710*/  IMAD.MOV.U32 R28, RZ, RZ, R10 ;  /* 0x000000ffff1c7224 */ /* 0x000fe400078e000a */
[----:B------:R-:W-:Y:S02]  /*16720*/  IMAD.MOV.U32 R18, RZ, RZ, R6 ;  /* 0x000000ffff127224 */ /* 0x000fe400078e0006 */
[----:B--2---:R-:W-:-:S07]  /*16730*/  VIADD R0, R0, 0xfffffffd ;  /* 0xfffffffd00007836 */ /* 0x004fce0000000000 */
.L_x_2167:
[----:B------:R-:W-:Y:S05]  /*16740*/  BSYNC B2 ;  /* 0x0000000000027941 */ /* 0x000fea0003800000 */
.L_x_2166:
[----:B------:R-:W-:Y:S01]  /*16750*/  VIADD R7, R7, 0xfffffffe ;  /* 0xfffffffe07077836 */ /* 0x000fe20000000000 */
[----:B------:R-:W-:-:S04]  /*16760*/  LOP3.LUT R2, RZ, R9, RZ, 0x33, !PT ;  /* 0x00000009ff027212 */ /* 0x000fc800078e33ff */
[----:B------:R-:W-:-:S13]  /*16770*/  ISETP.NE.AND P0, PT, R7, R2, PT ;  /* 0x000000020700720c */ /* 0x000fda0003f05270 */
[----:B------:R-:W-:Y:S05]  /*16780*/  @!P0 BRA `(.L_x_2165) ;  /* 0x0000001400988947 */ /* 0x000fea0003800000 */
[----:B------:R-:W-:-:S07]  /*16790*/  IMAD.MOV.U32 R4, RZ, RZ, R19 ;  /* 0x000000ffff047224 */ /* 0x000fce00078e0013 */
.L_x_2219:
        /* <DEDUP_REMOVED lines=33> */
.L_x_2187:
[----:B------:R-:W-:Y:S01]  /*169b0*/  IMAD R3, R6, 0x8, R17 ;  /* 0x0000000806037824 */ /* 0x000fe200078e0211 */
[----:B------:R-:W-:Y:S01]  /*169c0*/  SHF.L.U32 R2, R7, 0x1f, RZ ;  /* 0x0000001f07027819 */ /* 0x000fe200000006ff */
[----:B------:R-:W-:Y:S03]  /*169d0*/  BSSY B2, `(.L_x_2188) ;  /* 0x0000003000027945 */ /* 0x000fe60003800000 */
[----:B------:R-:W1:Y:S02]  /*169e0*/  SYNCS.PHASECHK.TRANS64.TRYWAIT P0, [R3+URZ+0x31c40], R2 ;  /* 0x031c4002030075a7 */ /* 0x000e64000800017f */
[----:B-1----:R-:W-:Y:S05]  /*169f0*/  @!P0 BRA `(.L_x_2189) ;  /* 0x0000003800f88947 */ /* 0x002fea0003800000 */
.L_x_2281:
[----:B------:R-:W-:Y:S05]  /*16a00*/  BSYNC B2 ;  /* 0x0000000000027941 */ /* 0x000fea0003800000 */
.L_x_2188:
        /* <DEDUP_REMOVED lines=12> */
.L_x_2191:
[----:B------:R-:W-:Y:S05]  /*16ad0*/  BSYNC B2 ;  /* 0x0000000000027941 */ /* 0x000fea0003800000 */
.L_x_2190:
        /* <DEDUP_REMOVED lines=11> */
.L_x_2192:
        /* <DEDUP_REMOVED lines=16> */
.L_x_2193:
        /* <DEDUP_REMOVED lines=16> */
.L_x_2194:
        /* <DEDUP_REMOVED lines=15> */
.L_x_2282:
[----:B------:R-:W-:Y:S05]  /*16e80*/  BSYNC B2 ;  /* 0x0000000000027941 */ /* 0x000fea0003800000 */
.L_x_2195:
        /* <DEDUP_REMOVED lines=11> */
.L_x_2198:
[----:B------:R-:W-:Y:S05]  /*16f40*/  BSYNC B2 ;  /* 0x0000000000027941 */ /* 0x000fea0003800000 */
.L_x_2197:
        /* <DEDUP_REMOVED lines=10> */
.L_x_2199:
        /* <DEDUP_REMOVED lines=15> */
.L_x_2200:
        /* <DEDUP_REMOVED lines=15> */
.L_x_2201:
        /* <DEDUP_REMOVED lines=12> */
.L_x_2186:
[----:B------:R-:W-:Y:S05]  /*17290*/  BSYNC B1 ;  /* 0x0000000000017941 */ /* 0x000fea0003800000 */
.L_x_2185:
        /* <DEDUP_REMOVED lines=33> */
.L_x_2204:
[----:B------:R-:W-:Y:S01]  /*174b0*/  IMAD R2, R18, 0x8, R17 ;  /* 0x0000000812027824 */ /* 0x000fe200078e0211 */
[----:B------:R-:W-:Y:S01]  /*174c0*/  SHF.L.U32 R3, R28, 0x1f, RZ ;  /* 0x0000001f1c037819 */ /* 0x000fe200000006ff */
[----:B------:R-:W-:Y:S03]  /*174d0*/  BSSY B2, `(.L_x_2205) ;  /* 0x0000003000027945 */ /* 0x000fe60003800000 */
[----:B------:R-:W1:Y:S02]  /*174e0*/  SYNCS.PHASECHK.TRANS64.TRYWAIT P0, [R2+URZ+0x31c40], R3 ;  /* 0x031c4003020075a7 */ /* 0x000e64000800017f */
[----:B-1----:R-:W-:Y:S05]  /*174f0*/  @!P0 BRA `(.L_x_2206) ;  /* 0x0000003000608947 */ /* 0x002fea0003800000 */
.L_x_2283:
[----:B------:R-:W-:Y:S05]  /*17500*/  BSYNC B2 ;  /* 0x0000000000027941 */ /* 0x000fea0003800000 */
.L_x_2205:
        /* <DEDUP_REMOVED lines=12> */
.L_x_2208:
[----:B------:R-:W-:Y:S05]  /*175d0*/  BSYNC B2 ;  /* 0x0000000000027941 */ /* 0x000fea0003800000 */
.L_x_2207:
        /* <DEDUP_REMOVED lines=12> */
.L_x_2209:
        /* <DEDUP_REMOVED lines=16> */
.L_x_2210:
        /* <DEDUP_REMOVED lines=16> */
.L_x_2211:
        /* <DEDUP_REMOVED lines=15> */
.L_x_2284:
[----:B------:R-:W-:Y:S05]  /*17990*/  BSYNC B2 ;  /* 0x0000000000027941 */ /* 0x000fea0003800000 */
.L_x_2212:
        /* <DEDUP_REMOVED lines=11> */
.L_x_2215:
[----:B------:R-:W-:Y:S05]  /*17a50*/  BSYNC B2 ;  /* 0x0000000000027941 */ /* 0x000fea0003800000 */
.L_x_2214:
        /* <DEDUP_REMOVED lines=10> */
.L_x_2216:
        /* <DEDUP_REMOVED lines=15> */
.L_x_2217:
        /* <DEDUP_REMOVED lines=15> */
.L_x_2218:
        /* <DEDUP_REMOVED lines=12> */
.L_x_2203:
[----:B------:R-:W-:Y:S05]  /*17da0*/  BSYNC B1 ;  /* 0x0000000000017941 */ /* 0x000fea0003800000 */
.L_x_2202:
[----:B------:R-:W2:Y:S01]  /*17db0*/  LDL R2, [R1+0x4] ;  /* 0x0000040001027983 */ /* 0x000ea20000100800 */
[----:B------:R-:W-:Y:S01]  /*17dc0*/  VIADD R0, R0, 0xfffffffe ;  /* 0xfffffffe00007836 */ /* 0x000fe20000000000 */
[----:B--2---:R-:W-:-:S13]  /*17dd0*/  ISETP.GT.AND P0, PT, R9, R2, PT ;  /* 0x000000020900720c */ /* 0x004fda0003f04270 */
[----:B------:R-:W-:Y:S05]  /*17de0*/  @P0 BRA `(.L_x_2219) ;  /* 0xffffffe8006c0947 */ /* 0x000fea000383ffff */
.L_x_2165:
[----:B------:R-:W-:Y:S05]  /*17df0*/  BSYNC B0 ;  /* 0x0000000000007941 */ /* 0x000fea0003800000 */
.L_x_2164:
        /* <DEDUP_REMOVED lines=18> */
.L_x_2221:
[----:B------:R-:W-:Y:S05]  /*17f20*/  BSYNC B0 ;  /* 0x0000000000007941 */ /* 0x000fea0003800000 */
.L_x_2220:
[----:B------:R-:W-:Y:S01]  /*17f30*/  LOP3.LUT P0, RZ, R22, 0x1, RZ, 0xc0, !PT ;  /* 0x0000000116ff7812 */ /* 0x000fe2000780c0ff */
[----:B------:R-:W-:-:S12]  /*17f40*/  BSSY B0, `(.L_x_2222) ;  /* 0x0000045000007945 */ /* 0x000fd80003800000 */
[----:B------:R-:W-:Y:S05]  /*17f50*/  @!P0 BRA `(.L_x_2223) ;  /* 0x00000004000c8947 */ /* 0x000fea0003800000 */
[----:B------:R-:W-:Y:S01]  /*17f60*/  IMAD R3, R18, 0x8, R17 ;  /* 0x0000000812037824 */ /* 0x000fe200078e0211 */
[----:B------:R-:W-:Y:S01]  /*17f70*/  SHF.L.U32 R0, R28, 0x1f, RZ ;  /* 0x0000001f1c007819 */ /* 0x000fe200000006ff */
[----:B------:R-:W-:Y:S01]  /*17f80*/  BSSY B1, `(.L_x_2224) ;  /* 0x0000004000017945 */ /* 0x000fe20003800000 */
[----:B------:R-:W-:Y:S02]  /*17f90*/  ISETP.NE.AND P1, PT, R6, RZ, PT ;  /* 0x000000ff0600720c */ /* 0x000fe40003f25270 */
[----:B------:R-:W1:Y:S02]  /*17fa0*/  SYNCS.PHASECHK.TRANS64.TRYWAIT P0, [R3+URZ+0x31c60], R0 ;  /* 0x031c6000030075a7 */ /* 0x000e64000800017f */
[----:B-1----:R-:W-:Y:S09]  /*17fb0*/  @!P0 BRA `(.L_x_2225) ;  /* 0x0000002400d88947 */ /* 0x002ff20003800000 */
.L_x_2285:
[----:B------:R-:W-:Y:S05]  /*17fc0*/  BSYNC B1 ;  /* 0x0000000000017941 */ /* 0x000fea0003800000 */
.L_x_2224:
        /* <DEDUP_REMOVED lines=9> */
.L_x_2227:
[----:B------:R-:W-:Y:S05]  /*18060*/  BSYNC B1 ;  /* 0x0000000000017941 */ /* 0x000fea0003800000 */
.L_x_2226:
        /* <DEDUP_REMOVED lines=10> */
.L_x_2228:
        /* <DEDUP_REMOVED lines=15> */
.L_x_2229:
        /* <DEDUP_REMOVED lines=15> */
.L_x_2230:
        /* <DEDUP_REMOVED lines=10> */
.L_x_2223:
[----:B------:R-:W-:Y:S05]  /*18390*/  BSYNC B0 ;  /* 0x0000000000007941 */ /* 0x000fea0003800000 */
.L_x_2222:
[----:B------:R-:W-:-:S05]  /*183a0*/  VIADD R18, R18, 0x1 ;  /* 0x0000000112127836 */ /* 0x000fca0000000000 */
[----:B------:R-:W-:-:S04]  /*183b0*/  ISETP.NE.AND P0, PT, R18, 0x2, PT ;  /* 0x000000021200780c */ /* 0x000fc80003f05270 */
[----:B------:R-:W-:Y:S02]  /*183c0*/  SEL R3, RZ, 0x1, P0 ;  /* 0x00000001ff037807 */ /* 0x000fe40000000000 */
[----:B------:R-:W-:Y:S02]  /*183d0*/  SEL R18, R18, RZ, P0 ;  /* 0x000000ff12127207 */ /* 0x000fe40000000000 */
[----:B------:R-:W-:-:S07]  /*183e0*/  LOP3.LUT R28, R28, R3, RZ, 0x3c, !PT ;  /* 0x000000031c1c7212 */ /* 0x000fce00078e3cff */
.L_x_2146:
[----:B------:R-:W-:Y:S05]  /*183f0*/  BSYNC B7 ;  /* 0x0000000000077941 */ /* 0x000fea0003800000 */
.L_x_2144:
[----:B------:R-:W-:-:S13]  /*18400*/  LOP3.LUT P0, RZ, R22, 0x2, RZ, 0xc0, !PT ;  /* 0x0000000216ff7812 */ /* 0x000fda000780c0ff */
[----:B------:R-:W-:Y:S05]  /*18410*/  @!P0 BRA `(.L_x_2231) ;  /* 0x0000000000248947 */ /* 0x000fea0003800000 */
[----:B------:R-:W-:Y:S05]  /*18420*/  WARPSYNC.ALL ;  /* 0x0000000000007948 */ /* 0x000fea0003800000 */
[----:B------:R-:W1:Y:S08]  /*18430*/  S2UR UR5, SR_CgaCtaId ;  /* 0x00000000000579c3 */ /* 0x000e700000008800 */
[----:B------:R-:W-:Y:S06]  /*18440*/  BAR.SYNC.DEFER_BLOCKING 0x5, 0x200 ;  /* 0x0148000000007b1d */ /* 0x000fec0000010000 */
[----:B------:R-:W-:-:S02]  /*18450*/  UMOV UR4, 0x400 ;  /* 0x0000040000047882 */ /* 0x000fc40000000000 */
[----:B-1----:R-:W-:-:S06]  /*18460*/  ULEA UR4, UR5, UR4, 0x18 ;  /* 0x0000000405047291 */ /* 0x002fcc000f8ec03f */
[----:B------:R-:W-:-:S05]  /*18470*/  IMAD.U32 R17, RZ, RZ, UR4 ;  /* 0x00000004ff117e24 */ /* 0x000fca000f8e00ff */
[----:B------:R1:W3:Y:S01]  /*18480*/  LDS.128 R24, [R17+0x31cd0] ;  /* 0x031cd00011187984 */ /* 0x0002e20000000c00 */
[----:B------:R-:W-:Y:S06]  /*18490*/  BAR.ARV 0x4, 0x200 ;  /* 0x0108000000007b1d */ /* 0x000fec0000002000 */
[----:B------:R-:W-:Y:S05]  /*184a0*/  BRA `(.L_x_2232) ;  /* 0x0000000c00e07947 */ /* 0x000fea0003800000 */
.L_x_2231:
[----:B------:R-:W0:Y:S01]  /*184b0*/  S2R R0, SR_TID.X ;  /* 0x0000000000007919 */ /* 0x000e220000002100 */
[----:B------:R-:W-:Y:S01]  /*184c0*/  UMOV UR4, 0xffffffff ;  /* 0xffffffff00047882 */ /* 0x000fe20000000000 */
[----:B0-----:R-:W-:-:S04]  /*184d0*/  LOP3.LUT R8, R0, 0x1f, RZ, 0xc0, !PT ;  /* 0x0000001f00087812 */ /* 0x001fc800078ec0ff */
[----:B------:R-:W-:Y:S01]  /*184e0*/  ISETP.NE.AND P0, PT, R8, 0x1f, PT ;  /* 0x0000001f0800780c */ /* 0x000fe20003f05270 */
[----:B------:R-:W-:-:S12]  /*184f0*/  BRA.DIV UR4, `(.L_x_2233) ;  /* 0x00000022049c7947 */ /* 0x000fd8000b800000 */
[----:B------:R-:W-:Y:S01]  /*18500*/  IMAD.IADD R9, R27, 0x1, R8 ;  /* 0x000000011b097824 */ /* 0x000fe200078e0208 */
[----:B------:R-:W-:Y:S01]  /*18510*/  ULDC UR4, c[0x0][0xc3c] ;  /* 0x00030f0000047ab9 */ /* 0x000fe20000000800 */
[----:B------:R-:W-:-:S03]  /*18520*/  ULDC.64 UR6, c[0x0][0x208] ;  /* 0x0000820000067ab9 */ /* 0x000fc60000000a00 */
[----:B------:R-:W-:-:S13]  /*18530*/  ISETP.GE.OR P1, PT, R9, UR4, !P0 ;  /* 0x0000000409007c0c */ /* 0x000fda000c726670 */
[----:B------:R-:W0:Y:S08]  /*18540*/  @!P1 LDC.64 R2, c[0x0][0xc80] ;  /* 0x00032000ff029b82 */ /* 0x000e300000000a00 */
[----:B------:R-:W1:Y:S01]  /*18550*/  @!P1 LDC.64 R4, c[0x0][0xc78] ;  /* 0x00031e00ff049b82 */ /* 0x000e620000000a00 */
[----:B0-----:R-:W-:-:S05]  /*18560*/  @!P1 IMAD.WIDE R2, R9, 0x4, R2 ;  /* 0x0000000409029825 */ /* 0x001fca00078e0202 */
[----:B--2---:R1:W2:Y:S02]  /*18570*/  @!P1 LDG.E R7, desc[UR6][R2.64] ;  /* 0x0000000602079981 */ /* 0x0042a4000c1e1900 */
        /* <DEDUP_REMOVED lines=31> */
.L_x_2295:
[----:B------:R-:W-:Y:S02]  /*18770*/  ULDC UR4, c[0x0][0xc38] ;  /* 0x00030e0000047ab9 */ /* 0x000fe40000000800 */
[----:B------:R-:W-:-:S04]  /*18780*/  IMAD.U32 R4, RZ, RZ, UR4 ;  /* 0x00000004ff047e24 */ /* 0x000fc8000f8e00ff */
[----:B-1----:R-:W-:-:S04]  /*18790*/  IMAD R3, R14, R4, RZ ;  /* 0x000000040e037224 */ /* 0x002fc800078e02ff */
[----:B------:R-:W-:-:S05]  /*187a0*/  IMAD.IADD R6, R6, 0x1, R3 ;  /* 0x0000000106067824 */ /* 0x000fca00078e0203 */
[----:B------:R-:W-:-:S13]  /*187b0*/  ISETP.GT.AND P6, PT, R6, R0, PT ;  /* 0x000000000600720c */ /* 0x000fda0003fc4270 */
[----:B------:R-:W-:Y:S05]  /*187c0*/  @P6 BRA `(.L_x_2234) ;  /* 0x0000000000a86947 */ /* 0x000fea0003800000 */
.L_x_2237:
[----:B0-----:R-:W0:Y:S01]  /*187d0*/  LDC R2, c[0x0][0xc3c] ;  /* 0x00030f00ff027b82 */ /* 0x001e220000000800 */
[----:B------:R-:W-:-:S05]  /*187e0*/  VIADD R27, R27, 0x1f ;  /* 0x0000001f1b1b7836 */ /* 0x000fca0000000000 */
[----:B0-----:R-:W-:-:S13]  /*187f0*/  ISETP.GE.AND P6, PT, R27, R2, PT ;  /* 0x000000021b00720c */ /* 0x001fda0003fc6270 */
[----:B------:R-:W-:Y:S05]  /*18800*/  @P6 BRA `(.L_x_2235) ;  /* 0x0000000800c46947 */ /* 0x000fea0003800000 */
[----:B------:R-:W0:Y:S01]  /*18810*/  S2R R3, SR_TID.X ;  /* 0x0000000000037919 */ /* 0x000e220000002100 */
        /* <DEDUP_REMOVED lines=31> */
.L_x_2303:
[----:B------:R-:W-:Y:S02]  /*18a10*/  ULDC UR4, c[0x0][0xc38] ;  /* 0x00030e0000047ab9 */ /* 0x000fe40000000800 */
[----:B------:R-:W-:-:S04]  /*18a20*/  IMAD.U32 R4, RZ, RZ, UR4 ;  /* 0x00000004ff047e24 */ /* 0x000fc8000f8e00ff */
[----:B-1----:R-:W-:-:S04]  /*18a30*/  IMAD R3, R14, R4, RZ ;  /* 0x000000040e037224 */ /* 0x002fc800078e02ff */
[----:B------:R-:W-:-:S05]  /*18a40*/  IMAD.IADD R6, R3, 0x1, R6 ;  /* 0x0000000103067824 */ /* 0x000fca00078e0206 */
[----:B------:R-:W-:-:S13]  /*18a50*/  ISETP.GT.AND P6, PT, R6, R0, PT ;  /* 0x000000000600720c */ /* 0x000fda0003fc4270 */
[----:B------:R-:W-:Y:S05]  /*18a60*/  @!P6 BRA `(.L_x_2237) ;  /* 0xfffffffc0058e947 */ /* 0x000fea000383ffff */
.L_x_2234:
        /* <DEDUP_REMOVED lines=10> */
.L_x_2308:
[----:B------:R-:W-:-:S13]  /*18b10*/  ISETP.NE.AND P0, PT, R3, RZ, PT ;  /* 0x000000ff0300720c */ /* 0x000fda0003f05270 */
[----:B------:R-:W-:Y:S05]  /*18b20*/  @!P0 BRA `(.L_x_2239) ;  /* 0x0000000000108947 */ /* 0x000fea0003800000 */
[----:B------:R-:W-:Y:S01]  /*18b30*/  UMOV UR4, 0xffffffff ;  /* 0xffffffff00047882 */ /* 0x000fe20000000000 */
[----:B------:R-:W-:Y:S02]  /*18b40*/  VIADD R12, R7, 0xffffffff ;  /* 0xffffffff070c7836 */ /* 0x000fe40000000000 */
[----:B------:R-:W-:Y:S05]  /*18b50*/  BRA.DIV UR4, `(.L_x_2240) ;  /* 0x0000002604587947 */ /* 0x000fea000b800000 */
[----:B------:R4:W0:Y:S02]  /*18b60*/  SHFL.IDX PT, R24, R2, R12, 0x1f ;  /* 0x00001f0c02187589 */ /* 0x00082400000e0000 */
.L_x_2239:
        /* <DEDUP_REMOVED lines=48> */
[----:B------:R-:W-:Y:S01]  /*18e70*/  ISETP.GE.AND P2, PT, R3, RZ, PT ;  /* 0x000000ff0300720c */ /* 0x000fe20003f46270 */
[----:B------:R-:W-:-:S04]  /*18e80*/  IMAD.MOV R3, RZ, RZ, -R7 ;  /* 0x000000ffff037224 */ /* 0x000fc800078e0a07 */
[----:B------:R-:W-:Y:S02]  /*18e90*/  IMAD R3, R25, R3, R0 ;  /* 0x0000000319037224 */ /* 0x000fe400078e0200 */
        /* <DEDUP_REMOVED lines=8> */
.L_x_2241:
[----:B----4-:R-:W0:Y:S01]  /*18f20*/  LDC.64 R2, c[0x0][0xc90] ;  /* 0x00032400ff027b82 */ /* 0x010e220000000a00 */
[----:B------:R-:W-:Y:S01]  /*18f30*/  ULDC.64 UR4, c[0x0][0x208] ;  /* 0x0000820000047ab9 */ /* 0x000fe20000000a00 */
[----:B0-----:R-:W-:-:S05]  /*18f40*/  IMAD.WIDE R2, R27, 0x4, R2 ;  /* 0x000000041b027825 */ /* 0x001fca00078e0202 */
[----:B------:R0:W2:Y:S02]  /*18f50*/  LDG.E R6, desc[UR4][R2.64] ;  /* 0x0000000402067981 */ /* 0x0000a4000c1e1900 */
[----:B0-----:R-:W-:Y:S02]  /*18f60*/  IMAD.MOV.U32 R2, RZ, RZ, RZ ;  /* 0x000000ffff027224 */ /* 0x001fe400078e00ff */
[----:B--2---:R-:W-:-:S05]  /*18f70*/  IMAD R5, R25, R6, RZ ;  /* 0x0000000619057224 */ /* 0x004fca00078e02ff */
        /* <DEDUP_REMOVED lines=55> */
.L_x_2242:
[----:B------:R-:W-:-:S05]  /*192f0*/  LOP3.LUT R0, RZ, R3, RZ, 0x33, !PT ;  /* 0x00000003ff007212 */ /* 0x000fca00078e33ff */
[----:B------:R-:W-:Y:S01]  /*19300*/  IMAD.IADD R25, R25, 0x1, R0 ;  /* 0x0000000119197824 */ /* 0x000fe200078e0200 */
[----:B------:R-:W-:Y:S06]  /*19310*/  BRA `(.L_x_2243) ;  /* 0x00000000001c7947 */ /* 0x000fec0003800000 */
.L_x_2235:
[----:B------:R-:W-:Y:S01]  /*19320*/  UMOV UR4, URZ ;  /* 0x0000003f00047c82 */ /* 0x000fe20008000000 */
[----:B------:R-:W-:Y:S01]  /*19330*/  UMOV UR5, URZ ;  /* 0x0000003f00057c82 */ /* 0x000fe20008000000 */
[----:B------:R-:W-:Y:S01]  /*19340*/  ULDC UR6, c[0x0][0xc3c] ;  /* 0x00030f0000067ab9 */ /* 0x000fe20000000800 */
[----:B------:R-:W-:Y:S02]  /*19350*/  IMAD.MOV.U32 R24, RZ, RZ, R0 ;  /* 0x000000ffff187224 */ /* 0x000fe400078e0000 */
[----:B------:R-:W-:Y:S02]  /*19360*/  IMAD.U32 R25, RZ, RZ, UR4 ;  /* 0x00000004ff197e24 */ /* 0x000fe4000f8e00ff */
[----:B------:R-:W-:Y:S02]  /*19370*/  IMAD.U32 R26, RZ, RZ, UR5 ;  /* 0x00000005ff1a7e24 */ /* 0x000fe4000f8e00ff */
[----:B------:R-:W-:-:S07]  /*19380*/  IMAD.U32 R27, RZ, RZ, UR6 ;  /* 0x00000006ff1b7e24 */ /* 0x000fce000f8e00ff */
.L_x_2243:
        /* <DEDUP_REMOVED lines=10> */
.L_x_2232:
[----:B------:R-:W-:Y:S02]  /*19430*/  ULDC UR4, c[0x0][0xc3c] ;  /* 0x00030f0000047ab9 */ /* 0x000fe40000000800 */
[----:B---3--:R-:W-:-:S13]  /*19440*/  ISETP.GE.AND P0, PT, R27, UR4, PT ;  /* 0x000000041b007c0c */ /* 0x008fda000bf06270 */
[----:B------:R-:W-:Y:S05]  /*19450*/  @!P0 BRA `(.L_x_2244) ;  /* 0xffffffa400348947 */ /* 0x000fea000383ffff */
[----:B------:R-:W-:Y:S05]  /*19460*/  BSYNC B8 ;  /* 0x0000000000087941 */ /* 0x000fea0003800000 */
.L_x_2138:
[----:B-1----:R-:W3:Y:S01]  /*19470*/  LDL.LU R0, [R1+0x2c] ;  /* 0x00002c0001007983 */ /* 0x002ee20000300800 */
[----:B------:R-:W-:Y:S01]  /*19480*/  BSSY B0, `(.L_x_2245) ;  /* 0x000000b000007945 */ /* 0x000fe20003800000 */
[----:B------:R-:W0:Y:S01]  /*19490*/  S2R R5, SR_CgaCtaId ;  /* 0x0000000000057919 */ /* 0x000e220000008800 */
[----:B---3--:R-:W-:-:S05]  /*194a0*/  VIADD R0, R0, 0x1 ;  /* 0x0000000100007836 */ /* 0x008fca0000000000 */
        /* <DEDUP_REMOVED lines=8> */
.L_x_2311:
[----:B------:R-:W-:Y:S05]  /*19530*/  BSYNC B0 ;  /* 0x0000000000007941 */ /* 0x000fea0003800000 */
.L_x_2245:
[----:B------:R-:W-:-:S03]  /*19540*/  UMOV UR4, 0xffffffff ;  /* 0xffffffff00047882 */ /* 0x000fc60000000000 */
[----:B------:R-:W-:Y:S05]  /*19550*/  BRA.DIV UR4, `(.L_x_2247) ;  /* 0x0000001e04147947 */ /* 0x000fea000b800000 */
[----:B0-----:R-:W0:Y:S02]  /*19560*/  S2R R0, SR_TID.X ;  /* 0x0000000000007919 */ /* 0x001e240000002100 */
[----:B0-----:R-:W-:-:S04]  /*19570*/  SHF.R.U32.HI R0, RZ, 0x5, R0 ;  /* 0x00000005ff007819 */ /* 0x001fc80000011600 */
[----:B------:R-:W-:-:S05]  /*19580*/  LOP3.LUT R0, R0, 0x3, RZ, 0xc0, !PT ;  /* 0x0000000300007812 */ /* 0x000fca00078ec0ff */
[----:B------:R0:W1:Y:S02]  /*19590*/  SHFL.IDX PT, R14, R0, RZ, 0x1f ;  /* 0x00001fff000e7589 */ /* 0x00006400000e0000 */
.L_x_2314:
[----:B-1----:R-:W-:Y:S01]  /*195a0*/  ISETP.NE.AND P0, PT, R14, RZ, PT ;  /* 0x000000ff0e00720c */ /* 0x002fe20003f05270 */
[----:B------:R-:W-:-:S12]  /*195b0*/  BSSY B0, `(.L_x_2248) ;  /* 0x0000026000007945 */ /* 0x000fd80003800000 */
[----:B------:R-:W-:Y:S05]  /*195c0*/  @P0 BRA `(.L_x_2249) ;  /* 0x0000000000900947 */ /* 0x000fea0003800000 */
[----:B------:R-:W-:-:S03]  /*195d0*/  UMOV UR4, 0xffffffff ;  /* 0xffffffff00047882 */ /* 0x000fc60000000000 */
[----:B------:R-:W-:Y:S05]  /*195e0*/  BRA.DIV UR4, `(.L_x_2250) ;  /* 0x0000001e04247947 */ /* 0x000fea000b800000 */
[----:B------:R-:W-:-:S13]  /*195f0*/  ELECT P6, URZ, PT ;  /* 0x00000000003f782f */ /* 0x000fda00038c0000 */
.L_x_2317:
[----:B------:R-:W-:Y:S05]  /*19600*/  @!P6 BRA `(.L_x_2249) ;  /* 0x000000000080e947 */ /* 0x000fea0003800000 */
[----:B0-----:R-:W3:Y:S02]  /*19610*/  LDL R0, [R1+0x48] ;  /* 0x0000480001007983 */ /* 0x001ee40000100800 */
[----:B---3--:R-:W-:-:S13]  /*19620*/  R2UR UR4, R0 ;  /* 0x00000000000472ca */ /* 0x008fda00000e0000 */
[----:B------:R-:W-:-:S06]  /*19630*/  ULOP3.LUT UR4, UR4, 0x2, URZ, 0xfc, !UPT ;  /* 0x0000000204047892 */ /* 0x000fcc000f8efc3f */
[----:B------:R-:W-:-:S05]  /*19640*/  IMAD.U32 R0, RZ, RZ, UR4 ;  /* 0x00000004ff007e24 */ /* 0x000fca000f8e00ff */
[----:B------:R-:W-:-:S13]  /*19650*/  ISETP.NE.AND P2, PT, R0, 0x3, PT ;  /* 0x000000030000780c */ /* 0x000fda0003f45270 */
[----:B------:R-:W-:Y:S05]  /*19660*/  @!P2 BRA `(.L_x_2251) ;  /* 0x000000000004a947 */ /* 0x000fea0003800000 */
[----:B------:R-:W-:Y:S01]  /*19670*/  BPT.TRAP 0x1 ;  /* 0x000000040000795c */ /* 0x000fe20000300000 */
.L_x_2251:
[----:B------:R-:W-:Y:S01]  /*19680*/  VIADD R3, R9, 0x31c40 ;  /* 0x00031c4009037836 */ /* 0x000fe20000000000 */
[----:B------:R-:W-:Y:S01]  /*19690*/  SHF.L.U32 R2, R28, 0x1f, RZ ;  /* 0x0000001f1c027819 */ /* 0x000fe200000006ff */
[C---:B------:R-:W-:Y:S02]  /*196a0*/  VIADD R0, R18.reuse, 0x1 ;  /* 0x0000000112007836 */ /* 0x040fe40000000000 */
[----:B--2---:R-:W-:-:S03]  /*196b0*/  IMAD R7, R18, 0x8, R3 ;  /* 0x0000000812077824 */ /* 0x004fc600078e0203 */
        /* <DEDUP_REMOVED lines=8> */
.L_x_2318:
[----:B------:R-:W1:Y:S02]  /*19740*/  SYNCS.PHASECHK.TRANS64.TRYWAIT P0, [R3+URZ], R0 ;  /* 0x00000000030075a7 */ /* 0x000e64000800017f */
[----:B-1----:R-:W-:Y:S05]  /*19750*/  @!P0 BRA `(.L_x_2253) ;  /* 0x0000001800fc8947 */ /* 0x002fea0003800000 */
.L_x_2319:
[----:B------:R-:W-:Y:S05]  /*19760*/  @!P2 BRA `(.L_x_2254) ;  /* 0x000000000004a947 */ /* 0x000fea0003800000 */
[----:B------:R-:W-:Y:S01]  /*19770*/  BPT.TRAP 0x1 ;  /* 0x000000040000795c */ /* 0x000fe20000300000 */
.L_x_2254:
[----:B-1----:R-:W-:-:S04]  /*19780*/  VIADD R3, R9, 0x31c60 ;  /* 0x00031c6009037836 */ /* 0x002fc80000000000 */
[----:B------:R-:W-:-:S04]  /*19790*/  IMAD R5, R18, 0x8, R3 ;  /* 0x0000000812057824 */ /* 0x000fc800078e0203 */
[----:B------:R-:W1:Y:S02]  /*197a0*/  SYNCS.PHASECHK.TRANS64.TRYWAIT P0, [R5+URZ], R2 ;  /* 0x00000002050075a7 */ /* 0x000e64000800017f */
[----:B-1----:R-:W-:Y:S05]  /*197b0*/  @!P0 BRA `(.L_x_2255) ;  /* 0x0000001800f88947 */ /* 0x002fea0003800000 */
.L_x_2320:
[----:B------:R-:W-:-:S07]  /*197c0*/  IMAD R3, R4, 0x8, R3 ;  /* 0x0000000804037824 */ /* 0x000fce00078e0203 */
.L_x_2256:
[----:B--2---:R2:W3:Y:S02]  /*197d0*/  SYNCS.PHASECHK.TRANS64.TRYWAIT P0, [R3+URZ], R0 ;  /* 0x00000000030075a7 */ /* 0x0044e4000800017f */
[----:B---3--:R-:W-:Y:S05]  /*197e0*/  @!P0 NANOSLEEP.SYNCS 0x989680 ;  /* 0x009896800000895d */ /* 0x008fea0003900000 */
[----:B------:R-:W3:Y:S02]  /*197f0*/  @!P0 SYNCS.PHASECHK.TRANS64 P0, [R3+URZ], R0 ;  /* 0x00000000030085a7 */ /* 0x000ee4000800007f */
[----:B---3--:R-:W-:Y:S05]  /*19800*/  @!P0 BRA `(.L_x_2256) ;  /* 0xfffffffc00f08947 */ /* 0x008fea000383ffff */
.L_x_2249:
[----:B------:R-:W-:Y:S05]  /*19810*/  BSYNC B0 ;  /* 0x0000000000007941 */ /* 0x000fea0003800000 */
.L_x_2248:
[----:B------:R-:W-:Y:S05]  /*19820*/  EXIT ;  /* 0x000000000000794d */ /* 0x000fea0003800000 */
.L_x_2085:
[----:B0-----:R-:W-:-:S04]  /*19830*/  IMAD.U32 R3, RZ, RZ, UR37 ;  /* 0x00000025ff037e24 */ /* 0x001fc8000f8e00ff */
[----:B------:R0:W1:Y:S03]  /*19840*/  SYNCS.PHASECHK.TRANS64.TRYWAIT P1, [R3+URZ+0x31c00], R0 ;  /* 0x031c0000030075a7 */ /* 0x000066000802017f */
[----:B-1----:R-:W-:Y:S05]  /*19850*/  @!P1 NANOSLEEP.SYNCS 0x989680 ;  /* 0x009896800000995d */ /* 0x002fea0003900000 */
[----:B------:R-:W1:Y:S02]  /*19860*/  @!P1 SYNCS.PHASECHK.TRANS64 P1, [R3+URZ+0x31c00], R0 ;  /* 0x031c0000030095a7 */ /* 0x000e64000802007f */
[----:B-1----:R-:W-:Y:S05]  /*19870*/  @!P1 BRA `(.L_x_2085) ;  /* 0xfffffffc00ec9947 */ /* 0x002fea000383ffff */
[----:B------:R-:W-:Y:S05]  /*19880*/  BRA `(.L_x_2257) ;  /* 0xfffffe8400e47947 */ /* 0x000fea000383ffff */
.L_x_2089:
[----:B-1----:R1:W2:Y:S02]  /*19890*/  SYNCS.PHASECHK.TRANS64.TRYWAIT P2, [R0+URZ+0x31c30], R3 ;  /* 0x031c3003000075a7 */ /* 0x0022a4000804017f */
[----:B--2---:R-:W-:Y:S05]  /*198a0*/  @!P2 NANOSLEEP.SYNCS 0x989680 ;  /* 0x009896800000a95d */ /* 0x004fea0003900000 */
[----:B------:R-:W2:Y:S02]  /*198b0*/  @!P2 SYNCS.PHASECHK.TRANS64 P2, [R0+URZ+0x31c30], R3 ;  /* 0x031c30030000a5a7 */ /* 0x000ea4000804007f */
[----:B--2---:R-:W-:Y:S05]  /*198c0*/  @!P2 BRA `(.L_x_2089) ;  /* 0xfffffffc00f0a947 */ /* 0x004fea000383ffff */
[----:B------:R-:W-:Y:S05]  /*198d0*/  BRA `(.L_x_2088) ;  /* 0xfffffe8800087947 */ /* 0x000fea000383ffff */
.L_x_2094:
[----:B-1----:R-:W-:-:S04]  /*198e0*/  IMAD.U32 R8, RZ, RZ, UR4 ;  /* 0x00000004ff087e24 */ /* 0x002fc8000f8e00ff */
[----:B------:R1:W2:Y:S03]  /*198f0*/  SYNCS.PHASECHK.TRANS64.TRYWAIT P3, [R8+URZ+0x31c30], R7 ;  /* 0x031c3007080075a7 */ /* 0x0002a6000806017f */
[----:B--2---:R-:W-:Y:S05]  /*19900*/  @!P3 NANOSLEEP.SYNCS 0x989680 ;  /* 0x009896800000b95d */ /* 0x004fea0003900000 */
[----:B------:R-:W2:Y:S02]  /*19910*/  @!P3 SYNCS.PHASECHK.TRANS64 P3, [R8+URZ+0x31c30], R7 ;  /* 0x031c30070800b5a7 */ /* 0x000ea4000806007f */
[----:B--2---:R-:W-:Y:S05]  /*19920*/  @!P3 BRA `(.L_x_2094) ;  /* 0xfffffffc00ecb947 */ /* 0x004fea000383ffff */
[----:B------:R-:W-:Y:S05]  /*19930*/  BRA `(.L_x_2091) ;  /* 0xfffffec800ec7947 */ /* 0x000fea000383ffff */
.L_x_2098:
[----:B-1----:R-:W-:-:S04]  /*19940*/  IMAD.U32 R8, RZ, RZ, UR4 ;  /* 0x00000004ff087e24 */ /* 0x002fc8000f8e00ff */
[----:B------:R1:W2:Y:S03]  /*19950*/  SYNCS.PHASECHK.TRANS64.TRYWAIT P3, [R8+URZ+0x31c50], R7 ;  /* 0x031c5007080075a7 */ /* 0x0002a6000806017f */
[----:B--2---:R-:W-:Y:S05]  /*19960*/  @!P3 NANOSLEEP.SYNCS 0x989680 ;  /* 0x009896800000b95d */ /* 0x004fea0003900000 */
[----:B------:R-:W2:Y:S02]  /*19970*/  @!P3 SYNCS.PHASECHK.TRANS64 P3, [R8+URZ+0x31c50], R7 ;  /* 0x031c50070800b5a7 */ /* 0x000ea4000806007f */
[----:B--2---:R-:W-:Y:S05]  /*19980*/  @!P3 BRA `(.L_x_2098) ;  /* 0xfffffffc00ecb947 */ /* 0x004fea000383ffff */
[----:B------:R-:W-:Y:S05]  /*19990*/  BRA `(.L_x_2095) ;  /* 0xfffffee0008c7947 */ /* 0x000fea000383ffff */
.L_x_2104:
[----:B--2---:R-:W-:-:S04]  /*199a0*/  IMAD.U32 R7, RZ, RZ, UR4 ;  /* 0x00000004ff077e24 */ /* 0x004fc8000f8e00ff */
[----:B------:R2:W3:Y:S03]  /*199b0*/  SYNCS.PHASECHK.TRANS64.TRYWAIT P2, [R7+URZ+0x31c30], R6 ;  /* 0x031c3006070075a7 */ /* 0x0004e6000804017f */
[----:B---3--:R-:W-:Y:S05]  /*199c0*/  @!P2 NANOSLEEP.SYNCS 0x989680 ;  /* 0x009896800000a95d */ /* 0x008fea0003900000 */
[----:B------:R-:W3:Y:S02]  /*199d0*/  @!P2 SYNCS.PHASECHK.TRANS64 P2, [R7+URZ+0x31c30], R6 ;  /* 0x031c30060700a5a7 */ /* 0x000ee4000804007f */
[----:B---3--:R-:W-:Y:S05]  /*199e0*/  @!P2 BRA `(.L_x_2104) ;  /* 0xfffffffc00eca947 */ /* 0x008fea000383ffff */
[----:B------:R-:W-:Y:S05]  /*199f0*/  BRA `(.L_x_2101) ;  /* 0xffffff1400ac7947 */ /* 0x000fea000383ffff */
.L_x_2108:
[----:B-1----:R-:W-:-:S04]  /*19a00*/  IMAD.U32 R7, RZ, RZ, UR4 ;  /* 0x00000004ff077e24 */ /* 0x002fc8000f8e00ff */
[----:B------:R1:W2:Y:S03]  /*19a10*/  SYNCS.PHASECHK.TRANS64.TRYWAIT P2, [R7+URZ+0x31c50], R6 ;  /* 0x031c5006070075a7 */ /* 0x0002a6000804017f */
[----:B--2---:R-:W-:Y:S05]  /*19a20*/  @!P2 NANOSLEEP.SYNCS 0x989680 ;  /* 0x009896800000a95d */ /* 0x004fea0003900000 */
[----:B------:R-:W2:Y:S02]  /*19a30*/  @!P2 SYNCS.PHASECHK.TRANS64 P2, [R7+URZ+0x31c50], R6 ;  /* 0x031c50060700a5a7 */ /* 0x000ea4000804007f */
[----:B--2---:R-:W-:Y:S05]  /*19a40*/  @!P2 BRA `(.L_x_2108) ;  /* 0xfffffffc00eca947 */ /* 0x004fea000383ffff */
[----:B------:R-:W-:Y:S05]  /*19a50*/  BRA `(.L_x_2105) ;  /* 0xffffff2c004c7947 */ /* 0x000fea000383ffff */
.L_x_2113:
[----:B--2---:R-:W-:-:S04]  /*19a60*/  IMAD.U32 R5, RZ, RZ, UR6 ;  /* 0x00000006ff057e24 */ /* 0x004fc8000f8e00ff */
[----:B------:R2:W3:Y:S03]  /*19a70*/  SYNCS.PHASECHK.TRANS64.TRYWAIT P0, [R5+URZ+0x31c50], R4 ;  /* 0x031c5004050075a7 */ /* 0x0004e6000800017f */
[----:B---3--:R-:W-:Y:S05]  /*19a80*/  @!P0 NANOSLEEP.SYNCS 0x989680 ;  /* 0x009896800000895d */ /* 0x008fea0003900000 */
[----:B------:R-:W3:Y:S02]  /*19a90*/  @!P0 SYNCS.PHASECHK.TRANS64 P0, [R5+URZ+0x31c50], R4 ;  /* 0x031c5004050085a7 */ /* 0x000ee4000800007f */
[----:B---3--:R-:W-:Y:S05]  /*19aa0*/  @!P0 BRA `(.L_x_2113) ;  /* 0xfffffffc00ec8947 */ /* 0x008fea000383ffff */
[----:B------:R-:W-:Y:S05]  /*19ab0*/  BRA `(.L_x_2112) ;  /* 0xffffff5400787947 */ /* 0x000fea000383ffff */
.L_x_2152:
        /* <DEDUP_REMOVED lines=11> */
.L_x_2259:
[----:B------:R-:W-:Y:S05]  /*19b70*/  BSYNC B0 ;  /* 0x0000000000007941 */ /* 0x000fea0003800000 */
.L_x_2258:
[----:B------:R-:W-:Y:S05]  /*19b80*/  BRA `(.L_x_2260) ;  /* 0xffffffac00347947 */ /* 0x000fea000383ffff */
.L_x_2154:
[----:B------:R-:W-:Y:S01]  /*19b90*/  BSSY B0, `(.L_x_2261) ;  /* 0x0000006000007945 */ /* 0x000fe20003800000 */
[----:B------:R-:W-:-:S07]  /*19ba0*/  IMAD.MOV.U32 R15, RZ, RZ, -0x1 ;  /* 0xffffffffff0f7424 */ /* 0x000fce00078e00ff */
[----:B012---:R-:W-:Y:S05]  /*19bb0*/  WARPSYNC.COLLECTIVE R15, `(.L_x_2262) ;  /* 0x000000000f0c7348 */ /* 0x007fea0003c00000 */
[----:B------:R-:W-:Y:S02]  /*19bc0*/  ELECT P6, UR62, PT ;  /* 0x00000000003e782f */ /* 0x000fe400038c0000 */
[----:B------:R-:W-:Y:S01]  /*19bd0*/  MOV R14, UR62 ;  /* 0x0000003e000e7c02 */ /* 0x000fe20008000f00 */
[----:B012---:R-:W-:Y:S10]  /*19be0*/  ENDCOLLECTIVE ;  /* 0x000000000000791b */ /* 0x007ff40003800000 */
.L_x_2262:
[----:B------:R-:W-:Y:S05]  /*19bf0*/  BSYNC B0 ;  /* 0x0000000000007941 */ /* 0x000fea0003800000 */
.L_x_2261:
[----:B------:R-:W-:Y:S05]  /*19c00*/  BRA `(.L_x_2263) ;  /* 0xffffffac00347947 */ /* 0x000fea000383ffff */
.L_x_2156:
[----:B--2---:R2:W3:Y:S02]  /*19c10*/  SYNCS.PHASECHK.TRANS64.TRYWAIT P0, [R0+URZ+0x31c40], R2 ;  /* 0x031c4002000075a7 */ /* 0x0044e4000800017f */
[----:B---3--:R-:W-:Y:S05]  /*19c20*/  @!P0 NANOSLEEP.SYNCS 0x989680 ;  /* 0x009896800000895d */ /* 0x008fea0003900000 */
[----:B------:R-:W3:Y:S02]  /*19c30*/  @!P0 SYNCS.PHASECHK.TRANS64 P0, [R0+URZ+0x31c40], R2 ;  /* 0x031c4002000085a7 */ /* 0x000ee4000800007f */
[----:B---3--:R-:W-:Y:S05]  /*19c40*/  @!P0 BRA `(.L_x_2156) ;  /* 0xfffffffc00f08947 */ /* 0x008fea000383ffff */
[----:B------:R-:W-:Y:S05]  /*19c50*/  BRA `(.L_x_2264) ;  /* 0xffffffac008c7947 */ /* 0x000fea000383ffff */
.L_x_2160:
        /* <DEDUP_REMOVED lines=12> */
.L_x_2265:
[----:B------:R-:W-:Y:S02]  /*19d20*/  IMAD.MOV.U32 R13, RZ, RZ, R0 ;  /* 0x000000ffff0d7224 */ /* 0x000fe400078e0000 */
[----:B------:R-:W-:-:S07]  /*19d30*/  IMAD.MOV.U32 R2, RZ, RZ, R14 ;  /* 0x000000ffff027224 */ /* 0x000fce00078e000e */
[----:B------:R-:W-:Y:S05]  /*19d40*/  WARPSYNC.COLLECTIVE R15, `(.L_x_2266) ;  /* 0x000000000f087348 */ /* 0x000fea0003c00000 */
[----:B------:R0:W1:Y:S02]  /*19d50*/  SHFL.IDX P6, R14, R13, R12, R11 ;  /* 0x0000000c0d0e7389 */ /* 0x00006400000c000b */
[----:B01----:R-:W-:Y:S01]  /*19d60*/  ENDCOLLECTIVE ;  /* 0x000000000000791b */ /* 0x003fe20003800000 */
.L_x_2266:
        /* <DEDUP_REMOVED lines=19> */
.L_x_2267:
[----:B------:R-:W-:Y:S02]  /*19ea0*/  IMAD.MOV.U32 R13, RZ, RZ, R0 ;  /* 0x000000ffff0d7224 */ /* 0x000fe400078e0000 */
[----:B------:R-:W-:-:S07]  /*19eb0*/  IMAD.MOV.U32 R2, RZ, RZ, R14 ;  /* 0x000000ffff027224 */ /* 0x000fce00078e000e */
[----:B------:R-:W-:Y:S05]  /*19ec0*/  WARPSYNC.COLLECTIVE R15, `(.L_x_2268) ;  /* 0x000000000f087348 */ /* 0x000fea0003c00000 */
[----:B------:R0:W1:Y:S02]  /*19ed0*/  SHFL.IDX P6, R14, R13, R12, R11 ;  /* 0x0000000c0d0e7389 */ /* 0x00006400000c000b */
[----:B01----:R-:W-:Y:S01]  /*19ee0*/  ENDCOLLECTIVE ;  /* 0x000000000000791b */ /* 0x003fe20003800000 */
.L_x_2268:
        /* <DEDUP_REMOVED lines=18> */
.L_x_2269:
[----:B------:R-:W-:-:S05]  /*1a010*/  VIADD R2, R25, 0x40 ;  /* 0x0000004019027836 */ /* 0x000fca0000000000 */
[----:B------:R-:W-:Y:S01]  /*1a020*/  ISETP.GE.AND P3, PT, R2, R5, PT ;  /* 0x000000050200720c */ /* 0x000fe20003f66270 */
[----:B------:R-:W-:Y:S02]  /*1a030*/  IMAD.MOV.U32 R13, RZ, RZ, R0 ;  /* 0x000000ffff0d7224 */ /* 0x000fe400078e0000 */
[----:B------:R-:W-:-:S10]  /*1a040*/  IMAD.MOV.U32 R2, RZ, RZ, R14 ;  /* 0x000000ffff027224 */ /* 0x000fd400078e000e */
[----:B------:R-:W-:Y:S05]  /*1a050*/  WARPSYNC.COLLECTIVE R15, `(.L_x_2270) ;  /* 0x000000000f087348 */ /* 0x000fea0003c00000 */
[----:B------:R0:W1:Y:S02]  /*1a060*/  SHFL.IDX P6, R14, R13, R12, R11 ;  /* 0x0000000c0d0e7389 */ /* 0x00006400000c000b */
[----:B01----:R-:W-:Y:S01]  /*1a070*/  ENDCOLLECTIVE ;  /* 0x000000000000791b */ /* 0x003fe20003800000 */
.L_x_2270:
        /* <DEDUP_REMOVED lines=18> */
.L_x_2271:
[----:B------:R-:W-:Y:S02]  /*1a1a0*/  IMAD.MOV.U32 R13, RZ, RZ, R0 ;  /* 0x000000ffff0d7224 */ /* 0x000fe400078e0000 */
[----:B------:R-:W-:-:S05]  /*1a1b0*/  VIADD R0, R25, 0x60 ;  /* 0x0000006019007836 */ /* 0x000fca0000000000 */
[----:B------:R-:W-:Y:S01]  /*1a1c0*/  ISETP.GE.AND P3, PT, R0, R5, PT ;  /* 0x000000050000720c */ /* 0x000fe20003f66270 */
[----:B------:R-:W-:-:S12]  /*1a1d0*/  IMAD.MOV.U32 R4, RZ, RZ, R14 ;  /* 0x000000ffff047224 */ /* 0x000fd800078e000e */
[----:B------:R-:W-:Y:S05]  /*1a1e0*/  WARPSYNC.COLLECTIVE R15, `(.L_x_2272) ;  /* 0x000000000f087348 */ /* 0x000fea0003c00000 */
[----:B------:R0:W1:Y:S02]  /*1a1f0*/  SHFL.IDX P6, R14, R13, R12, R11 ;  /* 0x0000000c0d0e7389 */ /* 0x00006400000c000b */
[----:B01----:R-:W-:Y:S01]  /*1a200*/  ENDCOLLECTIVE ;  /* 0x000000000000791b */ /* 0x003fe20003800000 */
.L_x_2272:
        /* <DEDUP_REMOVED lines=15> */
.L_x_2273:
[----:B------:R-:W-:-:S05]  /*1a300*/  VIADD R2, R25, 0x80 ;  /* 0x0000008019027836 */ /* 0x000fca0000000000 */
[----:B------:R-:W-:Y:S01]  /*1a310*/  ISETP.GE.AND P3, PT, R2, R5, PT ;  /* 0x000000050200720c */ /* 0x000fe20003f66270 */
[----:B------:R-:W-:Y:S02]  /*1a320*/  IMAD.MOV.U32 R13, RZ, RZ, R7 ;  /* 0x000000ffff0d7224 */ /* 0x000fe400078e0007 */
[----:B------:R-:W-:-:S10]  /*1a330*/  IMAD.MOV.U32 R0, RZ, RZ, R14 ;  /* 0x000000ffff007224 */ /* 0x000fd400078e000e */
[----:B------:R-:W-:Y:S05]  /*1a340*/  WARPSYNC.COLLECTIVE R15, `(.L_x_2274) ;  /* 0x000000000f087348 */ /* 0x000fea0003c00000 */
[----:B------:R0:W1:Y:S02]  /*1a350*/  SHFL.IDX P6, R14, R13, R12, R11 ;  /* 0x0000000c0d0e7389 */ /* 0x00006400000c000b */
[----:B01----:R-:W-:Y:S01]  /*1a360*/  ENDCOLLECTIVE ;  /* 0x000000000000791b */ /* 0x003fe20003800000 */
.L_x_2274:
        /* <DEDUP_REMOVED lines=17> */
.L_x_2275:
[----:B------:R-:W-:Y:S02]  /*1a480*/  IMAD.MOV.U32 R13, RZ, RZ, R7 ;  /* 0x000000ffff0d7224 */ /* 0x000fe400078e0007 */
[----:B------:R-:W-:-:S07]  /*1a490*/  IMAD.MOV.U32 R6, RZ, RZ, R14 ;  /* 0x000000ffff067224 */ /* 0x000fce00078e000e */
[----:B------:R-:W-:Y:S05]  /*1a4a0*/  WARPSYNC.COLLECTIVE R15, `(.L_x_2276) ;  /* 0x000000000f087348 */ /* 0x000fea0003c00000 */
[----:B------:R0:W1:Y:S02]  /*1a4b0*/  SHFL.IDX P6, R14, R13, R12, R11 ;  /* 0x0000000c0d0e7389 */ /* 0x00006400000c000b */
[----:B01----:R-:W-:Y:S01]  /*1a4c0*/  ENDCOLLECTIVE ;  /* 0x000000000000791b */ /* 0x003fe20003800000 */
.L_x_2276:
[----:B------:R-:W-:Y:S01]  /*1a4d0*/  IMAD.MOV.U32 R2, RZ, RZ, R14 ;  /* 0x000000ffff027224 */ /* 0x000fe200078e000e */
[----:B------:R-:W-:Y:S06]  /*1a4e0*/  BRA `(.L_x_2277) ;  /* 0xffffffb000ec7947 */ /* 0x000fec000383ffff */
.L_x_2163:
[----:B-1----:R1:W2:Y:S02]  /*1a4f0*/  SYNCS.PHASECHK.TRANS64.TRYWAIT P0, [R17+URZ+0x31c20], R0 ;  /* 0x031c2000110075a7 */ /* 0x0022a4000800017f */
[----:B--2---:R-:W-:Y:S05]  /*1a500*/  @!P0 NANOSLEEP.SYNCS 0x989680 ;  /* 0x009896800000895d */ /* 0x004fea0003900000 */
[----:B------:R-:W2:Y:S02]  /*1a510*/  @!P0 SYNCS.PHASECHK.TRANS64 P0, [R17+URZ+0x31c20], R0 ;  /* 0x031c2000110085a7 */ /* 0x000ea4000800007f */
[----:B--2---:R-:W-:Y:S05]  /*1a520*/  @!P0 BRA `(.L_x_2163) ;  /* 0xfffffffc00f08947 */ /* 0x004fea000383ffff */
[----:B------:R-:W-:Y:S05]  /*1a530*/  BRA `(.L_x_2278) ;  /* 0xffffffb400587947 */ /* 0x000fea000383ffff */
.L_x_2172:
[----:B-1----:R1:W2:Y:S02]  /*1a540*/  SYNCS.PHASECHK.TRANS64.TRYWAIT P0, [R3+URZ+0x31c40], R2 ;  /* 0x031c4002030075a7 */ /* 0x0022a4000800017f */
[----:B--2---:R-:W-:Y:S05]  /*1a550*/  @!P0 NANOSLEEP.SYNCS 0x989680 ;  /* 0x009896800000895d */ /* 0x004fea0003900000 */
[----:B------:R-:W2:Y:S02]  /*1a560*/  @!P0 SYNCS.PHASECHK.TRANS64 P0, [R3+URZ+0x31c40], R2 ;  /* 0x031c4002030085a7 */ /* 0x000ea4000800007f */
[----:B--2---:R-:W-:Y:S05]  /*1a570*/  @!P0 BRA `(.L_x_2172) ;  /* 0xfffffffc00f08947 */ /* 0x004fea000383ffff */
[----:B------:R-:W-:Y:S05]  /*1a580*/  BRA `(.L_x_2279) ;  /* 0xffffffb8002c7947 */ /* 0x000fea000383ffff */
.L_x_2179:
[----:B0-----:R0:W1:Y:S02]  /*1a590*/  SYNCS.PHASECHK.TRANS64.TRYWAIT P0, [R3+URZ+0x60], R2 ;  /* 0x00006002030075a7 */ /* 0x001064000800017f */
[----:B-1----:R-:W-:Y:S05]  /*1a5a0*/  @!P0 NANOSLEEP.SYNCS 0x989680 ;  /* 0x009896800000895d */ /* 0x002fea0003900000 */
[----:B------:R-:W1:Y:S02]  /*1a5b0*/  @!P0 SYNCS.PHASECHK.TRANS64 P0, [R3+URZ+0x60], R2 ;  /* 0x00006002030085a7 */ /* 0x000e64000800007f */
[----:B-1----:R-:W-:Y:S05]  /*1a5c0*/  @!P0 BRA `(.L_x_2179) ;  /* 0xfffffffc00f08947 */ /* 0x002fea000383ffff */
[----:B------:R-:W-:Y:S05]  /*1a5d0*/  BRA `(.L_x_2280) ;  /* 0xffffffbc00387947 */ /* 0x000fea000383ffff */
.L_x_2189:
[----:B-1----:R1:W2:Y:S02]  /*1a5e0*/  SYNCS.PHASECHK.TRANS64.TRYWAIT P0, [R3+URZ+0x31c40], R2 ;  /* 0x031c4002030075a7 */ /* 0x0022a4000800017f */
[----:B--2---:R-:W-:Y:S05]  /*1a5f0*/  @!P0 NANOSLEEP.SYNCS 0x989680 ;  /* 0x009896800000895d */ /* 0x004fea0003900000 */
[----:B------:R-:W2:Y:S02]  /*1a600*/  @!P0 SYNCS.PHASECHK.TRANS64 P0, [R3+URZ+0x31c40], R2 ;  /* 0x031c4002030085a7 */ /* 0x000ea4000800007f */
[----:B--2---:R-:W-:Y:S05]  /*1a610*/  @!P0 BRA `(.L_x_2189) ;  /* 0xfffffffc00f08947 */ /* 0x004fea000383ffff */
[----:B------:R-:W-:Y:S05]  /*1a620*/  BRA `(.L_x_2281) ;  /* 0xffffffc000f47947 */ /* 0x000fea000383ffff */
.L_x_2196:
[----:B0-----:R0:W1:Y:S02]  /*1a630*/  SYNCS.PHASECHK.TRANS64.TRYWAIT P0, [R12+URZ+0x60], R28 ;  /* 0x0000601c0c0075a7 */ /* 0x001064000800017f */
[----:B-1----:R-:W-:Y:S05]  /*1a640*/  @!P0 NANOSLEEP.SYNCS 0x989680 ;  /* 0x009896800000895d */ /* 0x002fea0003900000 */
[----:B------:R-:W1:Y:S02]  /*1a650*/  @!P0 SYNCS.PHASECHK.TRANS64 P0, [R12+URZ+0x60], R28 ;  /* 0x0000601c0c0085a7 */ /* 0x000e64000800007f */
[----:B-1----:R-:W-:Y:S05]  /*1a660*/  @!P0 BRA `(.L_x_2196) ;  /* 0xfffffffc00f08947 */ /* 0x002fea000383ffff */
[----:B------:R-:W-:Y:S05]  /*1a670*/  BRA `(.L_x_2282) ;  /* 0xffffffc800007947 */ /* 0x000fea000383ffff */
.L_x_2206:
[----:B-1----:R1:W2:Y:S02]  /*1a680*/  SYNCS.PHASECHK.TRANS64.TRYWAIT P0, [R2+URZ+0x31c40], R3 ;  /* 0x031c4003020075a7 */ /* 0x0022a4000800017f */
[----:B--2---:R-:W-:Y:S05]  /*1a690*/  @!P0 NANOSLEEP.SYNCS 0x989680 ;  /* 0x009896800000895d */ /* 0x004fea0003900000 */
[----:B------:R-:W2:Y:S02]  /*1a6a0*/  @!P0 SYNCS.PHASECHK.TRANS64 P0, [R2+URZ+0x31c40], R3 ;  /* 0x031c4003020085a7 */ /* 0x000ea4000800007f */
[----:B--2---:R-:W-:Y:S05]  /*1a6b0*/  @!P0 BRA `(.L_x_2206) ;  /* 0xfffffffc00f08947 */ /* 0x004fea000383ffff */
[----:B------:R-:W-:Y:S05]  /*1a6c0*/  BRA `(.L_x_2283) ;  /* 0xffffffcc008c7947 */ /* 0x000fea000383ffff */
.L_x_2213:
[----:B0-----:R0:W1:Y:S02]  /*1a6d0*/  SYNCS.PHASECHK.TRANS64.TRYWAIT P0, [R7+URZ+0x60], R2 ;  /* 0x00006002070075a7 */ /* 0x001064000800017f */
[----:B-1----:R-:W-:Y:S05]  /*1a6e0*/  @!P0 NANOSLEEP.SYNCS 0x989680 ;  /* 0x009896800000895d */ /* 0x002fea0003900000 */
[----:B------:R-:W1:Y:S02]  /*1a6f0*/  @!P0 SYNCS.PHASECHK.TRANS64 P0, [R7+URZ+0x60], R2 ;  /* 0x00006002070085a7 */ /* 0x000e64000800007f */
[----:B-1----:R-:W-:Y:S05]  /*1a700*/  @!P0 BRA `(.L_x_2213) ;  /* 0xfffffffc00f08947 */ /* 0x002fea000383ffff */
[----:B------:R-:W-:Y:S05]  /*1a710*/  BRA `(.L_x_2284) ;  /* 0xffffffd0009c7947 */ /* 0x000fea000383ffff */
.L_x_2225:
[----:B-1----:R1:W2:Y:S02]  /*1a720*/  SYNCS.PHASECHK.TRANS64.TRYWAIT P0, [R3+URZ+0x31c60], R0 ;  /* 0x031c6000030075a7 */ /* 0x0022a4000800017f */
[----:B--2---:R-:W-:Y:S05]  /*1a730*/  @!P0 NANOSLEEP.SYNCS 0x989680 ;  /* 0x009896800000895d */ /* 0x004fea0003900000 */
[----:B------:R-:W2:Y:S02]  /*1a740*/  @!P0 SYNCS.PHASECHK.TRANS64 P0, [R3+URZ+0x31c60], R0 ;  /* 0x031c6000030085a7 */ /* 0x000ea4000800007f */
[----:B--2---:R-:W-:Y:S05]  /*1a750*/  @!P0 BRA `(.L_x_2225) ;  /* 0xfffffffc00f08947 */ /* 0x004fea000383ffff */
[----:B------:R-:W-:Y:S05]  /*1a760*/  BRA `(.L_x_2285) ;  /* 0xffffffd800147947 */ /* 0x000fea000383ffff */
.L_x_2233:
[----:B------:R-:W-:Y:S01]  /*1a770*/  BSSY B0, `(.L_x_2286) ;  /* 0x0000008000007945 */ /* 0x000fe20003800000 */
[----:B------:R-:W-:Y:S02]  /*1a780*/  IMAD.MOV.U32 R13, RZ, RZ, R24 ;  /* 0x000000ffff0d7224 */ /* 0x000fe400078e0018 */
[----:B------:R-:W-:Y:S02]  /*1a790*/  IMAD.MOV.U32 R12, RZ, RZ, RZ ;  /* 0x000000ffff0c7224 */ /* 0x000fe400078e00ff */
[----:B------:R-:W-:Y:S02]  /*1a7a0*/  IMAD.MOV.U32 R11, RZ, RZ, 0x1f ;  /* 0x0000001fff0b7424 */ /* 0x000fe400078e00ff */
[----:B------:R-:W-:-:S07]  /*1a7b0*/  IMAD.MOV.U32 R15, RZ, RZ, -0x1 ;  /* 0xffffffffff0f7424 */ /* 0x000fce00078e00ff */
[----:B--2---:R-:W-:Y:S05]  /*1a7c0*/  WARPSYNC.COLLECTIVE R15, `(.L_x_2287) ;  /* 0x000000000f087348 */ /* 0x004fea0003c00000 */
[----:B------:R0:W1:Y:S02]  /*1a7d0*/  SHFL.IDX P6, R14, R13, R12, R11 ;  /* 0x0000000c0d0e7389 */ /* 0x00006400000c000b */
[----:B012---:R-:W-:Y:S01]  /*1a7e0*/  ENDCOLLECTIVE ;  /* 0x000000000000791b */ /* 0x007fe20003800000 */
.L_x_2287:
[----:B------:R-:W-:Y:S05]  /*1a7f0*/  BSYNC B0 ;  /* 0x0000000000007941 */ /* 0x000fea0003800000 */
.L_x_2286:
        /* <DEDUP_REMOVED lines=9> */
.L_x_2288:
[----:B------:R-:W-:Y:S01]  /*1a890*/  ULDC UR4, c[0x0][0xc3c] ;  /* 0x00030f0000047ab9 */ /* 0x000fe20000000800 */
[----:B------:R-:W-:Y:S01]  /*1a8a0*/  ULDC.64 UR6, c[0x0][0x208] ;  /* 0x0000820000067ab9 */ /* 0x000fe20000000a00 */
        /* <DEDUP_REMOVED lines=22> */
.L_x_2289:
[----:B------:R-:W-:Y:S01]  /*1aa10*/  IMAD.MOV.U32 R12, RZ, RZ, 0x2 ;  /* 0x00000002ff0c7424 */ /* 0x000fe200078e00ff */
[----:B------:R-:W-:-:S05]  /*1aa20*/  SEL R4, R14, RZ, P1 ;  /* 0x000000ff0e047207 */ /* 0x000fca0000800000 */
[----:B------:R-:W-:-:S04]  /*1aa30*/  IMAD.IADD R4, R13, 0x1, R4 ;  /* 0x000000010d047824 */ /* 0x000fc800078e0204 */
[----:B------:R-:W-:-:S07]  /*1aa40*/  IMAD.MOV.U32 R13, RZ, RZ, R4 ;  /* 0x000000ffff0d7224 */ /* 0x000fce00078e0004 */
[----:B------:R-:W-:Y:S05]  /*1aa50*/  WARPSYNC.COLLECTIVE R15, `(.L_x_2290) ;  /* 0x000000000f087348 */ /* 0x000fea0003c00000 */
[----:B------:R0:W1:Y:S02]  /*1aa60*/  SHFL.UP P6, R14, R13, R12, R11 ;  /* 0x0400000c0d0e7389 */ /* 0x00006400000c000b */
[----:B01----:R-:W-:Y:S01]  /*1aa70*/  ENDCOLLECTIVE ;  /* 0x000000000000791b */ /* 0x003fe20003800000 */
.L_x_2290:
[----:B------:R-:W-:Y:S01]  /*1aa80*/  IMAD.MOV.U32 R12, RZ, RZ, 0x4 ;  /* 0x00000004ff0c7424 */ /* 0x000fe200078e00ff */
[----:B------:R-:W-:-:S05]  /*1aa90*/  SEL R3, R14, RZ, P2 ;  /* 0x000000ff0e037207 */ /* 0x000fca0001000000 */
[----:B------:R-:W-:-:S04]  /*1aaa0*/  IMAD.IADD R2, R4, 0x1, R3 ;  /* 0x0000000104027824 */ /* 0x000fc800078e0203 */
[----:B------:R-:W-:-:S07]  /*1aab0*/  IMAD.MOV.U32 R13, RZ, RZ, R2 ;  /* 0x000000ffff0d7224 */ /* 0x000fce00078e0002 */
[----:B------:R-:W-:Y:S05]  /*1aac0*/  WARPSYNC.COLLECTIVE R15, `(.L_x_2291) ;  /* 0x000000000f087348 */ /* 0x000fea0003c00000 */
[----:B------:R0:W1:Y:S02]  /*1aad0*/  SHFL.UP P6, R14, R13, R12, R11 ;  /* 0x0400000c0d0e7389 */ /* 0x00006400000c000b */
[----:B01----:R-:W-:Y:S01]  /*1aae0*/  ENDCOLLECTIVE ;  /* 0x000000000000791b */ /* 0x003fe20003800000 */
.L_x_2291:
[----:B------:R-:W-:Y:S01]  /*1aaf0*/  IMAD.MOV.U32 R12, RZ, RZ, 0x8 ;  /* 0x00000008ff0c7424 */ /* 0x000fe200078e00ff */
[----:B------:R-:W-:-:S05]  /*1ab00*/  SEL R3, R14, RZ, P3 ;  /* 0x000000ff0e037207 */ /* 0x000fca0001800000 */
[----:B------:R-:W-:-:S04]  /*1ab10*/  IMAD.IADD R3, R2, 0x1, R3 ;  /* 0x0000000102037824 */ /* 0x000fc800078e0203 */
[----:B------:R-:W-:-:S07]  /*1ab20*/  IMAD.MOV.U32 R13, RZ, RZ, R3 ;  /* 0x000000ffff0d7224 */ /* 0x000fce00078e0003 */
[----:B------:R-:W-:Y:S05]  /*1ab30*/  WARPSYNC.COLLECTIVE R15, `(.L_x_2292) ;  /* 0x000000000f087348 */ /* 0x000fea0003c00000 */
[----:B------:R0:W1:Y:S02]  /*1ab40*/  SHFL.UP P6, R14, R13, R12, R11 ;  /* 0x0400000c0d0e7389 */ /* 0x00006400000c000b */
[----:B01----:R-:W-:Y:S01]  /*1ab50*/  ENDCOLLECTIVE ;  /* 0x000000000000791b */ /* 0x003fe20003800000 */
.L_x_2292:
[----:B------:R-:W-:Y:S01]  /*1ab60*/  IMAD.MOV.U32 R12, RZ, RZ, 0x10 ;  /* 0x00000010ff0c7424 */ /* 0x000fe200078e00ff */
[----:B------:R-:W-:-:S05]  /*1ab70*/  SEL R4, R14, RZ, P4 ;  /* 0x000000ff0e047207 */ /* 0x000fca0002000000 */
[----:B------:R-:W-:-:S04]  /*1ab80*/  IMAD.IADD R4, R3, 0x1, R4 ;  /* 0x0000000103047824 */ /* 0x000fc800078e0204 */
[----:B------:R-:W-:-:S07]  /*1ab90*/  IMAD.MOV.U32 R13, RZ, RZ, R4 ;  /* 0x000000ffff0d7224 */ /* 0x000fce00078e0004 */
[----:B------:R-:W-:Y:S05]  /*1aba0*/  WARPSYNC.COLLECTIVE R15, `(.L_x_2293) ;  /* 0x000000000f087348 */ /* 0x000fea0003c00000 */
[----:B------:R0:W1:Y:S02]  /*1abb0*/  SHFL.UP P6, R14, R13, R12, R11 ;  /* 0x0400000c0d0e7389 */ /* 0x00006400000c000b */
[----:B01----:R-:W-:Y:S01]  /*1abc0*/  ENDCOLLECTIVE ;  /* 0x000000000000791b */ /* 0x003fe20003800000 */
.L_x_2293:
        /* <DEDUP_REMOVED lines=8> */
.L_x_2294:
[----:B------:R-:W-:Y:S05]  /*1ac50*/  BRA `(.L_x_2295) ;  /* 0xffffffd800c47947 */ /* 0x000fea000383ffff */
.L_x_2236:
[----:B------:R-:W-:Y:S01]  /*1ac60*/  BSSY B0, `(.L_x_2296) ;  /* 0x0000007000007945 */ /* 0x000fe20003800000 */
[----:B------:R-:W-:Y:S02]  /*1ac70*/  IMAD.MOV.U32 R12, RZ, RZ, 0x1 ;  /* 0x00000001ff0c7424 */ /* 0x000fe400078e00ff */
[----:B------:R-:W-:Y:S02]  /*1ac80*/  IMAD.MOV.U32 R11, RZ, RZ, RZ ;  /* 0x000000ffff0b7224 */ /* 0x000fe400078e00ff */
[----:B------:R-:W-:-:S07]  /*1ac90*/  IMAD.MOV.U32 R15, RZ, RZ, -0x1 ;  /* 0xffffffffff0f7424 */ /* 0x000fce00078e00ff */
[----:B------:R-:W-:Y:S05]  /*1aca0*/  WARPSYNC.COLLECTIVE R15, `(.L_x_2297) ;  /* 0x000000000f087348 */ /* 0x000fea0003c00000 */
[----:B------:R0:W1:Y:S02]  /*1acb0*/  SHFL.UP P6, R14, R13, R12, R11 ;  /* 0x0400000c0d0e7389 */ /* 0x00006400000c000b */
[----:B01----:R-:W-:Y:S01]  /*1acc0*/  ENDCOLLECTIVE ;  /* 0x000000000000791b */ /* 0x003fe20003800000 */
.L_x_2297:
[----:B------:R-:W-:Y:S05]  /*1acd0*/  BSYNC B0 ;  /* 0x0000000000007941 */ /* 0x000fea0003800000 */
.L_x_2296:
        /* <DEDUP_REMOVED lines=8> */
.L_x_2298:
[----:B------:R-:W-:Y:S01]  /*1ad60*/  IMAD.MOV.U32 R12, RZ, RZ, 0x4 ;  /* 0x00000004ff0c7424 */ /* 0x000fe200078e00ff */
[----:B------:R-:W-:-:S05]  /*1ad70*/  SEL R2, R14, RZ, P2 ;  /* 0x000000ff0e027207 */ /* 0x000fca0001000000 */
[----:B------:R-:W-:-:S04]  /*1ad80*/  IMAD.IADD R2, R13, 0x1, R2 ;  /* 0x000000010d027824 */ /* 0x000fc800078e0202 */
[----:B------:R-:W-:-:S07]  /*1ad90*/  IMAD.MOV.U32 R13, RZ, RZ, R2 ;  /* 0x000000ffff0d7224 */ /* 0x000fce00078e0002 */
[----:B------:R-:W-:Y:S05]  /*1ada0*/  WARPSYNC.COLLECTIVE R15, `(.L_x_2299) ;  /* 0x000000000f087348 */ /* 0x000fea0003c00000 */
[----:B------:R0:W1:Y:S02]  /*1adb0*/  SHFL.UP P6, R14, R13, R12, R11 ;  /* 0x0400000c0d0e7389 */ /* 0x00006400000c000b */
[----:B01----:R-:W-:Y:S01]  /*1adc0*/  ENDCOLLECTIVE ;  /* 0x000000000000791b */ /* 0x003fe20003800000 */
.L_x_2299:
[----:B------:R-:W-:Y:S01]  /*1add0*/  IMAD.MOV.U32 R12, RZ, RZ, 0x8 ;  /* 0x00000008ff0c7424 */ /* 0x000fe200078e00ff */
[----:B------:R-:W-:-:S05]  /*1ade0*/  SEL R3, R14, RZ, P3 ;  /* 0x000000ff0e037207 */ /* 0x000fca0001800000 */
[----:B------:R-:W-:-:S04]  /*1adf0*/  IMAD.IADD R3, R2, 0x1, R3 ;  /* 0x0000000102037824 */ /* 0x000fc800078e0203 */
[----:B------:R-:W-:-:S07]  /*1ae00*/  IMAD.MOV.U32 R13, RZ, RZ, R3 ;  /* 0x000000ffff0d7224 */ /* 0x000fce00078e0003 */
[----:B------:R-:W-:Y:S05]  /*1ae10*/  WARPSYNC.COLLECTIVE R15, `(.L_x_2300) ;  /* 0x000000000f087348 */ /* 0x000fea0003c00000 */
[----:B------:R0:W1:Y:S02]  /*1ae20*/  SHFL.UP P6, R14, R13, R12, R11 ;  /* 0x0400000c0d0e7389 */ /* 0x00006400000c000b */
[----:B01----:R-:W-:Y:S01]  /*1ae30*/  ENDCOLLECTIVE ;  /* 0x000000000000791b */ /* 0x003fe20003800000 */
.L_x_2300:
[----:B------:R-:W-:Y:S01]  /*1ae40*/  IMAD.MOV.U32 R12, RZ, RZ, 0x10 ;  /* 0x00000010ff0c7424 */ /* 0x000fe200078e00ff */
[----:B------:R-:W-:-:S05]  /*1ae50*/  SEL R4, R14, RZ, P4 ;  /* 0x000000ff0e047207 */ /* 0x000fca0002000000 */
[----:B------:R-:W-:-:S04]  /*1ae60*/  IMAD.IADD R4, R3, 0x1, R4 ;  /* 0x0000000103047824 */ /* 0x000fc800078e0204 */
[----:B------:R-:W-:-:S07]  /*1ae70*/  IMAD.MOV.U32 R13, RZ, RZ, R4 ;  /* 0x000000ffff0d7224 */ /* 0x000fce00078e0004 */
[----:B------:R-:W-:Y:S05]  /*1ae80*/  WARPSYNC.COLLECTIVE R15, `(.L_x_2301) ;  /* 0x000000000f087348 */ /* 0x000fea0003c00000 */
[----:B------:R0:W1:Y:S02]  /*1ae90*/  SHFL.UP P6, R14, R13, R12, R11 ;  /* 0x0400000c0d0e7389 */ /* 0x00006400000c000b */
[----:B01----:R-:W-:Y:S01]  /*1aea0*/  ENDCOLLECTIVE ;  /* 0x000000000000791b */ /* 0x003fe20003800000 */
.L_x_2301:
        /* <DEDUP_REMOVED lines=8> */
.L_x_2302:
[----:B------:R-:W-:Y:S05]  /*1af30*/  BRA `(.L_x_2303) ;  /* 0xffffffd800b47947 */ /* 0x000fea000383ffff */
.L_x_2238:
[----:B------:R-:W-:Y:S01]  /*1af40*/  BSSY B0, `(.L_x_2304) ;  /* 0x0000006000007945 */ /* 0x000fe20003800000 */
[----:B------:R-:W-:Y:S01]  /*1af50*/  PLOP3.LUT P6, PT, P6, PT, PT, 0x8, 0x0 ;  /* 0x000000000000781c */ /* 0x000fe200037ce170 */
[----:B------:R-:W-:-:S12]  /*1af60*/  IMAD.MOV.U32 R15, RZ, RZ, -0x1 ;  /* 0xffffffffff0f7424 */ /* 0x000fd800078e00ff */
[----:B0-----:R-:W-:Y:S05]  /*1af70*/  WARPSYNC.COLLECTIVE R15, `(.L_x_2305) ;  /* 0x000000000f087348 */ /* 0x001fea0003c00000 */
[----:B------:R-:W-:Y:S01]  /*1af80*/  VOTE.ANY R14, PT, P6 ;  /* 0x00000000000e7806 */ /* 0x000fe200030e0100 */
[----:B0-----:R-:W-:Y:S06]  /*1af90*/  ENDCOLLECTIVE ;  /* 0x000000000000791b */ /* 0x001fec0003800000 */
.L_x_2305:
[----:B------:R-:W-:Y:S05]  /*1afa0*/  BSYNC B0 ;  /* 0x0000000000007941 */ /* 0x000fea0003800000 */
.L_x_2304:
        /* <DEDUP_REMOVED lines=10> */
.L_x_2306:
[----:B------:R-:W-:Y:S02]  /*1b050*/  IMAD.MOV.U32 R13, RZ, RZ, R5 ;  /* 0x000000ffff0d7224 */ /* 0x000fe400078e0005 */
[----:B------:R-:W-:-:S07]  /*1b060*/  IMAD.MOV.U32 R25, RZ, RZ, R14 ;  /* 0x000000ffff197224 */ /* 0x000fce00078e000e */
[----:B------:R-:W-:Y:S05]  /*1b070*/  WARPSYNC.COLLECTIVE R15, `(.L_x_2307) ;  /* 0x000000000f087348 */ /* 0x000fea0003c00000 */
[----:B------:R0:W1:Y:S02]  /*1b080*/  SHFL.IDX P6, R14, R13, R12, R11 ;  /* 0x0000000c0d0e7389 */ /* 0x00006400000c000b */
[----:B01----:R-:W-:Y:S01]  /*1b090*/  ENDCOLLECTIVE ;  /* 0x000000000000791b */ /* 0x003fe20003800000 */
.L_x_2307:
[----:B------:R-:W-:Y:S01]  /*1b0a0*/  IMAD.MOV.U32 R5, RZ, RZ, R14 ;  /* 0x000000ffff057224 */ /* 0x000fe200078e000e */
[----:B------:R-:W-:Y:S06]  /*1b0b0*/  BRA `(.L_x_2308) ;  /* 0xffffffd800947947 */ /* 0x000fec000383ffff */
.L_x_2240:
[----:B------:R-:W-:Y:S01]  /*1b0c0*/  BSSY B0, `(.L_x_2309) ;  /* 0x0000007000007945 */ /* 0x000fe20003800000 */
[----:B------:R-:W-:Y:S02]  /*1b0d0*/  IMAD.MOV.U32 R13, RZ, RZ, R2 ;  /* 0x000000ffff0d7224 */ /* 0x000fe400078e0002 */
[----:B------:R-:W-:Y:S02]  /*1b0e0*/  IMAD.MOV.U32 R11, RZ, RZ, 0x1f ;  /* 0x0000001fff0b7424 */ /* 0x000fe400078e00ff */
[----:B------:R-:W-:-:S07]  /*1b0f0*/  IMAD.MOV.U32 R15, RZ, RZ, -0x1 ;  /* 0xffffffffff0f7424 */ /* 0x000fce00078e00ff */
[----:B0123--:R-:W-:Y:S05]  /*1b100*/  WARPSYNC.COLLECTIVE R15, `(.L_x_2310) ;  /* 0x000000000f087348 */ /* 0x00ffea0003c00000 */
[----:B------:R4:W0:Y:S02]  /*1b110*/  SHFL.IDX P6, R14, R13, R12, R11 ;  /* 0x0000000c0d0e7389 */ /* 0x00082400000c000b */
[----:B01234-:R-:W-:Y:S01]  /*1b120*/  ENDCOLLECTIVE ;  /* 0x000000000000791b */ /* 0x01ffe20003800000 */
.L_x_2310:
[----:B------:R-:W-:Y:S05]  /*1b130*/  BSYNC B0 ;  /* 0x0000000000007941 */ /* 0x000fea0003800000 */
.L_x_2309:
[----:B------:R-:W-:Y:S01]  /*1b140*/  IMAD.MOV.U32 R24, RZ, RZ, R14 ;  /* 0x000000ffff187224 */ /* 0x000fe200078e000e */
[----:B------:R-:W-:Y:S06]  /*1b150*/  BRA `(.L_x_2239) ;  /* 0xffffffd800847947 */ /* 0x000fec000383ffff */
.L_x_2246:
[----:B0-----:R0:W1:Y:S02]  /*1b160*/  SYNCS.PHASECHK.TRANS64.TRYWAIT P0, [R9+URZ+0x31c20], R0 ;  /* 0x031c2000090075a7 */ /* 0x001064000800017f */
[----:B-1----:R-:W-:Y:S05]  /*1b170*/  @!P0 NANOSLEEP.SYNCS 0x989680 ;  /* 0x009896800000895d */ /* 0x002fea0003900000 */
[----:B------:R-:W1:Y:S02]  /*1b180*/  @!P0 SYNCS.PHASECHK.TRANS64 P0, [R9+URZ+0x31c20], R0 ;  /* 0x031c2000090085a7 */ /* 0x000e64000800007f */
[----:B-1----:R-:W-:Y:S05]  /*1b190*/  @!P0 BRA `(.L_x_2246) ;  /* 0xfffffffc00f08947 */ /* 0x002fea000383ffff */
[----:B------:R-:W-:Y:S05]  /*1b1a0*/  BRA `(.L_x_2311) ;  /* 0xffffffe000e07947 */ /* 0x000fea000383ffff */
.L_x_2247:
        /* <DEDUP_REMOVED lines=11> */
.L_x_2313:
[----:B------:R-:W-:Y:S05]  /*1b260*/  BSYNC B0 ;  /* 0x0000000000007941 */ /* 0x000fea0003800000 */
.L_x_2312:
[----:B------:R-:W-:Y:S05]  /*1b270*/  BRA `(.L_x_2314) ;  /* 0xffffffe000c87947 */ /* 0x000fea000383ffff */
.L_x_2250:
[----:B------:R-:W-:Y:S01]  /*1b280*/  BSSY B1, `(.L_x_2315) ;  /* 0x0000006000017945 */ /* 0x000fe20003800000 */
[----:B------:R-:W-:-:S07]  /*1b290*/  IMAD.MOV.U32 R15, RZ, RZ, -0x1 ;  /* 0xffffffffff0f7424 */ /* 0x000fce00078e00ff */
[----:B0-2---:R-:W-:Y:S05]  /*1b2a0*/  WARPSYNC.COLLECTIVE R15, `(.L_x_2316) ;  /* 0x000000000f0c7348 */ /* 0x005fea0003c00000 */
[----:B------:R-:W-:Y:S02]  /*1b2b0*/  ELECT P6, UR62, PT ;  /* 0x00000000003e782f */ /* 0x000fe400038c0000 */
[----:B------:R-:W-:Y:S01]  /*1b2c0*/  MOV R14, UR62 ;  /* 0x0000003e000e7c02 */ /* 0x000fe20008000f00 */
[----:B0-2---:R-:W-:Y:S10]  /*1b2d0*/  ENDCOLLECTIVE ;  /* 0x000000000000791b */ /* 0x005ff40003800000 */
.L_x_2316:
[----:B------:R-:W-:Y:S05]  /*1b2e0*/  BSYNC B1 ;  /* 0x0000000000017941 */ /* 0x000fea0003800000 */
.L_x_2315:
[----:B------:R-:W-:Y:S05]  /*1b2f0*/  BRA `(.L_x_2317) ;  /* 0xffffffe000c07947 */ /* 0x000fea000383ffff */
.L_x_2252:
[----:B0-----:R0:W1:Y:S02]  /*1b300*/  SYNCS.PHASECHK.TRANS64.TRYWAIT P0, [R7+URZ], R2 ;  /* 0x00000002070075a7 */ /* 0x001064000800017f */
[----:B-1----:R-:W-:Y:S05]  /*1b310*/  @!P0 NANOSLEEP.SYNCS 0x989680 ;  /* 0x009896800000895d */ /* 0x002fea0003900000 */
[----:B------:R-:W1:Y:S02]  /*1b320*/  @!P0 SYNCS.PHASECHK.TRANS64 P0, [R7+URZ], R2 ;  /* 0x00000002070085a7 */ /* 0x000e64000800007f */
[----:B-1----:R-:W-:Y:S05]  /*1b330*/  @!P0 BRA `(.L_x_2252) ;  /* 0xfffffffc00f08947 */ /* 0x002fea000383ffff */
[----:B------:R-:W-:Y:S05]  /*1b340*/  BRA `(.L_x_2318) ;  /* 0xffffffe000fc7947 */ /* 0x000fea000383ffff */
.L_x_2253:
[----:B-1----:R1:W2:Y:S02]  /*1b350*/  SYNCS.PHASECHK.TRANS64.TRYWAIT P0, [R3+URZ], R0 ;  /* 0x00000000030075a7 */ /* 0x0022a4000800017f */
[----:B--2---:R-:W-:Y:S05]  /*1b360*/  @!P0 NANOSLEEP.SYNCS 0x989680 ;  /* 0x009896800000895d */ /* 0x004fea0003900000 */
[----:B------:R-:W2:Y:S02]  /*1b370*/  @!P0 SYNCS.PHASECHK.TRANS64 P0, [R3+URZ], R0 ;  /* 0x00000000030085a7 */ /* 0x000ea4000800007f */
[----:B--2---:R-:W-:Y:S05]  /*1b380*/  @!P0 BRA `(.L_x_2253) ;  /* 0xfffffffc00f08947 */ /* 0x004fea000383ffff */
[----:B------:R-:W-:Y:S05]  /*1b390*/  BRA `(.L_x_2319) ;  /* 0xffffffe000f07947 */ /* 0x000fea000383ffff */
.L_x_2255:
[----:B-1----:R1:W2:Y:S02]  /*1b3a0*/  SYNCS.PHASECHK.TRANS64.TRYWAIT P0, [R5+URZ], R2 ;  /* 0x00000002050075a7 */ /* 0x0022a4000800017f */
[----:B--2---:R-:W-:Y:S05]  /*1b3b0*/  @!P0 NANOSLEEP.SYNCS 0x989680 ;  /* 0x009896800000895d */ /* 0x004fea0003900000 */
[----:B------:R-:W2:Y:S02]  /*1b3c0*/  @!P0 SYNCS.PHASECHK.TRANS64 P0, [R5+URZ], R2 ;  /* 0x00000002050085a7 */ /* 0x000ea4000800007f */
[----:B--2---:R-:W-:Y:S05]  /*1b3d0*/  @!P0 BRA `(.L_x_2255) ;  /* 0xfffffffc00f08947 */ /* 0x004fea000383ffff */
[----:B------:R-:W-:Y:S05]  /*1b3e0*/  BRA `(.L_x_2320) ;  /* 0xffffffe000f47947 */ /* 0x000fea000383ffff */
.L_x_2321:
        /* <DEDUP_REMOVED lines=9> */
.L_x_2783:


//--------------------- .text._ZN7cutlass13device_kernelIN5flash11enable_sm90INS1_16FlashAttnFwdSm90INS1_25CollectiveMainloopFwdSm90ILi2EN4cute5tupleIJNS5_1CILi1EEES8_S8_EEENS6_IJNS7_ILi192EEENS7_ILi144EEENS7_ILi96EEEEEELi96ENS_10bfloat16_tEfNS_4arch4Sm90ELb1ELb0ELb1ELb1ELb0ELb1ELb0ELb0ELb1ELb1ELb1ELb0EEENS1_21CollectiveEpilogueFwdINS6_IJSA_SC_SB_EEES9_SE_SG_Li384ELb1ELb1ELb1ELb0EEENS1_36VarlenDynamicPersistentTileSchedulerILi192ELi144ELi384ELi128ELb1ELb1ELb1ELb1ELb1ELb1EEEEEEEEEvNT_6ParamsE --------------------------
	.section	.text._ZN7cutlass13device_kernelIN5flash11enable_sm90INS1_16FlashAttnFwdSm90INS1_25CollectiveMainloopFwdSm90ILi2EN4cute5tupleIJNS5_1CILi1EEES8_S8_EEENS6_IJNS7_ILi192EEENS7_ILi144EEENS7_ILi96EEEEEELi96ENS_10bfloat16_tEfNS_4arch4Sm90ELb1ELb0ELb1ELb1ELb0ELb1ELb0ELb0ELb1ELb1ELb1ELb0EEENS1_21CollectiveEpilogueFwdINS6_IJSA_SC_SB_EEES9_SE_SG_Li384ELb1ELb1ELb1ELb0EEENS1_36VarlenDynamicPersistentTileSchedulerILi192ELi144ELi384ELi128ELb1ELb1ELb1ELb1ELb1ELb1EEEEEEEEEvNT_6ParamsE,"ax",@progbits
	.align	128
.text._ZN7cutlass13device_kernelIN5flash11enable_sm90INS1_16FlashAttnFwdSm90INS1_25CollectiveMainloopFwdSm90ILi2EN4cute5tupleIJNS5_1CILi1EEES8_S8_EEENS6_IJNS7_ILi192EEENS7_ILi144EEENS7_ILi96EEEEEELi96ENS_10bfloat16_tEfNS_4arch4Sm90ELb1ELb0ELb1ELb1ELb0ELb1ELb0ELb0ELb1ELb1ELb1ELb0EEENS1_21CollectiveEpilogueFwdINS6_IJSA_SC_SB_EEES9_SE_SG_Li384ELb1ELb1ELb1ELb0EEENS1_36VarlenDynamicPersistentTileSchedulerILi192ELi144ELi384ELi128ELb1ELb1ELb1ELb1ELb1ELb1EEEEEEEEEvNT_6ParamsE:
        .type           _ZN7cutlass13device_kernelIN5flash11enable_sm90INS1_16FlashAttnFwdSm90INS1_25CollectiveMainloopFwdSm90ILi2EN4cute5tupleIJNS5_1CILi1EEES8_S8_EEENS6_IJNS7_ILi192EEENS7_ILi144EEENS7_ILi96EEEEEELi96ENS_10bfloat16_tEfNS_4arch4Sm90ELb1ELb0ELb1ELb1ELb0ELb1ELb0ELb0ELb1ELb1ELb1ELb0EEENS1_21CollectiveEpilogueFwdINS6_IJSA_SC_SB_EEES9_SE_SG_Li384ELb1ELb1ELb1ELb0EEENS1_36VarlenDynamicPersistentTileSchedulerILi192ELi144ELi384ELi128ELb1ELb1ELb1ELb1ELb1ELb1EEEEEEEEEvNT_6ParamsE,@function
        .size           _ZN7cutlass13device_kernelIN5flash11enable_sm90INS1_16FlashAttnFwdSm90INS1_25CollectiveMainloopFwdSm90ILi2EN4cute5tupleIJNS5_1CILi1EEES8_S8_EEENS6_IJNS7_ILi192EEENS7_ILi144EEENS7_ILi96EEEEEELi96ENS_10bfloat16_tEfNS_4arch4Sm90ELb1ELb0ELb1ELb1ELb0ELb1ELb0ELb0ELb1ELb1ELb1ELb0EEENS1_21CollectiveEpilogueFwdINS6_IJSA_SC_SB_EEES9_SE_SG_Li384ELb1ELb1ELb1ELb0EEENS1_36VarlenDynamicPersistentTileSchedulerILi192ELi144ELi384ELi128ELb1ELb1ELb1ELb1ELb1ELb1EEEEEEEEEvNT_6ParamsE,(.L_x_2784 - _ZN7cutlass13device_kernelIN5flash11enable_sm90INS1_16FlashAttnFwdSm90INS1_25CollectiveMainloopFwdSm90ILi2EN4cute5tupleIJNS5_1CILi1EEES8_S8_EEENS6_IJNS7_ILi192EEENS7_ILi144EEENS7_ILi96EEEEEELi96ENS_10bfloat16_tEfNS_4arch4Sm90ELb1ELb0ELb1ELb1ELb0ELb1ELb0ELb0ELb1ELb1ELb1ELb0EEENS1_21CollectiveEpilogueFwdINS6_IJSA_SC_SB_EEES9_SE_SG_Li384ELb1ELb1ELb1ELb0EEENS1_36VarlenDynamicPersistentTileSchedulerILi192ELi144ELi384ELi128ELb1ELb1ELb1ELb1ELb1ELb1EEEEEEEEEvNT_6ParamsE)
        .other          _ZN7cutlass13device_kernelIN5flash11enable_sm90INS1_16FlashAttnFwdSm90INS1_25CollectiveMainloopFwdSm90ILi2EN4cute5tupleIJNS5_1CILi1EEES8_S8_EEENS6_IJNS7_ILi192EEENS7_ILi144EEENS7_ILi96EEEEEELi96ENS_10bfloat16_tEfNS_4arch4Sm90ELb1ELb0ELb1ELb1ELb0ELb1ELb0ELb0ELb1ELb1ELb1ELb0EEENS1_21CollectiveEpilogueFwdINS6_IJSA_SC_SB_EEES9_SE_SG_Li384ELb1ELb1ELb1ELb0EEENS1_36VarlenDynamicPersistentTileSchedulerILi192ELi144ELi384ELi128ELb1ELb1ELb1ELb1ELb1ELb1EEEEEEEEEvNT_6ParamsE,@"STO_CUDA_ENTRY STV_DEFAULT"
_ZN7cutlass13device_kernelIN5flash11enable_sm90INS1_16FlashAttnFwdSm90INS1_25CollectiveMainloopFwdSm90ILi2EN4cute5tupleIJNS5_1CILi1EEES8_S8_EEENS6_IJNS7_ILi192EEENS7_ILi144EEENS7_ILi96EEEEEELi96ENS_10bfloat16_tEfNS_4arch4Sm90ELb1ELb0ELb1ELb1ELb0ELb1ELb0ELb0ELb1ELb1ELb1ELb0EEENS1_21CollectiveEpilogueFwdINS6_IJSA_SC_SB_EEES9_SE_SG_Li384ELb1ELb1ELb1ELb0EEENS1_36VarlenDynamicPersistentTileSchedulerILi192ELi144ELi384ELi128ELb1ELb1ELb1ELb1ELb1ELb1EEEEEEEEEvNT_6ParamsE:
        /* <DEDUP_REMOVED lines=23> */
.L_x_2323:
[----:B------:R-:W-:Y:S05]  /*0170*/  BSYNC B0 ;  /* 0x0000000000007941 */ /* 0x000fea0003800000 */
.L_x_2322:
        /* <DEDUP_REMOVED lines=40> */
.L_x_2324:
        /* <DEDUP_REMOVED lines=22> */
.L_x_2325:
        /* <DEDUP_REMOVED lines=18> */
.L_x_2326:
        /* <DEDUP_REMOVED lines=22> */
.L_x_2327:
        /* <DEDUP_REMOVED lines=22> */
.L_x_2328:
[----:B--2---:R-:W-:Y:S01]  /*0940*/  ISETP.NE.AND P0, PT, R2, RZ, PT ;  /* 0x000000ff0200720c */ /* 0x004fe20003f05270 */
[----:B------:R-:W-:Y:S01]  /*0950*/  IMAD.MOV.U32 R2, RZ, RZ, 0x1 ;  /* 0x00000001ff027424 */ /* 0x000fe200078e00ff */
[----:B------:R-:W-:Y:S01]  /*0960*/  NOP ;  /* 0x0000000000007918 */ /* 0x000fe20000000000 */
[----:B------:R-:W-:Y:S03]  /*0970*/  BSSY B9, `(.L_x_2329) ;  /* 0x0002754000097945 */ /* 0x000fe60003800000 */
[----:B------:R-:W-:-:S05]  /*0980*/  SEL R2, R2, 0x2, !P0 ;  /* 0x0000000202027807 */ /* 0x000fca0004000000 */
[----:B------:R2:W-:Y:S01]  /*0990*/  STL [R1+0x58], R2 ;  /* 0x0000580201007387 */ /* 0x0005e20000100800 */
[----:B01-34-:R-:W-:Y:S06]  /*09a0*/  BAR.SYNC.DEFER_BLOCKING 0x0 ;  /* 0x0000000000007b1d */ /* 0x01bfec0000010000 */
[----:B------:R-:W-:Y:S05]  /*09b0*/  @!P0 BRA `(.L_x_2330) ;  /* 0x000001e800ac8947 */ /* 0x000fea0003800000 */
.L_x_2331:
        /* <DEDUP_REMOVED lines=36> */
[----:B------:R-:W-:Y:S02]  /*0c00*/  LOP3.LUT R7, R5, 0xfffffffe, RZ, 0xc0, !PT ;  /* 0xfffffffe05077812 */ /* 0x000fe400078ec0ff */
[----:B------:R-:W-:Y:S01]  /*0c10*/  SHF.R.S32.HI R144, RZ, 0x1, R5 ;  /* 0x00000001ff907819 */ /* 0x000fe20000011405 */
[----:B------:R-:W-:Y:S01]  /*0c20*/  IMAD.HI R10, R2, 0x55555556, RZ ;  /* 0x55555556020a7827 */ /* 0x000fe200078e02ff */
[----:B------:R-:W-:-:S02]  /*0c30*/  LOP3.LUT R13, R3, 0xffffff80, RZ, 0xc0, !PT ;  /* 0xffffff80030d7812 */ /* 0x000fc400078ec0ff */
[----:B------:R-:W-:Y:S01]  /*0c40*/  LOP3.LUT R3, R4, 0xfffffff0, RZ, 0xc0, !PT ;  /* 0xfffffff004037812 */ /* 0x000fe200078ec0ff */
[----:B------:R-:W-:Y:S01]  /*0c50*/  IMAD.IADD R22, R0, 0x1, -R7 ;  /* 0x0000000100167824 */ /* 0x000fe200078e0a07 */
[----:B------:R-:W-:Y:S02]  /*0c60*/  LEA.HI R7, R5, R144, RZ, 0x1 ;  /* 0x0000009005077211 */ /* 0x000fe400078f08ff */
[----:B------:R-:W-:Y:S01]  /*0c70*/  LEA.HI R15, R10, R10, RZ, 0x1 ;  /* 0x0000000a0a0f7211 */ /* 0x000fe200078f08ff */
[C---:B------:R-:W-:Y:S01]  /*0c80*/  IMAD.IADD R3, R0.reuse, 0x1, -R3 ;  /* 0x0000000100037824 */ /* 0x040fe200078e0a03 */
[----:B------:R-:W-:Y:S02]  /*0c90*/  LOP3.LUT R7, R7, 0x7fffffe, RZ, 0xc0, !PT ;  /* 0x07fffffe07077812 */ /* 0x000fe400078ec0ff */
[----:B------:R-:W-:Y:S02]  /*0ca0*/  LEA.HI R9, R9, R8, RZ, 0x2 ;  /* 0x0000000809097211 */ /* 0x000fe400078f10ff */
[----:B------:R-:W-:Y:S01]  /*0cb0*/  SHF.R.S32.HI R5, RZ, 0x4, R4 ;  /* 0x00000004ff057819 */ /* 0x000fe20000011404 */
[----:B------:R-:W-:Y:S01]  /*0cc0*/  IMAD R15, R15, -0x3, R2 ;  /* 0xfffffffd0f0f7824 */ /* 0x000fe200078e0202 */
[----:B------:R-:W-:Y:S01]  /*0cd0*/  LOP3.LUT R9, R9, 0xfffffffc, RZ, 0xc0, !PT ;  /* 0xfffffffc09097812 */ /* 0x000fe200078ec0ff */
[----:B------:R-:W-:Y:S01]  /*0ce0*/  IMAD.IADD R11, R0, 0x1, -R11 ;  /* 0x00000001000b7824 */ /* 0x000fe200078e0a0b */
[----:B------:R-:W-:Y:S01]  /*0cf0*/  LEA.HI R4, R4, R5, RZ, 0x1 ;  /* 0x0000000504047211 */ /* 0x000fe200078f08ff */
[----:B------:R-:W-:Y:S01]  /*0d00*/  IMAD.IADD R20, R0, 0x1, -R13 ;  /* 0x0000000100147824 */ /* 0x000fe200078e0a0d */
[----:B------:R-:W-:Y:S01]  /*0d10*/  SHF.R.S32.HI R0, RZ, 0x1f, R3 ;  /* 0x0000001fff007819 */ /* 0x000fe20000011403 */
[----:B------:R-:W-:Y:S01]  /*0d20*/  IMAD.IADD R2, R144, 0x1, -R7 ;  /* 0x0000000190027824 */ /* 0x000fe200078e0a07 */
[----:B------:R-:W-:Y:S01]  /*0d30*/  LOP3.LUT R4, R4, 0x1ffffffe, RZ, 0xc0, !PT ;  /* 0x1ffffffe04047812 */ /* 0x000fe200078ec0ff */
[----:B------:R-:W-:-:S02]  /*0d40*/  IMAD.IADD R9, R8, 0x1, -R9 ;  /* 0x0000000108097824 */ /* 0x000fc400078e0a09 */
[C---:B------:R-:W-:Y:S01]  /*0d50*/  IMAD R17, R5.reuse, 0x8, R2 ;  /* 0x0000000805117824 */ /* 0x040fe200078e0202 */
[CC--:B------:R-:W-:Y:S02]  /*0d60*/  LEA.HI R2, R0.reuse, R3.reuse, RZ, 0x3 ;  /* 0x0000000300027211 */ /* 0x0c0fe400078f18ff */
[----:B------:R-:W-:Y:S02]  /*0d70*/  SHF.R.S32.HI R8, RZ, 0x1f, R20 ;  /* 0x0000001fff087819 */ /* 0x000fe40000011414 */
[----:B------:R-:W-:Y:S01]  /*0d80*/  LEA.HI R0, R0, R3, RZ, 0x2 ;  /* 0x0000000300007211 */ /* 0x000fe200078f10ff */
[----:B------:R-:W-:Y:S01]  /*0d90*/  IMAD.IADD R4, R5, 0x1, -R4 ;  /* 0x0000000105047824 */ /* 0x000fe200078e0a04 */
[----:B------:R-:W-:Y:S01]  /*0da0*/  LEA.HI R10, R8, R20, RZ, 0x2 ;  /* 0x00000014080a7211 */ /* 0x000fe200078f10ff */
[----:B------:R-:W-:Y:S01]  /*0db0*/  IMAD.SHL.U32 R5, R2, 0x10, RZ ;  /* 0x0000001002057824 */ /* 0x000fe200078e00ff */
[----:B------:R-:W-:Y:S02]  /*0dc0*/  LOP3.LUT R2, R0, 0x7fffffc, RZ, 0xc0, !PT ;  /* 0x07fffffc00027812 */ /* 0x000fe400078ec0ff */
[----:B------:R-:W-:-:S02]  /*0dd0*/  SHF.R.S32.HI R0, RZ, 0x2, R0 ;  /* 0x00000002ff007819 */ /* 0x000fc40000011400 */
[--C-:B------:R-:W-:Y:S02]  /*0de0*/  SHF.R.S32.HI R12, RZ, 0x2, R10.reuse ;  /* 0x00000002ff0c7819 */ /* 0x100fe4000001140a */
[----:B------:R-:W-:Y:S02]  /*0df0*/  SHF.R.S32.HI R13, RZ, 0x1f, R10 ;  /* 0x0000001fff0d7819 */ /* 0x000fe4000001140a */
[----:B------:R-:W-:Y:S01]  /*0e00*/  SHF.R.S32.HI R7, RZ, 0x5, R6 ;  /* 0x00000005ff077819 */ /* 0x000fe20000011406 */
[----:B------:R-:W-:Y:S01]  /*0e10*/  IMAD.SHL.U32 R0, R0, 0x40, RZ ;  /* 0x0000004000007824 */ /* 0x000fe200078e00ff */
[----:B------:R-:W-:Y:S02]  /*0e20*/  LEA.HI R13, R13, R12, RZ, 0x3 ;  /* 0x0000000c0d0d7211 */ /* 0x000fe400078f18ff */
[----:B------:R-:W-:Y:S01]  /*0e30*/  LOP3.LUT R6, R5, 0x7fffff80, RZ, 0xc0, !PT ;  /* 0x7fffff8005067812 */ /* 0x000fe200078ec0ff */
[----:B------:R-:W-:Y:S02]  /*0e40*/  IMAD.IADD R5, R3, 0x1, -R2 ;  /* 0x0000000103057824 */ /* 0x000fe400078e0a02 */
[----:B------:R-:W-:Y:S01]  /*0e50*/  IMAD R14, R7, 0x10, R3 ;  /* 0x00000010070e7824 */ /* 0x000fe200078e0203 */
[----:B------:R-:W-:Y:S01]  /*0e60*/  LOP3.LUT R13, R13, 0xfffffff8, RZ, 0xc0, !PT ;  /* 0xfffffff80d0d7812 */ /* 0x000fe200078ec0ff */
[----:B------:R-:W-:Y:S01]  /*0e70*/  IMAD.SHL.U32 R3, R4, 0x8, RZ ;  /* 0x0000000804037824 */ /* 0x000fe200078e00ff */
[----:B------:R-:W-:-:S02]  /*0e80*/  LOP3.LUT R0, R0, 0x40, RZ, 0xc0, !PT ;  /* 0x0000004000007812 */ /* 0x000fc400078ec0ff */
[----:B------:R-:W-:Y:S01]  /*0e90*/  LEA.HI R8, R8, R20, RZ, 0x5 ;  /* 0x0000001408087211 */ /* 0x000fe200078f28ff */
[----:B------:R-:W-:Y:S01]  /*0ea0*/  IMAD R6, R7, 0x100, R6 ;  /* 0x0000010007067824 */ /* 0x000fe200078e0206 */
[----:B------:R-:W-:Y:S01]  /*0eb0*/  LOP3.LUT R2, R0, 0x8, R3, 0xf8, !PT ;  /* 0x0000000800027812 */ /* 0x000fe200078ef803 */
[----:B------:R-:W-:Y:S01]  /*0ec0*/  IMAD.IADD R13, R12, 0x1, -R13 ;  /* 0x000000010c0d7824 */ /* 0x000fe200078e0a0d */
[----:B------:R-:W-:Y:S02]  /*0ed0*/  SHF.R.U32.HI R7, RZ, 0x3, R0 ;  /* 0x00000003ff077819 */ /* 0x000fe40000011600 */
[----:B------:R-:W-:Y:S01]  /*0ee0*/  SHF.R.S32.HI R8, RZ, 0x5, R8 ;  /* 0x00000005ff087819 */ /* 0x000fe20000011408 */
[----:B------:R-:W-:Y:S01]  /*0ef0*/  IMAD R5, R5, 0x10, R6 ;  /* 0x0000001005057824 */ /* 0x000fe200078e0206 */
[----:B------:R-:W-:Y:S01]  /*0f00*/  LOP3.LUT R2, R2, R7, RZ, 0x3c, !PT ;  /* 0x0000000702027212 */ /* 0x000fe200078e3cff */
[----:B------:R-:W-:Y:S02]  /*0f10*/  IMAD.U32 R0, R14, 0x20, R3 ;  /* 0x000000200e007824 */ /* 0x000fe400078e0003 */
[----:B------:R-:W-:Y:S01]  /*0f20*/  IMAD R8, R8, 0x10, R13 ;  /* 0x0000001008087824 */ /* 0x000fe200078e020d */
[----:B------:R-:W-:Y:S01]  /*0f30*/  STL [R1+0xd0], R20 ;  /* 0x0000d01401007387 */ /* 0x000fe20000100800 */
[----:B------:R-:W-:-:S02]  /*0f40*/  IMAD.IADD R5, R2, 0x1, R5 ;  /* 0x0000000102057824 */ /* 0x000fc400078e0205 */
        /* <DEDUP_REMOVED lines=8> */
[----:B------:R-:W-:-:S04]  /*0fd0*/  IMAD.SHL.U32 R22, R22, 0x8, RZ ;  /* 0x0000000816167824 */ /* 0x000fc800078e00ff */
[----:B------:R-:W-:-:S04]  /*0fe0*/  IMAD.IADD R10, R20, 0x1, -R10 ;  /* 0x00000001140a7824 */ /* 0x000fc800078e0a0a */
[----:B------:R-:W-:-:S04]  /*0ff0*/  IMAD.SHL.U32 R10, R10, 0x2, RZ ;  /* 0x000000020a0a7824 */ /* 0x000fc800078e00ff */
[C---:B------:R-:W-:Y:S02]  /*1000*/  VIADD R8, R10.reuse, 0x8 ;  /* 0x000000080a087836 */ /* 0x040fe40000000000 */
[----:B------:R-:W-:Y:S01]  /*1010*/  VIADD R7, R10, 0x10 ;  /* 0x000000100a077836 */ /* 0x000fe20000000000 */
[----:B------:R-:W-:-:S04]  /*1020*/  LEA.HI R4, R11, R11, RZ, 0x1 ;  /* 0x0000000b0b047211 */ /* 0x000fc800078f08ff */
[----:B------:R-:W-:-:S05]  /*1030*/  LOP3.LUT R4, R4, 0x1ffffffe, RZ, 0xc0, !PT ;  /* 0x1ffffffe04047812 */ /* 0x000fca00078ec0ff */
[----:B------:R-:W-:Y:S01]  /*1040*/  IMAD.IADD R4, R11, 0x1, -R4 ;  /* 0x000000010b047824 */ /* 0x000fe200078e0a04 */
[----:B--2---:R-:W-:-:S05]  /*1050*/  LOP3.LUT R2, R18, 0x1, RZ, 0xfc, !PT ;  /* 0x0000000112027812 */ /* 0x004fca00078efcff */
[----:B------:R-:W-:Y:S04]  /*1060*/  STL [R1+0x48], R2 ;  /* 0x0000480201007387 */ /* 0x000fe80000100800 */
[----:B------:R-:W-:Y:S04]  /*1070*/  STL [R1+0xac], RZ ;  /* 0x0000acff01007387 */ /* 0x000fe80000100800 */
[----:B------:R0:W-:Y:S04]  /*1080*/  STL [R1+0xcc], R0 ;  /* 0x0000cc0001007387 */ /* 0x0001e80000100800 */
[----:B------:R-:W-:Y:S01]  /*1090*/  STL [R1+0x44], RZ ;  /* 0x000044ff01007387 */ /* 0x000fe20000100800 */
[----:B0-----:R-:W-:Y:S01]  /*10a0*/  SHF.R.S32.HI R0, RZ, 0x1f, R144 ;  /* 0x0000001fff007819 */ /* 0x001fe20000011490 */
[----:B------:R-:W-:-:S02]  /*10b0*/  VIADD R0, R12, 0x10 ;  /* 0x000000100c007836 */ /* 0x000fc40000000000 */
[----:B------:R-:W-:Y:S01]  /*10c0*/  STL [R1+0x3c], RZ ;  /* 0x00003cff01007387 */ /* 0x000fe20000100800 */
[----:B------:R-:W-:-:S03]  /*10d0*/  LOP3.LUT R2, R9, 0xc0, RZ, 0xc0, !PT ;  /* 0x000000c009027812 */ /* 0x000fc600078ec0ff */
[----:B------:R-:W-:Y:S04]  /*10e0*/  STL [R1+0x50], R12 ;  /* 0x0000500c01007387 */ /* 0x000fe80000100800 */
        /* <DEDUP_REMOVED lines=9> */
[----:B------:R-:W-:-:S02]  /*1180*/  IMAD.SHL.U32 R9, R17, 0x20, RZ ;  /* 0x0000002011097824 */ /* 0x000fc400078e00ff */
[----:B--2---:R-:W-:Y:S02]  /*1190*/  VIADD R3, R12, 0x28 ;  /* 0x000000280c037836 */ /* 0x004fe40000000000 */
        /* <DEDUP_REMOVED lines=25> */
[----:B------:R-:W-:Y:S01]  /*1330*/  CS2R R18, SRZ ;  /* 0x0000000000127805 */ /* 0x000fe2000001ff00 */
[----:B------:R-:W-:-:S07]  /*1340*/  IMAD R17, R5, 0x2, R16 ;  /* 0x0000000205117824 */ /* 0x000fce00078e0210 */
.L_x_2491:
[----:B01--4-:R-:W0:Y:S01]  /*1350*/  LDC.64 R2, c[0x0][0xc88] ;  /* 0x00032200ff027b82 */ /* 0x013e220000000a00 */
[----:B------:R-:W-:Y:S01]  /*1360*/  ULDC.64 UR4, c[0x0][0x208] ;  /* 0x0000820000047ab9 */ /* 0x000fe20000000a00 */
[----:B0-----:R-:W-:-:S05]  /*1370*/  IMAD.WIDE R2, R111, 0x4, R2 ;  /* 0x000000046f027825 */ /* 0x001fca00078e0202 */
[----:B--2---:R-:W2:Y:S01]  /*1380*/  LDG.E R28, desc[UR4][R2.64] ;  /* 0x00000004021c7981 */ /* 0x004ea2000c1e1900 */
[----:B------:R-:W-:Y:S05]  /*1390*/  YIELD ;  /* 0x0000000000007946 */ /* 0x000fea0003800000 */
[----:B------:R-:W-:Y:S01]  /*13a0*/  ULDC.64 UR4, c[0x0][0xa28] ;  /* 0x00028a0000047ab9 */ /* 0x000fe20000000a00 */
[----:B------:R-:W-:Y:S01]  /*13b0*/  ULDC.64 UR8, c[0x0][0xa18] ;  /* 0x0002860000087ab9 */ /* 0x000fe20000000a00 */
[----:B------:R-:W-:Y:S01]  /*13c0*/  ISETP.NE.U32.AND P1, PT, RZ, UR4, PT ;  /* 0x00000004ff007c0c */ /* 0x000fe2000bf25070 */
[----:B------:R-:W-:Y:S01]  /*13d0*/  IMAD.MOV.U32 R11, RZ, RZ, RZ ;  /* 0x000000ffff0b7224 */ /* 0x000fe200078e00ff */
[----:B------:R-:W-:Y:S01]  /*13e0*/  ULDC.64 UR10, c[0x0][0x208] ;  /* 0x00008200000a7ab9 */ /* 0x000fe20000000a00 */
[----:B------:R-:W-:Y:S01]  /*13f0*/  ULDC.64 UR6, c[0x0][0xa08] ;  /* 0x0002820000067ab9 */ /* 0x000fe20000000a00 */
[----:B------:R-:W-:Y:S01]  /*1400*/  ISETP.NE.AND.EX P1, PT, RZ, UR5, PT, P1 ;  /* 0x00000005ff007c0c */ /* 0x000fe2000bf25310 */
[----:B------:R-:W-:Y:S01]  /*1410*/  IMAD.MOV.U32 R79, RZ, RZ, RZ ;  /* 0x000000ffff4f7224 */ /* 0x000fe200078e00ff */
[----:B------:R-:W-:-:S04]  /*1420*/  ISETP.NE.U32.AND P0, PT, RZ, UR6, PT ;  /* 0x00000006ff007c0c */ /* 0x000fc8000bf05070 */
[----:B------:R-:W-:Y:S02]  /*1430*/  ISETP.NE.AND.EX P0, PT, RZ, UR7, PT, P0 ;  /* 0x00000007ff007c0c */ /* 0x000fe4000bf05300 */
[----:B--2---:R-:W-:Y:S01]  /*1440*/  SHF.R.S32.HI R0, RZ, 0x1f, R28 ;  /* 0x0000001fff007819 */ /* 0x004fe2000001141c */
[----:B------:R-:W-:-:S04]  /*1450*/  IMAD.SHL.U32 R30, R28, 0x4, RZ ;  /* 0x000000041c1e7824 */ /* 0x000fc800078e00ff */
[C---:B---3--:R-:W-:Y:S01]  /*1460*/  @P1 LEA R4, P2, R28.reuse, UR4, 0x2 ;  /* 0x000000041c041c11 */ /* 0x048fe2000f8410ff */
[----:B------:R-:W-:Y:S01]  /*1470*/  STL [R1+0xa0], R28 ;  /* 0x0000a01c01007387 */ /* 0x000fe20000100800 */
[C-C-:B------:R-:W-:Y:S02]  /*1480*/  SHF.L.U64.HI R29, R28.reuse, 0x2, R0.reuse ;  /* 0x000000021c1d7819 */ /* 0x140fe40000010200 */
[----:B------:R-:W-:Y:S01]  /*1490*/  @P1 LEA.HI.X R5, R28, UR5, R0, 0x2, P2 ;  /* 0x000000051c051c11 */ /* 0x000fe200090f1400 */
[----:B------:R-:W-:Y:S01]  /*14a0*/  ULDC UR4, c[0x0][0x288] ;  /* 0x0000a20000047ab9 */ /* 0x000fe20000000800 */
[----:B------:R-:W-:Y:S01]  /*14b0*/  ISETP.NE.U32.AND P2, PT, RZ, UR8, PT ;  /* 0x00000008ff007c0c */ /* 0x000fe2000bf45070 */
[----:B------:R0:W-:Y:S01]  /*14c0*/  STL [R1+0xc8], R0 ;  /* 0x0000c80001007387 */ /* 0x0001e20000100800 */
[----:B------:R-:W-:Y:S02]  /*14d0*/  IADD3 R8, P3, R30, UR6, RZ ;  /* 0x000000061e087c10 */ /* 0x000fe4000ff7e0ff */
[----:B------:R-:W-:Y:S01]  /*14e0*/  ISETP.NE.AND.EX P2, PT, RZ, UR9, PT, P2 ;  /* 0x00000009ff007c0c */ /* 0x000fe2000bf45320 */
[----:B------:R1:W5:Y:S01]  /*14f0*/  @P1 LDG.E R11, desc[UR10][R4.64] ;  /* 0x0000000a040b1981 */ /* 0x000362000c1e1900 */
[----:B------:R-:W-:-:S03]  /*1500*/  IADD3.X R9, R29, UR7, RZ, P3, !PT ;  /* 0x000000071d097c10 */ /* 0x000fc60009ffe4ff */
[----:B------:R1:W-:Y:S01]  /*1510*/  STL [R1+0xa4], R30 ;  /* 0x0000a41e01007387 */ /* 0x0003e20000100800 */
[----:B0-----:R-:W-:Y:S01]  /*1520*/  IMAD.U32 R0, RZ, RZ, UR4 ;  /* 0x00000004ff007e24 */ /* 0x001fe2000f8e00ff */
[----:B------:R-:W-:Y:S02]  /*1530*/  ULDC.64 UR4, c[0x0][0x418] ;  /* 0x0001060000047ab9 */ /* 0x000fe40000000a00 */
[----:B------:R1:W-:Y:S04]  /*1540*/  STL [R1+0xa8], R29 ;  /* 0x0000a81d01007387 */ /* 0x0003e80000100800 */
[----:B------:R-:W-:Y:S01]  /*1550*/  @P2 IADD3 R6, P1, R30, UR8, RZ ;  /* 0x000000081e062c10 */ /* 0x000fe2000ff3e0ff */
[----:B------:R1:W5:Y:S03]  /*1560*/  @P0 LDG.E R79, desc[UR10][R8.64] ;  /* 0x0000000a084f0981 */ /* 0x000366000c1e1900 */
[----:B------:R-:W-:-:S05]  /*1570*/  @P2 IADD3.X R7, R29, UR9, RZ, P1, !PT ;  /* 0x000000091d072c10 */ /* 0x000fca0008ffe4ff */
[----:B------:R-:W2:Y:S01]  /*1580*/  @P2 LDG.E R0, desc[UR10][R6.64] ;  /* 0x0000000a06002981 */ /* 0x000ea2000c1e1900 */
        /* <DEDUP_REMOVED lines=9> */
[----:B--2---:R1:W-:Y:S01]  /*1620*/  STL [R1+0x34], R0 ;  /* 0x0000340001007387 */ /* 0x0043e20000100800 */
[----:B------:R-:W-:Y:S01]  /*1630*/  IMAD.MOV.U32 R12, RZ, RZ, R0 ;  /* 0x000000ffff0c7224 */ /* 0x000fe200078e0000 */
[----:B------:R-:W-:Y:S06]  /*1640*/  @P2 BRA `(.L_x_2333) ;  /* 0x00000000002c2947 */ /* 0x000fec0003800000 */
[----:B------:R-:W-:Y:S02]  /*1650*/  ULDC.64 UR4, c[0x0][0xa00] ;  /* 0x0002800000047ab9 */ /* 0x000fe40000000a00 */
[----:B------:R-:W-:-:S04]  /*1660*/  ISETP.NE.U32.AND P1, PT, RZ, UR4, PT ;  /* 0x00000004ff007c0c */ /* 0x000fc8000bf25070 */
[----:B------:R-:W-:-:S13]  /*1670*/  ISETP.NE.AND.EX P1, PT, RZ, UR5, PT, P1 ;  /* 0x00000005ff007c0c */ /* 0x000fda000bf25310 */
[----:B------:R-:W-:Y:S05]  /*1680*/  @!P1 BRA `(.L_x_2333) ;  /* 0x00000000001c9947 */ /* 0x000fea0003800000 */
[----:B-1----:R-:W0:Y:S01]  /*1690*/  LDC.64 R4, c[0x0][0xa00] ;  /* 0x00028000ff047b82 */ /* 0x002e220000000a00 */
[----:B------:R-:W-:Y:S01]  /*16a0*/  ULDC.64 UR4, c[0x0][0x208] ;  /* 0x0000820000047ab9 */ /* 0x000fe20000000a00 */
[----:B0-----:R-:W-:-:S05]  /*16b0*/  IMAD.WIDE R4, R28, 0x4, R4 ;  /* 0x000000041c047825 */ /* 0x001fca00078e0204 */
[----:B------:R-:W2:Y:S04]  /*16c0*/  LDG.E R0, desc[UR4][R4.64] ;  /* 0x0000000404007981 */ /* 0x000ea8000c1e1900 */
[----:B------:R-:W2:Y:S02]  /*16d0*/  LDG.E R3, desc[UR4][R4.64+0x4] ;  /* 0x0000040404037981 */ /* 0x000ea4000c1e1900 */
[----:B--2---:R-:W-:-:S05]  /*16e0*/  IMAD.IADD R12, R3, 0x1, -R0 ;  /* 0x00000001030c7824 */ /* 0x004fca00078e0a00 */
[----:B------:R0:W-:Y:S02]  /*16f0*/  STL [R1+0x34], R12 ;  /* 0x0000340c01007387 */ /* 0x0001e40000100800 */
.L_x_2333:
[C---:B------:R-:W-:Y:S01]  /*1700*/  LOP3.LUT R34, R110.reuse, 0xffff, RZ, 0xc0, !PT ;  /* 0x0000ffff6e227812 */ /* 0x040fe200078ec0ff */
[----:B------:R-:W-:Y:S01]  /*1710*/  ULDC.64 UR4, c[0x0][0xa20] ;  /* 0x0002880000047ab9 */ /* 0x000fe20000000a00 */
[C---:B------:R-:W-:Y:S02]  /*1720*/  LOP3.LUT R3, R110.reuse, 0xff000000, RZ, 0xc0, !PT ;  /* 0xff0000006e037812 */ /* 0x040fe400078ec0ff */
[----:B------:R-:W-:Y:S01]  /*1730*/  ISETP.NE.U32.AND P1, PT, RZ, UR4, PT ;  /* 0x00000004ff007c0c */ /* 0x000fe2000bf25070 */
[----:B------:R2:W-:Y:S01]  /*1740*/  STL [R1+0x98], R34 ;  /* 0x0000982201007387 */ /* 0x0005e20000100800 */
[----:B-1----:R-:W-:Y:S02]  /*1750*/  LOP3.LUT R0, R110, 0xff0000, RZ, 0xc0, !PT ;  /* 0x00ff00006e007812 */ /* 0x002fe400078ec0ff */
[----:B------:R-:W-:Y:S02]  /*1760*/  ISETP.NE.AND.EX P1, PT, RZ, UR5, PT, P1 ;  /* 0x00000005ff007c0c */ /* 0x000fe4000bf25310 */
[----:B------:R-:W-:-:S04]  /*1770*/  SHF.R.U32.HI R3, RZ, 0x8, R3 ;  /* 0x00000008ff037819 */ /* 0x000fc80000011603 */
[----:B------:R-:W-:-:S07]  /*1780*/  LEA.HI R10, R0, R3, RZ, 0x10 ;  /* 0x00000003000a7211 */ /* 0x000fce00078f80ff */
[----:B--2---:R-:W-:Y:S05]  /*1790*/  @!P1 BRA `(.L_x_2334) ;  /* 0x0000000000149947 */ /* 0x004fea0003800000 */
[----:B------:R-:W-:Y:S01]  /*17a0*/  IADD3 R26, P0, R30, UR4, RZ ;  /* 0x000000041e1a7c10 */ /* 0x000fe2000ff1e0ff */
[----:B------:R-:W-:-:S03]  /*17b0*/  ULDC.64 UR6, c[0x0][0x208] ;  /* 0x0000820000067ab9 */ /* 0x000fc60000000a00 */
[----:B------:R-:W-:-:S05]  /*17c0*/  IADD3.X R27, R29, UR5, RZ, P0, !PT ;  /* 0x000000051d1b7c10 */ /* 0x000fca00087fe4ff */
[----:B------:R1:W5:Y:S01]  /*17d0*/  LDG.E R26, desc[UR6][R26.64] ;  /* 0x000000061a1a7981 */ /* 0x000362000c1e1900 */
[----:B------:R-:W-:Y:S05]  /*17e0*/  BRA `(.L_x_2335) ;  /* 0x0000000000147947 */ /* 0x000fea0003800000 */
.L_x_2334:
[----:B------:R-:W-:Y:S05]  /*17f0*/  @!P0 BRA `(.L_x_2335) ;  /* 0x0000000000108947 */ /* 0x000fea0003800000 */
[----:B------:R-:W-:Y:S02]  /*1800*/  ULDC.64 UR4, c[0x0][0x208] ;  /* 0x0000820000047ab9 */ /* 0x000fe40000000a00 */
[----:B------:R-:W2:Y:S04]  /*1810*/  LDG.E R3, desc[UR4][R8.64] ;  /* 0x0000000408037981 */ /* 0x000ea8000c1e1900 */
[----:B------:R-:W2:Y:S02]  /*1820*/  LDG.E R26, desc[UR4][R8.64+0x4] ;  /* 0x00000404081a7981 */ /* 0x000ea4000c1e1900 */
[----:B--2---:R-:W-:-:S07]  /*1830*/  IMAD.IADD R26, R26, 0x1, -R3 ;  /* 0x000000011a1a7824 */ /* 0x004fce00078e0a03 */
.L_x_2335:
[----:B------:R-:W-:Y:S01]  /*1840*/  ULDC.64 UR4, c[0x0][0xa10] ;  /* 0x0002840000047ab9 */ /* 0x000fe20000000a00 */
[----:B------:R-:W-:Y:S01]  /*1850*/  ULDC.64 UR6, c[0x0][0x208] ;  /* 0x0000820000067ab9 */ /* 0x000fe20000000a00 */
[----:B------:R-:W-:Y:S01]  /*1860*/  ISETP.NE.U32.AND P0, PT, RZ, UR4, PT ;  /* 0x00000004ff007c0c */ /* 0x000fe2000bf05070 */
[----:B------:R-:W2:Y:S03]  /*1870*/  LDC R8, c[0x0][0x448] ;  /* 0x00011200ff087b82 */ /* 0x000ea60000000800 */
[----:B------:R-:W-:Y:S01]  /*1880*/  ISETP.NE.AND.EX P0, PT, RZ, UR5, PT, P0 ;  /* 0x00000005ff007c0c */ /* 0x000fe2000bf05300 */
[----:B------:R-:W-:-:S12]  /*1890*/  ULDC.64 UR4, c[0x0][0xa30] ;  /* 0x00028c0000047ab9 */ /* 0x000fd80000000a00 */
[----:B------:R-:W3:Y:S02]  /*18a0*/  @P0 LDC.64 R4, c[0x0][0xa10] ;  /* 0x00028400ff040b82 */ /* 0x000ee40000000a00 */
[----:B---3--:R-:W-:-:S05]  /*18b0*/  @P0 IMAD.WIDE R4, R28, 0x4, R4 ;  /* 0x000000041c040825 */ /* 0x008fca00078e0204 */
[----:B------:R-:W3:Y:S04]  /*18c0*/  @P0 LDG.E R0, desc[UR6][R4.64] ;  /* 0x0000000604000981 */ /* 0x000ee8000c1e1900 */
[----:B------:R4:W3:Y:S01]  /*18d0*/  @P0 LDG.E R3, desc[UR6][R4.64+0x4] ;  /* 0x0000040604030981 */ /* 0x0008e2000c1e1900 */
[----:B------:R-:W-:Y:S01]  /*18e0*/  ISETP.NE.U32.AND P1, PT, RZ, UR4, PT ;  /* 0x00000004ff007c0c */ /* 0x000fe2000bf25070 */
[----:B-----5:R-:W-:-:S03]  /*18f0*/  IMAD.MOV.U32 R107, RZ, RZ, R26 ;  /* 0x000000ffff6b7224 */ /* 0x020fc600078e001a */
[----:B------:R-:W-:-:S13]  /*1900*/  ISETP.NE.AND.EX P1, PT, RZ, UR5, PT, P1 ;  /* 0x00000005ff007c0c */ /* 0x000fda000bf25310 */
[----:B------:R-:W-:-:S04]  /*1910*/  @P1 IADD3 R6, P2, R30, UR4, RZ ;  /* 0x000000041e061c10 */ /* 0x000fc8000ff5e0ff */
[----:B------:R-:W-:-:S05]  /*1920*/  @P1 IADD3.X R7, R29, UR5, RZ, P2, !PT ;  /* 0x000000051d071c10 */ /* 0x000fca00097fe4ff */
[----:B------:R0:W5:Y:S01]  /*1930*/  @P1 LDG.E R107, desc[UR6][R6.64] ;  /* 0x00000006066b1981 */ /* 0x000162000c1e1900 */
[----:B--2---:R-:W-:Y:S01]  /*1940*/  ISETP.NE.AND P1, PT, R8, 0x1, PT ;  /* 0x000000010800780c */ /* 0x004fe20003f25270 */
[----:B------:R-:W-:Y:S01]  /*1950*/  IMAD R13, R109, 0xc0, RZ ;  /* 0x000000c06d0d7824 */ /* 0x000fe200078e02ff */
[----:B------:R-:W-:Y:S01]  /*1960*/  BSSY B0, `(.L_x_2336) ;  /* 0x0000039000007945 */ /* 0x000fe20003800000 */
[----:B------:R-:W-:Y:S02]  /*1970*/  IMAD.IADD R11, R26, 0x1, -R11 ;  /* 0x000000011a0b7824 */ /* 0x000fe400078e0a0b */
[----:B----4-:R-:W-:Y:S01]  /*1980*/  VIADD R4, R13, 0xbf ;  /* 0x000000bf0d047836 */ /* 0x010fe20000000000 */
[----:B------:R2:W-:Y:S07]  /*1990*/  STL [R1+0x88], R13 ;  /* 0x0000880d01007387 */ /* 0x0005ee0000100800 */
[----:B------:R-:W4:Y:S01]  /*19a0*/  @P1 LDC R9, c[0x0][0x44c] ;  /* 0x00011300ff091b82 */ /* 0x000f220000000800 */
[----:B--2---:R-:W-:-:S07]  /*19b0*/  LOP3.LUT R13, R10, 0xff, RZ, 0xc0, !PT ;  /* 0x000000ff0a0d7812 */ /* 0x004fce00078ec0ff */
[----:B------:R-:W2:Y:S01]  /*19c0*/  @P1 LDC R5, c[0x0][0x450] ;  /* 0x00011400ff051b82 */ /* 0x000ea20000000800 */
[----:B---3--:R-:W-:Y:S02]  /*19d0*/  @P0 IMAD.IADD R2, R3, 0x1, -R0 ;  /* 0x0000000103020824 */ /* 0x008fe400078e0a00 */
[----:B----4-:R-:W-:-:S04]  /*19e0*/  @P1 IMAD.HI.U32 R0, R4, R9, RZ ;  /* 0x0000000904001227 */ /* 0x010fc800078e00ff */
[----:B0-----:R-:W-:Y:S01]  /*19f0*/  IMAD.IADD R6, R11, 0x1, R2 ;  /* 0x000000010b067824 */ /* 0x001fe200078e0202 */
[----:B--2---:R-:W-:-:S03]  /*1a00*/  @P1 SHF.R.U32.HI R4, RZ, R5, R0 ;  /* 0x00000005ff041219 */ /* 0x004fc60000011600 */
[C---:B------:R-:W-:Y:S01]  /*1a10*/  VIADD R0, R6.reuse, 0x8f ;  /* 0x0000008f06007836 */ /* 0x040fe20000000000 */
[----:B------:R-:W-:Y:S01]  /*1a20*/  IADD3 R3, R6, 0x90, -R12 ;  /* 0x0000009006037810 */ /* 0x000fe20007ffe80c */
[----:B------:R0:W-:Y:S02]  /*1a30*/  STL [R1+0x40], R6 ;  /* 0x0000400601007387 */ /* 0x0001e40000100800 */
[----:B------:R-:W-:Y:S02]  /*1a40*/  IMAD.HI R0, R0, 0x38e38e39, RZ ;  /* 0x38e38e3900007827 */ /* 0x000fe400078e02ff */
[----:B------:R2:W-:Y:S02]  /*1a50*/  STL [R1+0xb4], R13 ;  /* 0x0000b40d01007387 */ /* 0x0005e40000100800 */
[----:B------:R-:W-:Y:S01]  /*1a60*/  IMAD.IADD R4, R3, 0x1, R4 ;  /* 0x0000000103047824 */ /* 0x000fe200078e0204 */
[----:B------:R-:W-:-:S03]  /*1a70*/  SHF.R.U32.HI R3, RZ, 0x1f, R0 ;  /* 0x0000001fff037819 */ /* 0x000fc60000011600 */
[----:B------:R-:W-:Y:S01]  /*1a80*/  IMAD.HI R4, R4, 0x38e38e39, RZ ;  /* 0x38e38e3904047827 */ /* 0x000fe200078e02ff */
[----:B0-----:R-:W-:Y:S02]  /*1a90*/  SHF.R.U32.HI R6, RZ, 0x10, R10 ;  /* 0x00000010ff067819 */ /* 0x001fe4000001160a */
[----:B------:R-:W-:Y:S01]  /*1aa0*/  LEA.HI.SX32 R114, R0, R3, 0x1b ;  /* 0x0000000300727211 */ /* 0x000fe200078fdaff */
[----:B------:R-:W-:Y:S01]  /*1ab0*/  IMAD.MOV.U32 R0, RZ, RZ, RZ ;  /* 0x000000ffff007224 */ /* 0x000fe200078e00ff */
[----:B------:R-:W-:Y:S01]  /*1ac0*/  SHF.R.U32.HI R5, RZ, 0x1f, R4 ;  /* 0x0000001fff057819 */ /* 0x000fe20000011604 */
[----:B------:R2:W-:Y:S03]  /*1ad0*/  STL [R1+0x9c], R6 ;  /* 0x00009c0601007387 */ /* 0x0005e60000100800 */
[----:B------:R-:W-:-:S04]  /*1ae0*/  LEA.HI.SX32 R5, R4, R5, 0x1b ;  /* 0x0000000504057211 */ /* 0x000fc800078fdaff */
[----:B------:R-:W-:-:S04]  /*1af0*/  VIMNMX R9, R114, R5, PT ;  /* 0x0000000572097248 */ /* 0x000fc80003fe0100 */
[----:B------:R-:W-:-:S13]  /*1b00*/  ISETP.GE.AND P0, PT, R9, 0x1, PT ;  /* 0x000000010900780c */ /* 0x000fda0003f06270 */
[----:B--2---:R-:W-:Y:S05]  /*1b10*/  @!P0 BRA `(.L_x_2337) ;  /* 0x0000000000748947 */ /* 0x004fea0003800000 */
[----:B------:R-:W-:Y:S01]  /*1b20*/  ISETP.NE.AND P0, PT, R6, RZ, PT ;  /* 0x000000ff0600720c */ /* 0x000fe20003f05270 */
[----:B------:R-:W-:-:S03]  /*1b30*/  ULDC UR4, c[0x0][0x9f0] ;  /* 0x00027c0000047ab9 */ /* 0x000fc60000000800 */
[----:B------:R-:W-:-:S04]  /*1b40*/  SEL R10, R6, UR4, P0 ;  /* 0x00000004060a7c07 */ /* 0x000fc80008000000 */
[-C--:B------:R-:W-:Y:S02]  /*1b50*/  IABS R6, R10.reuse ;  /* 0x0000000a00067213 */ /* 0x080fe40000000000 */
        /* <DEDUP_REMOVED lines=9> */
[----:B------:R0:W2:Y:S02]  /*1bf0*/  F2I.FTZ.U32.TRUNC.NTZ R5, R4 ;  /* 0x0000000400057305 */ /* 0x0000a4000021f000 */
[----:B0-----:R-:W-:Y:S02]  /*1c00*/  IMAD.MOV.U32 R4, RZ, RZ, RZ ;  /* 0x000000ffff047224 */ /* 0x001fe400078e00ff */
[----:B--2---:R-:W-:-:S04]  /*1c10*/  IMAD.MOV R7, RZ, RZ, -R5 ;  /* 0x000000ffff077224 */ /* 0x004fc800078e0a05 */
        /* <DEDUP_REMOVED lines=13> */
.L_x_2337:
[----:B------:R-:W-:Y:S05]  /*1cf0*/  BSYNC B0 ;  /* 0x0000000000007941 */ /* 0x000fea0003800000 */
.L_x_2336:
        /* <DEDUP_REMOVED lines=36> */
[----:B-12--5:R-:W-:Y:S05]  /*1f40*/  CALL.ABS.NOINC R14 ;  /* 0x000000000e007343 */ /* 0x026fea0003c00000 */
.L_x_2340:
[----:B------:R-:W-:Y:S05]  /*1f50*/  BSYNC B6 ;  /* 0x0000000000067941 */ /* 0x000fea0003800000 */
.L_x_2339:
        /* <DEDUP_REMOVED lines=20> */
.L_x_2342:
[----:B------:R-:W-:Y:S05]  /*20a0*/  BSYNC B6 ;  /* 0x0000000000067941 */ /* 0x000fea0003800000 */
.L_x_2341:
[----:B------:R-:W0:Y:S01]  /*20b0*/  S2R R20, SR_TID.X ;  /* 0x0000000000147919 */ /* 0x000e220000002100 */
[----:B------:R-:W2:Y:S01]  /*20c0*/  LDC.64 R32, c[0x0][0x300] ;  /* 0x0000c000ff207b82 */ /* 0x000ea20000000a00 */
[----:B------:R-:W-:Y:S01]  /*20d0*/  IMAD.IADD R79, R79, 0x1, R26 ;  /* 0x000000014f4f7824 */ /* 0x000fe200078e021a */
[----:B------:R-:W-:Y:S01]  /*20e0*/  ULDC.64 UR4, c[0x0][0x9f8] ;  /* 0x00027e0000047ab9 */ /* 0x000fe20000000a00 */
[----:B------:R-:W3:Y:S01]  /*20f0*/  LDL.LU R10, [R1+0x4c] ;  /* 0x00004c00010a7983 */ /* 0x000ee20000300800 */
[----:B------:R-:W-:Y:S01]  /*2100*/  ISETP.NE.U32.AND P0, PT, RZ, UR4, PT ;  /* 0x00000004ff007c0c */ /* 0x000fe2000bf05070 */
[----:B------:R-:W-:Y:S01]  /*2110*/  IMAD.MOV.U32 R0, RZ, RZ, R28 ;  /* 0x000000ffff007224 */ /* 0x000fe200078e001c */
[----:B------:R-:W-:Y:S01]  /*2120*/  SHF.R.S32.HI R11, RZ, 0x1f, R79 ;  /* 0x0000001fff0b7819 */ /* 0x000fe2000001144f */
[----:B------:R-:W4:Y:S01]  /*2130*/  LDL.64 R36, [R1+0x50] ;  /* 0x0000500001247983 */ /* 0x000f220000100a00 */
[----:B------:R-:W-:Y:S01]  /*2140*/  ISETP.NE.AND.EX P0, PT, RZ, UR5, PT, P0 ;  /* 0x00000005ff007c0c */ /* 0x000fe2000bf05300 */
[----:B------:R-:W-:Y:S01]  /*2150*/  ULDC.64 UR6, c[0x0][0x208] ;  /* 0x0000820000067ab9 */ /* 0x000fe20000000a00 */
[----:B------:R-:W-:Y:S01]  /*2160*/  SHF.R.S32.HI R23, RZ, 0x1f, R22 ;  /* 0x0000001fff177819 */ /* 0x000fe20000011416 */
[----:B------:R-:W3:Y:S01]  /*2170*/  LDL R42, [R1+0x58] ;  /* 0x00005800012a7983 */ /* 0x000ee20000100800 */
[----:B------:R-:W-:Y:S01]  /*2180*/  SHF.R.S32.HI R38, RZ, 0x1f, R144 ;  /* 0x0000001fff267819 */ /* 0x000fe20000011490 */
[----:B------:R-:W3:Y:S08]  /*2190*/  LDC.64 R70, c[0x0][0x408] ;  /* 0x00010200ff467b82 */ /* 0x000ef00000000a00 */
[----:B------:R-:W-:Y:S01]  /*21a0*/  @P0 IADD3 R4, P1, R30, UR4, RZ ;  /* 0x000000041e040c10 */ /* 0x000fe2000ff3e0ff */
[----:B------:R-:W3:Y:S01]  /*21b0*/  LDC.64 R76, c[0x0][0x3f8] ;  /* 0x0000fe00ff4c7b82 */ /* 0x000ee20000000a00 */
[----:B--2---:R-:W-:-:S02]  /*21c0*/  IMAD R8, R11, R32, RZ ;  /* 0x000000200b087224 */ /* 0x004fc400078e02ff */
[----:B------:R-:W-:Y:S01]  /*21d0*/  @P0 IADD3.X R5, R29, UR5, RZ, P1, !PT ;  /* 0x000000051d050c10 */ /* 0x000fe20008ffe4ff */
[----:B------:R-:W-:-:S04]  /*21e0*/  ULDC.64 UR4, c[0x0][0xa08] ;  /* 0x0002820000047ab9 */ /* 0x000fc80000000a00 */
[----:B------:R-:W2:Y:S01]  /*21f0*/  LDC R13, c[0x0][0x3f4] ;  /* 0x0000fd00ff0d7b82 */ /* 0x000ea20000000800 */
[----:B0-----:R-:W-:Y:S01]  /*2200*/  VIADD R9, R20, 0xffffff80 ;  /* 0xffffff8014097836 */ /* 0x001fe20000000000 */
[----:B------:R0:W2:Y:S01]  /*2210*/  @P0 LDG.E R0, desc[UR6][R4.64] ;  /* 0x0000000604000981 */ /* 0x0000a2000c1e1900 */
[----:B------:R-:W-:-:S03]  /*2220*/  IMAD R3, R79, R33, R8 ;  /* 0x000000214f037224 */ /* 0x000fc600078e0208 */
[----:B------:R-:W-:-:S04]  /*2230*/  SHF.R.S32.HI R8, RZ, 0x1f, R9 ;  /* 0x0000001fff087819 */ /* 0x000fc80000011409 */
[----:B------:R-:W-:-:S04]  /*2240*/  LEA.HI R8, R8, R9, RZ, 0x2 ;  /* 0x0000000908087211 */ /* 0x000fc800078f10ff */
[--C-:B------:R-:W-:Y:S02]  /*2250*/  SHF.R.S32.HI R21, RZ, 0x2, R8.reuse ;  /* 0x00000002ff157819 */ /* 0x100fe40000011408 */
[----:B------:R-:W-:-:S04]  /*2260*/  SHF.R.S32.HI R8, RZ, 0x1f, R8 ;  /* 0x0000001fff087819 */ /* 0x000fc80000011408 */
[----:B------:R-:W-:-:S04]  /*2270*/  LEA.HI R8, R8, R21, RZ, 0x2 ;  /* 0x0000001508087211 */ /* 0x000fc800078f10ff */
[----:B------:R-:W-:-:S05]  /*2280*/  LOP3.LUT R8, R8, 0xfffffffc, RZ, 0xc0, !PT ;  /* 0xfffffffc08087812 */ /* 0x000fca00078ec0ff */
[----:B------:R-:W-:Y:S02]  /*2290*/  IMAD.IADD R21, R21, 0x1, -R8 ;  /* 0x0000000115157824 */ /* 0x000fe400078e0a08 */
[----:B------:R-:W4:Y:S01]  /*22a0*/  LDL.64 R8, [R1+0x50] ;  /* 0x0000500001087983 */ /* 0x000f220000100a00 */
[----:B------:R-:W-:Y:S01]  /*22b0*/  IMAD.WIDE.U32 R6, R79, R32, RZ ;  /* 0x000000204f067225 */ /* 0x000fe200078e00ff */
[----:B------:R-:W-:Y:S02]  /*22c0*/  ISETP.NE.U32.AND P0, PT, RZ, UR4, PT ;  /* 0x00000004ff007c0c */ /* 0x000fe4000bf05070 */
[----:B------:R-:W-:Y:S01]  /*22d0*/  SHF.R.U32.HI R39, RZ, 0x7, R20 ;  /* 0x00000007ff277819 */ /* 0x000fe20000011614 */
[----:B------:R-:W-:Y:S01]  /*22e0*/  IMAD.IADD R7, R7, 0x1, R3 ;  /* 0x0000000107077824 */ /* 0x000fe200078e0203 */
[----:B------:R-:W-:Y:S01]  /*22f0*/  ISETP.NE.AND.EX P0, PT, RZ, UR5, PT, P0 ;  /* 0x00000005ff007c0c */ /* 0x000fe2000bf05300 */
[----:B------:R-:W-:Y:S01]  /*2300*/  ULDC.64 UR4, c[0x0][0x308] ;  /* 0x0000c20000047ab9 */ /* 0x000fe20000000a00 */
[----:B------:R-:W-:Y:S01]  /*2310*/  ISETP.NE.AND P6, PT, R39, 0x1, PT ;  /* 0x000000012700780c */ /* 0x000fe20003fc5270 */
[----:B0-----:R-:W-:-:S04]  /*2320*/  IMAD.WIDE.U32 R4, R34, UR4, R6 ;  /* 0x0000000422047c25 */ /* 0x001fc8000f8e0006 */
[----:B------:R-:W-:Y:S01]  /*2330*/  IMAD R5, R34, UR5, R5 ;  /* 0x0000000522057c24 */ /* 0x000fe2000f8e0205 */
[----:B------:R-:W-:Y:S01]  /*2340*/  ULDC.64 UR4, c[0x0][0x310] ;  /* 0x0000c40000047ab9 */ /* 0x000fe20000000a00 */
[----:B------:R-:W-:-:S04]  /*2350*/  IMAD.WIDE.U32 R90, R144, R32, R22 ;  /* 0x00000020905a7225 */ /* 0x000fc800078e0016 */
[----:B----4-:R-:W-:-:S05]  /*2360*/  IMAD.MOV.U32 R36, RZ, RZ, R8 ;  /* 0x000000ffff247224 */ /* 0x010fca00078e0008 */
[----:B------:R-:W-:-:S05]  /*2370*/  SHF.R.S32.HI R37, RZ, 0x1f, R36 ;  /* 0x0000001fff257819 */ /* 0x000fca0000011424 */
[----:B------:R-:W-:Y:S04]  /*2380*/  STL [R1+0x54], R37 ;  /* 0x0000542501007387 */ /* 0x000fe80000100800 */
[----:B------:R-:W4:Y:S04]  /*2390*/  LDL R40, [R1+0x5c] ;  /* 0x00005c0001287983 */ /* 0x000f280000100800 */
[----:B------:R-:W4:Y:S01]  /*23a0*/  LDL R41, [R1+0x60] ;  /* 0x0000600001297983 */ /* 0x000f220000100800 */
[----:B--2---:R-:W-:-:S04]  /*23b0*/  SHF.R.S32.HI R3, RZ, 0x1f, R0 ;  /* 0x0000001fff037819 */ /* 0x004fc80000011400 */
[----:B------:R-:W-:Y:S02]  /*23c0*/  SEL R89, R3, RZ, !P0 ;  /* 0x000000ff03597207 */ /* 0x000fe40004000000 */
[----:B-1----:R-:W-:-:S03]  /*23d0*/  SEL R27, R0, RZ, !P0 ;  /* 0x000000ff001b7207 */ /* 0x002fc60004000000 */
[----:B------:R-:W-:Y:S02]  /*23e0*/  IMAD R0, R89, UR4, RZ ;  /* 0x0000000459007c24 */ /* 0x000fe4000f8e02ff */
[----:B------:R-:W-:-:S04]  /*23f0*/  IMAD.WIDE.U32 R28, R27, UR4, R4 ;  /* 0x000000041b1c7c25 */ /* 0x000fc8000f8e0004 */
[----:B------:R-:W-:Y:S01]  /*2400*/  IMAD R3, R27, UR5, R0 ;  /* 0x000000051b037c24 */ /* 0x000fe2000f8e0200 */
[----:B------:R-:W-:Y:S05]  /*2410*/  @!P6 WARPSYNC.ALL ;  /* 0x000000000000e948 */ /* 0x000fea0003800000 */
[----:B------:R-:W-:Y:S01]  /*2420*/  VIADD R0, R22, 0x10 ;  /* 0x0000001016007836 */ /* 0x000fe20000000000 */
[----:B------:R-:W-:Y:S01]  /*2430*/  ULDC.64 UR4, c[0x0][0x330] ;  /* 0x0000cc0000047ab9 */ /* 0x000fe20000000a00 */
[----:B------:R-:W-:Y:S01]  /*2440*/  IMAD R4, R38, R32, RZ ;  /* 0x0000002026047224 */ /* 0x000fe200078e02ff */
[----:B---3--:R-:W-:Y:S01]  /*2450*/  LOP3.LUT R10, R10, 0xfffffffd, RZ, 0xc0, !PT ;  /* 0xfffffffd0a0a7812 */ /* 0x008fe200078ec0ff */
[----:B------:R-:W-:Y:S01]  /*2460*/  IMAD.WIDE.U32 R30, R34, UR4, R22 ;  /* 0x00000004221e7c25 */ /* 0x000fe2000f8e0016 */
[----:B------:R-:W-:Y:S01]  /*2470*/  ULDC UR4, c[0x0][0x2f4] ;  /* 0x0000bd0000047ab9 */ /* 0x000fe20000000800 */
[----:B------:R-:W-:Y:S01]  /*2480*/  ULDC.64 UR6, c[0x0][0x338] ;  /* 0x0000ce0000067ab9 */ /* 0x000fe20000000a00 */
[----:B------:R-:W-:-:S02]  /*2490*/  ISETP.GE.AND P1, PT, R0, UR4, PT ;  /* 0x0000000400007c0c */ /* 0x000fc4000bf26270 */
[----:B------:R-:W-:Y:S01]  /*24a0*/  ISETP.GE.AND P0, PT, R22, UR4, PT ;  /* 0x0000000416007c0c */ /* 0x000fe2000bf06270 */
[----:B------:R-:W-:Y:S01]  /*24b0*/  IMAD R6, R144, R33, R4 ;  /* 0x0000002190067224 */ /* 0x000fe200078e0204 */
[----:B------:R-:W-:Y:S02]  /*24c0*/  SEL R5, RZ, 0xffffffff, P1 ;  /* 0xffffffffff057807 */ /* 0x000fe40000800000 */
[----:B------:R-:W-:Y:S02]  /*24d0*/  SEL R4, RZ, 0x1, P0 ;  /* 0x00000001ff047807 */ /* 0x000fe40000000000 */
[----:B------:R-:W-:Y:S01]  /*24e0*/  LOP3.LUT P0, RZ, R21, 0x2, RZ, 0xc0, !PT ;  /* 0x0000000215ff7812 */ /* 0x000fe2000780c0ff */
[----:B------:R-:W-:Y:S01]  /*24f0*/  IMAD.SHL.U32 R5, R5, 0x2, RZ ;  /* 0x0000000205057824 */ /* 0x000fe200078e00ff */
[----:B------:R-:W-:Y:S01]  /*2500*/  IADD3 R93, P1, R28, R90, RZ ;  /* 0x0000005a1c5d7210 */ /* 0x000fe20007f3e0ff */
[----:B------:R-:W-:-:S03]  /*2510*/  IMAD.IADD R3, R29, 0x1, R3 ;  /* 0x000000011d037824 */ /* 0x000fc600078e0203 */
[----:B------:R-:W-:Y:S01]  /*2520*/  LOP3.LUT R7, R5, 0x2, R4, 0xe2, !PT ;  /* 0x0000000205077812 */ /* 0x000fe200078ee204 */
[C---:B------:R-:W-:Y:S02]  /*2530*/  VIADD R4, R22.reuse, 0x20 ;  /* 0x0000002016047836 */ /* 0x040fe40000000000 */
[----:B------:R-:W-:Y:S01]  /*2540*/  VIADD R5, R22, 0x30 ;  /* 0x0000003016057836 */ /* 0x000fe20000000000 */
[----:B------:R-:W-:Y:S01]  /*2550*/  IADD3.X R90, R3, R91, R6, P1, !PT ;  /* 0x0000005b035a7210 */ /* 0x000fe20000ffe406 */
[----:B------:R-:W-:Y:S02]  /*2560*/  IMAD R8, R38, R70, RZ ;  /* 0x0000004626087224 */ /* 0x000fe400078e02ff */
[----:B------:R-:W-:Y:S01]  /*2570*/  @P0 LOP3.LUT R10, R10, 0x2, RZ, 0xfc, !PT ;  /* 0x000000020a0a0812 */ /* 0x000fe200078efcff */
[----:B------:R-:W-:Y:S01]  /*2580*/  VIADD R6, R22, 0x40 ;  /* 0x0000004016067836 */ /* 0x000fe20000000000 */
[----:B------:R-:W-:Y:S02]  /*2590*/  ISETP.GE.AND P0, PT, R4, UR4, PT ;  /* 0x0000000404007c0c */ /* 0x000fe4000bf06270 */
[----:B------:R-:W-:Y:S01]  /*25a0*/  ISETP.GE.AND P1, PT, R5, UR4, PT ;  /* 0x0000000405007c0c */ /* 0x000fe2000bf26270 */
[----:B------:R-:W-:Y:S01]  /*25b0*/  IMAD R15, R144, R71, R8 ;  /* 0x00000047900f7224 */ /* 0x000fe200078e0208 */
[----:B------:R-:W-:-:S02]  /*25c0*/  SEL R8, RZ, 0x4, P0 ;  /* 0x00000004ff087807 */ /* 0x000fc40000000000 */
[----:B------:R-:W-:Y:S02]  /*25d0*/  SEL R9, RZ, 0x8, P1 ;  /* 0x00000008ff097807 */ /* 0x000fe40000800000 */
[----:B------:R-:W-:Y:S02]  /*25e0*/  ISETP.GE.AND P0, PT, R6, UR4, PT ;  /* 0x0000000406007c0c */ /* 0x000fe4000bf06270 */
[----:B------:R-:W-:Y:S02]  /*25f0*/  LOP3.LUT R7, R9, R7, R8, 0xfe, !PT ;  /* 0x0000000709077212 */ /* 0x000fe400078efe08 */
[----:B------:R-:W-:Y:S01]  /*2600*/  SEL R12, RZ, 0x10, P0 ;  /* 0x00000010ff0c7807 */ /* 0x000fe20000000000 */
[----:B------:R-:W-:Y:S01]  /*2610*/  IMAD R31, R34, UR5, R31 ;  /* 0x00000005221f7c24 */ /* 0x000fe2000f8e021f */
[-C--:B------:R-:W-:Y:S01]  /*2620*/  ISETP.GE.AND P2, PT, R4, R13.reuse, PT ;  /* 0x0000000d0400720c */ /* 0x080fe20003f46270 */
[----:B------:R-:W-:Y:S01]  /*2630*/  IMAD R89, R89, UR6, RZ ;  /* 0x0000000659597c24 */ /* 0x000fe2000f8e02ff */
[----:B------:R-:W-:Y:S01]  /*2640*/  LOP3.LUT R12, R7, R12, RZ, 0xfc, !PT ;  /* 0x0000000c070c7212 */ /* 0x000fe200078efcff */
[----:B------:R-:W-:Y:S01]  /*2650*/  IMAD R7, R38, R76, RZ ;  /* 0x0000004c26077224 */ /* 0x000fe200078e02ff */
[----:B------:R-:W-:Y:S01]  /*2660*/  ISETP.GE.AND P0, PT, R22, R13, PT ;  /* 0x0000000d1600720c */ /* 0x000fe20003f06270 */
[----:B------:R-:W-:-:S04]  /*2670*/  IMAD.WIDE.U32 R34, R144, R70, R22 ;  /* 0x0000004690227225 */ /* 0x000fc800078e0016 */
[----:B------:R-:W-:Y:S01]  /*2680*/  IMAD.WIDE.U32 R68, R144, R70, R36 ;  /* 0x0000004690447225 */ /* 0x000fe200078e0024 */
[----:B------:R-:W-:-:S03]  /*2690*/  ISETP.GE.AND P1, PT, R0, R13, PT ;  /* 0x0000000d0000720c */ /* 0x000fc60003f26270 */
[C---:B------:R-:W-:Y:S02]  /*26a0*/  IMAD R89, R27.reuse, UR7, R89 ;  /* 0x000000071b597c24 */ /* 0x040fe4000f8e0259 */
[----:B------:R-:W-:-:S04]  /*26b0*/  IMAD.WIDE.U32 R30, R27, UR6, R30 ;  /* 0x000000061b1e7c25 */ /* 0x000fc8000f8e001e */
[----:B------:R-:W-:Y:S01]  /*26c0*/  IMAD R27, R144, R77, R7 ;  /* 0x0000004d901b7224 */ /* 0x000fe200078e0207 */
[----:B------:R-:W-:Y:S01]  /*26d0*/  SEL R7, R13, RZ, P0 ;  /* 0x000000ff0d077207 */ /* 0x000fe20000000000 */
[----:B------:R-:W-:Y:S02]  /*26e0*/  IMAD.IADD R35, R35, 0x1, R15 ;  /* 0x0000000123237824 */ /* 0x000fe400078e020f */
[----:B------:R-:W-:Y:S01]  /*26f0*/  IMAD.IADD R69, R15, 0x1, R69 ;  /* 0x000000010f457824 */ /* 0x000fe200078e0245 */
[C---:B------:R-:W-:Y:S01]  /*2700*/  SEL R15, R13.reuse, RZ, P2 ;  /* 0x000000ff0d0f7207 */ /* 0x040fe20001000000 */
[----:B------:R-:W-:Y:S01]  /*2710*/  IMAD.IADD R8, R22, 0x1, R7 ;  /* 0x0000000116087824 */ /* 0x000fe200078e0207 */
[----:B------:R-:W-:Y:S02]  /*2720*/  LOP3.LUT R10, R10, 0xfffffffe, RZ, 0xc0, !PT ;  /* 0xfffffffe0a0a7812 */ /* 0x000fe400078ec0ff */
[----:B------:R-:W-:Y:S01]  /*2730*/  SEL R9, R13, RZ, P1 ;  /* 0x000000ff0d097207 */ /* 0x000fe20000800000 */
[----:B------:R-:W-:Y:S01]  /*2740*/  IMAD.WIDE.U32 R72, R144, R76, R22 ;  /* 0x0000004c90487225 */ /* 0x000fe200078e0016 */
[----:B------:R-:W-:-:S03]  /*2750*/  @P2 LOP3.LUT R10, R10, 0x1, RZ, 0xfc, !PT ;  /* 0x000000010a0a2812 */ /* 0x000fc600078efcff */
[----:B------:R-:W-:-:S04]  /*2760*/  IMAD.WIDE.U32 R74, R144, R76, R36 ;  /* 0x0000004c904a7225 */ /* 0x000fc800078e0024 */
[----:B------:R-:W-:Y:S02]  /*2770*/  IMAD.IADD R20, R4, 0x1, R15 ;  /* 0x0000000104147824 */ /* 0x000fe400078e020f */
[----:B------:R-:W-:Y:S01]  /*2780*/  IMAD.IADD R14, R0, 0x1, R9 ;  /* 0x00000001000e7824 */ /* 0x000fe200078e0209 */
[----:B------:R-:W-:Y:S01]  /*2790*/  SHF.R.S32.HI R9, RZ, 0x1f, R8 ;  /* 0x0000001fff097819 */ /* 0x000fe20000011408 */
[----:B------:R-:W-:Y:S02]  /*27a0*/  IMAD.IADD R73, R73, 0x1, R27 ;  /* 0x0000000149497824 */ /* 0x000fe400078e021b */
[----:B------:R-:W-:Y:S01]  /*27b0*/  IMAD.IADD R75, R27, 0x1, R75 ;  /* 0x000000011b4b7824 */ /* 0x000fe200078e024b */
[----:B------:R-:W-:Y:S01]  /*27c0*/  SHF.R.S32.HI R27, RZ, 0x1f, R20 ;  /* 0x0000001fff1b7819 */ /* 0x000fe20000011414 */
[----:B------:R0:W-:Y:S01]  /*27d0*/  STL [R1+0x4c], R10 ;  /* 0x00004c0a01007387 */ /* 0x0001e20000100800 */
[----:B------:R-:W-:Y:S02]  /*27e0*/  SHF.R.S32.HI R15, RZ, 0x1f, R14 ;  /* 0x0000001fff0f7819 */ /* 0x000fe4000001140e */
[----:B------:R-:W-:-:S02]  /*27f0*/  LEA.HI R7, R9, R8, RZ, 0x3 ;  /* 0x0000000809077211 */ /* 0x000fc400078f18ff */
[----:B0-----:R-:W-:Y:S02]  /*2800*/  LEA.HI R10, R9, R8, RZ, 0x5 ;  /* 0x00000008090a7211 */ /* 0x001fe400078f28ff */
[CC--:B------:R-:W-:Y:S02]  /*2810*/  LEA.HI R9, R27.reuse, R20.reuse, RZ, 0x3 ;  /* 0x000000141b097211 */ /* 0x0c0fe400078f18ff */
[----:B------:R-:W-:Y:S02]  /*2820*/  LEA.HI R20, R27, R20, RZ, 0x5 ;  /* 0x000000141b147211 */ /* 0x000fe400078f28ff */
[CC--:B------:R-:W-:Y:S02]  /*2830*/  LEA.HI R8, R15.reuse, R14.reuse, RZ, 0x3 ;  /* 0x0000000e0f087211 */ /* 0x0c0fe400078f18ff */
[----:B------:R-:W-:Y:S02]  /*2840*/  LEA.HI R15, R15, R14, RZ, 0x5 ;  /* 0x0000000e0f0f7211 */ /* 0x000fe400078f28ff */
[----:B------:R-:W-:-:S02]  /*2850*/  SHF.R.S32.HI R14, RZ, 0x5, R10 ;  /* 0x00000005ff0e7819 */ /* 0x000fc4000001140a */
[----:B------:R-:W-:Y:S02]  /*2860*/  SHF.R.S32.HI R36, RZ, 0x5, R20 ;  /* 0x00000005ff247819 */ /* 0x000fe40000011414 */
[----:B------:R-:W-:Y:S01]  /*2870*/  LOP3.LUT R27, R42, 0x18, R9, 0xf8, !PT ;  /* 0x000000182a1b7812 */ /* 0x000fe200078ef809 */
[----:B------:R-:W-:Y:S01]  /*2880*/  VIADD R82, R22, 0x50 ;  /* 0x0000005016527836 */ /* 0x000fe20000000000 */
[----:B-----5:R-:W-:Y:S02]  /*2890*/  SHF.R.S32.HI R37, RZ, 0x1f, R107 ;  /* 0x0000001fff257819 */ /* 0x020fe4000001146b */
[----:B------:R-:W-:Y:S02]  /*28a0*/  LOP3.LUT R10, R42, 0x18, R7, 0xf8, !PT ;  /* 0x000000182a0a7812 */ /* 0x000fe400078ef807 */
[----:B------:R-:W-:Y:S02]  /*28b0*/  IADD3 R78, P2, R144, R79, RZ ;  /* 0x0000004f904e7210 */ /* 0x000fe40007f5e0ff */
[----:B------:R-:W-:-:S03]  /*28c0*/  SHF.R.S32.HI R26, RZ, 0x5, R15 ;  /* 0x00000005ff1a7819 */ /* 0x000fc6000001140f */
[----:B------:R-:W-:Y:S01]  /*28d0*/  IMAD.X R79, R38, 0x1, R11, P2 ;  /* 0x00000001264f7824 */ /* 0x000fe200010e060b */
[----:B------:R-:W-:Y:S02]  /*28e0*/  ISETP.GE.AND P2, PT, R82, UR4, PT ;  /* 0x0000000452007c0c */ /* 0x000fe4000bf46270 */
[----:B------:R-:W-:Y:S02]  /*28f0*/  LOP3.LUT R20, R42, 0x18, R8, 0xf8, !PT ;  /* 0x000000182a147812 */ /* 0x000fe400078ef808 */
[----:B------:R-:W-:Y:S01]  /*2900*/  SEL R11, RZ, 0x20, P2 ;  /* 0x00000020ff0b7807 */ /* 0x000fe20001000000 */
[----:B------:R-:W-:Y:S01]  /*2910*/  IMAD R95, R71, 0x90, RZ ;  /* 0x00000090475f7824 */ /* 0x000fe200078e02ff */
[----:B------:R-:W-:Y:S01]  /*2920*/  LOP3.LUT R81, R7, 0xfffffff8, RZ, 0xc0, !PT ;  /* 0xfffffff807517812 */ /* 0x000fe200078ec0ff */
[----:B------:R-:W-:Y:S01]  /*2930*/  IMAD.WIDE.U32 R34, R107, R70, R34 ;  /* 0x000000466b227225 */ /* 0x000fe200078e0022 */
[----:B------:R-:W-:-:S03]  /*2940*/  LOP3.LUT R80, R8, 0xfffffff8, RZ, 0xc0, !PT ;  /* 0xfffffff808507812 */ /* 0x000fc600078ec0ff */
[----:B------:R-:W-:-:S04]  /*2950*/  IMAD.WIDE.U32 R68, R107, R70, R68 ;  /* 0x000000466b447225 */ /* 0x000fc800078e0044 */
[----:B------:R-:W-:-:S04]  /*2960*/  IMAD.WIDE.U32 R72, R107, R76, R72 ;  /* 0x0000004c6b487225 */ /* 0x000fc800078e0048 */
[----:B------:R-:W-:Y:S01]  /*2970*/  IMAD.WIDE.U32 R74, R107, R76, R74 ;  /* 0x0000004c6b4a7225 */ /* 0x000fe200078e004a */
[----:B------:R-:W-:-:S03]  /*2980*/  SHF.R.S32.HI R103, RZ, 0x1f, R81 ;  /* 0x0000001fff677819 */ /* 0x000fc60000011451 */
[----:B------:R-:W-:Y:S01]  /*2990*/  IMAD.SHL.U32 R110, R13, 0x2, RZ ;  /* 0x000000020d6e7824 */ /* 0x000fe200078e00ff */
[----:B------:R-:W-:Y:S01]  /*29a0*/  SHF.R.S32.HI R102, RZ, 0x1f, R80 ;  /* 0x0000001fff667819 */ /* 0x000fe20000011450 */
[----:B------:R-:W-:Y:S02]  /*29b0*/  VIADD R113, R39, 0x8 ;  /* 0x0000000827717836 */ /* 0x000fe40000000000 */
[----:B------:R-:W-:Y:S01]  /*29c0*/  IMAD.IADD R89, R31, 0x1, R89 ;  /* 0x000000011f597824 */ /* 0x000fe200078e0259 */
[-C--:B----4-:R-:W-:Y:S02]  /*29d0*/  LOP3.LUT R27, R27, R40.reuse, RZ, 0x3c, !PT ;  /* 0x000000281b1b7212 */ /* 0x090fe400078e3cff */
[----:B------:R-:W-:Y:S01]  /*29e0*/  LOP3.LUT R15, R10, R40, RZ, 0x3c, !PT ;  /* 0x000000280a0f7212 */ /* 0x000fe200078e3cff */
[----:B------:R-:W-:Y:S02]  /*29f0*/  IMAD R10, R37, R70, RZ ;  /* 0x00000046250a7224 */ /* 0x000fe400078e02ff */
[----:B------:R-:W-:-:S02]  /*2a00*/  IMAD R36, R36, 0x1200, R41 ;  /* 0x0000120024247824 */ /* 0x000fc400078e0229 */
[----:B------:R-:W-:Y:S02]  /*2a10*/  IMAD R14, R14, 0x1200, R41 ;  /* 0x000012000e0e7824 */ /* 0x000fe400078e0229 */
[----:B------:R-:W-:Y:S02]  /*2a20*/  IMAD.IADD R104, R36, 0x1, R27 ;  /* 0x0000000124687824 */ /* 0x000fe400078e021b */
[----:B------:R-:W-:Y:S02]  /*2a30*/  IMAD R27, R107, R71, R10 ;  /* 0x000000476b1b7224 */ /* 0x000fe400078e020a */
[----:B------:R-:W-:Y:S02]  /*2a40*/  IMAD R10, R37, R76, RZ ;  /* 0x0000004c250a7224 */ /* 0x000fe400078e02ff */
[----:B------:R-:W-:Y:S01]  /*2a50*/  IMAD.IADD R106, R14, 0x1, R15 ;  /* 0x000000010e6a7824 */ /* 0x000fe200078e020f */
[----:B------:R-:W-:Y:S01]  /*2a60*/  LOP3.LUT R105, R20, R40, RZ, 0x3c, !PT ;  /* 0x0000002814697212 */ /* 0x000fe200078e3cff */
[----:B------:R-:W-:Y:S01]  /*2a70*/  IMAD R15, R33, 0x90, RZ ;  /* 0x00000090210f7824 */ /* 0x000fe200078e02ff */
[----:B------:R-:W-:Y:S01]  /*2a80*/  LOP3.LUT R20, R12, R11, RZ, 0xfc, !PT ;  /* 0x0000000b0c147212 */ /* 0x000fe200078efcff */
[----:B------:R-:W-:Y:S01]  /*2a90*/  IMAD.WIDE.U32 R32, R32, 0x90, RZ ;  /* 0x0000009020207825 */ /* 0x000fe200078e00ff */
[----:B------:R-:W-:-:S03]  /*2aa0*/  LOP3.LUT R11, R12, 0x1, RZ, 0xc0, !PT ;  /* 0x000000010c0b7812 */ /* 0x000fc600078ec0ff */
[----:B------:R-:W-:Y:S01]  /*2ab0*/  IMAD R85, R107, R77, R10 ;  /* 0x0000004d6b557224 */ /* 0x000fe200078e020a */
[----:B------:R-:W-:Y:S01]  /*2ac0*/  LOP3.LUT R10, R9, 0xfffffff8, RZ, 0xc0, !PT ;  /* 0xfffffff8090a7812 */ /* 0x000fe200078ec0ff */
[----:B------:R-:W-:Y:S02]  /*2ad0*/  IMAD R37, R77, 0x90, RZ ;  /* 0x000000904d257824 */ /* 0x000fe400078e02ff */
[----:B------:R-:W-:Y:S02]  /*2ae0*/  IMAD R26, R26, 0x1200, R41 ;  /* 0x000012001a1a7824 */ /* 0x000fe400078e0229 */
[----:B------:R-:W-:Y:S01]  /*2af0*/  IMAD.WIDE.U32 R70, R70, 0x90, RZ ;  /* 0x0000009046467825 */ /* 0x000fe200078e00ff */
[----:B------:R-:W-:-:S03]  /*2b00*/  LOP3.LUT R12, R20, 0x2, RZ, 0xc0, !PT ;  /* 0x00000002140c7812 */ /* 0x000fc600078ec0ff */
[----:B------:R-:W-:Y:S01]  /*2b10*/  IMAD.WIDE.U32 R76, R76, 0x90, RZ ;  /* 0x000000904c4c7825 */ /* 0x000fe200078e00ff */
[C---:B------:R-:W-:Y:S02]  /*2b20*/  LOP3.LUT R13, R20.reuse, 0x4, RZ, 0xc0, !PT ;  /* 0x00000004140d7812 */ /* 0x040fe400078ec0ff */
[C---:B------:R-:W-:Y:S01]  /*2b30*/  LOP3.LUT R14, R20.reuse, 0x8, RZ, 0xc0, !PT ;  /* 0x00000008140e7812 */ /* 0x040fe200078ec0ff */
[----:B------:R-:W-:Y:S01]  /*2b40*/  IMAD.IADD R94, R33, 0x1, R15 ;  /* 0x00000001215e7824 */ /* 0x000fe200078e020f */
[----:B------:R-:W-:Y:S01]  /*2b50*/  LOP3.LUT R15, R20, 0x10, RZ, 0xc0, !PT ;  /* 0x00000010140f7812 */ /* 0x000fe200078ec0ff */
[----:B------:R-:W-:Y:S01]  /*2b60*/  IMAD.IADD R87, R73, 0x1, R85 ;  /* 0x0000000149577824 */ /* 0x000fe200078e0255 */
[----:B------:R-:W-:Y:S01]  /*2b70*/  SHF.R.S32.HI R101, RZ, 0x1f, R10 ;  /* 0x0000001fff657819 */ /* 0x000fe2000001140a */
[----:B------:R-:W-:Y:S01]  /*2b80*/  IMAD.IADD R105, R26, 0x1, R105 ;  /* 0x000000011a697824 */ /* 0x000fe200078e0269 */
[----:B------:R-:W-:Y:S01]  /*2b90*/  LOP3.LUT R20, R20, 0x20, RZ, 0xc0, !PT ;  /* 0x0000002014147812 */ /* 0x000fe200078ec0ff */
[----:B------:R-:W-:-:S02]  /*2ba0*/  IMAD.IADD R95, R71, 0x1, R95 ;  /* 0x00000001475f7824 */ /* 0x000fc400078e025f */
[----:B------:R-:W-:Y:S02]  /*2bb0*/  IMAD.IADD R100, R77, 0x1, R37 ;  /* 0x000000014d647824 */ /* 0x000fe400078e0225 */
[----:B------:R-:W-:Y:S02]  /*2bc0*/  IMAD.IADD R88, R35, 0x1, R27 ;  /* 0x0000000123587824 */ /* 0x000fe400078e021b */
[----:B------:R-:W-:Y:S02]  /*2bd0*/  IMAD.IADD R86, R27, 0x1, R69 ;  /* 0x000000011b567824 */ /* 0x000fe400078e0245 */
[----:B------:R-:W-:Y:S01]  /*2be0*/  IMAD.IADD R85, R85, 0x1, R75 ;  /* 0x0000000155557824 */ /* 0x000fe200078e024b */
[----:B------:R-:W-:Y:S06]  /*2bf0*/  @!P6 BAR.SYNC.DEFER_BLOCKING 0x9, 0x100 ;  /* 0x024400000000eb1d */ /* 0x000fec0000010000 */
.L_x_2398:
[----:B------:R-:W2:Y:S01]  /*2c00*/  LDL R26, [R1+0x90] ;  /* 0x00009000011a7983 */ /* 0x000ea20000100800 */
[----:B0-----:R-:W0:Y:S01]  /*2c10*/  LDC.64 R96, c[0x0][0x2e8] ;  /* 0x0000ba00ff607b82 */ /* 0x001e220000000a00 */
[----:B------:R-:W-:Y:S01]  /*2c20*/  VIADD R43, R24, 0xffffffff ;  /* 0xffffffff182b7836 */ /* 0x000fe20000000000 */
[----:B------:R-:W-:Y:S01]  /*2c30*/  LOP3.LUT P4, RZ, R21, 0x2, RZ, 0xc0, !PT ;  /* 0x0000000215ff7812 */ /* 0x000fe2000788c0ff */
[----:B------:R-:W-:Y:S05]  /*2c40*/  YIELD ;  /* 0x0000000000007946 */ /* 0x000fea0003800000 */
[----:B-1----:R-:W1:Y:S01]  /*2c50*/  LDC R108, c[0x0][0x3f4] ;  /* 0x0000fd00ff6c7b82 */ /* 0x002e620000000800 */
[----:B---3--:R-:W-:Y:S01]  /*2c60*/  SHF.R.S32.HI R36, RZ, 0x1f, R43 ;  /* 0x0000001fff247819 */ /* 0x008fe2000001142b */
[-C--:B------:R-:W-:Y:S01]  /*2c70*/  IMAD R27, R94, R43.reuse, RZ ;  /* 0x0000002b5e1b7224 */ /* 0x080fe200078e02ff */
[----:B------:R-:W-:Y:S01]  /*2c80*/  BSSY B0, `(.L_x_2343) ;  /* 0x0000414000007945 */ /* 0x000fe20003800000 */
[----:B------:R-:W-:-:S04]  /*2c90*/  IMAD.WIDE.U32 R64, R32, R43, RZ ;  /* 0x0000002b20407225 */ /* 0x000fc800078e00ff */
[----:B------:R-:W-:Y:S01]  /*2ca0*/  IMAD R27, R36, R32, R27 ;  /* 0x00000020241b7224 */ /* 0x000fe200078e021b */
[----:B------:R-:W-:-:S03]  /*2cb0*/  IADD3 R24, P2, R93, R64, RZ ;  /* 0x000000405d187210 */ /* 0x000fc60007f5e0ff */
[----:B------:R-:W-:-:S04]  /*2cc0*/  IMAD.IADD R98, R65, 0x1, R27 ;  /* 0x0000000141627824 */ /* 0x000fc800078e021b */
[----:B------:R-:W-:Y:S01]  /*2cd0*/  IMAD.X R27, R98, 0x1, R90, P2 ;  /* 0x00000001621b7824 */ /* 0x000fe200010e065a */
[C---:B0-----:R-:W-:Y:S02]  /*2ce0*/  LEA R40, P3, R24.reuse, R96, 0x1 ;  /* 0x0000006018287211 */ /* 0x041fe400078608ff */
        /* <DEDUP_REMOVED lines=48> */
[----:B------:R-:W-:Y:S01]  /*2ff0*/  ULDC.64 UR6, c[0x0][0x208] ;  /* 0x0000820000067ab9 */ /* 0x000fe20000000a00 */
        /* <DEDUP_REMOVED lines=36> */
.L_x_2347:
[----:B------:R-:W-:Y:S05]  /*3240*/  BSYNC B1 ;  /* 0x0000000000017941 */ /* 0x000fea0003800000 */
.L_x_2346:
        /* <DEDUP_REMOVED lines=52> */
.L_x_2348:
[----:B------:R-:W2:Y:S01]  /*3590*/  LDL R36, [R1+0x44] ;  /* 0x0000440001247983 */ /* 0x000ea20000100800 */
[----:B------:R-:W-:Y:S01]  /*35a0*/  IMAD R26, R18, 0x8, R16 ;  /* 0x00000008121a7824 */ /* 0x000fe200078e0210 */
[----:B------:R-:W-:Y:S01]  /*35b0*/  BSSY B1, `(.L_x_2349) ;  /* 0x0000004000017945 */ /* 0x000fe20003800000 */
[----:B--2---:R-:W-:-:S04]  /*35c0*/  SHF.L.U32 R92, R36, 0x1f, RZ ;  /* 0x0000001f245c7819 */ /* 0x004fc800000006ff */
[----:B------:R-:W0:Y:S02]  /*35d0*/  SYNCS.PHASECHK.TRANS64.TRYWAIT P5, [R26+URZ+0x31c90], R92 ;  /* 0x031c905c1a0075a7 */ /* 0x000e2400080a017f */
[----:B0-----:R-:W-:Y:S05]  /*35e0*/  @!P5 BRA `(.L_x_2350) ;  /* 0x000002480038d947 */ /* 0x001fea0003800000 */
.L_x_2660:
[----:B------:R-:W-:Y:S05]  /*35f0*/  BSYNC B1 ;  /* 0x0000000000017941 */ /* 0x000fea0003800000 */
.L_x_2349:
        /* <DEDUP_REMOVED lines=54> */
.L_x_2355:
[----:B------:R-:W-:Y:S05]  /*3960*/  BSYNC B2 ;  /* 0x0000000000027941 */ /* 0x000fea0003800000 */
.L_x_2354:
[----:B------:R-:W-:Y:S02]  /*3970*/  ULDC.64 UR4, c[0x0][0x208] ;  /* 0x0000820000047ab9 */ /* 0x000fe40000000a00 */
[----:B------:R1:W-:Y:S03]  /*3980*/  STG.E.128 desc[UR4][R40.64], R36 ;  /* 0x0000002428007986 */ /* 0x0003e6000c101d04 */
.L_x_2353:
[----:B------:R-:W-:Y:S05]  /*3990*/  BSYNC B1 ;  /* 0x0000000000017941 */ /* 0x000fea0003800000 */
.L_x_2352:
        /* <DEDUP_REMOVED lines=53> */
.L_x_2359:
[----:B------:R-:W-:Y:S05]  /*3cf0*/  BSYNC B2 ;  /* 0x0000000000027941 */ /* 0x000fea0003800000 */
.L_x_2358:
[----:B------:R-:W-:Y:S02]  /*3d00*/  ULDC.64 UR4, c[0x0][0x208] ;  /* 0x0000820000047ab9 */ /* 0x000fe40000000a00 */
[----:B------:R2:W-:Y:S03]  /*3d10*/  STG.E.128 desc[UR4][R40.64+0x20], R36 ;  /* 0x0000202428007986 */ /* 0x0005e6000c101d04 */
.L_x_2357:
[----:B------:R-:W-:Y:S05]  /*3d20*/  BSYNC B1 ;  /* 0x0000000000017941 */ /* 0x000fea0003800000 */
.L_x_2356:
        /* <DEDUP_REMOVED lines=52> */
.L_x_2363:
[----:B------:R-:W-:Y:S05]  /*4070*/  BSYNC B2 ;  /* 0x0000000000027941 */ /* 0x000fea0003800000 */
.L_x_2362:
[----:B------:R-:W-:Y:S02]  /*4080*/  ULDC.64 UR4, c[0x0][0x208] ;  /* 0x0000820000047ab9 */ /* 0x000fe40000000a00 */
[----:B------:R3:W-:Y:S03]  /*4090*/  STG.E.128 desc[UR4][R40.64+0x40], R36 ;  /* 0x0000402428007986 */ /* 0x0007e6000c101d04 */
.L_x_2361:
[----:B------:R-:W-:Y:S05]  /*40a0*/  BSYNC B1 ;  /* 0x0000000000017941 */ /* 0x000fea0003800000 */
.L_x_2360:
        /* <DEDUP_REMOVED lines=52> */
.L_x_2367:
[----:B------:R-:W-:Y:S05]  /*43f0*/  BSYNC B2 ;  /* 0x0000000000027941 */ /* 0x000fea0003800000 */
.L_x_2366:
[----:B------:R-:W-:Y:S02]  /*4400*/  ULDC.64 UR4, c[0x0][0x208] ;  /* 0x0000820000047ab9 */ /* 0x000fe40000000a00 */
[----:B------:R4:W-:Y:S03]  /*4410*/  STG.E.128 desc[UR4][R40.64+0x60], R36 ;  /* 0x0000602428007986 */ /* 0x0009e6000c101d04 */
.L_x_2365:
[----:B------:R-:W-:Y:S05]  /*4420*/  BSYNC B1 ;  /* 0x0000000000017941 */ /* 0x000fea0003800000 */
.L_x_2364:
        /* <DEDUP_REMOVED lines=53> */
.L_x_2371:
[----:B------:R-:W-:Y:S05]  /*4780*/  BSYNC B2 ;  /* 0x0000000000027941 */ /* 0x000fea0003800000 */
.L_x_2370:
[----:B------:R-:W-:Y:S02]  /*4790*/  ULDC.64 UR4, c[0x0][0x208] ;  /* 0x0000820000047ab9 */ /* 0x000fe40000000a00 */
[----:B------:R1:W-:Y:S03]  /*47a0*/  STG.E.128 desc[UR4][R40.64+0x80], R36 ;  /* 0x0000802428007986 */ /* 0x0003e6000c101d04 */
.L_x_2369:
[----:B------:R-:W-:Y:S05]  /*47b0*/  BSYNC B1 ;  /* 0x0000000000017941 */ /* 0x000fea0003800000 */
.L_x_2368:
        /* <DEDUP_REMOVED lines=52> */
.L_x_2373:
[----:B------:R-:W-:Y:S05]  /*4b00*/  BSYNC B1 ;  /* 0x0000000000017941 */ /* 0x000fea0003800000 */
.L_x_2372:
[----:B------:R-:W-:Y:S02]  /*4b10*/  ULDC.64 UR4, c[0x0][0x208] ;  /* 0x0000820000047ab9 */ /* 0x000fe40000000a00 */
[----:B------:R1:W-:Y:S01]  /*4b20*/  STG.E.128 desc[UR4][R40.64+0xa0], R36 ;  /* 0x0000a02428007986 */ /* 0x0003e2000c101d04 */
[----:B------:R-:W-:Y:S05]  /*4b30*/  BRA `(.L_x_2351) ;  /* 0x0000002000a07947 */ /* 0x000fea0003800000 */
.L_x_2345:
        /* <DEDUP_REMOVED lines=22> */
[----:B------:R-:W-:Y:S01]  /*4ca0*/  CS2R R56, SRZ ;  /* 0x0000000000387805 */ /* 0x000fe2000001ff00 */
[----:B------:R-:W-:-:S02]  /*4cb0*/  ULDC.64 UR6, c[0x0][0x208] ;  /* 0x0000820000067ab9 */ /* 0x000fc40000000a00 */
        /* <DEDUP_REMOVED lines=23> */
.L_x_2375:
[----:B------:R-:W-:Y:S05]  /*4e30*/  BSYNC B1 ;  /* 0x0000000000017941 */ /* 0x000fea0003800000 */
.L_x_2374:
        /* <DEDUP_REMOVED lines=43> */
.L_x_2376:
[----:B------:R-:W2:Y:S01]  /*50f0*/  LDL R60, [R1+0x44] ;  /* 0x00004400013c7983 */ /* 0x000ea20000100800 */
[----:B------:R-:W-:Y:S01]  /*5100*/  IMAD R26, R18, 0x8, R16 ;  /* 0x00000008121a7824 */ /* 0x000fe200078e0210 */
[----:B------:R-:W-:Y:S01]  /*5110*/  BSSY B1, `(.L_x_2377) ;  /* 0x0000004000017945 */ /* 0x000fe20003800000 */
[----:B--2---:R-:W-:-:S04]  /*5120*/  SHF.L.U32 R92, R60, 0x1f, RZ ;  /* 0x0000001f3c5c7819 */ /* 0x004fc800000006ff */
[----:B------:R-:W0:Y:S02]  /*5130*/  SYNCS.PHASECHK.TRANS64.TRYWAIT P5, [R26+URZ+0x31c90], R92 ;  /* 0x031c905c1a0075a7 */ /* 0x000e2400080a017f */
[----:B0-----:R-:W-:Y:S05]  /*5140*/  @!P5 BRA `(.L_x_2378) ;  /* 0x0000022c0074d947 */ /* 0x001fea0003800000 */
.L_x_2661:
[----:B------:R-:W-:Y:S05]  /*5150*/  BSYNC B1 ;  /* 0x0000000000017941 */ /* 0x000fea0003800000 */
.L_x_2377:
        /* <DEDUP_REMOVED lines=131> */
.L_x_2382:
[----:B------:R-:W-:Y:S05]  /*5990*/  BSYNC B2 ;  /* 0x0000000000027941 */ /* 0x000fea0003800000 */
.L_x_2381:
[----:B------:R-:W-:Y:S01]  /*59a0*/  ISETP.GE.AND P4, PT, R116, R111, PT ;  /* 0x0000006f7400720c */ /* 0x000fe20003f86270 */
[----:B------:R-:W-:-:S12]  /*59b0*/  ULDC.64 UR4, c[0x0][0x208] ;  /* 0x0000820000047ab9 */ /* 0x000fd80000000a00 */
        /* <DEDUP_REMOVED lines=11> */
.L_x_2380:
[----:B------:R-:W-:Y:S05]  /*5a70*/  BSYNC B1 ;  /* 0x0000000000017941 */ /* 0x000fea0003800000 */
.L_x_2379:
        /* <DEDUP_REMOVED lines=120> */
.L_x_2386:
[----:B------:R-:W-:Y:S05]  /*6200*/  BSYNC B2 ;  /* 0x0000000000027941 */ /* 0x000fea0003800000 */
.L_x_2385:
        /* <DEDUP_REMOVED lines=13> */
.L_x_2384:
[----:B------:R-:W-:Y:S05]  /*62e0*/  BSYNC B1 ;  /* 0x0000000000017941 */ /* 0x000fea0003800000 */
.L_x_2383:
        /* <DEDUP_REMOVED lines=126> */
.L_x_2388:
[----:B------:R-:W-:Y:S05]  /*6ad0*/  BSYNC B1 ;  /* 0x0000000000017941 */ /* 0x000fea0003800000 */
.L_x_2387:
[----:B------:R-:W-:Y:S01]  /*6ae0*/  ISETP.GE.AND P4, PT, R54, R111, PT ;  /* 0x0000006f3600720c */ /* 0x000fe20003f86270 */
[----:B------:R-:W-:Y:S02]  /*6af0*/  ULDC.64 UR4, c[0x0][0x208] ;  /* 0x0000820000047ab9 */ /* 0x000fe40000000a00 */
[----:B-1----:R1:W-:Y:S10]  /*6b00*/  STG.E.128 desc[UR4][R52.64], R40 ;  /* 0x0000002834007986 */ /* 0x0023f4000c101d04 */
[----:B------:R-:W-:Y:S05]  /*6b10*/  @P4 BRA `(.L_x_2351) ;  /* 0x0000000000a84947 */ /* 0x000fea0003800000 */
[--C-:B------:R-:W-:Y:S01]  /*6b20*/  SHF.R.S32.HI R36, RZ, 0x1f, R54.reuse ;  /* 0x0000001fff247819 */ /* 0x100fe20000011436 */
[----:B------:R-:W-:Y:S01]  /*6b30*/  ULDC.64 UR4, c[0x0][0x208] ;  /* 0x0000820000047ab9 */ /* 0x000fe20000000a00 */
[----:B------:R-:W-:-:S04]  /*6b40*/  IADD3 R54, P4, P5, R28, R98, R54 ;  /* 0x000000621c367210 */ /* 0x000fc80007d9e036 */
[----:B------:R-:W-:Y:S02]  /*6b50*/  IADD3.X R36, R3, R112, R36, P4, P5 ;  /* 0x0000007003247210 */ /* 0x000fe400027ea424 */
[----:B------:R-:W-:-:S04]  /*6b60*/  LEA R96, P4, R54, R96, 0x1 ;  /* 0x0000006036607211 */ /* 0x000fc800078808ff */
[----:B------:R-:W-:-:S05]  /*6b70*/  LEA.HI.X R97, R54, R97, R36, 0x1, P4 ;  /* 0x0000006136617211 */ /* 0x000fca00020f0c24 */
[----:B--2---:R2:W-:Y:S01]  /*6b80*/  STG.E.128 desc[UR4][R96.64], R44 ;  /* 0x0000002c60007986 */ /* 0x0045e2000c101d04 */
[----:B------:R-:W-:Y:S05]  /*6b90*/  BRA `(.L_x_2351) ;  /* 0x0000000000887947 */ /* 0x000fea0003800000 */
.L_x_2344:
[----:B------:R-:W2:Y:S02]  /*6ba0*/  LDL R36, [R1+0x48] ;  /* 0x0000480001247983 */ /* 0x000ea40000100800 */
[----:B--2---:R-:W-:-:S13]  /*6bb0*/  ISETP.NE.AND P3, PT, R36, 0x3, PT ;  /* 0x000000032400780c */ /* 0x004fda0003f65270 */
[----:B------:R-:W-:Y:S05]  /*6bc0*/  @!P3 BRA `(.L_x_2389) ;  /* 0x000000000004b947 */ /* 0x000fea0003800000 */
[----:B------:R-:W-:Y:S01]  /*6bd0*/  BPT.TRAP 0x1 ;  /* 0x000000040000795c */ /* 0x000fe20000300000 */
.L_x_2389:
[----:B------:R-:W2:Y:S01]  /*6be0*/  LDL R36, [R1+0x44] ;  /* 0x0000440001247983 */ /* 0x000ea20000100800 */
[----:B------:R-:W-:Y:S01]  /*6bf0*/  IMAD R26, R18, 0x8, R16 ;  /* 0x00000008121a7824 */ /* 0x000fe200078e0210 */
[----:B------:R-:W-:Y:S01]  /*6c00*/  BSSY B1, `(.L_x_2390) ;  /* 0x0000006000017945 */ /* 0x000fe20003800000 */
[----:B------:R-:W-:-:S05]  /*6c10*/  IMAD R91, R24, -0x90, R2 ;  /* 0xffffff70185b7824 */ /* 0x000fca00078e0202 */
[----:B------:R-:W-:Y:S02]  /*6c20*/  VIMNMX R91, R91, 0x90, PT ;  /* 0x000000905b5b7848 */ /* 0x000fe40003fe0100 */
[----:B--2---:R-:W-:-:S04]  /*6c30*/  SHF.L.U32 R92, R36, 0x1f, RZ ;  /* 0x0000001f245c7819 */ /* 0x004fc800000006ff */
[----:B------:R-:W0:Y:S02]  /*6c40*/  SYNCS.PHASECHK.TRANS64.TRYWAIT P4, [R26+URZ+0x31c90], R92 ;  /* 0x031c905c1a0075a7 */ /* 0x000e24000808017f */
[----:B0-----:R-:W-:Y:S05]  /*6c50*/  @!P4 BRA `(.L_x_2391) ;  /* 0x0000021000c4c947 */ /* 0x001fea0003800000 */
.L_x_2662:
[----:B------:R-:W-:Y:S05]  /*6c60*/  BSYNC B1 ;  /* 0x0000000000017941 */ /* 0x000fea0003800000 */
.L_x_2390:
[----:B------:R-:W-:-:S13]  /*6c70*/  ISETP.GE.AND P4, PT, R144, R91, PT ;  /* 0x0000005b9000720c */ /* 0x000fda0003f86270 */
[----:B------:R-:W-:Y:S05]  /*6c80*/  @P4 BRA `(.L_x_2351) ;  /* 0x00000000004c4947 */ /* 0x000fea0003800000 */
[----:B------:R-:W-:Y:S01]  /*6c90*/  ISETP.NE.AND P4, PT, R11, RZ, PT ;  /* 0x000000ff0b00720c */ /* 0x000fe20003f85270 */
[----:B------:R-:W-:-:S12]  /*6ca0*/  ULDC.64 UR4, c[0x0][0x208] ;  /* 0x0000820000047ab9 */ /* 0x000fd80000000a00 */
        /* <DEDUP_REMOVED lines=17> */
.L_x_2351:
[----:B------:R-:W-:Y:S05]  /*6dc0*/  BSYNC B0 ;  /* 0x0000000000007941 */ /* 0x000fea0003800000 */
.L_x_2343:
        /* <DEDUP_REMOVED lines=17> */
.L_x_2393:
[----:B------:R-:W-:Y:S05]  /*6ee0*/  BSYNC B0 ;  /* 0x0000000000007941 */ /* 0x000fea0003800000 */
.L_x_2392:
[----:B------:R-:W2:Y:S01]  /*6ef0*/  SYNCS.PHASECHK.TRANS64.TRYWAIT P3, [R26+URZ+0x31cb0], R92 ;  /* 0x031cb05c1a0075a7 */ /* 0x000ea2000806017f */
[----:B------:R-:W-:Y:S04]  /*6f00*/  BSSY B0, `(.L_x_2394) ;  /* 0x0000002000007945 */ /* 0x000fe80003800000 */
[----:B--2---:R-:W-:Y:S05]  /*6f10*/  @!P3 BRA `(.L_x_2395) ;  /* 0x000002100028b947 */ /* 0x004fea0003800000 */
.L_x_2663:
[----:B------:R-:W-:Y:S05]  /*6f20*/  BSYNC B0 ;  /* 0x0000000000007941 */ /* 0x000fea0003800000 */
.L_x_2394:
[----:B------:R-:W-:Y:S01]  /*6f30*/  ISETP.GE.AND P3, PT, R144, R91, PT ;  /* 0x0000005b9000720c */ /* 0x000fe20003f66270 */
[----:B------:R-:W-:-:S12]  /*6f40*/  BSSY B0, `(.L_x_2396) ;  /* 0x0000021000007945 */ /* 0x000fd80003800000 */
[----:B------:R-:W-:Y:S05]  /*6f50*/  @P3 BRA `(.L_x_2397) ;  /* 0x00000000007c3947 */ /* 0x000fea0003800000 */
[----:B------:R-:W-:Y:S01]  /*6f60*/  IMAD.WIDE R38, R24, 0x90, R78 ;  /* 0x0000009018267825 */ /* 0x000fe200078e024e */
[----:B------:R-:W-:Y:S01]  /*6f70*/  ULDC.64 UR4, c[0x0][0x328] ;  /* 0x0000ca0000047ab9 */ /* 0x000fe20000000a00 */
[----:B------:R-:W-:Y:S02]  /*6f80*/  ULDC.64 UR6, c[0x0][0x208] ;  /* 0x0000820000067ab9 */ /* 0x000fe40000000a00 */
[----:B------:R-:W-:Y:S02]  /*6f90*/  IMAD R39, R39, UR4, RZ ;  /* 0x0000000427277c24 */ /* 0x000fe4000f8e02ff */
[----:B-1----:R-:W-:Y:S02]  /*6fa0*/  IMAD.MOV.U32 R36, RZ, RZ, R30 ;  /* 0x000000ffff247224 */ /* 0x002fe400078e001e */
[----:B------:R-:W-:Y:S02]  /*6fb0*/  IMAD.MOV.U32 R37, RZ, RZ, R89 ;  /* 0x000000ffff257224 */ /* 0x000fe400078e0059 */
[----:B------:R-:W-:-:S02]  /*6fc0*/  IMAD R39, R38, UR5, R39 ;  /* 0x0000000526277c24 */ /* 0x000fc4000f8e0227 */
        /* <DEDUP_REMOVED lines=24> */
.L_x_2397:
[----:B------:R-:W-:Y:S05]  /*7150*/  BSYNC B0 ;  /* 0x0000000000007941 */ /* 0x000fea0003800000 */
.L_x_2396:
[----:B------:R-:W4:Y:S01]  /*7160*/  LDL.LU R27, [R1+0x44] ;  /* 0x00004400011b7983 */ /* 0x000f220000300800 */
[----:B0-2---:R-:W-:Y:S02]  /*7170*/  @!P4 VIADD R26, R26, 0x31cc0 ;  /* 0x00031cc01a1ac836 */ /* 0x005fe40000000000 */
[----:B------:R-:W-:Y:S01]  /*7180*/  VIADD R18, R18, 0x1 ;  /* 0x0000000112127836 */ /* 0x000fe20000000000 */
[----:B------:R-:W-:Y:S01]  /*7190*/  @!PT LDS RZ, [RZ] ;  /* 0x00000000fffff984 */ /* 0x000fe20000000800 */
[----:B------:R-:W-:Y:S01]  /*71a0*/  @!PT LDS RZ, [RZ] ;  /* 0x00000000fffff984 */ /* 0x000fe20000000800 */
[----:B------:R-:W-:Y:S01]  /*71b0*/  @!PT LDS RZ, [RZ] ;  /* 0x00000000fffff984 */ /* 0x000fe20000000800 */
[----:B------:R-:W-:Y:S01]  /*71c0*/  @!PT LDS RZ, [RZ] ;  /* 0x00000000fffff984 */ /* 0x000fe20000000800 */
[----:B------:R0:W-:Y:S06]  /*71d0*/  MEMBAR.ALL.CTA ;  /* 0x0000000000007992 */ /* 0x0001ec0000008000 */
[----:B0-----:R-:W0:Y:S01]  /*71e0*/  FENCE.VIEW.ASYNC.S ;  /* 0x00000000000073c6 */ /* 0x001e220000000000 */
[----:B------:R-:W-:Y:S01]  /*71f0*/  @!P4 PRMT R26, RZ, 0x654, R26 ;  /* 0x00000654ff1ac816 */ /* 0x000fe2000000001a */
[----:B0-----:R0:W-:Y:S01]  /*7200*/  BAR.SYNC.DEFER_BLOCKING R113, 0x80 ;  /* 0x000200710000751d */ /* 0x0011e20000010000 */
[----:B------:R-:W-:-:S04]  /*7210*/  ISETP.NE.AND P3, PT, R18, 0x2, PT ;  /* 0x000000021200780c */ /* 0x000fc80003f65270 */
[----:B------:R-:W-:Y:S01]  /*7220*/  SEL R18, R18, RZ, P3 ;  /* 0x000000ff12127207 */ /* 0x000fe20001800000 */
[----:B------:R2:W-:Y:S02]  /*7230*/  @!P4 SYNCS.ARRIVE.TRANS64.RED.A1T0 RZ, [R26+URZ], RZ ;  /* 0x000000ff1affc9a7 */ /* 0x0005e4000810043f */
[----:B--2---:R-:W-:-:S04]  /*7240*/  SEL R26, RZ, 0x1, P3 ;  /* 0x00000001ff1a7807 */ /* 0x004fc80001800000 */
[----:B----4-:R-:W-:-:S05]  /*7250*/  LOP3.LUT R27, R27, R26, RZ, 0x3c, !PT ;  /* 0x0000001a1b1b7212 */ /* 0x010fca00078e3cff */
[----:B------:R0:W-:Y:S01]  /*7260*/  STL [R1+0x44], R27 ;  /* 0x0000441b01007387 */ /* 0x0001e20000100800 */
[----:B------:R-:W-:Y:S05]  /*7270*/  @P2 BRA `(.L_x_2398) ;  /* 0xffffffb800602947 */ /* 0x000fea000383ffff */
[----:B0-----:R-:W0:Y:S01]  /*7280*/  S2R R27, SR_TID.X ;  /* 0x00000000001b7919 */ /* 0x001e220000002100 */
[----:B------:R-:W-:Y:S02]  /*7290*/  PLOP3.LUT P0, PT, PT, PT, PT, 0x8, 0x0 ;  /* 0x000000000000781c */ /* 0x000fe40003f0e170 */
[----:B0-----:R-:W-:-:S04]  /*72a0*/  SHF.R.U32.HI R27, RZ, 0x7, R27 ;  /* 0x00000007ff1b7819 */ /* 0x001fc8000001161b */
[----:B------:R-:W-:-:S13]  /*72b0*/  ISETP.NE.AND P5, PT, R27, 0x1, PT ;  /* 0x000000011b00780c */ /* 0x000fda0003fa5270 */
[----:B------:R-:W-:Y:S06]  /*72c0*/  @!P5 BAR.ARV 0x9, 0x100 ;  /* 0x024400000000db1d */ /* 0x000fec0000002000 */
.L_x_2338:
[----:B------:R-:W2:Y:S01]  /*72d0*/  LDL R6, [R1+0x88] ;  /* 0x0000880001067983 */ /* 0x000ea20000100800 */
[----:B------:R-:W0:Y:S03]  /*72e0*/  LDC R0, c[0x0][0x448] ;  /* 0x00011200ff007b82 */ /* 0x000e260000000800 */
[----:B------:R-:W4:Y:S04]  /*72f0*/  LDL R5, [R1+0x34] ;  /* 0x0000340001057983 */ /* 0x000f280000100800 */
[----:B------:R-:W4:Y:S01]  /*7300*/  LDL R4, [R1+0x40] ;  /* 0x0000400001047983 */ /* 0x000f220000100800 */
[----:B------:R-:W-:Y:S01]  /*7310*/  IMAD.MOV.U32 R96, RZ, RZ, RZ ;  /* 0x000000ffff607224 */ /* 0x000fe200078e00ff */
[----:B0-----:R-:W-:-:S13]  /*7320*/  ISETP.NE.AND P1, PT, R0, 0x1, PT ;  /* 0x000000010000780c */ /* 0x001fda0003f25270 */
[----:B------:R-:W0:Y:S08]  /*7330*/  @P1 LDC R3, c[0x0][0x44c] ;  /* 0x00011300ff031b82 */ /* 0x000e300000000800 */
[----:B------:R-:W1:Y:S01]  /*7340*/  @P1 LDC R2, c[0x0][0x450] ;  /* 0x00011400ff021b82 */ /* 0x000e620000000800 */
[----:B--2---:R-:W-:-:S04]  /*7350*/  VIADD R0, R6, 0xbf ;  /* 0x000000bf06007836 */ /* 0x004fc80000000000 */
[----:B0-----:R-:W-:Y:S01]  /*7360*/  @P1 IMAD.HI.U32 R3, R0, R3, RZ ;  /* 0x0000000300031227 */ /* 0x001fe200078e00ff */
[----:B----4-:R-:W-:-:S04]  /*7370*/  IADD3 R5, R4, 0x90, -R5 ;  /* 0x0000009004057810 */ /* 0x010fc80007ffe805 */
[----:B-1----:R-:W-:-:S05]  /*7380*/  @P1 SHF.R.U32.HI R0, RZ, R2, R3 ;  /* 0x00000002ff001219 */ /* 0x002fca0000011603 */
[----:B------:R-:W-:-:S04]  /*7390*/  IMAD.IADD R0, R5, 0x1, R0 ;  /* 0x0000000105007824 */ /* 0x000fc800078e0200 */
[----:B------:R-:W-:-:S05]  /*73a0*/  IMAD.HI R0, R0, 0x38e38e39, RZ ;  /* 0x38e38e3900007827 */ /* 0x000fca00078e02ff */
[----:B------:R-:W-:-:S04]  /*73b0*/  SHF.R.U32.HI R3, RZ, 0x1f, R0 ;  /* 0x0000001fff037819 */ /* 0x000fc80000011600 */
[----:B------:R-:W-:-:S04]  /*73c0*/  LEA.HI.SX32 R3, R0, R3, 0x1b ;  /* 0x0000000300037211 */ /* 0x000fc800078fdaff */
[----:B------:R-:W-:-:S04]  /*73d0*/  VIMNMX R9, R114, R3, PT ;  /* 0x0000000372097248 */ /* 0x000fc80003fe0100 */
[----:B------:R-:W-:Y:S01]  /*73e0*/  ISETP.GE.AND P1, PT, R9, 0x1, PT ;  /* 0x000000010900780c */ /* 0x000fe20003f26270 */
[----:B------:R-:W-:-:S12]  /*73f0*/  @P0 BRA `(.L_x_2399) ;  /* 0x00000000000c0947 */ /* 0x000fd80003800000 */
[----:B------:R-:W0:Y:S01]  /*7400*/  FENCE.VIEW.ASYNC.G ;  /* 0x00000000000073c6 */ /* 0x000e220000000100 */
[----:B------:R-:W-:Y:S05]  /*7410*/  WARPSYNC.ALL ;  /* 0x0000000000007948 */ /* 0x000fea0003800000 */
[----:B0-----:R-:W-:Y:S06]  /*7420*/  BAR.ARV 0xc, 0x200 ;  /* 0x0308000000007b1d */ /* 0x001fec0000002000 */
.L_x_2399:
[----:B------:R-:W-:Y:S04]  /*7430*/  BSSY B0, `(.L_x_2400) ;  /* 0x0000021000007945 */ /* 0x000fe80003800000 */
[----:B------:R-:W-:Y:S05]  /*7440*/  @!P1 BRA `(.L_x_2401) ;  /* 0x00000000007c9947 */ /* 0x000fea0003800000 */
[----:B------:R-:W2:Y:S01]  /*7450*/  LDL R0, [R1+0x9c] ;  /* 0x00009c0001007983 */ /* 0x000ea20000100800 */
[----:B------:R-:W-:Y:S01]  /*7460*/  ULDC UR4, c[0x0][0x9f0] ;  /* 0x00027c0000047ab9 */ /* 0x000fe20000000800 */
[----:B--2---:R-:W-:-:S04]  /*7470*/  ISETP.NE.AND P0, PT, R0, RZ, PT ;  /* 0x000000ff0000720c */ /* 0x004fc80003f05270 */
[----:B------:R-:W-:-:S04]  /*7480*/  SEL R6, R0, UR4, P0 ;  /* 0x0000000400067c07 */ /* 0x000fc80008000000 */
        /* <DEDUP_REMOVED lines=27> */
.L_x_2401:
[----:B------:R-:W-:Y:S05]  /*7640*/  BSYNC B0 ;  /* 0x0000000000007941 */ /* 0x000fea0003800000 */
.L_x_2400:
        /* <DEDUP_REMOVED lines=19> */
[----:B---3--:R-:W-:-:S02]  /*7780*/  CS2R R38, SRZ ;  /* 0x0000000000267805 */ /* 0x008fc4000001ff00 */
[----:B------:R-:W-:Y:S02]  /*7790*/  CS2R R36, SRZ ;  /* 0x0000000000247805 */ /* 0x000fe4000001ff00 */
        /* <DEDUP_REMOVED lines=9> */
[----:B------:R-:W-:-:S04]  /*7830*/  VIADDMNMX R96, R3, R96, R9, PT ;  /* 0x0000006003607246 */ /* 0x000fc80003800109 */
        /* <DEDUP_REMOVED lines=11> */
.L_x_2666:
[----:B------:R-:W1:Y:S01]  /*78f0*/  LDL R2, [R1+0x64] ;  /* 0x0000640001027983 */ /* 0x000e620000100800 */
[----:B------:R-:W-:Y:S01]  /*7900*/  BSSY B6, `(.L_x_2404) ;  /* 0x000001f000067945 */ /* 0x000fe20003800000 */
[----:B-1----:R-:W-:-:S05]  /*7910*/  IMAD.HI R0, R2, 0x55555556, RZ ;  /* 0x5555555602007827 */ /* 0x002fca00078e02ff */
[----:B------:R-:W-:-:S05]  /*7920*/  LEA.HI R0, R0, R0, RZ, 0x1 ;  /* 0x0000000000007211 */ /* 0x000fca00078f08ff */
[----:B------:R-:W-:Y:S02]  /*7930*/  IMAD R3, R0, -0x3, R2 ;  /* 0xfffffffd00037824 */ /* 0x000fe400078e0202 */
[----:B------:R-:W-:Y:S02]  /*7940*/  VIADD R2, R16, 0x24300 ;  /* 0x0002430010027836 */ /* 0x000fe40000000000 */
[C---:B------:R-:W-:Y:S02]  /*7950*/  IMAD R0, R3.reuse, 0x1000, R16 ;  /* 0x0000100003007824 */ /* 0x040fe400078e0210 */
[----:B------:R-:W-:Y:S01]  /*7960*/  IMAD R3, R3, 0x800, R2 ;  /* 0x0000080003037824 */ /* 0x000fe200078e0202 */
[----:B------:R-:W-:Y:S01]  /*7970*/  LOP3.LUT P0, RZ, R2, 0x9f, RZ, 0xc0, !PT ;  /* 0x0000009f02ff7812 */ /* 0x000fe2000780c0ff */
[----:B------:R-:W-:-:S03]  /*7980*/  VIADD R0, R0, 0xda00 ;  /* 0x0000da0000007836 */ /* 0x000fc60000000000 */
[----:B------:R-:W-:Y:S02]  /*7990*/  SHF.R.U32.HI R3, RZ, 0x4, R3 ;  /* 0x00000004ff037819 */ /* 0x000fe40000011603 */
[----:B------:R-:W-:Y:S02]  /*79a0*/  SHF.R.U32.HI R0, RZ, 0x4, R0 ;  /* 0x00000004ff007819 */ /* 0x000fe40000011600 */
[----:B------:R-:W-:Y:S02]  /*79b0*/  LOP3.LUT R3, R3, 0x3fff, RZ, 0xc0, !PT ;  /* 0x00003fff03037812 */ /* 0x000fe400078ec0ff */
[----:B------:R-:W-:-:S03]  /*79c0*/  LOP3.LUT R2, R0, 0x3fff, RZ, 0xc0, !PT ;  /* 0x00003fff00027812 */ /* 0x000fc600078ec0ff */
[----:B------:R1:W-:Y:S01]  /*79d0*/  STL [R1+0x7c], R3 ;  /* 0x00007c0301007387 */ /* 0x0003e20000100800 */
[----:B------:R-:W-:Y:S05]  /*79e0*/  @!P0 BRA `(.L_x_2405) ;  /* 0x0000000000408947 */ /* 0x000fea0003800000 */
[----:B------:R-:W-:Y:S01]  /*79f0*/  MOV R0, 0x0 ;  /* 0x0000000000007802 */ /* 0x000fe20000000f00 */
[----:B------:R-:W-:Y:S01]  /*7a00*/  ULDC.64 UR4, c[0x4][0xa8] ;  /* 0x01002a0000047ab9 */ /* 0x000fe20000000a00 */
[----:B------:R-:W-:Y:S01]  /*7a10*/  ULDC.64 UR6, c[0x4][0xb0] ;  /* 0x01002c0000067ab9 */ /* 0x000fe20000000a00 */
[----:B------:R-:W-:Y:S01]  /*7a20*/  IMAD.U32 R4, RZ, RZ, UR4 ;  /* 0x00000004ff047e24 */ /* 0x000fe2000f8e00ff */
[----:B0-----:R0:W2:Y:S01]  /*7a30*/  LDC.64 R14, c[0x4][R0] ;  /* 0x01000000000e7b82 */ /* 0x0010a20000000a00 */
        /* <DEDUP_REMOVED lines=11> */
.L_x_2405:
[----:B------:R-:W-:Y:S05]  /*7af0*/  BSYNC B6 ;  /* 0x0000000000067941 */ /* 0x000fea0003800000 */
.L_x_2404:
        /* <DEDUP_REMOVED lines=13> */
.L_x_2409:
[----:B--2---:R2:W3:Y:S02]  /*7bd0*/  SYNCS.PHASECHK.TRANS64.TRYWAIT P0, [R16+URZ+0x31c00], R3 ;  /* 0x031c0003100075a7 */ /* 0x0044e4000800017f */
[----:B---3--:R-:W-:Y:S05]  /*7be0*/  @!P0 NANOSLEEP.SYNCS 0x989680 ;  /* 0x009896800000895d */ /* 0x008fea0003900000 */
[----:B------:R-:W3:Y:S02]  /*7bf0*/  @!P0 SYNCS.PHASECHK.TRANS64 P0, [R16+URZ+0x31c00], R3 ;  /* 0x031c0003100085a7 */ /* 0x000ee4000800007f */
[----:B---3--:R-:W-:Y:S05]  /*7c00*/  @!P0 BRA `(.L_x_2409) ;  /* 0xfffffffc00f08947 */ /* 0x008fea000383ffff */
.L_x_2408:
[----:B------:R-:W-:Y:S05]  /*7c10*/  BSYNC B0 ;  /* 0x0000000000007941 */ /* 0x000fea0003800000 */
.L_x_2407:
[----:B------:R-:W-:Y:S05]  /*7c20*/  BRA `(.L_x_2410) ;  /* 0x0000004000b07947 */ /* 0x000fea0003800000 */
.L_x_2406:
[----:B-1----:R-:W2:Y:S01]  /*7c30*/  LDL R3, [R1+0xcc] ;  /* 0x0000cc0001037983 */ /* 0x002ea20000100800 */
[----:B-----5:R-:W-:Y:S01]  /*7c40*/  SHF.R.S32.HI R0, RZ, 0x1f, R107 ;  /* 0x0000001fff007819 */ /* 0x020fe2000001146b */
[----:B------:R-:W-:Y:S01]  /*7c50*/  ULDC.64 UR4, c[0x0][0x3f8] ;  /* 0x0000fe0000047ab9 */ /* 0x000fe20000000a00 */
[----:B------:R-:W-:Y:S01]  /*7c60*/  ULDC.64 UR6, c[0x0][0x408] ;  /* 0x0001020000067ab9 */ /* 0x000fe20000000a00 */
[----:B------:R-:W-:-:S04]  /*7c70*/  IMAD.WIDE.U32 R24, R107, UR4, RZ ;  /* 0x000000046b187c25 */ /* 0x000fc8000f8e00ff */
[C---:B------:R-:W-:Y:S02]  /*7c80*/  IMAD R4, R0.reuse, UR4, RZ ;  /* 0x0000000400047c24 */ /* 0x040fe4000f8e02ff */
[----:B------:R-:W-:Y:S02]  /*7c90*/  IMAD R0, R0, UR6, RZ ;  /* 0x0000000600007c24 */ /* 0x000fe4000f8e02ff */
[C---:B------:R-:W-:Y:S02]  /*7ca0*/  IMAD R29, R107.reuse, UR5, R4 ;  /* 0x000000056b1d7c24 */ /* 0x040fe4000f8e0204 */
[C---:B------:R-:W-:Y:S02]  /*7cb0*/  IMAD R31, R107.reuse, UR7, R0 ;  /* 0x000000076b1f7c24 */ /* 0x040fe4000f8e0200 */
[----:B------:R-:W-:-:S04]  /*7cc0*/  IMAD.WIDE.U32 R26, R107, UR6, RZ ;  /* 0x000000066b1a7c25 */ /* 0x000fc8000f8e00ff */
[----:B------:R-:W-:Y:S02]  /*7cd0*/  IMAD.IADD R29, R29, 0x1, R25 ;  /* 0x000000011d1d7824 */ /* 0x000fe400078e0219 */
[----:B------:R-:W-:Y:S01]  /*7ce0*/  IMAD.IADD R31, R31, 0x1, R27 ;  /* 0x000000011f1f7824 */ /* 0x000fe200078e021b */
        /* <DEDUP_REMOVED lines=18> */
.L_x_2411:
        /* <DEDUP_REMOVED lines=18> */
[----:B--2---:R-:W-:-:S04]  /*7f30*/  @P0 SHF.R.U32.HI R3, RZ, R5, R0 ;  /* 0x00000005ff030219 */ /* 0x004fc80000011600 */
[----:B------:R-:W-:Y:S01]  /*7f40*/  SHF.R.S32.HI R0, RZ, 0x1f, R3 ;  /* 0x0000001fff007819 */ /* 0x000fe20000011403 */
[----:B------:R-:W-:-:S04]  /*7f50*/  IMAD.WIDE.U32 R6, R3, UR4, R6 ;  /* 0x0000000403067c25 */ /* 0x000fc8000f8e0006 */
[C---:B------:R-:W-:Y:S02]  /*7f60*/  IMAD R4, R0.reuse, UR4, RZ ;  /* 0x0000000400047c24 */ /* 0x040fe4000f8e02ff */
[----:B------:R-:W-:Y:S02]  /*7f70*/  IMAD R0, R0, UR6, RZ ;  /* 0x0000000600007c24 */ /* 0x000fe4000f8e02ff */
[C---:B------:R-:W-:Y:S01]  /*7f80*/  IMAD R13, R3.reuse, UR5, R4 ;  /* 0x00000005030d7c24 */ /* 0x040fe2000f8e0204 */
[----:B------:R-:W-:Y:S01]  /*7f90*/  ULDC.64 UR4, c[0x0][0x3e8] ;  /* 0x0000fa0000047ab9 */ /* 0x000fe20000000a00 */
[----:B------:R-:W-:-:S04]  /*7fa0*/  IMAD.WIDE.U32 R8, R3, UR6, R8 ;  /* 0x0000000603087c25 */ /* 0x000fc8000f8e0008 */
[----:B------:R-:W-:Y:S01]  /*7fb0*/  IMAD R5, R3, UR7, R0 ;  /* 0x0000000703057c24 */ /* 0x000fe2000f8e0200 */
[----:B------:R-:W-:Y:S01]  /*7fc0*/  ULDC.64 UR6, c[0x0][0x400] ;  /* 0x0001000000067ab9 */ /* 0x000fe20000000a00 */
[----:B------:R-:W-:Y:S01]  /*7fd0*/  IMAD.IADD R13, R7, 0x1, R13 ;  /* 0x00000001070d7824 */ /* 0x000fe200078e020d */
[----:B------:R-:W-:Y:S01]  /*7fe0*/  LEA R0, P0, R6, UR4, 0x1 ;  /* 0x0000000406007c11 */ /* 0x000fe2000f8008ff */
[----:B------:R-:W-:Y:S01]  /*7ff0*/  IMAD.IADD R5, R9, 0x1, R5 ;  /* 0x0000000109057824 */ /* 0x000fe200078e0205 */
[----:B------:R-:W-:Y:S01]  /*8000*/  LEA R4, P1, R8, UR6, 0x1 ;  /* 0x0000000608047c11 */ /* 0x000fe2000f8208ff */
[----:B------:R-:W-:Y:S01]  /*8010*/  UMOV UR4, 0xffffffff ;  /* 0xffffffff00047882 */ /* 0x000fe20000000000 */
[----:B------:R-:W-:Y:S02]  /*8020*/  LEA.HI.X R13, R6, UR5, R13, 0x1, P0 ;  /* 0x00000005060d7c11 */ /* 0x000fe400080f0c0d */
[----:B------:R-:W-:Y:S01]  /*8030*/  LEA.HI.X R5, R8, UR7, R5, 0x1, P1 ;  /* 0x0000000708057c11 */ /* 0x000fe200088f0c05 */
[----:B------:R-:W-:Y:S08]  /*8040*/  BRA.DIV UR4, `(.L_x_2414) ;  /* 0x0000020204187947 */ /* 0x000ff0000b800000 */
[----:B------:R1:W2:Y:S04]  /*8050*/  SHFL.IDX PT, R3, R13, RZ, 0x1e1f ;  /* 0x001e1fff0d037589 */ /* 0x0002a800000e0000 */
[----:B------:R-:W3:Y:S04]  /*8060*/  SHFL.IDX PT, R0, R0, RZ, 0x1e1f ;  /* 0x001e1fff00007589 */ /* 0x000ee800000e0000 */
[----:B------:R-:W4:Y:S04]  /*8070*/  SHFL.IDX PT, R5, R5, RZ, 0x1e1f ;  /* 0x001e1fff05057589 */ /* 0x000f2800000e0000 */
[----:B-1----:R-:W0:Y:S02]  /*8080*/  SHFL.IDX PT, R4, R4, RZ, 0x1e1f ;  /* 0x001e1fff04047589 */ /* 0x002e2400000e0000 */
.L_x_2672:
[----:B------:R-:W5:Y:S04]  /*8090*/  LDL R6, [R1+0x34] ;  /* 0x0000340001067983 */ /* 0x000f680000100800 */
[----:B------:R-:W2:Y:S01]  /*80a0*/  LDL R57, [R1+0xac] ;  /* 0x0000ac0001397983 */ /* 0x000ea20000100800 */
[----:B------:R-:W-:Y:S01]  /*80b0*/  BSSY B1, `(.L_x_2415) ;  /* 0x0000061000017945 */ /* 0x000fe20003800000 */
        /* <DEDUP_REMOVED lines=9> */
[----:B0-----:R-:W-:Y:S01]  /*8150*/  CS2R R14, SRZ ;  /* 0x00000000000e7805 */ /* 0x001fe2000001ff00 */
[----:B-----5:R-:W-:Y:S01]  /*8160*/  IMAD R6, R6, R20, RZ ;  /* 0x0000001406067224 */ /* 0x020fe200078e02ff */
[----:B------:R-:W-:-:S03]  /*8170*/  CS2R R20, SRZ ;  /* 0x0000000000147805 */ /* 0x000fc6000001ff00 */
[----:B------:R-:W-:Y:S01]  /*8180*/  IMAD R109, R109, -0xc0, R6 ;  /* 0xffffff406d6d7824 */ /* 0x000fe200078e0206 */
[----:B------:R-:W-:Y:S02]  /*8190*/  ISETP.GE.AND P1, PT, R10, R6, PT ;  /* 0x000000060a00720c */ /* 0x000fe40003f26270 */
[----:B------:R-:W-:Y:S02]  /*81a0*/  CS2R R10, SRZ ;  /* 0x00000000000a7805 */ /* 0x000fe4000001ff00 */
[----:B--2---:R-:W-:Y:S02]  /*81b0*/  LEA.HI R52, R57, R57, RZ, 0x1 ;  /* 0x0000003939347211 */ /* 0x004fe400078f08ff */
[----:B------:R-:W-:-:S04]  /*81c0*/  VIMNMX R109, R109, 0xc0, PT ;  /* 0x000000c06d6d7848 */ /* 0x000fc80003fe0100 */
[----:B------:R-:W-:-:S03]  /*81d0*/  ISETP.GE.AND P0, PT, R144, R109, PT ;  /* 0x0000006d9000720c */ /* 0x000fc60003f06270 */
[----:B------:R-:W-:Y:S10]  /*81e0*/  @P1 BRA `(.L_x_2416) ;  /* 0x0000000400341947 */ /* 0x000ff40003800000 */
        /* <DEDUP_REMOVED lines=8> */
[----:B------:R-:W-:Y:S01]  /*8270*/  CS2R R30, SRZ ;  /* 0x00000000001e7805 */ /* 0x000fe2000001ff00 */
[----:B------:R-:W-:Y:S01]  /*8280*/  ULDC.64 UR6, c[0x0][0x208] ;  /* 0x0000820000067ab9 */ /* 0x000fe20000000a00 */
[----:B------:R-:W-:Y:S02]  /*8290*/  CS2R R38, SRZ ;  /* 0x0000000000267805 */ /* 0x000fe4000001ff00 */
[----:B------:R-:W-:Y:S02]  /*82a0*/  CS2R R34, SRZ ;  /* 0x0000000000227805 */ /* 0x000fe4000001ff00 */
[----:B------:R-:W-:Y:S02]  /*82b0*/  CS2R R28, SRZ ;  /* 0x00000000001c7805 */ /* 0x000fe4000001ff00 */
[----:B------:R-:W-:Y:S02]  /*82c0*/  CS2R R26, SRZ ;  /* 0x00000000001a7805 */ /* 0x000fe4000001ff00 */
[----:B------:R-:W-:-:S02]  /*82d0*/  CS2R R24, SRZ ;  /* 0x0000000000187805 */ /* 0x000fc4000001ff00 */
        /* <DEDUP_REMOVED lines=22> */
[----:B0-----:R-:W-:Y:S01]  /*8440*/  SHF.L.U64.HI R6, R41, 0x1, R11 ;  /* 0x0000000129067819 */ /* 0x001fe2000001020b */
[----:B------:R-:W-:Y:S01]  /*8450*/  IMAD.SHL.U32 R7, R40, 0x2, RZ ;  /* 0x0000000228077824 */ /* 0x000fe200078e00ff */
[----:B------:R-:W-:Y:S01]  /*8460*/  SHF.R.S32.HI R12, RZ, 0x1f, R40 ;  /* 0x0000001fff0c7819 */ /* 0x000fe20000011428 */
[----:B------:R-:W-:Y:S01]  /*8470*/  @!P3 IMAD.X R51, R3, 0x1, R10, P5 ;  /* 0x000000010333b824 */ /* 0x000fe200028e060a */
[----:B------:R-:W-:Y:S01]  /*8480*/  @!P2 IADD3 R46, P5, R0, R45, RZ ;  /* 0x0000002d002ea210 */ /* 0x000fe20007fbe0ff */
[----:B------:R-:W-:Y:S01]  /*8490*/  @!P2 IMAD.X R45, R5, 0x1, R6, P4 ;  /* 0x00000001052da824 */ /* 0x000fe200020e0606 */
[----:B------:R-:W-:Y:S01]  /*84a0*/  SHF.L.U64.HI R12, R40, 0x1, R12 ;  /* 0x00000001280c7819 */ /* 0x000fe2000001020c */
[----:B------:R-:W-:Y:S01]  /*84b0*/  IMAD.SHL.U32 R13, R14, 0x2, RZ ;  /* 0x000000020e0d7824 */ /* 0x000fe200078e00ff */
        /* <DEDUP_REMOVED lines=30> */
[----:B------:R0:W5:Y:S04]  /*86a0*/  @!P4 LD.E.64 R10, desc[UR6][R40.64] ;  /* 0x00000006280ac980 */ /* 0x000168000c101b00 */
[----:B------:R0:W5:Y:S02]  /*86b0*/  @!P4 LD.E.64 R8, desc[UR6][R4.64] ;  /* 0x000000060408c980 */ /* 0x000164000c101b00 */
.L_x_2416:
[----:B------:R-:W-:Y:S05]  /*86c0*/  BSYNC B1 ;  /* 0x0000000000017941 */ /* 0x000fea0003800000 */
.L_x_2415:
[----:B-----5:R-:W-:Y:S01]  /*86d0*/  IMAD.MOV.U32 R3, RZ, RZ, R35 ;  /* 0x000000ffff037224 */ /* 0x020fe200078e0023 */
        /* <DEDUP_REMOVED lines=51> */
.L_x_2673:
[----:B------:R-:W-:Y:S05]  /*8a10*/  BSYNC B1 ;  /* 0x0000000000017941 */ /* 0x000fea0003800000 */
.L_x_2417:
        /* <DEDUP_REMOVED lines=29> */
[----:B------:R-:W-:Y:S02]  /*8bf0*/  SHF.R.U64 R38, R38, 0x10, R39 ;  /* 0x0000001026267819 */ /* 0x000fe40000001227 */
[----:B------:R-:W-:Y:S02]  /*8c00*/  SHF.R.U32.HI R58, RZ, 0x10, R35 ;  /* 0x00000010ff3a7819 */ /* 0x000fe40000011623 */
[----:B------:R-:W-:Y:S02]  /*8c10*/  SHF.R.U32.HI R39, RZ, 0x10, R39 ;  /* 0x00000010ff277819 */ /* 0x000fe40000011627 */
[----:B------:R-:W-:Y:S02]  /*8c20*/  PRMT R58, R40, 0x5432, R58 ;  /* 0x00005432283a7816 */ /* 0x000fe4000000003a */
[----:B------:R-:W-:Y:S02]  /*8c30*/  SHF.R.U64 R57, R34, 0x10, R35 ;  /* 0x0000001022397819 */ /* 0x000fe40000001223 */
[----:B------:R-:W-:Y:S01]  /*8c40*/  PRMT R39, R59, 0x5410, R39 ;  /* 0x000054103b277816 */ /* 0x000fe20000000027 */
[----:B------:R-:W-:Y:S01]  /*8c50*/  IMAD.U32 R59, R58, 0x10000, RZ ;  /* 0x000100003a3b7824 */ /* 0x000fe200078e00ff */
[----:B------:R-:W-:-:S02]  /*8c60*/  PRMT R57, R56, 0x5410, R57 ;  /* 0x0000541038397816 */ /* 0x000fc40000000039 */
[----:B------:R-:W-:Y:S01]  /*8c70*/  LOP3.LUT R58, R58, 0xffff0000, RZ, 0xc0, !PT ;  /* 0xffff00003a3a7812 */ /* 0x000fe200078ec0ff */
[C---:B------:R-:W-:Y:S01]  /*8c80*/  IMAD.U32 R56, R39.reuse, 0x10000, RZ ;  /* 0x0001000027387824 */ /* 0x040fe200078e00ff */
        /* <DEDUP_REMOVED lines=35> */
.L_x_2421:
[----:B------:R-:W-:Y:S05]  /*8ec0*/  BSYNC B1 ;  /* 0x0000000000017941 */ /* 0x000fea0003800000 */
.L_x_2420:
        /* <DEDUP_REMOVED lines=49> */
.L_x_2423:
[----:B------:R-:W-:Y:S05]  /*91e0*/  BSYNC B1 ;  /* 0x0000000000017941 */ /* 0x000fea0003800000 */
.L_x_2422:
        /* <DEDUP_REMOVED lines=48> */
.L_x_2425:
[----:B------:R-:W-:Y:S05]  /*94f0*/  BSYNC B1 ;  /* 0x0000000000017941 */ /* 0x000fea0003800000 */
.L_x_2424:
        /* <DEDUP_REMOVED lines=48> */
.L_x_2427:
[----:B------:R-:W-:Y:S05]  /*9800*/  BSYNC B1 ;  /* 0x0000000000017941 */ /* 0x000fea0003800000 */
.L_x_2426:
        /* <DEDUP_REMOVED lines=48> */
.L_x_2429:
[----:B------:R-:W-:Y:S05]  /*9b10*/  BSYNC B1 ;  /* 0x0000000000017941 */ /* 0x000fea0003800000 */
.L_x_2428:
        /* <DEDUP_REMOVED lines=48> */
.L_x_2413:
        /* <DEDUP_REMOVED lines=30> */
[----:B------:R-:W1:Y:S04]  /*a000*/  SHFL.IDX PT, R3, R13, RZ, 0x1e1f ;  /* 0x001e1fff0d037589 */ /* 0x000e6800000e0000 */
[----:B------:R-:W2:Y:S04]  /*a010*/  SHFL.IDX PT, R0, R0, RZ, 0x1e1f ;  /* 0x001e1fff00007589 */ /* 0x000ea800000e0000 */
[----:B------:R-:W3:Y:S04]  /*a020*/  SHFL.IDX PT, R5, R5, RZ, 0x1e1f ;  /* 0x001e1fff05057589 */ /* 0x000ee800000e0000 */
[----:B0-----:R0:W4:Y:S01]  /*a030*/  SHFL.IDX PT, R14, R4, RZ, 0x1e1f ;  /* 0x001e1fff040e7589 */ /* 0x00112200000e0000 */
[----:B-1----:R-:W-:-:S02]  /*a040*/  IMAD.MOV.U32 R21, RZ, RZ, R3 ;  /* 0x000000ffff157224 */ /* 0x002fc400078e0003 */
[----:B0-2---:R-:W-:-:S07]  /*a050*/  IMAD.MOV.U32 R20, RZ, RZ, R0 ;  /* 0x000000ffff147224 */ /* 0x005fce00078e0000 */
.L_x_2679:
[----:B------:R-:W2:Y:S04]  /*a060*/  LDL R0, [R1+0x34] ;  /* 0x0000340001007983 */ /* 0x000ea80000100800 */
[----:B------:R-:W5:Y:S01]  /*a070*/  LDL R37, [R1+0xac] ;  /* 0x0000ac0001257983 */ /* 0x000f620000100800 */
[----:B------:R-:W-:Y:S01]  /*a080*/  BSSY B1, `(.L_x_2431) ;  /* 0x0000042000017945 */ /* 0x000fe20003800000 */
[----:B----4-:R-:W-:Y:S01]  /*a090*/  IMAD.MOV.U32 R38, RZ, RZ, R14 ;  /* 0x000000ffff267224 */ /* 0x010fe200078e000e */
[----:B------:R-:W-:Y:S01]  /*a0a0*/  CS2R R6, SRZ ;  /* 0x0000000000067805 */ /* 0x000fe2000001ff00 */
[----:B---3--:R-:W-:Y:S01]  /*a0b0*/  IMAD.MOV.U32 R39, RZ, RZ, R5 ;  /* 0x000000ffff277224 */ /* 0x008fe200078e0005 */
        /* <DEDUP_REMOVED lines=9> */
[----:B--2---:R-:W-:-:S04]  /*a150*/  IMAD R25, R0, R25, RZ ;  /* 0x0000001900197224 */ /* 0x004fc800078e02ff */
[----:B------:R-:W-:Y:S01]  /*a160*/  IMAD R109, R109, -0xc0, R25 ;  /* 0xffffff406d6d7824 */ /* 0x000fe200078e0219 */
[----:B------:R-:W-:Y:S02]  /*a170*/  ISETP.GE.AND P1, PT, R10, R25, PT ;  /* 0x000000190a00720c */ /* 0x000fe40003f26270 */
[----:B------:R-:W-:Y:S02]  /*a180*/  CS2R R10, SRZ ;  /* 0x00000000000a7805 */ /* 0x000fe4000001ff00 */
[----:B-----5:R-:W-:Y:S02]  /*a190*/  LEA.HI R0, R37, R37, RZ, 0x1 ;  /* 0x0000002525007211 */ /* 0x020fe400078f08ff */
[----:B------:R-:W-:Y:S02]  /*a1a0*/  CS2R R24, SRZ ;  /* 0x0000000000187805 */ /* 0x000fe4000001ff00 */
[----:B------:R-:W-:-:S04]  /*a1b0*/  VIMNMX R109, R109, 0xc0, PT ;  /* 0x000000c06d6d7848 */ /* 0x000fc80003fe0100 */
[----:B------:R-:W-:Y:S01]  /*a1c0*/  ISETP.GE.AND P0, PT, R144, R109, PT ;  /* 0x0000006d9000720c */ /* 0x000fe20003f06270 */
[----:B------:R-:W-:-:S12]  /*a1d0*/  @P1 BRA `(.L_x_2432) ;  /* 0x0000000000b01947 */ /* 0x000fd80003800000 */
        /* <DEDUP_REMOVED lines=10> */
[----:B------:R-:W-:Y:S01]  /*a280*/  ISETP.GE.AND P3, PT, R4, UR4, PT ;  /* 0x0000000404007c0c */ /* 0x000fe2000bf66270 */
[----:B------:R-:W-:Y:S01]  /*a290*/  ULDC.64 UR6, c[0x0][0x208] ;  /* 0x0000820000067ab9 */ /* 0x000fe20000000a00 */
[----:B------:R-:W-:Y:S02]  /*a2a0*/  CS2R R28, SRZ ;  /* 0x00000000001c7805 */ /* 0x000fe4000001ff00 */
[----:B------:R-:W-:Y:S01]  /*a2b0*/  CS2R R30, SRZ ;  /* 0x00000000001e7805 */ /* 0x000fe2000001ff00 */
[----:B------:R-:W-:Y:S01]  /*a2c0*/  @!P1 IMAD.WIDE R12, R22, 0x2, R20 ;  /* 0x00000002160c9825 */ /* 0x000fe200078e0214 */
[----:B------:R-:W-:-:S02]  /*a2d0*/  CS2R R10, SRZ ;  /* 0x00000000000a7805 */ /* 0x000fc4000001ff00 */
[----:B------:R-:W-:Y:S02]  /*a2e0*/  CS2R R32, SRZ ;  /* 0x0000000000207805 */ /* 0x000fe4000001ff00 */
[----:B------:R-:W-:Y:S02]  /*a2f0*/  CS2R R34, SRZ ;  /* 0x0000000000227805 */ /* 0x000fe4000001ff00 */
[----:B------:R-:W-:Y:S01]  /*a300*/  CS2R R14, SRZ ;  /* 0x00000000000e7805 */ /* 0x000fe2000001ff00 */
[----:B------:R0:W5:Y:S02]  /*a310*/  @!P1 LD.E.128 R24, desc[UR6][R12.64] ;  /* 0x000000060c189980 */ /* 0x000164000c101d00 */
[----:B0-----:R-:W-:Y:S01]  /*a320*/  CS2R R12, SRZ ;  /* 0x00000000000c7805 */ /* 0x001fe2000001ff00 */
[C---:B--2---:R-:W-:Y:S02]  /*a330*/  IMAD.IADD R5, R40.reuse, 0x1, R43 ;  /* 0x0000000128057824 */ /* 0x044fe400078e022b */
        /* <DEDUP_REMOVED lines=22> */
.L_x_2432:
[----:B------:R-:W-:Y:S05]  /*a4a0*/  BSYNC B1 ;  /* 0x0000000000017941 */ /* 0x000fea0003800000 */
.L_x_2431:
        /* <DEDUP_REMOVED lines=51> */
.L_x_2680:
[----:B------:R-:W-:Y:S05]  /*a7e0*/  BSYNC B1 ;  /* 0x0000000000017941 */ /* 0x000fea0003800000 */
.L_x_2433:
        /* <DEDUP_REMOVED lines=35> */
[----:B------:R-:W-:Y:S01]  /*aa20*/  SHF.R.U64 R26, R6, 0x10, R7 ;  /* 0x00000010061a7819 */ /* 0x000fe20000001207 */
[----:B------:R-:W-:Y:S01]  /*aa30*/  IMAD R37, R37, 0x1800, R75 ;  /* 0x0000180025257824 */ /* 0x000fe200078e024b */
[----:B------:R-:W-:Y:S02]  /*aa40*/  LOP3.LUT R20, R20, R73, RZ, 0x3c, !PT ;  /* 0x0000004914147212 */ /* 0x000fe400078e3cff */
[----:B------:R-:W-:Y:S02]  /*aa50*/  PRMT R65, R61, 0x5410, R65 ;  /* 0x000054103d417816 */ /* 0x000fe40000000041 */
[----:B------:R-:W-:Y:S01]  /*aa60*/  SHF.R.U32.HI R6, RZ, 0x10, R7 ;  /* 0x00000010ff067819 */ /* 0x000fe20000011607 */
[----:B------:R-:W-:Y:S01]  /*aa70*/  IMAD.IADD R41, R37, 0x1, R20 ;  /* 0x0000000125297824 */ /* 0x000fe200078e0214 */
[----:B------:R-:W-:Y:S01]  /*aa80*/  PRMT R4, R62, 0x5410, R27 ;  /* 0x000054103e047816 */ /* 0x000fe2000000001b */
        /* <DEDUP_REMOVED lines=8> */
[----:B------:R-:W-:Y:S01]  /*ab10*/  LOP3.LUT R67, R67, 0xffff0000, RZ, 0xc0, !PT ;  /* 0xffff000043437812 */ /* 0x000fe200078ec0ff */
[----:B------:R-:W-:Y:S01]  /*ab20*/  IMAD.U32 R71, R6, 0x10000, RZ ;  /* 0x0001000006477824 */ /* 0x000fe200078e00ff */
[----:B------:R-:W-:Y:S02]  /*ab30*/  LOP3.LUT R69, R69, 0xffff0000, RZ, 0xc0, !PT ;  /* 0xffff000045457812 */ /* 0x000fe400078ec0ff */
        /* <DEDUP_REMOVED lines=11> */
[----:B------:R-:W-:Y:S01]  /*abf0*/  LOP3.LUT R40, R41, 0xffff0000, RZ, 0xc0, !PT ;  /* 0xffff000029287812 */ /* 0x000fe200078ec0ff */
[----:B------:R-:W-:Y:S01]  /*ac00*/  IMAD.U32 R64, R43, 0x10000, RZ ;  /* 0x000100002b407824 */ /* 0x000fe200078e00ff */
[----:B------:R-:W-:Y:S01]  /*ac10*/  LOP3.LUT R25, R42, 0xffff0000, RZ, 0xc0, !PT ;  /* 0xffff00002a197812 */ /* 0x000fe200078ec0ff */
[C---:B------:R-:W-:Y:S01]  /*ac20*/  FMUL.FTZ R68, R27.reuse, R70 ;  /* 0x000000461b447220 */ /* 0x040fe20000410000 */
[-C--:B------:R-:W-:Y:S01]  /*ac30*/  FMUL.FTZ R74, R27, R36.reuse ;  /* 0x000000241b4a7220 */ /* 0x080fe20000410000 */
[----:B------:R-:W-:Y:S01]  /*ac40*/  IMAD.U32 R63, R41, 0x10000, RZ ;  /* 0x00010000293f7824 */ /* 0x000fe200078e00ff */
[----:B------:R-:W-:Y:S01]  /*ac50*/  LOP3.LUT R65, R65, 0xffff0000, RZ, 0xc0, !PT ;  /* 0xffff000041417812 */ /* 0x000fe200078ec0ff */
[----:B------:R-:W-:Y:S01]  /*ac60*/  FFMA.FTZ R27, R59, R36, -R68 ;  /* 0x000000243b1b7223 */ /* 0x000fe20000010844 */
[----:B------:R-:W-:-:S02]  /*ac70*/  IMAD.U32 R68, R66, 0x10000, RZ ;  /* 0x0001000042447824 */ /* 0x000fc400078e00ff */
[----:B------:R-:W-:Y:S01]  /*ac80*/  FFMA.FTZ R36, R59, R70, R74 ;  /* 0x000000463b247223 */ /* 0x000fe2000001004a */
[----:B------:R-:W-:Y:S01]  /*ac90*/  IMAD.U32 R41, R42, 0x10000, RZ ;  /* 0x000100002a297824 */ /* 0x000fe200078e00ff */
[----:B------:R-:W-:Y:S01]  /*aca0*/  LOP3.LUT R42, R43, 0xffff0000, RZ, 0xc0, !PT ;  /* 0xffff00002b2a7812 */ /* 0x000fe200078ec0ff */
[----:B------:R-:W-:Y:S02]  /*acb0*/  IMAD.U32 R43, R4, 0x10000, RZ ;  /* 0x00010000042b7824 */ /* 0x000fe400078e00ff */
[----:B------:R-:W-:Y:S01]  /*acc0*/  FMUL.FTZ R59, R64, R71 ;  /* 0x00000047403b7220 */ /* 0x000fe20000410000 */
[----:B------:R-:W-:Y:S02]  /*acd0*/  IMAD.U32 R61, R37, 0x10000, RZ ;  /* 0x00010000253d7824 */ /* 0x000fe400078e00ff */
[C---:B------:R-:W-:Y:S01]  /*ace0*/  FMUL.FTZ R70, R63.reuse, R68 ;  /* 0x000000443f467220 */ /* 0x040fe20000410000 */
[----:B------:R-:W-:Y:S01]  /*acf0*/  LOP3.LUT R66, R66, 0xffff0000, RZ, 0xc0, !PT ;  /* 0xffff000042427812 */ /* 0x000fe200078ec0ff */
[-C--:B------:R-:W-:Y:S01]  /*ad00*/  FMUL.FTZ R64, R64, R43.reuse ;  /* 0x0000002b40407220 */ /* 0x080fe20000410000 */
[----:B------:R-:W-:Y:S01]  /*ad10*/  FFMA.FTZ R59, R62, R43, -R59 ;  /* 0x0000002b3e3b7223 */ /* 0x000fe2000001083b */
[-C--:B------:R-:W-:Y:S01]  /*ad20*/  FMUL.FTZ R76, R63, R72.reuse ;  /* 0x000000483f4c7220 */ /* 0x080fe20000410000 */
[----:B------:R-:W-:Y:S01]  /*ad30*/  FFMA.FTZ R70, R61, R72, R70 ;  /* 0x000000483d467223 */ /* 0x000fe20000010046 */
[----:B------:R-:W-:Y:S01]  /*ad40*/  FMUL.FTZ R43, R39, R67 ;  /* 0x00000043272b7220 */ /* 0x000fe20000410000 */
[----:B------:R-:W-:Y:S01]  /*ad50*/  LOP3.LUT R37, R37, 0xffff0000, RZ, 0xc0, !PT ;  /* 0xffff000025257812 */ /* 0x000fe200078ec0ff */
[----:B------:R-:W-:Y:S01]  /*ad60*/  FMUL.FTZ R39, R39, R65 ;  /* 0x0000004127277220 */ /* 0x000fe20000410000 */
[C---:B------:R-:W-:Y:S01]  /*ad70*/  FMUL.FTZ R72, R40.reuse, R69 ;  /* 0x0000004528487220 */ /* 0x040fe20000410000 */
[----:B------:R-:W-:Y:S01]  /*ad80*/  FMUL.FTZ R40, R40, R66 ;  /* 0x0000004228287220 */ /* 0x000fe20000410000 */
[----:B------:R-:W-:Y:S01]  /*ad90*/  FFMA.FTZ R71, R62, R71, R64 ;  /* 0x000000473e477223 */ /* 0x000fe20000010040 */
[----:B------:R-:W-:Y:S01]  /*ada0*/  FFMA.FTZ R76, R61, R68, -R76 ;  /* 0x000000443d4c7223 */ /* 0x000fe2000001084c */
[----:B------:R-:W-:-:S02]  /*adb0*/  IMAD.U32 R64, R26, 0x10000, RZ ;  /* 0x000100001a407824 */ /* 0x000fc400078e00ff */
[----:B------:R-:W-:Y:S01]  /*adc0*/  FFMA.FTZ R68, R60, R65, -R43 ;  /* 0x000000413c447223 */ /* 0x000fe2000001082b */
[----:B------:R-:W-:Y:S02]  /*add0*/  IMAD.U32 R62, R24, 0x10000, RZ ;  /* 0x00010000183e7824 */ /* 0x000fe400078e00ff */
[----:B------:R-:W-:Y:S01]  /*ade0*/  FFMA.FTZ R67, R60, R67, R39 ;  /* 0x000000433c437223 */ /* 0x000fe20000010027 */
[----:B------:R-:W-:Y:S01]  /*adf0*/  LOP3.LUT R26, R26, 0xffff0000, RZ, 0xc0, !PT ;  /* 0xffff00001a1a7812 */ /* 0x000fe200078ec0ff */
[C---:B------:R-:W-:Y:S01]  /*ae00*/  FFMA.FTZ R43, R37.reuse, R66, -R72 ;  /* 0x00000042252b7223 */ /* 0x040fe20000010848 */
[----:B------:R-:W-:Y:S01]  /*ae10*/  FFMA.FTZ R69, R37, R69, R40 ;  /* 0x0000004525457223 */ /* 0x000fe20000010028 */
[----:B------:R-:W-:Y:S01]  /*ae20*/  LOP3.LUT R39, R6, 0xffff0000, RZ, 0xc0, !PT ;  /* 0xffff000006277812 */ /* 0x000fe200078ec0ff */
[C---:B------:R-:W-:Y:S01]  /*ae30*/  FMUL.FTZ R60, R41.reuse, R64 ;  /* 0x00000040293c7220 */ /* 0x040fe20000410000 */
[----:B------:R-:W-:Y:S01]  /*ae40*/  LOP3.LUT R24, R24, 0xffff0000, RZ, 0xc0, !PT ;  /* 0xffff000018187812 */ /* 0x000fe200078ec0ff */
[----:B------:R-:W-:Y:S01]  /*ae50*/  FMUL.FTZ R40, R41, R62 ;  /* 0x0000003e29287220 */ /* 0x000fe20000410000 */
[----:B------:R-:W-:Y:S01]  /*ae60*/  LOP3.LUT R37, R4, 0xffff0000, RZ, 0xc0, !PT ;  /* 0xffff000004257812 */ /* 0x000fe200078ec0ff */
[C---:B------:R-:W-:Y:S01]  /*ae70*/  FMUL.FTZ R4, R25.reuse, R26 ;  /* 0x0000001a19047220 */ /* 0x040fe20000410000 */
[C---:B------:R-:W-:Y:S01]  /*ae80*/  FMUL.FTZ R61, R42.reuse, R39 ;  /* 0x000000272a3d7220 */ /* 0x040fe20000410000 */
[----:B------:R-:W-:Y:S01]  /*ae90*/  FMUL.FTZ R25, R25, R24 ;  /* 0x0000001819197220 */ /* 0x000fe20000410000 */
[C---:B------:R-:W-:Y:S01]  /*aea0*/  FFMA.FTZ R60, R7.reuse, R62, -R60 ;  /* 0x0000003e073c7223 */ /* 0x040fe2000001083c */
[-C--:B------:R-:W-:Y:S01]  /*aeb0*/  FMUL.FTZ R6, R42, R37.reuse ;  /* 0x000000252a067220 */ /* 0x080fe20000410000 */
[----:B------:R-:W-:Y:S01]  /*aec0*/  FFMA.FTZ R40, R7, R64, R40 ;  /* 0x0000004007287223 */ /* 0x000fe20000010028 */
[C---:B------:R-:W-:Y:S01]  /*aed0*/  FFMA.FTZ R7, R5.reuse, R24, -R4 ;  /* 0x0000001805077223 */ /* 0x040fe20000010804 */
[C---:B------:R-:W-:Y:S01]  /*aee0*/  FFMA.FTZ R42, R38.reuse, R37, -R61 ;  /* 0x00000025262a7223 */ /* 0x040fe2000001083d */
[----:B------:R-:W-:Y:S01]  /*aef0*/  FFMA.FTZ R41, R5, R26, R25 ;  /* 0x0000001a05297223 */ /* 0x000fe20000010019 */
[----:B------:R-:W-:Y:S01]  /*af00*/  FFMA.FTZ R38, R38, R39, R6 ;  /* 0x0000002726267223 */ /* 0x000fe20000010006 */
[----:B------:R-:W-:-:S02]  /*af10*/  F2FP.BF16.F32.PACK_AB R4, R68, R27 ;  /* 0x0000001b4404723e */ /* 0x000fc400000010ff */
[----:B------:R-:W-:Y:S02]  /*af20*/  F2FP.BF16.F32.PACK_AB R6, R7, R60 ;  /* 0x0000003c0706723e */ /* 0x000fe400000010ff */
[----:B------:R-:W-:Y:S02]  /*af30*/  F2FP.BF16.F32.PACK_AB R5, R43, R76 ;  /* 0x0000004c2b05723e */ /* 0x000fe400000010ff */
[----:B------:R-:W-:Y:S02]  /*af40*/  F2FP.BF16.F32.PACK_AB R7, R42, R59 ;  /* 0x0000003b2a07723e */ /* 0x000fe400000010ff */
[----:B------:R-:W-:Y:S02]  /*af50*/  F2FP.BF16.F32.PACK_AB R24, R67, R36 ;  /* 0x000000244318723e */ /* 0x000fe400000010ff */
[----:B------:R-:W-:Y:S01]  /*af60*/  F2FP.BF16.F32.PACK_AB R25, R69, R70 ;  /* 0x000000464519723e */ /* 0x000fe200000010ff */
[----:B------:R0:W-:Y:S01]  /*af70*/  STS.128 [R0], R4 ;  /* 0x0000000400007388 */ /* 0x0001e20000000c00 */
[----:B------:R-:W-:-:S02]  /*af80*/  F2FP.BF16.F32.PACK_AB R26, R41, R40 ;  /* 0x00000028291a723e */ /* 0x000fc400000010ff */
[----:B------:R-:W-:-:S05]  /*af90*/  F2FP.BF16.F32.PACK_AB R27, R38, R71 ;  /* 0x00000047261b723e */ /* 0x000fca00000010ff */
[----:B------:R0:W-:Y:S02]  /*afa0*/  STS.128 [R20+0xda00], R24 ;  /* 0x00da001814007388 */ /* 0x0001e40000000c00 */
.L_x_2436:
[----:B------:R-:W-:Y:S05]  /*afb0*/  BSYNC B1 ;  /* 0x0000000000017941 */ /* 0x000fea0003800000 */
.L_x_2435:
[----:B------:R-:W-:Y:S04]  /*afc0*/  BSSY B1, `(.L_x_2437) ;  /* 0x0000075000017945 */ /* 0x000fe80003800000 */
[----:B------:R-:W-:Y:S05]  /*afd0*/  @P1 BRA `(.L_x_2438) ;  /* 0x0000000400cc1947 */ /* 0x000fea0003800000 */
[----:B0-----:R-:W2:Y:S04]  /*afe0*/  LDL R0, [R1+0x6c] ;  /* 0x00006c0001007983 */ /* 0x001ea80000100800 */
[----:B------:R-:W2:Y:S01]  /*aff0*/  LDL.64 R4, [R1+0x50] ;  /* 0x0000500001047983 */ /* 0x000ea20000100a00 */
[----:B------:R-:W-:Y:S02]  /*b000*/  SHF.R.U64 R37, R28, 0x10, R29 ;  /* 0x000000101c257819 */ /* 0x000fe4000000121d */
[----:B------:R-:W-:Y:S02]  /*b010*/  SHF.R.U64 R28, R8, 0x10, R9 ;  /* 0x00000010081c7819 */ /* 0x000fe40000001209 */
[----:B------:R-:W-:Y:S02]  /*b020*/  PRMT R56, R56, 0x5410, R37 ;  /* 0x0000541038387816 */ /* 0x000fe40000000025 */
[----:B------:R-:W-:-:S02]  /*b030*/  PRMT R55, R55, 0x5410, R28 ;  /* 0x0000541037377816 */ /* 0x000fc4000000001c */
[----:B------:R-:W-:Y:S01]  /*b040*/  SHF.R.U32.HI R9, RZ, 0x10, R9 ;  /* 0x00000010ff097819 */ /* 0x000fe20000011609 */
[----:B------:R-:W-:Y:S01]  /*b050*/  IMAD.U32 R37, R56, 0x10000, RZ ;  /* 0x0001000038257824 */ /* 0x000fe200078e00ff */
[----:B------:R-:W-:Y:S01]  /*b060*/  SHF.R.U64 R8, R10, 0x10, R11 ;  /* 0x000000100a087819 */ /* 0x000fe2000000120b */
[----:B------:R-:W-:Y:S01]  /*b070*/  IMAD.U32 R39, R55, 0x10000, RZ ;  /* 0x0001000037277824 */ /* 0x000fe200078e00ff */
[----:B------:R-:W-:Y:S02]  /*b080*/  SHF.R.U32.HI R29, RZ, 0x10, R29 ;  /* 0x00000010ff1d7819 */ /* 0x000fe4000001161d */
[----:B------:R-:W-:Y:S02]  /*b090*/  PRMT R54, R54, 0x5410, R9 ;  /* 0x0000541036367816 */ /* 0x000fe40000000009 */
[----:B------:R-:W-:Y:S02]  /*b0a0*/  PRMT R57, R57, 0x5410, R8 ;  /* 0x0000541039397816 */ /* 0x000fe40000000008 */
[----:B------:R-:W-:-:S02]  /*b0b0*/  PRMT R58, R58, 0x5410, R29 ;  /* 0x000054103a3a7816 */ /* 0x000fc4000000001d */
[----:B------:R-:W-:Y:S02]  /*b0c0*/  LOP3.LUT R55, R55, 0xffff0000, RZ, 0xc0, !PT ;  /* 0xffff000037377812 */ /* 0x000fe400078ec0ff */
[----:B------:R-:W-:Y:S02]  /*b0d0*/  SHF.R.U64 R30, R30, 0x10, R31 ;  /* 0x000000101e1e7819 */ /* 0x000fe4000000121f */
        /* <DEDUP_REMOVED lines=44> */
[C---:B------:R-:W-:Y:S01]  /*b3a0*/  FFMA.FTZ R41, R8.reuse, R37, -R41 ;  /* 0x0000002508297223 */ /* 0x040fe20000010829 */
[----:B------:R-:W-:Y:S01]  /*b3b0*/  FFMA.FTZ R43, R8, R39, R43 ;  /* 0x00000027082b7223 */ /* 0x000fe2000001002b */
[----:B------:R-:W-:Y:S01]  /*b3c0*/  LOP3.LUT R37, R56, 0xffff0000, RZ, 0xc0, !PT ;  /* 0xffff000038257812 */ /* 0x000fe200078ec0ff */
[----:B------:R-:W-:Y:S02]  /*b3d0*/  IMAD.U32 R8, R58, 0x10000, RZ ;  /* 0x000100003a087824 */ /* 0x000fe400078e00ff */
[C---:B------:R-:W-:Y:S01]  /*b3e0*/  FMUL.FTZ R38, R29.reuse, R28 ;  /* 0x0000001c1d267220 */ /* 0x040fe20000410000 */
[----:B------:R-:W-:Y:S01]  /*b3f0*/  LOP3.LUT R54, R54, 0xffff0000, RZ, 0xc0, !PT ;  /* 0xffff000036367812 */ /* 0x000fe200078ec0ff */
[----:B------:R-:W-:Y:S02]  /*b400*/  IMAD.U32 R30, R26, 0x10000, RZ ;  /* 0x000100001a1e7824 */ /* 0x000fe400078e00ff */
[----:B------:R-:W-:Y:S01]  /*b410*/  FMUL.FTZ R29, R29, R8 ;  /* 0x000000081d1d7220 */ /* 0x000fe20000410000 */
[-C--:B------:R-:W-:Y:S01]  /*b420*/  FMUL.FTZ R39, R24, R37.reuse ;  /* 0x0000002518277220 */ /* 0x080fe20000410000 */
[----:B------:R-:W-:Y:S01]  /*b430*/  LOP3.LUT R58, R58, 0xffff0000, RZ, 0xc0, !PT ;  /* 0xffff00003a3a7812 */ /* 0x000fe200078ec0ff */
        /* <DEDUP_REMOVED lines=8> */
[----:B------:R-:W-:Y:S02]  /*b4c0*/  IMAD.U32 R31, R27, 0x10000, RZ ;  /* 0x000100001b1f7824 */ /* 0x000fe400078e00ff */
[C---:B------:R-:W-:Y:S01]  /*b4d0*/  FMUL.FTZ R39, R30.reuse, R29 ;  /* 0x0000001d1e277220 */ /* 0x040fe20000410000 */
[----:B------:R-:W-:Y:S02]  /*b4e0*/  IMAD.U32 R8, R53, 0x10000, RZ ;  /* 0x0001000035087824 */ /* 0x000fe400078e00ff */
[C---:B------:R-:W-:Y:S01]  /*b4f0*/  FFMA.FTZ R25, R5.reuse, R58, -R4 ;  /* 0x0000003a05197223 */ /* 0x040fe20000010804 */
[----:B------:R-:W-:Y:S01]  /*b500*/  FMUL.FTZ R30, R30, R9 ;  /* 0x000000091e1e7220 */ /* 0x000fe20000410000 */
[----:B------:R-:W-:Y:S01]  /*b510*/  FFMA.FTZ R37, R5, R54, R40 ;  /* 0x0000003605257223 */ /* 0x000fe20000010028 */
[----:B------:R-:W-:-:S02]  /*b520*/  IMAD.U32 R4, R52, 0x10000, RZ ;  /* 0x0001000034047824 */ /* 0x000fc400078e00ff */
[C---:B------:R-:W-:Y:S01]  /*b530*/  FMUL.FTZ R40, R31.reuse, R8 ;  /* 0x000000081f287220 */ /* 0x040fe20000410000 */
[C---:B------:R-:W-:Y:S01]  /*b540*/  FFMA.FTZ R39, R10.reuse, R9, -R39 ;  /* 0x000000090a277223 */ /* 0x040fe20000010827 */
[----:B------:R-:W-:Y:S01]  /*b550*/  FFMA.FTZ R10, R10, R29, R30 ;  /* 0x0000001d0a0a7223 */ /* 0x000fe2000001001e */
[-C--:B------:R-:W-:Y:S01]  /*b560*/  FMUL.FTZ R30, R31, R4.reuse ;  /* 0x000000041f1e7220 */ /* 0x080fe20000410000 */
[----:B------:R-:W-:Y:S01]  /*b570*/  FFMA.FTZ R40, R11, R4, -R40 ;  /* 0x000000040b287223 */ /* 0x000fe20000010828 */
[----:B------:R-:W-:Y:S02]  /*b580*/  LOP3.LUT R26, R26, 0xffff0000, RZ, 0xc0, !PT ;  /* 0xffff00001a1a7812 */ /* 0x000fe400078ec0ff */
[----:B------:R-:W-:Y:S01]  /*b590*/  LOP3.LUT R27, R27, 0xffff0000, RZ, 0xc0, !PT ;  /* 0xffff00001b1b7812 */ /* 0x000fe200078ec0ff */
[----:B------:R-:W-:Y:S01]  /*b5a0*/  FFMA.FTZ R11, R11, R8, R30 ;  /* 0x000000080b0b7223 */ /* 0x000fe2000001001e */
[----:B------:R-:W-:Y:S02]  /*b5b0*/  LOP3.LUT R57, R57, 0xffff0000, RZ, 0xc0, !PT ;  /* 0xffff000039397812 */ /* 0x000fe400078ec0ff */
[----:B------:R-:W-:-:S02]  /*b5c0*/  LOP3.LUT R4, R53, 0xffff0000, RZ, 0xc0, !PT ;  /* 0xffff000035047812 */ /* 0x000fc400078ec0ff */
[----:B------:R-:W-:Y:S01]  /*b5d0*/  LOP3.LUT R51, R51, 0xffff0000, RZ, 0xc0, !PT ;  /* 0xffff000033337812 */ /* 0x000fe200078ec0ff */
[----:B------:R-:W-:Y:S01]  /*b5e0*/  FMUL.FTZ R5, R26, R57 ;  /* 0x000000391a057220 */ /* 0x000fe20000410000 */
[----:B------:R-:W-:Y:S01]  /*b5f0*/  LOP3.LUT R52, R52, 0xffff0000, RZ, 0xc0, !PT ;  /* 0xffff000034347812 */ /* 0x000fe200078ec0ff */
[C---:B------:R-:W-:Y:S02]  /*b600*/  FMUL.FTZ R30, R27.reuse, R4 ;  /* 0x000000041b1e7220 */ /* 0x040fe40000410000 */
[-C--:B------:R-:W-:Y:S01]  /*b610*/  FMUL.FTZ R8, R26, R51.reuse ;  /* 0x000000331a087220 */ /* 0x080fe20000410000 */
[C---:B------:R-:W-:Y:S01]  /*b620*/  FFMA.FTZ R26, R6.reuse, R51, -R5 ;  /* 0x00000033061a7223 */ /* 0x040fe20000010805 */
[-C--:B------:R-:W-:Y:S01]  /*b630*/  FMUL.FTZ R9, R27, R52.reuse ;  /* 0x000000341b097220 */ /* 0x080fe20000410000 */
[----:B------:R-:W-:Y:S01]  /*b640*/  FFMA.FTZ R27, R7, R52, -R30 ;  /* 0x00000034071b7223 */ /* 0x000fe2000001081e */
[----:B------:R-:W-:Y:S01]  /*b650*/  FFMA.FTZ R57, R6, R57, R8 ;  /* 0x0000003906397223 */ /* 0x000fe20000010008 */
[----:B------:R-:W-:Y:S01]  /*b660*/  F2FP.BF16.F32.PACK_AB R5, R25, R38 ;  /* 0x000000261905723e */ /* 0x000fe200000010ff */
[----:B------:R-:W-:Y:S01]  /*b670*/  FFMA.FTZ R30, R7, R4, R9 ;  /* 0x00000004071e7223 */ /* 0x000fe20000010009 */
[----:B------:R-:W-:-:S02]  /*b680*/  F2FP.BF16.F32.PACK_AB R4, R24, R41 ;  /* 0x000000291804723e */ /* 0x000fc400000010ff */
[----:B------:R-:W-:Y:S02]  /*b690*/  F2FP.BF16.F32.PACK_AB R6, R26, R39 ;  /* 0x000000271a06723e */ /* 0x000fe400000010ff */
[----:B------:R-:W-:Y:S02]  /*b6a0*/  F2FP.BF16.F32.PACK_AB R7, R27, R40 ;  /* 0x000000281b07723e */ /* 0x000fe400000010ff */
[----:B------:R-:W-:Y:S02]  /*b6b0*/  F2FP.BF16.F32.PACK_AB R8, R36, R43 ;  /* 0x0000002b2408723e */ /* 0x000fe400000010ff */
[----:B------:R-:W-:Y:S01]  /*b6c0*/  F2FP.BF16.F32.PACK_AB R9, R37, R28 ;  /* 0x0000001c2509723e */ /* 0x000fe200000010ff */
[----:B------:R1:W-:Y:S01]  /*b6d0*/  STS.128 [R0], R4 ;  /* 0x0000000400007388 */ /* 0x0003e20000000c00 */
[----:B------:R-:W-:Y:S02]  /*b6e0*/  F2FP.BF16.F32.PACK_AB R10, R57, R10 ;  /* 0x0000000a390a723e */ /* 0x000fe400000010ff */
[----:B------:R-:W-:-:S05]  /*b6f0*/  F2FP.BF16.F32.PACK_AB R11, R30, R11 ;  /* 0x0000000b1e0b723e */ /* 0x000fca00000010ff */
[----:B------:R1:W-:Y:S02]  /*b700*/  STS.128 [R20+0xda00], R8 ;  /* 0x00da000814007388 */ /* 0x0003e40000000c00 */
.L_x_2438:
[----:B------:R-:W-:Y:S05]  /*b710*/  BSYNC B1 ;  /* 0x0000000000017941 */ /* 0x000fea0003800000 */
.L_x_2437:
        /* <DEDUP_REMOVED lines=116> */
.L_x_2419:
[----:B------:R-:W-:Y:S05]  /*be60*/  BSYNC B0 ;  /* 0x0000000000007941 */ /* 0x000fea0003800000 */
.L_x_2412:
        /* <DEDUP_REMOVED lines=8> */
.L_x_2410:
[----:B0--3--:R-:W3:Y:S02]  /*bef0*/  LDL R0, [R1+0x48] ;  /* 0x0000480001007983 */ /* 0x009ee40000100800 */
[----:B---3--:R-:W-:-:S13]  /*bf00*/  ISETP.NE.AND P1, PT, R0, 0x3, PT ;  /* 0x000000030000780c */ /* 0x008fda0003f25270 */
[----:B------:R-:W-:Y:S05]  /*bf10*/  @!P1 BRA `(.L_x_2439) ;  /* 0x0000000000049947 */ /* 0x000fea0003800000 */
[----:B------:R-:W-:Y:S01]  /*bf20*/  BPT.TRAP 0x1 ;  /* 0x000000040000795c */ /* 0x000fe20000300000 */
.L_x_2439:
[----:B-12-4-:R-:W2:Y:S01]  /*bf30*/  LDL R3, [R1+0x3c] ;  /* 0x00003c0001037983 */ /* 0x016ea20000100800 */
[----:B------:R-:W-:Y:S01]  /*bf40*/  IMAD R0, R19, 0x8, R16 ;  /* 0x0000000813007824 */ /* 0x000fe200078e0210 */
[----:B--2---:R-:W-:-:S04]  /*bf50*/  SHF.L.U32 R3, R3, 0x1f, RZ ;  /* 0x0000001f03037819 */ /* 0x004fc800000006ff */
[----:B------:R0:W1:Y:S01]  /*bf60*/  SYNCS.PHASECHK.TRANS64.TRYWAIT P2, [R0+URZ+0x31c30], R3 ;  /* 0x031c3003000075a7 */ /* 0x000062000804017f */
[----:B------:R-:W-:Y:S05]  /*bf70*/  @!P1 BRA `(.L_x_2440) ;  /* 0x0000000000049947 */ /* 0x000fea0003800000 */
[----:B------:R-:W-:Y:S01]  /*bf80*/  BPT.TRAP 0x1 ;  /* 0x000000040000795c */ /* 0x000fe20000300000 */
.L_x_2440:
[----:B------:R-:W2:Y:S02]  /*bf90*/  S2R R4, SR_TID.X ;  /* 0x0000000000047919 */ /* 0x000ea40000002100 */
[----:B--2---:R-:W-:-:S04]  /*bfa0*/  LOP3.LUT R4, R4, 0x7f, RZ, 0xc0, !PT ;  /* 0x0000007f04047812 */ /* 0x004fc800078ec0ff */
[----:B------:R-:W-:Y:S01]  /*bfb0*/  ISETP.NE.AND P0, PT, R4, RZ, PT ;  /* 0x000000ff0400720c */ /* 0x000fe20003f05270 */
[----:B-1----:R-:W-:-:S12]  /*bfc0*/  @P2 BRA `(.L_x_2441) ;  /* 0x0000000000082947 */ /* 0x002fd80003800000 */
[----:B------:R-:W1:Y:S02]  /*bfd0*/  SYNCS.PHASECHK.TRANS64.TRYWAIT P2, [R0+URZ+0x31c30], R3 ;  /* 0x031c3003000075a7 */ /* 0x000e64000804017f */
[----:B-1----:R-:W-:Y:S05]  /*bfe0*/  @!P2 BRA `(.L_x_2442) ;  /* 0x000001c4003ca947 */ /* 0x002fea0003800000 */
.L_x_2441:
[----:B------:R-:W-:Y:S05]  /*bff0*/  WARPSYNC.ALL ;  /* 0x0000000000007948 */ /* 0x000fea0003800000 */
[----:B01----:R-:W-:Y:S01]  /*c000*/  VIADD R3, R16, 0x16a00 ;  /* 0x00016a0010037836 */ /* 0x003fe20000000000 */
[----:B------:R-:W-:Y:S01]  /*c010*/  LOP3.LUT R8, R2, 0x10000, RZ, 0xfc, !PT ;  /* 0x0001000002087812 */ /* 0x000fe200078efcff */
[----:B------:R-:W-:Y:S02]  /*c020*/  IMAD.MOV.U32 R9, RZ, RZ, -0x7fffffe0 ;  /* 0x80000020ff097424 */ /* 0x000fe400078e00ff */
[----:B------:R-:W-:Y:S01]  /*c030*/  IMAD.MOV.U32 R15, RZ, RZ, -0x7fffffe0 ;  /* 0x80000020ff0f7424 */ /* 0x000fe200078e00ff */
[----:B------:R-:W-:Y:S01]  /*c040*/  SHF.R.U32.HI R3, RZ, 0x4, R3 ;  /* 0x00000004ff037819 */ /* 0x000fe20000011603 */
[----:B------:R-:W-:Y:S01]  /*c050*/  WARPGROUP.ARRIVE ;  /* 0x00000000000079c5 */ /* 0x000fe20000000000 */
[----:B------:R-:W-:Y:S01]  /*c060*/  IMAD.MOV.U32 R5, RZ, RZ, -0x7fffffe0 ;  /* 0x80000020ff057424 */ /* 0x000fe200078e00ff */
[----:B------:R-:W0:Y:S01]  /*c070*/  LDC R102, c[0x0][0x448] ;  /* 0x00011200ff667b82 */ /* 0x000e220000000800 */
[----:B------:R-:W-:Y:S01]  /*c080*/  LOP3.LUT R3, R3, 0x3fff, RZ, 0xc0, !PT ;  /* 0x00003fff03037812 */ /* 0x000fe200078ec0ff */
[----:B------:R-:W-:Y:S01]  /*c090*/  IMAD.MOV.U32 R7, RZ, RZ, -0x7fffffe0 ;  /* 0x80000020ff077424 */ /* 0x000fe200078e00ff */
[----:B------:R-:W-:Y:S01]  /*c0a0*/  ULDC UR61, c[0x0][0x9d8] ;  /* 0x00027600003d7ab9 */ /* 0x000fe20000000800 */
[----:B------:R-:W-:Y:S01]  /*c0b0*/  IMAD.MOV.U32 R11, RZ, RZ, -0x7fffffe0 ;  /* 0x80000020ff0b7424 */ /* 0x000fe200078e00ff */
[----:B------:R-:W-:Y:S01]  /*c0c0*/  LOP3.LUT R4, R3, 0x10000, RZ, 0xfc, !PT ;  /* 0x0001000003047812 */ /* 0x000fe200078efcff */
[----:B------:R-:W-:Y:S01]  /*c0d0*/  IMAD.MOV.U32 R13, RZ, RZ, -0x7fffffe0 ;  /* 0x80000020ff0d7424 */ /* 0x000fe200078e00ff */
[----:B------:R-:W-:-:S03]  /*c0e0*/  ULDC UR60, c[0x0][0x9d8] ;  /* 0x00027600003c7ab9 */ /* 0x000fc60000000800 */
[----:B------:R-:W-:Y:S01]  /*c0f0*/  IMAD R14, R19, 0x6c0, R4 ;  /* 0x000006c0130e7824 */ /* 0x000fe200078e0204 */
[----:B------:R-:W-:Y:S02]  /*c100*/  R2UR UR4, R8 ;  /* 0x00000000080472ca */ /* 0x000fe400000e0000 */
[----:B------:R-:W-:Y:S02]  /*c110*/  R2UR UR5, R9 ;  /* 0x00000000090572ca */ /* 0x000fe400000e0000 */
[----:B------:R-:W-:Y:S01]  /*c120*/  R2UR UR7, R15 ;  /* 0x000000000f0772ca */ /* 0x000fe200000e0000 */
[----:B------:R-:W-:Y:S01]  /*c130*/  IMAD.MOV.U32 R3, RZ, RZ, -0x7fffffe0 ;  /* 0x80000020ff037424 */ /* 0x000fe200078e00ff */
[C---:B------:R-:W-:Y:S01]  /*c140*/  R2UR UR6, R14.reuse ;  /* 0x000000000e0672ca */ /* 0x040fe200000e0000 */
[----:B------:R1:W-:Y:S01]  /*c150*/  STL [R1+0x70], R4 ;  /* 0x0000700401007387 */ /* 0x0003e20000100800 */
[----:B------:R-:W-:Y:S01]  /*c160*/  VIADD R2, R14, 0x40 ;  /* 0x000000400e027836 */ /* 0x000fe20000000000 */
[----:B------:R-:W-:-:S10]  /*c170*/  R2UR UR11, R5 ;  /* 0x00000000050b72ca */ /* 0x000fd400000e0000 */
[----:B------:R-:W-:Y:S01]  /*c180*/  HGMMA.64x16x16.F32.BF16 R88, gdesc[UR4], RZ, !UPT, gsb0 ;  /* 0x00200000045879f0 */ /* 0x000fe2000c0018ff */
[----:B------:R-:W-:Y:S01]  /*c190*/  R2UR UR6, R2 ;  /* 0x00000000020672ca */ /* 0x000fe200000e0000 */
[----:B-1----:R-:W-:Y:S01]  /*c1a0*/  VIADD R4, R14, 0x80 ;  /* 0x000000800e047836 */ /* 0x002fe20000000000 */
[----:B------:R-:W-:Y:S02]  /*c1b0*/  R2UR UR7, R3 ;  /* 0x00000000030772ca */ /* 0x000fe400000e0000 */
[C---:B------:R-:W-:Y:S02]  /*c1c0*/  R2UR UR8, R8.reuse ;  /* 0x00000000080872ca */ /* 0x040fe400000e0000 */
[C---:B------:R-:W-:Y:S02]  /*c1d0*/  R2UR UR9, R9.reuse ;  /* 0x00000000090972ca */ /* 0x040fe400000e0000 */
[----:B------:R-:W-:Y:S02]  /*c1e0*/  R2UR UR12, R8 ;  /* 0x00000000080c72ca */ /* 0x000fe400000e0000 */
[----:B------:R-:W-:Y:S01]  /*c1f0*/  R2UR UR13, R9 ;  /* 0x00000000090d72ca */ /* 0x000fe200000e0000 */
[----:B------:R-:W-:Y:S01]  /*c200*/  VIADD R6, R14, 0x100 ;  /* 0x000001000e067836 */ /* 0x000fe20000000000 */
[----:B------:R-:W-:-:S02]  /*c210*/  R2UR UR4, R8 ;  /* 0x00000000080472ca */ /* 0x000fc400000e0000 */
[----:B------:R-:W-:Y:S02]  /*c220*/  R2UR UR19, R7 ;  /* 0x00000000071372ca */ /* 0x000fe400000e0000 */
[C---:B------:R-:W-:Y:S02]  /*c230*/  R2UR UR16, R8.reuse ;  /* 0x00000000081072ca */ /* 0x040fe400000e0000 */
[C---:B------:R-:W-:Y:S02]  /*c240*/  R2UR UR17, R9.reuse ;  /* 0x00000000091172ca */ /* 0x040fe400000e0000 */
[C---:B------:R-:W-:Y:S02]  /*c250*/  R2UR UR20, R8.reuse ;  /* 0x00000000081472ca */ /* 0x040fe400000e0000 */
[----:B------:R-:W-:Y:S02]  /*c260*/  R2UR UR21, R9 ;  /* 0x00000000091572ca */ /* 0x000fe400000e0000 */
[----:B------:R-:W-:-:S02]  /*c270*/  R2UR UR24, R8 ;  /* 0x00000000081872ca */ /* 0x000fc400000e0000 */
[C---:B------:R-:W-:Y:S02]  /*c280*/  R2UR UR25, R9.reuse ;  /* 0x00000000091972ca */ /* 0x040fe400000e0000 */
[C---:B------:R-:W-:Y:S02]  /*c290*/  R2UR UR28, R8.reuse ;  /* 0x00000000081c72ca */ /* 0x040fe400000e0000 */
[C---:B------:R-:W-:Y:S02]  /*c2a0*/  R2UR UR29, R9.reuse ;  /* 0x00000000091d72ca */ /* 0x040fe400000e0000 */
[----:B------:R-:W-:Y:S02]  /*c2b0*/  R2UR UR32, R8 ;  /* 0x00000000082072ca */ /* 0x000fe400000e0000 */
[C---:B------:R-:W-:Y:S01]  /*c2c0*/  R2UR UR33, R9.reuse ;  /* 0x00000000092172ca */ /* 0x040fe200000e0000 */
[----:B------:R-:W-:Y:S01]  /*c2d0*/  VIADD R10, R14, 0x102 ;  /* 0x000001020e0a7836 */ /* 0x000fe20000000000 */
[----:B------:R-:W-:Y:S01]  /*c2e0*/  R2UR UR5, R9 ;  /* 0x00000000090572ca */ /* 0x000fe200000e0000 */
[----:B------:R-:W-:Y:S01]  /*c2f0*/  VIADD R12, R8, 0x300 ;  /* 0x00000300080c7836 */ /* 0x000fe20000000000 */
[----:B------:R-:W2:Y:S01]  /*c300*/  LDL.LU R100, [R1+0x4c] ;  /* 0x00004c0001647983 */ /* 0x000ea20000300800 */
[----:B------:R-:W-:-:S02]  /*c310*/  WARPGROUP.DEPBAR.LE gsb0, 0x0 ;  /* 0x00008000000079c5 */ /* 0x000fc40000010000 */
[----:B------:R-:W-:Y:S01]  /*c320*/  WARPGROUP.ARRIVE ;  /* 0x00000000000079c5 */ /* 0x000fe20000000000 */
[----:B------:R-:W-:Y:S01]  /*c330*/  R2UR UR10, R4 ;  /* 0x00000000040a72ca */ /* 0x000fe200000e0000 */
[----:B------:R-:W-:Y:S02]  /*c340*/  VIADD R2, R14, 0xc0 ;  /* 0x000000c00e027836 */ /* 0x000fe40000000000 */
[----:B------:R-:W-:Y:S01]  /*c350*/  IMAD.MOV.U32 R3, RZ, RZ, -0x7fffffe0 ;  /* 0x80000020ff037424 */ /* 0x000fe200078e00ff */
[----:B------:R-:W-:-:S03]  /*c360*/  R2UR UR18, R6 ;  /* 0x00000000061272ca */ /* 0x000fc600000e0000 */
[----:B------:R-:W-:Y:S01]  /*c370*/  HGMMA.64x16x16.F32.BF16 R80, gdesc[UR4], RZ, !UPT, gsb0 ;  /* 0x00200000045079f0 */ /* 0x000fe2000c0018ff */
[----:B------:R-:W-:Y:S01]  /*c380*/  IMAD.MOV.U32 R5, RZ, RZ, -0x7fffffe0 ;  /* 0x80000020ff057424 */ /* 0x000fe200078e00ff */
[----:B------:R-:W3:Y:S01]  /*c390*/  LDL R101, [R1+0x94] ;  /* 0x0000940001657983 */ /* 0x000ee20000100800 */
[----:B------:R-:W-:Y:S02]  /*c3a0*/  IMAD.MOV.U32 R7, RZ, RZ, -0x7fffffe0 ;  /* 0x80000020ff077424 */ /* 0x000fe400078e00ff */
[----:B------:R-:W-:Y:S01]  /*c3b0*/  VIADD R20, R14, 0x342 ;  /* 0x000003420e147836 */ /* 0x000fe20000000000 */
[----:B------:R-:W3:Y:S01]  /*c3c0*/  LDL R109, [R1+0x88] ;  /* 0x00008800016d7983 */ /* 0x000ee20000100800 */
[----:B------:R-:W-:Y:S01]  /*c3d0*/  R2UR UR14, R2 ;  /* 0x00000000020e72ca */ /* 0x000fe200000e0000 */
[C---:B------:R-:W-:Y:S01]  /*c3e0*/  VIADD R4, R14.reuse, 0x140 ;  /* 0x000001400e047836 */ /* 0x040fe20000000000 */
        /* <DEDUP_REMOVED lines=31> */
[----:B------:R-:W-:Y:S01]  /*c5e0*/  IMAD.MOV.U32 R21, RZ, RZ, -0x7fffffe0 ;  /* 0x80000020ff157424 */ /* 0x000fe200078e00ff */
[----:B------:R-:W-:Y:S01]  /*c5f0*/  R2UR UR5, R7 ;  /* 0x00000000070572ca */ /* 0x000fe200000e0000 */
[----:B------:R-:W-:Y:S01]  /*c600*/  VIADD R98, R14, 0x5c0 ;  /* 0x000005c00e627836 */ /* 0x000fe20000000000 */
[----:B0-----:R-:W-:Y:S01]  /*c610*/  ISETP.NE.AND P5, PT, R102, 0x1, PT ;  /* 0x000000016600780c */ /* 0x001fe20003fa5270 */
[----:B------:R-:W-:Y:S01]  /*c620*/  IMAD.MOV.U32 R99, RZ, RZ, -0x7fffffe0 ;  /* 0x80000020ff637424 */ /* 0x000fe200078e00ff */
[----:B------:R-:W-:-:S02]  /*c630*/  WARPGROUP.DEPBAR.LE gsb0, 0x0 ;  /* 0x00008000000079c5 */ /* 0x000fc40000010000 */
[----:B-----5:R-:W-:-:S06]  /*c640*/  WARPGROUP.ARRIVE ;  /* 0x00000000000079c5 */ /* 0x020fcc0000000000 */
[----:B------:R-:W-:Y:S01]  /*c650*/  HGMMA.64x16x16.F32.BF16 R72, gdesc[UR8], RZ, !UPT, gsb0 ;  /* 0x00200000084879f0 */ /* 0x000fe2000c0018ff */
[----:B------:R-:W-:Y:S01]  /*c660*/  R2UR UR10, R2 ;  /* 0x00000000020a72ca */ /* 0x000fe200000e0000 */
[----:B------:R-:W-:Y:S01]  /*c670*/  VIADD R2, R14, 0x142 ;  /* 0x000001420e027836 */ /* 0x000fe20000000000 */
[----:B------:R-:W-:Y:S01]  /*c680*/  R2UR UR11, R3 ;  /* 0x00000000030b72ca */ /* 0x000fe200000e0000 */
[----:B------:R-:W-:Y:S01]  /*c690*/  IMAD.MOV.U32 R3, RZ, RZ, -0x7fffffe0 ;  /* 0x80000020ff037424 */ /* 0x000fe200078e00ff */
        /* <DEDUP_REMOVED lines=28> */
[----:B------:R-:W-:Y:S02]  /*c860*/  R2UR UR21, R7 ;  /* 0x00000000071572ca */ /* 0x000fe400000e0000 */
[----:B--2---:R-:W-:-:S04]  /*c870*/  LOP3.LUT R100, R100, 0xfffffffe, RZ, 0xc0, !PT ;  /* 0xfffffffe64647812 */ /* 0x004fc800078ec0ff */
[----:B------:R-:W-:-:S05]  /*c880*/  @P5 LOP3.LUT R100, R100, 0x1, RZ, 0xfc, !PT ;  /* 0x0000000164645812 */ /* 0x000fca00078efcff */
[----:B------:R0:W-:Y:S01]  /*c890*/  STL [R1+0x4c], R100 ;  /* 0x00004c6401007387 */ /* 0x0001e20000100800 */
[----:B------:R-:W-:Y:S02]  /*c8a0*/  WARPGROUP.DEPBAR.LE gsb0, 0x0 ;  /* 0x00008000000079c5 */ /* 0x000fe40000010000 */
[----:B------:R-:W-:Y:S01]  /*c8b0*/  WARPGROUP.ARRIVE ;  /* 0x00000000000079c5 */ /* 0x000fe20000000000 */
[----:B------:R-:W2:Y:S04]  /*c8c0*/  LDL R107, [R1+0x40] ;  /* 0x00004000016b7983 */ /* 0x000ea80000100800 */
[----:B0-----:R-:W4:Y:S01]  /*c8d0*/  LDL R100, [R1+0x84] ;  /* 0x0000840001647983 */ /* 0x001f220000100800 */
[----:B------:R-:W-:Y:S01]  /*c8e0*/  HGMMA.64x16x16.F32.BF16 R40, gdesc[UR24], RZ, !UPT, gsb0 ;  /* 0x00200000182879f0 */ /* 0x000fe2000c0018ff */
[----:B------:R-:W-:Y:S01]  /*c8f0*/  R2UR UR26, R4 ;  /* 0x00000000041a72ca */ /* 0x000fe200000e0000 */
[----:B------:R-:W-:Y:S01]  /*c900*/  VIADD R4, R14, 0x240 ;  /* 0x000002400e047836 */ /* 0x000fe20000000000 */
[----:B------:R-:W-:Y:S01]  /*c910*/  R2UR UR27, R5 ;  /* 0x00000000051b72ca */ /* 0x000fe200000e0000 */
[----:B------:R-:W-:Y:S01]  /*c920*/  IMAD.MOV.U32 R5, RZ, RZ, -0x7fffffe0 ;  /* 0x80000020ff057424 */ /* 0x000fe200078e00ff */
[----:B------:R-:W-:Y:S01]  /*c930*/  R2UR UR24, R6 ;  /* 0x00000000061872ca */ /* 0x000fe200000e0000 */
[----:B------:R-:W4:Y:S01]  /*c940*/  LDL R108, [R1+0x34] ;  /* 0x00003400016c7983 */ /* 0x000f220000100800 */
[----:B------:R-:W-:Y:S01]  /*c950*/  R2UR UR25, R7 ;  /* 0x00000000071972ca */ /* 0x000fe200000e0000 */
[----:B------:R-:W-:-:S02]  /*c960*/  WARPGROUP.DEPBAR.LE gsb0, 0x0 ;  /* 0x00008000000079c5 */ /* 0x000fc40000010000 */
        /* <DEDUP_REMOVED lines=19> */
[----:B------:R-:W-:Y:S01]  /*caa0*/  HGMMA.64x16x16.F32.BF16 R88, gdesc[UR36], R88, gsb0 ;  /* 0x00200000245879f0 */ /* 0x000fe20008001858 */
        /* <DEDUP_REMOVED lines=165> */
[----:B------:R-:W-:-:S03]  /*d500*/  IMAD.MOV.U32 R5, RZ, RZ, -0x7fffffe0 ;  /* 0x80000020ff057424 */ /* 0x000fc600078e00ff */
        /* <DEDUP_REMOVED lines=123> */
[----:B------:R-:W-:Y:S01]  /*dcc0*/  ULDC UR4, c[0x0][0x9d8] ;  /* 0x0002760000047ab9 */ /* 0x000fe20000000800 */
[----:B------:R-:W-:Y:S01]  /*dcd0*/  R2UR UR12, R2 ;  /* 0x00000000020c72ca */ /* 0x000fe200000e0000 */
[----:B------:R-:W-:Y:S01]  /*dce0*/  FMUL.FTZ R15, R90, UR4 ;  /* 0x000000045a0f7c20 */ /* 0x000fe20008410000 */
        /* <DEDUP_REMOVED lines=8> */
[----:B------:R-:W0:Y:S01]  /*dd70*/  MUFU.TANH R88, R88 ;  /* 0x0000005800587308 */ /* 0x000e220000002400 */
[----:B------:R-:W-:-:S07]  /*dd80*/  ULDC UR5, c[0x0][0x988] ;  /* 0x0002620000057ab9 */ /* 0x000fce0000000800 */
[----:B------:R-:W1:Y:S08]  /*dd90*/  MUFU.TANH R97, R97 ;  /* 0x0000006100617308 */ /* 0x000e700000002400 */
[----:B------:R-:W1:Y:S08]  /*dda0*/  MUFU.TANH R91, R91 ;  /* 0x0000005b005b7308 */ /* 0x000e700000002400 */
[----:B------:R-:W1:Y:S08]  /*ddb0*/  MUFU.TANH R93, R93 ;  /* 0x0000005d005d7308 */ /* 0x000e700000002400 */
        /* <DEDUP_REMOVED lines=9> */
[----:B------:R-:W-:Y:S01]  /*de50*/  R2UR UR10, R20 ;  /* 0x00000000140a72ca */ /* 0x000fe200000e0000 */
[----:B------:R-:W-:Y:S01]  /*de60*/  VIADD R20, R14, 0x582 ;  /* 0x000005820e147836 */ /* 0x000fe20000000000 */
[----:B------:R-:W-:Y:S01]  /*de70*/  R2UR UR11, R21 ;  /* 0x00000000150b72ca */ /* 0x000fe200000e0000 */
[----:B------:R-:W-:Y:S01]  /*de80*/  IMAD.MOV.U32 R21, RZ, RZ, -0x7fffffe0 ;  /* 0x80000020ff157424 */ /* 0x000fe200078e00ff */
[----:B------:R-:W-:Y:S01]  /*de90*/  R2UR UR8, R2 ;  /* 0x00000000020872ca */ /* 0x000fe200000e0000 */
[----:B------:R-:W-:Y:S01]  /*dea0*/  FMUL.FTZ R86, R87, UR4 ;  /* 0x0000000457567c20 */ /* 0x000fe20008410000 */
[----:B------:R-:W-:Y:S01]  /*deb0*/  R2UR UR9, R3 ;  /* 0x00000000030972ca */ /* 0x000fe200000e0000 */
[----:B------:R-:W-:Y:S01]  /*dec0*/  FMUL.FTZ R80, R80, UR4 ;  /* 0x0000000450507c20 */ /* 0x000fe20008410000 */
[----:B------:R-:W-:Y:S01]  /*ded0*/  MUFU.TANH R94, R94 ;  /* 0x0000005e005e7308 */ /* 0x000fe20000002400 */
[----:B------:R-:W-:-:S07]  /*dee0*/  FMUL.FTZ R85, R85, UR4 ;  /* 0x0000000455557c20 */ /* 0x000fce0008410000 */
[----:B------:R-:W1:Y:S08]  /*def0*/  MUFU.TANH R80, R80 ;  /* 0x0000005000507308 */ /* 0x000e700000002400 */
[----:B------:R-:W1:Y:S08]  /*df00*/  MUFU.TANH R83, R83 ;  /* 0x0000005300537308 */ /* 0x000e700000002400 */
[----:B------:R-:W1:Y:S08]  /*df10*/  MUFU.TANH R85, R85 ;  /* 0x0000005500557308 */ /* 0x000e700000002400 */
        /* <DEDUP_REMOVED lines=34> */
[----:B------:R-:W-:Y:S01]  /*e140*/  FMUL.FTZ R64, R64, UR4 ;  /* 0x0000000440407c20 */ /* 0x000fe20008410000 */
[----:B------:R-:W-:Y:S01]  /*e150*/  R2UR UR11, R21 ;  /* 0x00000000150b72ca */ /* 0x000fe200000e0000 */
[----:B------:R-:W-:Y:S01]  /*e160*/  MUFU.TANH R79, R79 ;  /* 0x0000004f004f7308 */ /* 0x000fe20000002400 */
[----:B------:R-:W-:Y:S01]  /*e170*/  R2UR UR8, R2 ;  /* 0x00000000020872ca */ /* 0x000fe200000e0000 */
[----:B------:R-:W-:Y:S01]  /*e180*/  FMUL.FTZ R70, R71, UR4 ;  /* 0x0000000447467c20 */ /* 0x000fe20008410000 */
[----:B------:R-:W-:Y:S01]  /*e190*/  R2UR UR9, R3 ;  /* 0x00000000030972ca */ /* 0x000fe200000e0000 */
[----:B------:R-:W2:Y:S01]  /*e1a0*/  @P5 LDC R21, c[0x0][0x450] ;  /* 0x00011400ff155b82 */ /* 0x000ea20000000800 */
[----:B------:R-:W-:-:S03]  /*e1b0*/  FMUL.FTZ R69, R69, UR4 ;  /* 0x0000000445457c20 */ /* 0x000fc60008410000 */
[----:B------:R-:W-:Y:S08]  /*e1c0*/  MUFU.TANH R67, R67 ;  /* 0x0000004300437308 */ /* 0x000ff00000002400 */
[----:B------:R-:W-:Y:S08]  /*e1d0*/  MUFU.TANH R82, R82 ;  /* 0x0000005200527308 */ /* 0x000ff00000002400 */
[----:B------:R-:W-:Y:S08]  /*e1e0*/  MUFU.TANH R84, R84 ;  /* 0x0000005400547308 */ /* 0x000ff00000002400 */
[----:B------:R-:W-:Y:S08]  /*e1f0*/  MUFU.TANH R86, R86 ;  /* 0x0000005600567308 */ /* 0x000ff00000002400 */
[----:B------:R-:W-:Y:S01]  /*e200*/  MUFU.TANH R73, R73 ;  /* 0x0000004900497308 */ /* 0x000fe20000002400 */
[----:B------:R-:W-:-:S02]  /*e210*/  WARPGROUP.DEPBAR.LE gsb0, 0x0 ;  /* 0x00008000000079c5 */ /* 0x000fc40000010000 */
[----:B------:R-:W-:Y:S01]  /*e220*/  WARPGROUP.ARRIVE ;  /* 0x00000000000079c5 */ /* 0x000fe20000000000 */
[----:B------:R-:W-:-:S04]  /*e230*/  VIADD R20, R14, 0x602 ;  /* 0x000006020e147836 */ /* 0x000fc80000000000 */
[----:B------:R-:W1:Y:S01]  /*e240*/  MUFU.TANH R64, R64 ;  /* 0x0000004000407308 */ /* 0x000e620000002400 */
[----:B------:R-:W-:Y:S01]  /*e250*/  HGMMA.64x16x16.F32.BF16 R48, gdesc[UR8], R48, gsb0 ;  /* 0x00200000083079f0 */ /* 0x000fe20008001830 */
[----:B------:R-:W-:Y:S02]  /*e260*/  FMUL.FTZ R71, R56, UR4 ;  /* 0x0000000438477c20 */ /* 0x000fe40008410000 */
[----:B------:R-:W4:Y:S01]  /*e270*/  @P5 LDC R56, c[0x0][0x44c] ;  /* 0x00011300ff385b82 */ /* 0x000f220000000800 */
[----:B------:R-:W-:Y:S01]  /*e280*/  FMUL.FTZ R98, R59, UR4 ;  /* 0x000000043b627c20 */ /* 0x000fe20008410000 */
[----:B---3--:R-:W-:Y:S01]  /*e290*/  IMAD.IADD R59, R101, 0x1, R109 ;  /* 0x00000001653b7824 */ /* 0x008fe200078e026d */
[----:B------:R-:W-:Y:S01]  /*e2a0*/  R2UR UR10, R20 ;  /* 0x00000000140a72ca */ /* 0x000fe200000e0000 */
[----:B------:R-:W3:Y:S01]  /*e2b0*/  MUFU.TANH R69, R69 ;  /* 0x0000004500457308 */ /* 0x000ee20000002400 */
[----:B------:R-:W-:Y:S02]  /*e2c0*/  R2UR UR8, R2 ;  /* 0x00000000020872ca */ /* 0x000fe400000e0000 */
[----:B------:R-:W-:-:S05]  /*e2d0*/  R2UR UR9, R3 ;  /* 0x00000000030972ca */ /* 0x000fca00000e0000 */
[----:B------:R-:W-:Y:S08]  /*e2e0*/  MUFU.TANH R74, R74 ;  /* 0x0000004a004a7308 */ /* 0x000ff00000002400 */
[----:B------:R-:W-:Y:S01]  /*e2f0*/  MUFU.TANH R76, R76 ;  /* 0x0000004c004c7308 */ /* 0x000fe20000002400 */
[----:B----4-:R-:W-:-:S07]  /*e300*/  @P5 IMAD.HI.U32 R56, R59, R56, RZ ;  /* 0x000000383b385227 */ /* 0x010fce00078e00ff */
[----:B------:R-:W-:Y:S01]  /*e310*/  MUFU.TANH R78, R78 ;  /* 0x0000004e004e7308 */ /* 0x000fe20000002400 */
[----:B--2---:R-:W-:Y:S01]  /*e320*/  @P5 SHF.R.U32.HI R59, RZ, R21, R56 ;  /* 0x00000015ff3b5219 */ /* 0x004fe20000011638 */
[----:B------:R-:W-:-:S05]  /*e330*/  IMAD.MOV.U32 R21, RZ, RZ, -0x7fffffe0 ;  /* 0x80000020ff157424 */ /* 0x000fca00078e00ff */
[----:B------:R-:W-:Y:S01]  /*e340*/  R2UR UR11, R21 ;  /* 0x00000000150b72ca */ /* 0x000fe200000e0000 */
[----:B------:R-:W-:Y:S08]  /*e350*/  MUFU.TANH R65, R65 ;  /* 0x0000004100417308 */ /* 0x000ff00000002400 */
[----:B------:R-:W-:Y:S01]  /*e360*/  MUFU.TANH R66, R66 ;  /* 0x0000004200427308 */ /* 0x000fe20000002400 */
[----:B------:R-:W-:-:S02]  /*e370*/  WARPGROUP.DEPBAR.LE gsb0, 0x0 ;  /* 0x00008000000079c5 */ /* 0x000fc40000010000 */
[----:B------:R-:W-:-:S05]  /*e380*/  WARPGROUP.ARRIVE ;  /* 0x00000000000079c5 */ /* 0x000fca0000000000 */
[----:B------:R-:W-:Y:S01]  /*e390*/  MUFU.TANH R68, R68 ;  /* 0x0000004400447308 */ /* 0x000fe20000002400 */
[----:B------:R-:W-:Y:S01]  /*e3a0*/  HGMMA.64x16x16.F32.BF16 R40, gdesc[UR8], R40, gsb0 ;  /* 0x00200000082879f0 */ /* 0x000fe20008001828 */
[----:B------:R-:W-:Y:S02]  /*e3b0*/  VIADD R20, R14, 0x642 ;  /* 0x000006420e147836 */ /* 0x000fe40000000000 */
[----:B------:R-:W-:Y:S01]  /*e3c0*/  IMAD.MOV.U32 R21, RZ, RZ, -0x7fffffe0 ;  /* 0x80000020ff157424 */ /* 0x000fe200078e00ff */
[----:B------:R-:W2:Y:S02]  /*e3d0*/  SHFL.IDX PT, R101, R59, RZ, 0x1c1f ;  /* 0x001c1fff3b657589 */ /* 0x000ea400000e0000 */
[----:B------:R-:W-:Y:S02]  /*e3e0*/  R2UR UR14, R20 ;  /* 0x00000000140e72ca */ /* 0x000fe400000e0000 */
[----:B------:R-:W-:Y:S01]  /*e3f0*/  R2UR UR15, R21 ;  /* 0x00000000150f72ca */ /* 0x000fe200000e0000 */
[----:B------:R-:W-:-:S02]  /*e400*/  VIADD R56, R14, 0x682 ;  /* 0x000006820e387836 */ /* 0x000fc40000000000 */
[----:B------:R-:W-:-:S03]  /*e410*/  IMAD R20, R96, -0x90, RZ ;  /* 0xffffff7060147824 */ /* 0x000fc600078e02ff */
[----:B------:R-:W-:Y:S01]  /*e420*/  R2UR UR10, R56 ;  /* 0x00000000380a72ca */ /* 0x000fe200000e0000 */
[----:B------:R-:W-:Y:S01]  /*e430*/  IMAD R56, R96, -0x90, R107 ;  /* 0xffffff7060387824 */ /* 0x000fe200078e026b */
[----:B------:R-:W-:Y:S01]  /*e440*/  IADD3 R20, -R100, 0x91, R20 ;  /* 0x0000009164147810 */ /* 0x000fe20007ffe114 */
[----:B------:R-:W-:-:S03]  /*e450*/  FMUL.FTZ R21, R48, UR4 ;  /* 0x0000000430157c20 */ /* 0x000fc60008410000 */
[----:B------:R-:W-:Y:S02]  /*e460*/  IADD3 R56, -R100, 0x90, R56 ;  /* 0x0000009064387810 */ /* 0x000fe40007ffe138 */
[----:B------:R-:W-:-:S04]  /*e470*/  IADD3 R48, -R108, R20, R107 ;  /* 0x000000146c307210 */ /* 0x000fc80007ffe16b */
[----:B--2---:R-:W-:Y:S01]  /*e480*/  VIADDMNMX R20, R101, R48, R56, PT ;  /* 0x0000003065147246 */ /* 0x004fe20003800138 */
[----:B------:R-:W-:Y:S02]  /*e490*/  WARPGROUP.DEPBAR.LE gsb0, 0x0 ;  /* 0x00008000000079c5 */ /* 0x000fe40000010000 */
[----:B------:R-:W-:-:S06]  /*e4a0*/  WARPGROUP.ARRIVE ;  /* 0x00000000000079c5 */ /* 0x000fcc0000000000 */
[----:B------:R-:W-:Y:S01]  /*e4b0*/  HGMMA.64x16x16.F32.BF16 R32, gdesc[UR12], R32, gsb0 ;  /* 0x002000000c2079f0 */ /* 0x000fe20008001820 */
[C---:B------:R-:W-:Y:S02]  /*e4c0*/  ISETP.GT.AND P3, PT, R20.reuse, RZ, PT ;  /* 0x000000ff1400720c */ /* 0x040fe40003f64270 */
[C---:B------:R-:W-:Y:S02]  /*e4d0*/  ISETP.GT.AND P2, PT, R20.reuse, 0x1, PT ;  /* 0x000000011400780c */ /* 0x040fe40003f44270 */
[----:B------:R-:W-:Y:S02]  /*e4e0*/  ISETP.GT.AND P4, PT, R20, 0x8, PT ;  /* 0x000000081400780c */ /* 0x000fe40003f84270 */
[----:B0-----:R-:W-:Y:S02]  /*e4f0*/  FSEL R88, R88, -INF , P3 ;  /* 0xff80000058587808 */ /* 0x001fe40001800000 */
[----:B-1----:R-:W-:Y:S01]  /*e500*/  FSEL R97, R97, -INF , P2 ;  /* 0xff80000061617808 */ /* 0x002fe20001000000 */
[----:B------:R-:W-:Y:S01]  /*e510*/  FMUL.FTZ R99, R61, UR4 ;  /* 0x000000043d637c20 */ /* 0x000fe20008410000 */
[----:B------:R-:W-:Y:S01]  /*e520*/  FMUL.FTZ R61, R62, UR4 ;  /* 0x000000043e3d7c20 */ /* 0x000fe20008410000 */
[----:B------:R-:W-:-:S02]  /*e530*/  ISETP.GT.AND P3, PT, R20, 0x9, PT ;  /* 0x000000091400780c */ /* 0x000fc40003f64270 */
[----:B------:R-:W-:Y:S02]  /*e540*/  FSEL R91, R91, -INF , P4 ;  /* 0xff8000005b5b7808 */ /* 0x000fe40002000000 */
[----:B------:R-:W-:Y:S01]  /*e550*/  FMNMX.FTZ R62, R88, R97, !PT ;  /* 0x00000061583e7209 */ /* 0x000fe20007810000 */
[----:B------:R-:W-:Y:S01]  /*e560*/  FMUL.FTZ R63, R63, UR4 ;  /* 0x000000043f3f7c20 */ /* 0x000fe20008410000 */
[C---:B------:R-:W-:Y:S02]  /*e570*/  ISETP.GT.AND P2, PT, R20.reuse, 0x10, PT ;  /* 0x000000101400780c */ /* 0x040fe40003f44270 */
[----:B------:R-:W-:Y:S02]  /*e580*/  FSEL R93, R93, -INF , P3 ;  /* 0xff8000005d5d7808 */ /* 0x000fe40001800000 */
[----:B------:R-:W-:Y:S01]  /*e590*/  FMNMX.FTZ R62, R91, R62, !PT ;  /* 0x0000003e5b3e7209 */ /* 0x000fe20007810000 */
[----:B------:R0:W-:Y:S01]  /*e5a0*/  MUFU.TANH R14, R63 ;  /* 0x0000003f000e7308 */ /* 0x0001e20000002400 */
[----:B------:R-:W-:-:S02]  /*e5b0*/  ISETP.GT.AND P4, PT, R20, 0x11, PT ;  /* 0x000000111400780c */ /* 0x000fc40003f84270 */
[----:B------:R-:W-:Y:S01]  /*e5c0*/  FSEL R80, R80, -INF , P2 ;  /* 0xff80000050507808 */ /* 0x000fe20001000000 */
[----:B------:R-:W-:Y:S01]  /*e5d0*/  FMUL.FTZ R95, R57, UR4 ;  /* 0x00000004395f7c20 */ /* 0x000fe20008410000 */
[----:B------:R-:W-:Y:S02]  /*e5e0*/  ISETP.GT.AND P3, PT, R20, 0x18, PT ;  /* 0x000000181400780c */ /* 0x000fe40003f64270 */
[----:B0-----:R-:W-:Y:S01]  /*e5f0*/  FMNMX.FTZ R63, R93, R62, !PT ;  /* 0x0000003e5d3f7209 */ /* 0x001fe20007810000 */
[----:B------:R-:W-:Y:S01]  /*e600*/  IMAD.MOV.U32 R57, RZ, RZ, -0x7fffffe0 ;  /* 0x80000020ff397424 */ /* 0x000fe200078e00ff */
[----:B------:R-:W-:Y:S02]  /*e610*/  FSEL R94, R94, -INF , P4 ;  /* 0xff8000005e5e7808 */ /* 0x000fe40002000000 */
[----:B------:R-:W-:Y:S02]  /*e620*/  FMNMX.FTZ R63, R80, R63, !PT ;  /* 0x0000003f503f7209 */ /* 0x000fe40007810000 */
[----:B------:R-:W-:-:S02]  /*e630*/  ISETP.GT.AND P2, PT, R20, 0x19, PT ;  /* 0x000000191400780c */ /* 0x000fc40003f44270 */
[----:B------:R-:W-:Y:S02]  /*e640*/  FSEL R83, R83, -INF , P3 ;  /* 0xff80000053537808 */ /* 0x000fe40001800000 */
[----:B------:R-:W-:Y:S02]  /*e650*/  FMNMX.FTZ R62, R94, R63, !PT ;  /* 0x0000003f5e3e7209 */ /* 0x000fe40007810000 */
[----:B------:R-:W-:Y:S01]  /*e660*/  R2UR UR11, R57 ;  /* 0x00000000390b72ca */ /* 0x000fe200000e0000 */
[----:B------:R-:W-:Y:S01]  /*e670*/  FMUL.FTZ R57, R49, UR4 ;  /* 0x0000000431397c20 */ /* 0x000fe20008410000 */
[----:B------:R-:W-:Y:S01]  /*e680*/  FMUL.FTZ R49, R50, UR4 ;  /* 0x0000000432317c20 */ /* 0x000fe20008410000 */
[----:B------:R-:W-:Y:S01]  /*e690*/  ISETP.GT.AND P4, PT, R20, 0x20, PT ;  /* 0x000000201400780c */ /* 0x000fe20003f84270 */
[----:B------:R-:W-:Y:S01]  /*e6a0*/  FMUL.FTZ R50, R51, UR4 ;  /* 0x0000000433327c20 */ /* 0x000fe20008410000 */
[----:B------:R-:W-:Y:S02]  /*e6b0*/  FSEL R85, R85, -INF , P2 ;  /* 0xff80000055557808 */ /* 0x000fe40001000000 */
[----:B------:R-:W-:Y:S01]  /*e6c0*/  FMNMX.FTZ R62, R83, R62, !PT ;  /* 0x0000003e533e7209 */ /* 0x000fe20007810000 */
[----:B------:R-:W-:Y:S01]  /*e6d0*/  FMUL.FTZ R51, R52, UR4 ;  /* 0x0000000434337c20 */ /* 0x000fe20008410000 */
[----:B------:R-:W-:Y:S01]  /*e6e0*/  R2UR UR8, R2 ;  /* 0x00000000020872ca */ /* 0x000fe200000e0000 */
[----:B------:R-:W-:Y:S01]  /*e6f0*/  FMUL.FTZ R52, R53, UR4 ;  /* 0x0000000435347c20 */ /* 0x000fe20008410000 */
[----:B------:R-:W-:-:S02]  /*e700*/  R2UR UR9, R3 ;  /* 0x00000000030972ca */ /* 0x000fc400000e0000 */
[----:B------:R-:W-:Y:S02]  /*e710*/  ISETP.GT.AND P3, PT, R20, 0x21, PT ;  /* 0x000000211400780c */ /* 0x000fe40003f64270 */
[----:B------:R-:W-:Y:S02]  /*e720*/  FSEL R72, R72, -INF , P4 ;  /* 0xff80000048487808 */ /* 0x000fe40002000000 */
[----:B------:R-:W-:Y:S01]  /*e730*/  FMNMX.FTZ R53, R85, R62, !PT ;  /* 0x0000003e55357209 */ /* 0x000fe20007810000 */
[----:B------:R-:W-:Y:S02]  /*e740*/  WARPGROUP.DEPBAR.LE gsb0, 0x0 ;  /* 0x00008000000079c5 */ /* 0x000fe40000010000 */
[----:B------:R-:W-:Y:S01]  /*e750*/  ISETP.GT.AND P2, PT, R20, 0x28, PT ;  /* 0x000000281400780c */ /* 0x000fe20003f44270 */
[----:B------:R-:W-:Y:S01]  /*e760*/  WARPGROUP.ARRIVE ;  /* 0x00000000000079c5 */ /* 0x000fe20000000000 */
[----:B------:R-:W-:Y:S02]  /*e770*/  FSEL R87, R87, -INF , P3 ;  /* 0xff80000057577808 */ /* 0x000fe40001800000 */
[----:B------:R-:W-:-:S02]  /*e780*/  FMNMX.FTZ R62, R72, R53, !PT ;  /* 0x00000035483e7209 */ /* 0x000fc40007810000 */
[C---:B------:R-:W-:Y:S01]  /*e790*/  ISETP.GT.AND P4, PT, R20.reuse, 0x29, PT ;  /* 0x000000291400780c */ /* 0x040fe20003f84270 */
[----:B------:R-:W-:Y:S01]  /*e7a0*/  HGMMA.64x16x16.F32.BF16 R24, gdesc[UR8], R24, gsb0 ;  /* 0x00200000081879f0 */ /* 0x000fe20008001818 */
[----:B------:R-:W-:Y:S02]  /*e7b0*/  FSEL R75, R75, -INF , P2 ;  /* 0xff8000004b4b7808 */ /* 0x000fe40001000000 */
[----:B------:R-:W-:Y:S02]  /*e7c0*/  FMNMX.FTZ R62, R87, R62, !PT ;  /* 0x0000003e573e7209 */ /* 0x000fe40007810000 */
[C---:B------:R-:W-:Y:S02]  /*e7d0*/  ISETP.GT.AND P3, PT, R20.reuse, 0x30, PT ;  /* 0x000000301400780c */ /* 0x040fe40003f64270 */
[----:B------:R-:W-:Y:S02]  /*e7e0*/  FSEL R77, R77, -INF , P4 ;  /* 0xff8000004d4d7808 */ /* 0x000fe40002000000 */
[----:B------:R-:W-:Y:S01]  /*e7f0*/  FMNMX.FTZ R62, R75, R62, !PT ;  /* 0x0000003e4b3e7209 */ /* 0x000fe20007810000 */
[----:B------:R-:W0:Y:S01]  /*e800*/  MUFU.TANH R71, R71 ;  /* 0x0000004700477308 */ /* 0x000e220000002400 */
[----:B------:R-:W-:Y:S01]  /*e810*/  ISETP.GT.AND P2, PT, R20, 0x31, PT ;  /* 0x000000311400780c */ /* 0x000fe20003f44270 */
[----:B------:R-:W-:Y:S01]  /*e820*/  FMUL.FTZ R60, R60, UR4 ;  /* 0x000000043c3c7c20 */ /* 0x000fe20008410000 */
[----:B------:R-:W-:-:S02]  /*e830*/  FSEL R64, R64, -INF , P3 ;  /* 0xff80000040407808 */ /* 0x000fc40001800000 */
[----:B------:R-:W-:Y:S02]  /*e840*/  FMNMX.FTZ R53, R77, R62, !PT ;  /* 0x0000003e4d357209 */ /* 0x000fe40007810000 */
[----:B------:R-:W-:Y:S01]  /*e850*/  ISETP.GT.AND P3, PT, R20, 0x38, PT ;  /* 0x000000381400780c */ /* 0x000fe20003f64270 */
[----:B------:R-:W1:Y:S01]  /*e860*/  MUFU.TANH R95, R95 ;  /* 0x0000005f005f7308 */ /* 0x000e620000002400 */
[----:B------:R-:W-:Y:S02]  /*e870*/  FSEL R79, R79, -INF , P2 ;  /* 0xff8000004f4f7808 */ /* 0x000fe40001000000 */
[----:B------:R-:W-:Y:S02]  /*e880*/  FMNMX.FTZ R62, R64, R53, !PT ;  /* 0x00000035403e7209 */ /* 0x000fe40007810000 */
[----:B------:R-:W-:Y:S02]  /*e890*/  ISETP.GT.AND P2, PT, R20, 0x39, PT ;  /* 0x000000391400780c */ /* 0x000fe40003f44270 */
[----:B------:R-:W-:Y:S01]  /*e8a0*/  FSEL R67, R67, -INF , P3 ;  /* 0xff80000043437808 */ /* 0x000fe20001800000 */
[----:B------:R-:W2:Y:S01]  /*e8b0*/  MUFU.TANH R60, R60 ;  /* 0x0000003c003c7308 */ /* 0x000ea20000002400 */
[----:B------:R-:W-:-:S02]  /*e8c0*/  FMNMX.FTZ R62, R79, R62, !PT ;  /* 0x0000003e4f3e7209 */ /* 0x000fc40007810000 */
[C---:B------:R-:W-:Y:S02]  /*e8d0*/  ISETP.GT.AND P3, PT, R20.reuse, 0x40, PT ;  /* 0x000000401400780c */ /* 0x040fe40003f64270 */
[----:B---3--:R-:W-:Y:S02]  /*e8e0*/  FSEL R69, R69, -INF , P2 ;  /* 0xff80000045457808 */ /* 0x008fe40001000000 */
[----:B------:R-:W-:Y:S01]  /*e8f0*/  FMNMX.FTZ R62, R67, R62, !PT ;  /* 0x0000003e433e7209 */ /* 0x000fe20007810000 */
[----:B------:R-:W3:Y:S01]  /*e900*/  MUFU.TANH R99, R99 ;  /* 0x0000006300637308 */ /* 0x000ee20000002400 */
[----:B------:R-:W-:Y:S02]  /*e910*/  ISETP.GT.AND P2, PT, R20, 0x41, PT ;  /* 0x000000411400780c */ /* 0x000fe40003f44270 */
[----:B0-----:R-:W-:Y:S02]  /*e920*/  FSEL R71, R71, -INF , P3 ;  /* 0xff80000047477808 */ /* 0x001fe40001800000 */
[----:B------:R-:W-:-:S03]  /*e930*/  FMNMX.FTZ R62, R69, R62, !PT ;  /* 0x0000003e453e7209 */ /* 0x000fc60007810000 */
[----:B------:R-:W0:Y:S01]  /*e940*/  MUFU.TANH R21, R21 ;  /* 0x0000001500157308 */ /* 0x000e220000002400 */
[----:B------:R-:W-:Y:S01]  /*e950*/  FMUL.FTZ R53, R32, UR4 ;  /* 0x0000000420357c20 */ /* 0x000fe20008410000 */
[C---:B------:R-:W-:Y:S02]  /*e960*/  ISETP.GT.AND P3, PT, R20.reuse, 0x48, PT ;  /* 0x000000481400780c */ /* 0x040fe40003f64270 */
[----:B-1----:R-:W-:Y:S02]  /*e970*/  FSEL R95, R95, -INF , P2 ;  /* 0xff8000005f5f7808 */ /* 0x002fe40001000000 */
[----:B------:R-:W-:Y:S02]  /*e980*/  FMNMX.FTZ R32, R71, R62, !PT ;  /* 0x0000003e47207209 */ /* 0x000fe40007810000 */
[----:B------:R-:W1:Y:S01]  /*e990*/  MUFU.TANH R57, R57 ;  /* 0x0000003900397308 */ /* 0x000e620000002400 */
[----:B------:R-:W-:Y:S01]  /*e9a0*/  FMUL.FTZ R62, R33, UR4 ;  /* 0x00000004213e7c20 */ /* 0x000fe20008410000 */
[----:B------:R-:W-:Y:S01]  /*e9b0*/  ISETP.GT.AND P2, PT, R20, 0x49, PT ;  /* 0x000000491400780c */ /* 0x000fe20003f44270 */
[----:B------:R-:W-:Y:S01]  /*e9c0*/  FMUL.FTZ R40, R40, UR4 ;  /* 0x0000000428287c20 */ /* 0x000fe20008410000 */
[----:B--2---:R-:W-:-:S02]  /*e9d0*/  FSEL R60, R60, -INF , P3 ;  /* 0xff8000003c3c7808 */ /* 0x004fc40001800000 */
[----:B------:R-:W-:Y:S02]  /*e9e0*/  FMNMX.FTZ R33, R95, R32, !PT ;  /* 0x000000205f217209 */ /* 0x000fe40007810000 */
[----:B------:R-:W2:Y:S01]  /*e9f0*/  MUFU.TANH R51, R51 ;  /* 0x0000003300337308 */ /* 0x000ea20000002400 */
[----:B------:R-:W-:Y:S01]  /*ea00*/  ISETP.GT.AND P3, PT, R20, 0x50, PT ;  /* 0x000000501400780c */ /* 0x000fe20003f64270 */
[----:B------:R-:W-:Y:S01]  /*ea10*/  FMUL.FTZ R41, R41, UR4 ;  /* 0x0000000429297c20 */ /* 0x000fe20008410000 */
[----:B---3--:R-:W-:Y:S02]  /*ea20*/  FSEL R99, R99, -INF , P2 ;  /* 0xff80000063637808 */ /* 0x008fe40001000000 */
[----:B------:R-:W-:-:S03]  /*ea30*/  FMNMX.FTZ R32, R60, R33, !PT ;  /* 0x000000213c207209 */ /* 0x000fc60007810000 */
[----:B------:R-:W3:Y:S01]  /*ea40*/  MUFU.TANH R52, R52 ;  /* 0x0000003400347308 */ /* 0x000ee20000002400 */
[----:B------:R-:W-:Y:S01]  /*ea50*/  FMUL.FTZ R63, R36, UR4 ;  /* 0x00000004243f7c20 */ /* 0x000fe20008410000 */
[----:B------:R-:W-:Y:S01]  /*ea60*/  FMUL.FTZ R44, R44, UR4 ;  /* 0x000000042c2c7c20 */ /* 0x000fe20008410000 */
[C---:B------:R-:W-:Y:S02]  /*ea70*/  ISETP.GT.AND P2, PT, R20.reuse, 0x51, PT ;  /* 0x000000511400780c */ /* 0x040fe40003f44270 */
[----:B0-----:R-:W-:Y:S02]  /*ea80*/  FSEL R33, R21, -INF , P3 ;  /* 0xff80000015217808 */ /* 0x001fe40001800000 */
[----:B------:R-:W-:Y:S01]  /*ea90*/  FMNMX.FTZ R36, R99, R32, !PT ;  /* 0x0000002063247209 */ /* 0x000fe20007810000 */
[----:B------:R-:W0:Y:S01]  /*eaa0*/  MUFU.TANH R40, R40 ;  /* 0x0000002800287308 */ /* 0x000e220000002400 */
[----:B------:R-:W-:Y:S01]  /*eab0*/  ISETP.GT.AND P3, PT, R20, 0x58, PT ;  /* 0x000000581400780c */ /* 0x000fe20003f64270 */
[----:B------:R-:W-:Y:S01]  /*eac0*/  FMUL.FTZ R45, R45, UR4 ;  /* 0x000000042d2d7c20 */ /* 0x000fe20008410000 */
[----:B-1----:R-:W-:-:S02]  /*ead0*/  FSEL R32, R57, -INF , P2 ;  /* 0xff80000039207808 */ /* 0x002fc40001000000 */
[----:B------:R-:W-:-:S03]  /*eae0*/  FMNMX.FTZ R101, R33, R36, !PT ;  /* 0x0000002421657209 */ /* 0x000fc60007810000 */
[----:B------:R-:W1:Y:S01]  /*eaf0*/  MUFU.TANH R41, R41 ;  /* 0x0000002900297308 */ /* 0x000e620000002400 */
[----:B------:R-:W-:Y:S02]  /*eb00*/  ISETP.GT.AND P2, PT, R20, 0x59, PT ;  /* 0x000000591400780c */ /* 0x000fe40003f44270 */
[----:B--2---:R-:W-:Y:S02]  /*eb10*/  FSEL R36, R51, -INF , P3 ;  /* 0xff80000033247808 */ /* 0x004fe40001800000 */
[----:B------:R-:W-:-:S03]  /*eb20*/  FMNMX.FTZ R101, R32, R101, !PT ;  /* 0x0000006520657209 */ /* 0x000fc60007810000 */
[----:B------:R-:W-:Y:S01]  /*eb30*/  MUFU.TANH R44, R44 ;  /* 0x0000002c002c7308 */ /* 0x000fe20000002400 */
[----:B------:R-:W-:Y:S01]  /*eb40*/  FMUL.FTZ R57, R37, UR4 ;  /* 0x0000000425397c20 */ /* 0x000fe20008410000 */
[----:B------:R-:W-:Y:S02]  /*eb50*/  ISETP.GT.AND P3, PT, R20, 0x60, PT ;  /* 0x000000601400780c */ /* 0x000fe40003f64270 */
[----:B---3--:R-:W-:Y:S02]  /*eb60*/  FSEL R37, R52, -INF , P2 ;  /* 0xff80000034257808 */ /* 0x008fe40001000000 */
[----:B------:R-:W-:Y:S02]  /*eb70*/  FMNMX.FTZ R100, R36, R101, !PT ;  /* 0x0000006524647209 */ /* 0x000fe40007810000 */
[----:B------:R-:W2:Y:S01]  /*eb80*/  MUFU.TANH R45, R45 ;  /* 0x0000002d002d7308 */ /* 0x000ea20000002400 */
[----:B------:R-:W-:Y:S02]  /*eb90*/  WARPGROUP.DEPBAR.LE gsb0, 0x0 ;  /* 0x00008000000079c5 */ /* 0x000fe40000010000 */
[----:B------:R-:W-:Y:S01]  /*eba0*/  FMUL.FTZ R52, R24, UR4 ;  /* 0x0000000418347c20 */ /* 0x000fe20008410000 */
[----:B------:R-:W-:-:S02]  /*ebb0*/  ISETP.GT.AND P2, PT, R20, 0x61, PT ;  /* 0x000000611400780c */ /* 0x000fc40003f44270 */
[----:B0-----:R-:W-:Y:S02]  /*ebc0*/  FSEL R24, R40, -INF , P3 ;  /* 0xff80000028187808 */ /* 0x001fe40001800000 */
[----:B------:R-:W0:Y:S01]  /*ebd0*/  MUFU.TANH R53, R53 ;  /* 0x0000003500357308 */ /* 0x000e220000002400 */
[----:B------:R-:W-:Y:S02]  /*ebe0*/  ISETP.GT.AND P3, PT, R20, 0x68, PT ;  /* 0x000000681400780c */ /* 0x000fe40003f64270 */
[----:B-1----:R-:W-:-:S05]  /*ebf0*/  FSEL R40, R41, -INF , P2 ;  /* 0xff80000029287808 */ /* 0x002fca0001000000 */
[----:B------:R1:W-:Y:S01]  /*ec00*/  MUFU.TANH R21, R63 ;  /* 0x0000003f00157308 */ /* 0x0003e20000002400 */
[----:B------:R-:W-:Y:S02]  /*ec10*/  ISETP.GT.AND P2, PT, R20, 0x69, PT ;  /* 0x000000691400780c */ /* 0x000fe40003f44270 */
[----:B-1----:R-:W-:-:S05]  /*ec20*/  FMNMX.FTZ R63, R37, R100, !PT ;  /* 0x00000064253f7209 */ /* 0x002fca0007810000 */
[----:B------:R-:W1:Y:S01]  /*ec30*/  MUFU.TANH R62, R62 ;  /* 0x0000003e003e7308 */ /* 0x000e620000002400 */
[----:B------:R-:W-:-:S07]  /*ec40*/  FMNMX.FTZ R63, R24, R63, !PT ;  /* 0x0000003f183f7209 */ /* 0x000fce0007810000 */
[----:B------:R3:W4:Y:S01]  /*ec50*/  MUFU.TANH R51, R57 ;  /* 0x0000003900337308 */ /* 0x0007220000002400 */
[----:B--2---:R-:W-:Y:S01]  /*ec60*/  FSEL R41, R45, -INF , P2 ;  /* 0xff8000002d297808 */ /* 0x004fe20001000000 */
[----:B---3--:R-:W-:Y:S01]  /*ec70*/  FMUL.FTZ R57, R25, UR4 ;  /* 0x0000000419397c20 */ /* 0x008fe20008410000 */
[----:B------:R-:W-:Y:S02]  /*ec80*/  FSEL R25, R44, -INF , P3 ;  /* 0xff8000002c197808 */ /* 0x000fe40001800000 */
[----:B------:R-:W-:Y:S02]  /*ec90*/  FMNMX.FTZ R44, R40, R63, !PT ;  /* 0x0000003f282c7209 */ /* 0x000fe40007810000 */
[C---:B------:R-:W-:Y:S02]  /*eca0*/  ISETP.GT.AND P3, PT, R20.reuse, 0x70, PT ;  /* 0x000000701400780c */ /* 0x040fe40003f64270 */
[----:B------:R-:W-:Y:S01]  /*ecb0*/  FMNMX.FTZ R100, R25, R44, !PT ;  /* 0x0000002c19647209 */ /* 0x000fe20007810000 */
[----:B------:R-:W2:Y:S01]  /*ecc0*/  MUFU.TANH R52, R52 ;  /* 0x0000003400347308 */ /* 0x000ea20000002400 */
[----:B------:R-:W-:Y:S01]  /*ecd0*/  ISETP.GT.AND P2, PT, R20, 0x71, PT ;  /* 0x000000711400780c */ /* 0x000fe20003f44270 */
[----:B------:R-:W-:Y:S01]  /*ece0*/  FMUL.FTZ R63, R28, UR4 ;  /* 0x000000041c3f7c20 */ /* 0x000fe20008410000 */
[----:B0-----:R-:W-:-:S02]  /*ecf0*/  FSEL R44, R53, -INF , P3 ;  /* 0xff800000352c7808 */ /* 0x001fc40001800000 */
[----:B------:R-:W-:Y:S02]  /*ed00*/  FMNMX.FTZ R45, R41, R100, !PT ;  /* 0x00000064292d7209 */ /* 0x000fe40007810000 */
[----:B------:R-:W-:Y:S01]  /*ed10*/  ISETP.GT.AND P3, PT, R20, 0x78, PT ;  /* 0x000000781400780c */ /* 0x000fe20003f64270 */
[----:B------:R-:W0:Y:S01]  /*ed20*/  MUFU.TANH R57, R57 ;  /* 0x0000003900397308 */ /* 0x000e220000002400 */
[----:B-1----:R-:W-:Y:S02]  /*ed30*/  FSEL R28, R62, -INF , P2 ;  /* 0xff8000003e1c7808 */ /* 0x002fe40001000000 */
[----:B------:R-:W-:Y:S01]  /*ed40*/  FMNMX.FTZ R45, R44, R45, !PT ;  /* 0x0000002d2c2d7209 */ /* 0x000fe20007810000 */
[----:B------:R-:W-:Y:S01]  /*ed50*/  FMUL.FTZ R62, R29, UR4 ;  /* 0x000000041d3e7c20 */ /* 0x000fe20008410000 */
[----:B------:R-:W-:Y:S02]  /*ed60*/  ISETP.GT.AND P2, PT, R20, 0x79, PT ;  /* 0x000000791400780c */ /* 0x000fe40003f44270 */
[----:B------:R-:W-:Y:S01]  /*ed70*/  FSEL R29, R21, -INF , P3 ;  /* 0xff800000151d7808 */ /* 0x000fe20001800000 */
[----:B------:R-:W1:Y:S01]  /*ed80*/  MUFU.TANH R63, R63 ;  /* 0x0000003f003f7308 */ /* 0x000e620000002400 */
[----:B------:R-:W-:-:S02]  /*ed90*/  FMNMX.FTZ R100, R28, R45, !PT ;  /* 0x0000002d1c647209 */ /* 0x000fc40007810000 */
[C---:B------:R-:W-:Y:S02]  /*eda0*/  ISETP.GT.AND P3, PT, R20.reuse, 0x80, PT ;  /* 0x000000801400780c */ /* 0x040fe40003f64270 */
[----:B----4-:R-:W-:Y:S02]  /*edb0*/  FSEL R45, R51, -INF , P2 ;  /* 0xff800000332d7808 */ /* 0x010fe40001000000 */
[----:B------:R-:W-:Y:S01]  /*edc0*/  FMNMX.FTZ R100, R29, R100, !PT ;  /* 0x000000641d647209 */ /* 0x000fe20007810000 */
[----:B------:R-:W3:Y:S01]  /*edd0*/  MUFU.TANH R21, R62 ;  /* 0x0000003e00157308 */ /* 0x000ee20000002400 */
[----:B------:R-:W-:Y:S02]  /*ede0*/  ISETP.GT.AND P2, PT, R20, 0x81, PT ;  /* 0x000000811400780c */ /* 0x000fe40003f44270 */
[----:B--2---:R-:W-:Y:S02]  /*edf0*/  FSEL R51, R52, -INF , P3 ;  /* 0xff80000034337808 */ /* 0x004fe40001800000 */
[----:B------:R-:W-:-:S02]  /*ee00*/  FMNMX.FTZ R100, R45, R100, !PT ;  /* 0x000000642d647209 */ /* 0x000fc40007810000 */
[----:B------:R-:W-:Y:S02]  /*ee10*/  ISETP.GT.AND P3, PT, R20, 0x88, PT ;  /* 0x000000881400780c */ /* 0x000fe40003f64270 */
[----:B0-----:R-:W-:Y:S02]  /*ee20*/  FSEL R52, R57, -INF , P2 ;  /* 0xff80000039347808 */ /* 0x001fe40001000000 */
[----:B------:R-:W-:Y:S01]  /*ee30*/  FMNMX.FTZ R101, R51, R100, !PT ;  /* 0x0000006433657209 */ /* 0x000fe20007810000 */
[----:B------:R-:W-:Y:S01]  /*ee40*/  FMUL.FTZ R53, R54, UR4 ;  /* 0x0000000436357c20 */ /* 0x000fe20008410000 */
[----:B------:R-:W-:Y:S02]  /*ee50*/  ISETP.GT.AND P2, PT, R20, 0x89, PT ;  /* 0x000000891400780c */ /* 0x000fe40003f44270 */
[----:B-1----:R-:W-:Y:S02]  /*ee60*/  FSEL R54, R63, -INF , P3 ;  /* 0xff8000003f367808 */ /* 0x002fe40001800000 */
[----:B------:R-:W-:Y:S01]  /*ee70*/  FMNMX.FTZ R101, R52, R101, !PT ;  /* 0x0000006534657209 */ /* 0x000fe20007810000 */
[----:B------:R-:W-:Y:S01]  /*ee80*/  FMUL.FTZ R57, R55, UR4 ;  /* 0x0000000437397c20 */ /* 0x000fe20008410000 */
[----:B---3--:R-:W-:-:S02]  /*ee90*/  FSEL R55, R21, -INF , P2 ;  /* 0xff80000015377808 */ /* 0x008fc40001000000 */
[----:B------:R-:W-:-:S04]  /*eea0*/  FMNMX.FTZ R20, R54, R101, !PT ;  /* 0x0000006536147209 */ /* 0x000fc80007810000 */
[----:B------:R-:W-:-:S05]  /*eeb0*/  FMNMX.FTZ R20, R55, R20, !PT ;  /* 0x0000001437147209 */ /* 0x000fca0007810000 */
[----:B------:R-:W0:Y:S04]  /*eec0*/  SHFL.BFLY PT, R21, R20, 0x2, 0x1f ;  /* 0x0c401f0014157f89 */ /* 0x000e2800000e0000 */
[----:B------:R-:W1:Y:S01]  /*eed0*/  SHFL.IDX PT, R101, R59, 0x1, 0x1c1f ;  /* 0x003c1f003b657f89 */ /* 0x000e6200000e0000 */
[----:B0-----:R-:W-:-:S05]  /*eee0*/  FMNMX.FTZ R21, R20, R21, !PT ;  /* 0x0000001514157209 */ /* 0x001fca0007810000 */
[----:B------:R-:W0:Y:S01]  /*eef0*/  SHFL.BFLY PT, R20, R21, 0x1, 0x1f ;  /* 0x0c201f0015147f89 */ /* 0x000e2200000e0000 */
[----:B------:R-:W-:Y:S01]  /*ef00*/  FMUL.FTZ R100, R30, UR4 ;  /* 0x000000041e647c20 */ /* 0x000fe20008410000 */
[----:B-1----:R-:W-:-:S04]  /*ef10*/  VIADDMNMX R56, R101, R48, R56, PT ;  /* 0x0000003065387246 */ /* 0x002fc80003800138 */
[C---:B------:R-:W-:Y:S02]  /*ef20*/  ISETP.GT.AND P3, PT, R56.reuse, RZ, PT ;  /* 0x000000ff3800720c */ /* 0x040fe40003f64270 */
[----:B------:R-:W-:Y:S01]  /*ef30*/  ISETP.GT.AND P4, PT, R56, 0x1, PT ;  /* 0x000000013800780c */ /* 0x000fe20003f84270 */
[----:B------:R1:W-:Y:S01]  /*ef40*/  MUFU.TANH R59, R100 ;  /* 0x00000064003b7308 */ /* 0x0003e20000002400 */
[----:B0-----:R-:W-:Y:S01]  /*ef50*/  FMNMX.FTZ R20, R21, R20, !PT ;  /* 0x0000001415147209 */ /* 0x001fe20007810000 */
[----:B------:R-:W-:-:S03]  /*ef60*/  IMAD.U32 R21, RZ, RZ, UR5 ;  /* 0x00000005ff157e24 */ /* 0x000fc6000f8e00ff */
[C---:B------:R-:W-:Y:S01]  /*ef70*/  FSETP.NEU.FTZ.AND P2, PT, R20.reuse, -INF , PT ;  /* 0xff8000001400780b */ /* 0x040fe20003f5d000 */
[----:B------:R-:W-:-:S05]  /*ef80*/  FMUL.FTZ R30, R20, R21 ;  /* 0x00000015141e7220 */ /* 0x000fca0000410000 */
[----:B------:R-:W-:Y:S02]  /*ef90*/  FSEL R30, R30, RZ, P2 ;  /* 0x000000ff1e1e7208 */ /* 0x000fe40001000000 */
[----:B------:R-:W-:-:S03]  /*efa0*/  ISETP.GT.AND P2, PT, R56, 0x8, PT ;  /* 0x000000083800780c */ /* 0x000fc60003f44270 */
[-CC-:B------:R-:W-:Y:S01]  /*efb0*/  FFMA.FTZ R62, R88, R21.reuse, -R30.reuse ;  /* 0x00000015583e7223 */ /* 0x180fe2000001081e */
[-CC-:B------:R-:W-:Y:S01]  /*efc0*/  FFMA.FTZ R88, R91, R21.reuse, -R30.reuse ;  /* 0x000000155b587223 */ /* 0x180fe2000001081e */
[-CC-:B-1----:R-:W-:Y:S01]  /*efd0*/  FFMA.FTZ R100, R80, R21.reuse, -R30.reuse ;  /* 0x0000001550647223 */ /* 0x182fe2000001081e */
[----:B------:R-:W-:Y:S02]  /*efe0*/  FSEL R80, R15, -INF , P3 ;  /* 0xff8000000f507808 */ /* 0x000fe40001800000 */
[----:B------:R-:W-:Y:S01]  /*eff0*/  FSEL R91, R89, -INF , P4 ;  /* 0xff800000595b7808 */ /* 0x000fe20002000000 */
[--C-:B------:R-:W-:Y:S01]  /*f000*/  FFMA.FTZ R48, R93, R21, -R30.reuse ;  /* 0x000000155d307223 */ /* 0x100fe2000001081e */
[----:B------:R-:W-:Y:S02]  /*f010*/  ISETP.GT.AND P3, PT, R56, 0x9, PT ;  /* 0x000000093800780c */ /* 0x000fe40003f64270 */
[----:B------:R-:W-:Y:S02]  /*f020*/  FSEL R90, R90, -INF , P2 ;  /* 0xff8000005a5a7808 */ /* 0x000fe40001000000 */
[----:B------:R-:W-:Y:S01]  /*f030*/  FMNMX.FTZ R93, R80, R91, !PT ;  /* 0x0000005b505d7209 */ /* 0x000fe20007810000 */
[----:B------:R-:W-:Y:S01]  /*f040*/  FFMA.FTZ R63, R97, R21, -R30 ;  /* 0x00000015613f7223 */ /* 0x000fe2000001081e */
[----:B------:R-:W-:-:S02]  /*f050*/  ISETP.GT.AND P2, PT, R56, 0x10, PT ;  /* 0x000000103800780c */ /* 0x000fc40003f44270 */
[----:B------:R-:W-:Y:S02]  /*f060*/  FSEL R92, R92, -INF , P3 ;  /* 0xff8000005c5c7808 */ /* 0x000fe40001800000 */
[----:B------:R-:W-:Y:S01]  /*f070*/  FMNMX.FTZ R97, R90, R93, !PT ;  /* 0x0000005d5a617209 */ /* 0x000fe20007810000 */
        /* <DEDUP_REMOVED lines=8> */
[----:B------:R-:W-:Y:S01]  /*f100*/  FFMA.FTZ R82, R85, R21, -R30 ;  /* 0x0000001555527223 */ /* 0x000fe2000001081e */
[----:B------:R-:W-:Y:S02]  /*f110*/  ISETP.GT.AND P3, PT, R56, 0x19, PT ;  /* 0x000000193800780c */ /* 0x000fe40003f64270 */
[----:B------:R-:W-:Y:S02]  /*f120*/  FSEL R84, R84, -INF , P2 ;  /* 0xff80000054547808 */ /* 0x000fe40001000000 */
[----:B------:R-:W-:Y:S02]  /*f130*/  FMNMX.FTZ R85, R83, R94, !PT ;  /* 0x0000005e53557209 */ /* 0x000fe40007810000 */
[----:B------:R-:W-:-:S02]  /*f140*/  ISETP.GT.AND P2, PT, R56, 0x20, PT ;  /* 0x000000203800780c */ /* 0x000fc40003f44270 */
[----:B------:R-:W-:Y:S02]  /*f150*/  FSEL R86, R86, -INF , P3 ;  /* 0xff80000056567808 */ /* 0x000fe40001800000 */
[----:B------:R-:W-:Y:S02]  /*f160*/  FMNMX.FTZ R97, R84, R85, !PT ;  /* 0x0000005554617209 */ /* 0x000fe40007810000 */
[----:B------:R-:W-:Y:S01]  /*f170*/  FSEL R85, R73, -INF , P2 ;  /* 0xff80000049557808 */ /* 0x000fe20001000000 */
[----:B------:R-:W-:Y:S01]  /*f180*/  FFMA.FTZ R73, R72, R21, -R30 ;  /* 0x0000001548497223 */ /* 0x000fe2000001081e */
[----:B------:R-:W-:Y:S02]  /*f190*/  ISETP.GT.AND P3, PT, R56, 0x21, PT ;  /* 0x000000213800780c */ /* 0x000fe40003f64270 */
[----:B------:R-:W-:Y:S02]  /*f1a0*/  FMNMX.FTZ R72, R86, R97, !PT ;  /* 0x0000006156487209 */ /* 0x000fe40007810000 */
[----:B------:R-:W-:-:S02]  /*f1b0*/  ISETP.GT.AND P2, PT, R56, 0x28, PT ;  /* 0x000000283800780c */ /* 0x000fc40003f44270 */
[----:B------:R-:W-:Y:S02]  /*f1c0*/  FSEL R94, R74, -INF , P3 ;  /* 0xff8000004a5e7808 */ /* 0x000fe40001800000 */
[----:B------:R-:W-:Y:S01]  /*f1d0*/  FMNMX.FTZ R97, R85, R72, !PT ;  /* 0x0000004855617209 */ /* 0x000fe20007810000 */
[----:B------:R-:W-:Y:S01]  /*f1e0*/  FMUL.FTZ R58, R58, UR4 ;  /* 0x000000043a3a7c20 */ /* 0x000fe20008410000 */
[----:B------:R-:W-:Y:S02]  /*f1f0*/  ISETP.GT.AND P3, PT, R56, 0x29, PT ;  /* 0x000000293800780c */ /* 0x000fe40003f64270 */
[----:B------:R-:W-:Y:S02]  /*f200*/  FSEL R76, R76, -INF , P2 ;  /* 0xff8000004c4c7808 */ /* 0x000fe40001000000 */
[----:B------:R-:W-:Y:S01]  /*f210*/  FMNMX.FTZ R97, R94, R97, !PT ;  /* 0x000000615e617209 */ /* 0x000fe20007810000 */
[----:B------:R-:W0:Y:S01]  /*f220*/  MUFU.TANH R70, R70 ;  /* 0x0000004600467308 */ /* 0x000e220000002400 */
[----:B------:R-:W-:-:S02]  /*f230*/  ISETP.GT.AND P2, PT, R56, 0x30, PT ;  /* 0x000000303800780c */ /* 0x000fc40003f44270 */
[----:B------:R-:W-:Y:S02]  /*f240*/  FSEL R78, R78, -INF , P3 ;  /* 0xff8000004e4e7808 */ /* 0x000fe40001800000 */
[----:B------:R-:W-:Y:S01]  /*f250*/  FMNMX.FTZ R97, R76, R97, !PT ;  /* 0x000000614c617209 */ /* 0x000fe20007810000 */
[--C-:B------:R-:W-:Y:S02]  /*f260*/  FFMA.FTZ R74, R87, R21, -R30.reuse ;  /* 0x00000015574a7223 */ /* 0x100fe4000001081e */
[----:B------:R-:W1:Y:S01]  /*f270*/  MUFU.TANH R58, R58 ;  /* 0x0000003a003a7308 */ /* 0x000e620000002400 */
[----:B------:R-:W-:Y:S02]  /*f280*/  ISETP.GT.AND P3, PT, R56, 0x31, PT ;  /* 0x000000313800780c */ /* 0x000fe40003f64270 */
[----:B------:R-:W-:Y:S02]  /*f290*/  FSEL R87, R65, -INF , P2 ;  /* 0xff80000041577808 */ /* 0x000fe40001000000 */
[----:B------:R-:W-:Y:S01]  /*f2a0*/  FMNMX.FTZ R72, R78, R97, !PT ;  /* 0x000000614e487209 */ /* 0x000fe20007810000 */
[----:B------:R-:W-:Y:S01]  /*f2b0*/  FFMA.FTZ R65, R75, R21, -R30 ;  /* 0x000000154b417223 */ /* 0x000fe2000001081e */
[----:B------:R-:W-:Y:S01]  /*f2c0*/  ISETP.GT.AND P2, PT, R56, 0x38, PT ;  /* 0x000000383800780c */ /* 0x000fe20003f44270 */
[----:B------:R-:W2:Y:S01]  /*f2d0*/  MUFU.TANH R98, R98 ;  /* 0x0000006200627308 */ /* 0x000ea20000002400 */
[----:B------:R-:W-:-:S02]  /*f2e0*/  FSEL R75, R66, -INF , P3 ;  /* 0xff800000424b7808 */ /* 0x000fc40001800000 */
[----:B------:R-:W-:Y:S01]  /*f2f0*/  FMNMX.FTZ R72, R87, R72, !PT ;  /* 0x0000004857487209 */ /* 0x000fe20007810000 */
[----:B------:R-:W-:Y:S01]  /*f300*/  FFMA.FTZ R66, R77, R21, -R30 ;  /* 0x000000154d427223 */ /* 0x000fe2000001081e */
[----:B------:R-:W-:Y:S02]  /*f310*/  ISETP.GT.AND P3, PT, R56, 0x39, PT ;  /* 0x000000393800780c */ /* 0x000fe40003f64270 */
[----:B------:R-:W-:Y:S01]  /*f320*/  FSEL R68, R68, -INF , P2 ;  /* 0xff80000044447808 */ /* 0x000fe20001000000 */
[----:B------:R-:W3:Y:S01]  /*f330*/  MUFU.TANH R61, R61 ;  /* 0x0000003d003d7308 */ /* 0x000ee20000002400 */
[----:B------:R-:W-:Y:S02]  /*f340*/  FMNMX.FTZ R77, R75, R72, !PT ;  /* 0x000000484b4d7209 */ /* 0x000fe40007810000 */
[----:B------:R-:W-:Y:S02]  /*f350*/  ISETP.GT.AND P2, PT, R56, 0x40, PT ;  /* 0x000000403800780c */ /* 0x000fe40003f44270 */
[----:B0-----:R-:W-:-:S02]  /*f360*/  FSEL R70, R70, -INF , P3 ;  /* 0xff80000046467808 */ /* 0x001fc40001800000 */
[----:B------:R-:W-:Y:S01]  /*f370*/  FMNMX.FTZ R97, R68, R77, !PT ;  /* 0x0000004d44617209 */ /* 0x000fe20007810000 */
[----:B------:R-:W-:Y:S01]  /*f380*/  MUFU.TANH R49, R49 ;  /* 0x0000003100317308 */ /* 0x000fe20000002400 */
[----:B-1----:R-:W-:Y:S01]  /*f390*/  FSEL R77, R58, -INF , P2 ;  /* 0xff8000003a4d7808 */ /* 0x002fe20001000000 */
[----:B------:R-:W-:Y:S01]  /*f3a0*/  FFMA.FTZ R58, R64, R21, -R30 ;  /* 0x00000015403a7223 */ /* 0x000fe2000001081e */
[----:B------:R-:W-:Y:S02]  /*f3b0*/  ISETP.GT.AND P3, PT, R56, 0x41, PT ;  /* 0x000000413800780c */ /* 0x000fe40003f64270 */
[----:B------:R-:W-:Y:S02]  /*f3c0*/  FMNMX.FTZ R64, R70, R97, !PT ;  /* 0x0000006146407209 */ /* 0x000fe40007810000 */
[----:B------:R-:W-:Y:S01]  /*f3d0*/  ISETP.GT.AND P2, PT, R56, 0x48, PT ;  /* 0x000000483800780c */ /* 0x000fe20003f44270 */
[----:B------:R-:W0:Y:S01]  /*f3e0*/  MUFU.TANH R50, R50 ;  /* 0x0000003200327308 */ /* 0x000e220000002400 */
[----:B--2---:R-:W-:-:S02]  /*f3f0*/  FSEL R98, R98, -INF , P3 ;  /* 0xff80000062627808 */ /* 0x004fc40001800000 */
[----:B------:R-:W-:Y:S01]  /*f400*/  FMNMX.FTZ R97, R77, R64, !PT ;  /* 0x000000404d617209 */ /* 0x000fe20007810000 */
[----:B------:R-:W-:Y:S01]  /*f410*/  FMUL.FTZ R42, R42, UR4 ;  /* 0x000000042a2a7c20 */ /* 0x000fe20008410000 */
[----:B------:R-:W-:Y:S02]  /*f420*/  ISETP.GT.AND P3, PT, R56, 0x49, PT ;  /* 0x000000493800780c */ /* 0x000fe40003f64270 */
[----:B---3--:R-:W-:Y:S01]  /*f430*/  FSEL R61, R61, -INF , P2 ;  /* 0xff8000003d3d7808 */ /* 0x008fe20001000000 */
[----:B------:R-:W1:Y:S01]  /*f440*/  MUFU.TANH R53, R53 ;  /* 0x0000003500357308 */ /* 0x000e620000002400 */
[----:B------:R-:W-:Y:S01]  /*f450*/  FMNMX.FTZ R64, R98, R97, !PT ;  /* 0x0000006162407209 */ /* 0x000fe20007810000 */
[----:B------:R-:W-:Y:S01]  /*f460*/  FMUL.FTZ R43, R43, UR4 ;  /* 0x000000042b2b7c20 */ /* 0x000fe20008410000 */
[----:B------:R-:W-:Y:S02]  /*f470*/  ISETP.GT.AND P2, PT, R56, 0x50, PT ;  /* 0x000000503800780c */ /* 0x000fe40003f44270 */
[----:B------:R-:W-:-:S02]  /*f480*/  FSEL R97, R14, -INF , P3 ;  /* 0xff8000000e617808 */ /* 0x000fc40001800000 */
[----:B------:R-:W-:Y:S01]  /*f490*/  FMNMX.FTZ R64, R61, R64, !PT ;  /* 0x000000403d407209 */ /* 0x000fe20007810000 */
[----:B------:R-:W2:Y:S01]  /*f4a0*/  MUFU.TANH R57, R57 ;  /* 0x0000003900397308 */ /* 0x000ea20000002400 */
[----:B------:R-:W-:Y:S01]  /*f4b0*/  ISETP.GT.AND P3, PT, R56, 0x51, PT ;  /* 0x000000513800780c */ /* 0x000fe20003f64270 */
[----:B------:R-:W-:Y:S01]  /*f4c0*/  FMUL.FTZ R46, R46, UR4 ;  /* 0x000000042e2e7c20 */ /* 0x000fe20008410000 */
[----:B------:R-:W-:-:S05]  /*f4d0*/  FMNMX.FTZ R72, R97, R64, !PT ;  /* 0x0000004061487209 */ /* 0x000fca0007810000 */
[----:B------:R3:W-:Y:S01]  /*f4e0*/  MUFU.EX2 R15, R100 ;  /* 0x00000064000f7308 */ /* 0x0007e20000000800 */
[----:B------:R-:W-:Y:S01]  /*f4f0*/  FMUL.FTZ R47, R47, UR4 ;  /* 0x000000042f2f7c20 */ /* 0x000fe20008410000 */
[----:B0-----:R-:W-:-:S06]  /*f500*/  FSEL R64, R50, -INF , P3 ;  /* 0xff80000032407808 */ /* 0x001fcc0001800000 */
[----:B------:R-:W0:Y:S01]  /*f510*/  MUFU.TANH R42, R42 ;  /* 0x0000002a002a7308 */ /* 0x000e220000002400 */
[-CC-:B---3--:R-:W-:Y:S01]  /*f520*/  FFMA.FTZ R100, R79, R21.reuse, -R30.reuse ;  /* 0x000000154f647223 */ /* 0x188fe2000001081e */
[----:B------:R-:W-:Y:S01]  /*f530*/  FSEL R79, R49, -INF , P2 ;  /* 0xff800000314f7808 */ /* 0x000fe20001000000 */
[----:B------:R-:W-:Y:S01]  /*f540*/  FFMA.FTZ R49, R67, R21, -R30 ;  /* 0x0000001543317223 */ /* 0x000fe2000001081e */
[C---:B------:R-:W-:Y:S02]  /*f550*/  ISETP.GT.AND P2, PT, R56.reuse, 0x58, PT ;  /* 0x000000583800780c */ /* 0x040fe40003f44270 */
[----:B------:R-:W-:Y:S02]  /*f560*/  FMNMX.FTZ R67, R79, R72, !PT ;  /* 0x000000484f437209 */ /* 0x000fe40007810000 */
[----:B------:R-:W3:Y:S01]  /*f570*/  MUFU.TANH R43, R43 ;  /* 0x0000002b002b7308 */ /* 0x000ee20000002400 */
[----:B------:R-:W-:Y:S01]  /*f580*/  ISETP.GT.AND P3, PT, R56, 0x59, PT ;  /* 0x000000593800780c */ /* 0x000fe20003f64270 */
[----:B------:R-:W-:Y:S01]  /*f590*/  FMUL.FTZ R34, R34, UR4 ;  /* 0x0000000422227c20 */ /* 0x000fe20008410000 */
[----:B-1----:R-:W-:-:S02]  /*f5a0*/  FSEL R53, R53, -INF , P2 ;  /* 0xff80000035357808 */ /* 0x002fc40001000000 */
[----:B------:R-:W-:-:S03]  /*f5b0*/  FMNMX.FTZ R72, R64, R67, !PT ;  /* 0x0000004340487209 */ /* 0x000fc60007810000 */
[----:B------:R-:W1:Y:S01]  /*f5c0*/  MUFU.TANH R46, R46 ;  /* 0x0000002e002e7308 */ /* 0x000e620000002400 */
[----:B------:R-:W-:Y:S01]  /*f5d0*/  ISETP.GT.AND P2, PT, R56, 0x60, PT ;  /* 0x000000603800780c */ /* 0x000fe20003f44270 */
[----:B------:R-:W-:Y:S01]  /*f5e0*/  FMUL.FTZ R35, R35, UR4 ;  /* 0x0000000423237c20 */ /* 0x000fe20008410000 */
[----:B--2---:R-:W-:Y:S02]  /*f5f0*/  FSEL R57, R57, -INF , P3 ;  /* 0xff80000039397808 */ /* 0x004fe40001800000 */
[----:B------:R-:W-:-:S03]  /*f600*/  FMNMX.FTZ R72, R53, R72, !PT ;  /* 0x0000004835487209 */ /* 0x000fc60007810000 */
[----:B------:R-:W2:Y:S01]  /*f610*/  MUFU.TANH R47, R47 ;  /* 0x0000002f002f7308 */ /* 0x000ea20000002400 */
[----:B------:R-:W-:Y:S01]  /*f620*/  ISETP.GT.AND P3, PT, R56, 0x61, PT ;  /* 0x000000613800780c */ /* 0x000fe20003f64270 */
[----:B------:R-:W-:Y:S01]  /*f630*/  FMUL.FTZ R38, R38, UR4 ;  /* 0x0000000426267c20 */ /* 0x000fe20008410000 */
[----:B0-----:R-:W-:Y:S02]  /*f640*/  FSEL R67, R42, -INF , P2 ;  /* 0xff8000002a437808 */ /* 0x001fe40001000000 */
[----:B------:R-:W-:-:S03]  /*f650*/  FMNMX.FTZ R72, R57, R72, !PT ;  /* 0x0000004839487209 */ /* 0x000fc60007810000 */
[----:B------:R-:W0:Y:S01]  /*f660*/  MUFU.TANH R34, R34 ;  /* 0x0000002200227308 */ /* 0x000e220000002400 */
[----:B------:R-:W-:Y:S01]  /*f670*/  FFMA.FTZ R50, R69, R21, -R30 ;  /* 0x0000001545327223 */ /* 0x000fe2000001081e */
[----:B------:R-:W-:Y:S01]  /*f680*/  FMUL.FTZ R39, R39, UR4 ;  /* 0x0000000427277c20 */ /* 0x000fe20008410000 */
[C---:B------:R-:W-:Y:S02]  /*f690*/  ISETP.GT.AND P2, PT, R56.reuse, 0x68, PT ;  /* 0x000000683800780c */ /* 0x040fe40003f44270 */
[----:B---3--:R-:W-:Y:S02]  /*f6a0*/  FSEL R69, R43, -INF , P3 ;  /* 0xff8000002b457808 */ /* 0x008fe40001800000 */
[----:B------:R-:W-:Y:S01]  /*f6b0*/  FMNMX.FTZ R72, R67, R72, !PT ;  /* 0x0000004843487209 */ /* 0x000fe20007810000 */
[----:B------:R-:W3:Y:S01]  /*f6c0*/  MUFU.TANH R35, R35 ;  /* 0x0000002300237308 */ /* 0x000ee20000002400 */
[----:B------:R-:W-:Y:S01]  /*f6d0*/  ISETP.GT.AND P3, PT, R56, 0x69, PT ;  /* 0x000000693800780c */ /* 0x000fe20003f64270 */
[----:B------:R-:W-:Y:S01]  /*f6e0*/  FMUL.FTZ R26, R26, UR4 ;  /* 0x000000041a1a7c20 */ /* 0x000fe20008410000 */
[----:B-1----:R-:W-:-:S02]  /*f6f0*/  FSEL R101, R46, -INF , P2 ;  /* 0xff8000002e657808 */ /* 0x002fc40001000000 */
[----:B------:R-:W-:-:S03]  /*f700*/  FMNMX.FTZ R72, R69, R72, !PT ;  /* 0x0000004845487209 */ /* 0x000fc60007810000 */
[----:B------:R-:W1:Y:S01]  /*f710*/  MUFU.TANH R38, R38 ;  /* 0x0000002600267308 */ /* 0x000e620000002400 */
[----:B--2---:R-:W-:Y:S01]  /*f720*/  FSEL R102, R47, -INF , P3 ;  /* 0xff8000002f667808 */ /* 0x004fe20001800000 */
[----:B------:R-:W-:Y:S01]  /*f730*/  FMUL.FTZ R27, R27, UR4 ;  /* 0x000000041b1b7c20 */ /* 0x000fe20008410000 */
[----:B------:R-:W-:Y:S02]  /*f740*/  ISETP.GT.AND P2, PT, R56, 0x70, PT ;  /* 0x000000703800780c */ /* 0x000fe40003f44270 */
[----:B------:R-:W-:-:S03]  /*f750*/  FMNMX.FTZ R47, R101, R72, !PT ;  /* 0x00000048652f7209 */ /* 0x000fc60007810000 */
[----:B------:R-:W2:Y:S01]  /*f760*/  MUFU.TANH R39, R39 ;  /* 0x0000002700277308 */ /* 0x000ea20000002400 */
[----:B------:R-:W-:Y:S02]  /*f770*/  ISETP.GT.AND P3, PT, R56, 0x71, PT ;  /* 0x000000713800780c */ /* 0x000fe40003f64270 */
[----:B0-----:R-:W-:Y:S02]  /*f780*/  FSEL R34, R34, -INF , P2 ;  /* 0xff80000022227808 */ /* 0x001fe40001000000 */
[----:B------:R-:W-:-:S03]  /*f790*/  FMNMX.FTZ R47, R102, R47, !PT ;  /* 0x0000002f662f7209 */ /* 0x000fc60007810000 */
[----:B------:R-:W0:Y:S01]  /*f7a0*/  MUFU.TANH R26, R26 ;  /* 0x0000001a001a7308 */ /* 0x000e220000002400 */
[----:B------:R-:W-:Y:S01]  /*f7b0*/  FFMA.FTZ R46, R60, R21, -R30 ;  /* 0x000000153c2e7223 */ /* 0x000fe2000001081e */
[----:B------:R-:W-:Y:S01]  /*f7c0*/  ISETP.GT.AND P2, PT, R56, 0x78, PT ;  /* 0x000000783800780c */ /* 0x000fe20003f44270 */
[----:B------:R-:W-:Y:S01]  /*f7d0*/  FMUL.FTZ R31, R31, UR4 ;  /* 0x000000041f1f7c20 */ /* 0x000fe20008410000 */
[----:B---3--:R-:W-:Y:S02]  /*f7e0*/  FSEL R35, R35, -INF , P3 ;  /* 0xff80000023237808 */ /* 0x008fe40001800000 */
[----:B------:R-:W-:Y:S02]  /*f7f0*/  FMNMX.FTZ R60, R34, R47, !PT ;  /* 0x0000002f223c7209 */ /* 0x000fe40007810000 */
[----:B------:R-:W3:Y:S01]  /*f800*/  MUFU.TANH R27, R27 ;  /* 0x0000001b001b7308 */ /* 0x000ee20000002400 */
[----:B------:R-:W-:Y:S02]  /*f810*/  ISETP.GT.AND P3, PT, R56, 0x79, PT ;  /* 0x000000793800780c */ /* 0x000fe40003f64270 */
[----:B-1----:R-:W-:-:S02]  /*f820*/  FSEL R103, R38, -INF , P2 ;  /* 0xff80000026677808 */ /* 0x002fc40001000000 */
[----:B------:R-:W-:Y:S02]  /*f830*/  FMNMX.FTZ R60, R35, R60, !PT ;  /* 0x0000003c233c7209 */ /* 0x000fe40007810000 */
[----:B------:R-:W-:Y:S01]  /*f840*/  ISETP.GT.AND P2, PT, R56, 0x80, PT ;  /* 0x000000803800780c */ /* 0x000fe20003f44270 */
[----:B------:R-:W1:Y:S01]  /*f850*/  MUFU.TANH R31, R31 ;  /* 0x0000001f001f7308 */ /* 0x000e620000002400 */
[----:B--2---:R-:W-:Y:S02]  /*f860*/  FSEL R104, R39, -INF , P3 ;  /* 0xff80000027687808 */ /* 0x004fe40001800000 */
[----:B------:R-:W-:Y:S02]  /*f870*/  FMNMX.FTZ R39, R103, R60, !PT ;  /* 0x0000003c67277209 */ /* 0x000fe40007810000 */
[----:B0-----:R-:W-:Y:S02]  /*f880*/  FSEL R105, R26, -INF , P2 ;  /* 0xff8000001a697808 */ /* 0x001fe40001000000 */
[----:B------:R-:W-:-:S02]  /*f890*/  ISETP.GT.AND P3, PT, R56, 0x81, PT ;  /* 0x000000813800780c */ /* 0x000fc40003f64270 */
[----:B------:R-:W-:Y:S01]  /*f8a0*/  FMNMX.FTZ R26, R104, R39, !PT ;  /* 0x00000027681a7209 */ /* 0x000fe20007810000 */
[----:B------:R-:W-:Y:S01]  /*f8b0*/  FFMA.FTZ R47, R33, R21, -R30 ;  /* 0x00000015212f7223 */ /* 0x000fe2000001081e */
[C---:B------:R-:W-:Y:S02]  /*f8c0*/  ISETP.GT.AND P2, PT, R56.reuse, 0x88, PT ;  /* 0x000000883800780c */ /* 0x040fe40003f44270 */
[----:B---3--:R-:W-:Y:S02]  /*f8d0*/  FSEL R33, R27, -INF , P3 ;  /* 0xff8000001b217808 */ /* 0x008fe40001800000 */
[----:B------:R-:W-:Y:S02]  /*f8e0*/  FMNMX.FTZ R26, R105, R26, !PT ;  /* 0x0000001a691a7209 */ /* 0x000fe40007810000 */
[----:B------:R-:W-:Y:S02]  /*f8f0*/  ISETP.GT.AND P3, PT, R56, 0x89, PT ;  /* 0x000000893800780c */ /* 0x000fe40003f64270 */
[----:B------:R-:W-:-:S02]  /*f900*/  FSEL R106, R59, -INF , P2 ;  /* 0xff8000003b6a7808 */ /* 0x000fc40001000000 */
[----:B------:R-:W-:Y:S02]  /*f910*/  FMNMX.FTZ R27, R33, R26, !PT ;  /* 0x0000001a211b7209 */ /* 0x000fe40007810000 */
[----:B-1----:R-:W-:Y:S02]  /*f920*/  FSEL R31, R31, -INF , P3 ;  /* 0xff8000001f1f7808 */ /* 0x002fe40001800000 */
[----:B------:R-:W-:-:S04]  /*f930*/  FMNMX.FTZ R26, R106, R27, !PT ;  /* 0x0000001b6a1a7209 */ /* 0x000fc80007810000 */
[----:B------:R-:W-:-:S05]  /*f940*/  FMNMX.FTZ R26, R31, R26, !PT ;  /* 0x0000001a1f1a7209 */ /* 0x000fca0007810000 */
[----:B------:R-:W0:Y:S01]  /*f950*/  SHFL.BFLY PT, R27, R26, 0x2, 0x1f ;  /* 0x0c401f001a1b7f89 */ /* 0x000e2200000e0000 */
[-CC-:B------:R-:W-:Y:S01]  /*f960*/  FFMA.FTZ R56, R24, R21.reuse, -R30.reuse ;  /* 0x0000001518387223 */ /* 0x180fe2000001081e */
[----:B------:R1:W-:Y:S02]  /*f970*/  MUFU.EX2 R39, R47 ;  /* 0x0000002f00277308 */ /* 0x0003e40000000800 */
[----:B-1----:R-:W-:Y:S01]  /*f980*/  FFMA.FTZ R47, R25, R21, -R30 ;  /* 0x00000015192f7223 */ /* 0x002fe2000001081e */
[----:B0-----:R-:W-:-:S05]  /*f990*/  FMNMX.FTZ R24, R26, R27, !PT ;  /* 0x0000001b1a187209 */ /* 0x001fca0007810000 */
[----:B------:R-:W0:Y:S01]  /*f9a0*/  SHFL.BFLY PT, R25, R24, 0x1, 0x1f ;  /* 0x0c201f0018197f89 */ /* 0x000e2200000e0000 */
[----:B------:R1:W-:Y:S02]  /*f9b0*/  MUFU.EX2 R14, R100 ;  /* 0x00000064000e7308 */ /* 0x0003e40000000800 */
[----:B-1----:R-:W-:Y:S01]  /*f9c0*/  FFMA.FTZ R100, R28, R21, -R30 ;  /* 0x000000151c647223 */ /* 0x002fe2000001081e */
[----:B0-----:R-:W-:-:S04]  /*f9d0*/  FMNMX.FTZ R72, R24, R25, !PT ;  /* 0x0000001918487209 */ /* 0x001fc80007810000 */
[C---:B------:R-:W-:Y:S01]  /*f9e0*/  FSETP.NEU.FTZ.AND P2, PT, R72.reuse, -INF , PT ;  /* 0xff8000004800780b */ /* 0x040fe20003f5d000 */
[----:B------:R-:W-:-:S05]  /*f9f0*/  FMUL.FTZ R28, R72, R21 ;  /* 0x00000015481c7220 */ /* 0x000fca0000410000 */
[----:B------:R-:W-:Y:S01]  /*fa00*/  FSEL R28, R28, RZ, P2 ;  /* 0x000000ff1c1c7208 */ /* 0x000fe20001000000 */
[-CC-:B------:R-:W-:Y:S01]  /*fa10*/  FFMA.FTZ R42, R71, R21.reuse, -R30.reuse ;  /* 0x00000015472a7223 */ /* 0x180fe2000001081e */
[-CC-:B------:R-:W-:Y:S01]  /*fa20*/  FFMA.FTZ R38, R99, R21.reuse, -R30.reuse ;  /* 0x0000001563267223 */ /* 0x180fe2000001081e */
[-CC-:B------:R-:W-:Y:S01]  /*fa30*/  FFMA.FTZ R43, R95, R21.reuse, -R30.reuse ;  /* 0x000000155f2b7223 */ /* 0x180fe2000001081e */
[-C--:B------:R-:W-:Y:S01]  /*fa40*/  FFMA.FTZ R71, R37, R21.reuse, -R30 ;  /* 0x0000001525477223 */ /* 0x080fe2000001081e */
[-CC-:B------:R-:W-:Y:S01]  /*fa50*/  FFMA.FTZ R25, R80, R21.reuse, -R28.reuse ;  /* 0x0000001550197223 */ /* 0x180fe2000001081c */
[-C--:B------:R-:W-:Y:S01]  /*fa60*/  FFMA.FTZ R27, R91, R21.reuse, -R28 ;  /* 0x000000155b1b7223 */ /* 0x080fe2000001081c */
[-CC-:B------:R-:W-:Y:S01]  /*fa70*/  FFMA.FTZ R99, R41, R21.reuse, -R30.reuse ;  /* 0x0000001529637223 */ /* 0x180fe2000001081e */
[-CC-:B------:R-:W-:Y:S01]  /*fa80*/  FFMA.FTZ R59, R36, R21.reuse, -R30.reuse ;  /* 0x00000015243b7223 */ /* 0x180fe2000001081e */
[-CC-:B------:R-:W-:Y:S01]  /*fa90*/  FFMA.FTZ R95, R40, R21.reuse, -R30.reuse ;  /* 0x00000015285f7223 */ /* 0x180fe2000001081e */
[-CC-:B------:R-:W-:Y:S01]  /*faa0*/  FFMA.FTZ R41, R44, R21.reuse, -R30.reuse ;  /* 0x000000152c297223 */ /* 0x180fe2000001081e */
[-CC-:B------:R-:W-:Y:S01]  /*fab0*/  FFMA.FTZ R37, R51, R21.reuse, -R30.reuse ;  /* 0x0000001533257223 */ /* 0x180fe2000001081e */
[----:B------:R-:W-:Y:S01]  /*fac0*/  MUFU.EX2 R62, R62 ;  /* 0x0000003e003e7308 */ /* 0x000fe20000000800 */
[-CC-:B------:R-:W-:Y:S01]  /*fad0*/  FFMA.FTZ R60, R32, R21.reuse, -R30.reuse ;  /* 0x00000015203c7223 */ /* 0x180fe2000001081e */
[-CC-:B------:R-:W-:Y:S01]  /*fae0*/  FFMA.FTZ R40, R29, R21.reuse, -R30.reuse ;  /* 0x000000151d287223 */ /* 0x180fe2000001081e */
[-CC-:B------:R-:W-:Y:S01]  /*faf0*/  FFMA.FTZ R45, R45, R21.reuse, -R30.reuse ;  /* 0x000000152d2d7223 */ /* 0x180fe2000001081e */
[-CC-:B------:R-:W-:Y:S01]  /*fb00*/  FFMA.FTZ R51, R52, R21.reuse, -R30.reuse ;  /* 0x0000001534337223 */ /* 0x180fe2000001081e */
[-CC-:B------:R-:W-:Y:S01]  /*fb10*/  FFMA.FTZ R36, R54, R21.reuse, -R30.reuse ;  /* 0x0000001536247223 */ /* 0x180fe2000001081e */
[-C--:B------:R-:W-:Y:S01]  /*fb20*/  FFMA.FTZ R44, R55, R21.reuse, -R30 ;  /* 0x00000015372c7223 */ /* 0x080fe2000001081e */
[-CC-:B------:R-:W-:Y:S01]  /*fb30*/  FFMA.FTZ R30, R90, R21.reuse, -R28.reuse ;  /* 0x000000155a1e7223 */ /* 0x180fe2000001081c */
[----:B------:R-:W0:Y:S01]  /*fb40*/  MUFU.EX2 R63, R63 ;  /* 0x0000003f003f7308 */ /* 0x000e220000000800 */
[-CC-:B------:R-:W-:Y:S01]  /*fb50*/  FFMA.FTZ R90, R92, R21.reuse, -R28.reuse ;  /* 0x000000155c5a7223 */ /* 0x180fe2000001081c */
[----:B------:R-:W-:-:S06]  /*fb60*/  FFMA.FTZ R29, R93, R21, -R28 ;  /* 0x000000155d1d7223 */ /* 0x000fcc000001081c */
[----:B------:R-:W-:Y:S08]  /*fb70*/  MUFU.EX2 R25, R25 ;  /* 0x0000001900197308 */ /* 0x000ff00000000800 */
[----:B------:R-:W1:Y:S08]  /*fb80*/  MUFU.EX2 R27, R27 ;  /* 0x0000001b001b7308 */ /* 0x000e700000000800 */
[----:B------:R-:W2:Y:S01]  /*fb90*/  MUFU.EX2 R88, R88 ;  /* 0x0000005800587308 */ /* 0x000ea20000000800 */
[----:B------:R-:W-:-:S07]  /*fba0*/  FFMA.FTZ R91, R83, R21, -R28 ;  /* 0x00000015535b7223 */ /* 0x000fce000001081c */
[----:B------:R-:W3:Y:S01]  /*fbb0*/  MUFU.EX2 R30, R30 ;  /* 0x0000001e001e7308 */ /* 0x000ee20000000800 */
[----:B------:R-:W-:Y:S01]  /*fbc0*/  FFMA.FTZ R83, R75, R21, -R28 ;  /* 0x000000154b537223 */ /* 0x000fe2000001081c */
[----:B------:R-:W-:-:S06]  /*fbd0*/  @!P0 VIADD R24, R0, 0x31c40 ;  /* 0x00031c4000188836 */ /* 0x000fcc0000000000 */
[----:B------:R-:W4:Y:S01]  /*fbe0*/  MUFU.EX2 R48, R48 ;  /* 0x0000003000307308 */ /* 0x000f220000000800 */
[-CC-:B------:R-:W-:Y:S01]  /*fbf0*/  FFMA.FTZ R75, R70, R21.reuse, -R28.reuse ;  /* 0x00000015464b7223 */ /* 0x180fe2000001081c */
[----:B------:R-:W-:-:S06]  /*fc00*/  FFMA.FTZ R70, R77, R21, -R28 ;  /* 0x000000154d467223 */ /* 0x000fcc000001081c */
[----:B------:R-:W4:Y:S01]  /*fc10*/  MUFU.EX2 R90, R90 ;  /* 0x0000005a005a7308 */ /* 0x000f220000000800 */
[-CC-:B------:R-:W-:Y:S01]  /*fc20*/  FFMA.FTZ R32, R84, R21.reuse, -R28.reuse ;  /* 0x0000001554207223 */ /* 0x180fe2000001081c */
[----:B0-----:R-:W-:Y:S01]  /*fc30*/  FADD.FTZ R77, R62, R63 ;  /* 0x0000003f3e4d7221 */ /* 0x001fe20000010000 */
[----:B------:R-:W-:Y:S01]  /*fc40*/  FFMA.FTZ R52, R85, R21, -R28 ;  /* 0x0000001555347223 */ /* 0x000fe2000001081c */
[----:B------:R-:W-:-:S04]  /*fc50*/  @!P0 PRMT R24, RZ, 0x654, R24 ;  /* 0x00000654ff188816 */ /* 0x000fc80000000018 */
[----:B------:R-:W0:Y:S01]  /*fc60*/  MUFU.EX2 R29, R29 ;  /* 0x0000001d001d7308 */ /* 0x000e220000000800 */
[----:B-1----:R-:W-:Y:S01]  /*fc70*/  FADD.FTZ R85, R25, R27 ;  /* 0x0000001b19557221 */ /* 0x002fe20000010000 */
[----:B------:R-:W-:Y:S01]  /*fc80*/  FFMA.FTZ R84, R86, R21, -R28 ;  /* 0x0000001556547223 */ /* 0x000fe2000001081c */
[----:B--2---:R-:W-:Y:S01]  /*fc90*/  FADD.FTZ R77, R88, R77 ;  /* 0x0000004d584d7221 */ /* 0x004fe20000010000 */
[----:B------:R1:W-:Y:S04]  /*fca0*/  @!P0 SYNCS.ARRIVE.TRANS64.RED.A1T0 RZ, [R24+URZ], RZ ;  /* 0x000000ff18ff89a7 */ /* 0x0003e8000810043f */
[----:B------:R-:W-:Y:S01]  /*fcb0*/  MUFU.EX2 R89, R89 ;  /* 0x0000005900597308 */ /* 0x000fe20000000800 */
[----:B---3--:R-:W-:-:S07]  /*fcc0*/  FADD.FTZ R85, R30, R85 ;  /* 0x000000551e557221 */ /* 0x008fce0000010000 */
[----:B------:R-:W2:Y:S01]  /*fcd0*/  MUFU.EX2 R91, R91 ;  /* 0x0000005b005b7308 */ /* 0x000ea20000000800 */
[----:B-1----:R-:W-:Y:S01]  /*fce0*/  F2FP.BF16.F32.PACK_AB R24, R63, R62 ;  /* 0x0000003e3f18723e */ /* 0x002fe200000010ff */
[----:B----4-:R-:W-:-:S06]  /*fcf0*/  FADD.FTZ R62, R48, R77 ;  /* 0x0000004d303e7221 */ /* 0x010fcc0000010000 */
[----:B------:R-:W-:Y:S01]  /*fd00*/  MUFU.EX2 R81, R81 ;  /* 0x0000005100517308 */ /* 0x000fe20000000800 */
[----:B------:R-:W-:Y:S01]  /*fd10*/  F2FP.BF16.F32.PACK_AB R25, R27, R25 ;  /* 0x000000191b19723e */ /* 0x000fe200000010ff */
[C---:B------:R-:W-:Y:S01]  /*fd20*/  FADD.FTZ R86, R90.reuse, R85 ;  /* 0x000000555a567221 */ /* 0x040fe20000010000 */
[----:B------:R-:W-:-:S05]  /*fd30*/  F2FP.BF16.F32.PACK_AB R27, R90, R30 ;  /* 0x0000001e5a1b723e */ /* 0x000fca00000010ff */
[----:B------:R-:W1:Y:S01]  /*fd40*/  MUFU.EX2 R32, R32 ;  /* 0x0000002000207308 */ /* 0x000e620000000800 */
[-CC-:B------:R-:W-:Y:S01]  /*fd50*/  FFMA.FTZ R30, R64, R21.reuse, -R28.reuse ;  /* 0x00000015401e7223 */ /* 0x180fe2000001081c */
[----:B------:R-:W-:Y:S01]  /*fd60*/  FFMA.FTZ R80, R94, R21, -R28 ;  /* 0x000000155e507223 */ /* 0x000fe2000001081c */
[----:B------:R-:W-:-:S05]  /*fd70*/  FADD.FTZ R62, R15, R62 ;  /* 0x0000003e0f3e7221 */ /* 0x000fca0000010000 */
[----:B------:R-:W3:Y:S01]  /*fd80*/  MUFU.EX2 R82, R82 ;  /* 0x0000005200527308 */ /* 0x000ee20000000800 */
[----:B------:R-:W-:Y:S01]  /*fd90*/  FFMA.FTZ R85, R53, R21, -R28 ;  /* 0x0000001535557223 */ /* 0x000fe2000001081c */
[----:B0-----:R-:W-:-:S06]  /*fda0*/  FADD.FTZ R86, R29, R86 ;  /* 0x000000561d567221 */ /* 0x001fcc0000010000 */
[----:B------:R-:W0:Y:S01]  /*fdb0*/  MUFU.EX2 R84, R84 ;  /* 0x0000005400547308 */ /* 0x000e220000000800 */
[-CC-:B------:R-:W-:Y:S01]  /*fdc0*/  FFMA.FTZ R54, R76, R21.reuse, -R28.reuse ;  /* 0x000000154c367223 */ /* 0x180fe2000001081c */
[----:B------:R-:W-:-:S06]  /*fdd0*/  FFMA.FTZ R63, R79, R21, -R28 ;  /* 0x000000154f3f7223 */ /* 0x000fcc000001081c */
[----:B------:R-:W4:Y:S01]  /*fde0*/  MUFU.EX2 R73, R73 ;  /* 0x0000004900497308 */ /* 0x000f220000000800 */
[-CC-:B------:R-:W-:Y:S01]  /*fdf0*/  FFMA.FTZ R79, R69, R21.reuse, -R28.reuse ;  /* 0x00000015454f7223 */ /* 0x180fe2000001081c */
[----:B------:R-:W-:Y:S01]  /*fe00*/  FFMA.FTZ R69, R35, R21, -R28 ;  /* 0x0000001523457223 */ /* 0x000fe2000001081c */
[----:B--2---:R-:W-:-:S05]  /*fe10*/  FADD.FTZ R35, R91, R86 ;  /* 0x000000565b237221 */ /* 0x004fca0000010000 */
[----:B------:R-:W2:Y:S01]  /*fe20*/  MUFU.EX2 R52, R52 ;  /* 0x0000003400347308 */ /* 0x000ea20000000800 */
[-CC-:B------:R-:W-:Y:S01]  /*fe30*/  FFMA.FTZ R78, R78, R21.reuse, -R28.reuse ;  /* 0x000000154e4e7223 */ /* 0x180fe2000001081c */
[----:B------:R-:W-:-:S06]  /*fe40*/  FFMA.FTZ R26, R61, R21, -R28 ;  /* 0x000000153d1a7223 */ /* 0x000fcc000001081c */
[----:B------:R-:W2:Y:S08]  /*fe50*/  MUFU.EX2 R74, R74 ;  /* 0x0000004a004a7308 */ /* 0x000eb00000000800 */
[----:B------:R3:W-:Y:S01]  /*fe60*/  MUFU.EX2 R53, R30 ;  /* 0x0000001e00357308 */ /* 0x0007e20000000800 */
[----:B-1----:R-:W-:Y:S01]  /*fe70*/  FADD.FTZ R35, R32, R35 ;  /* 0x0000002320237221 */ /* 0x002fe20000010000 */
[----:B---3--:R-:W-:-:S06]  /*fe80*/  FADD.FTZ R30, R89, R62 ;  /* 0x0000003e591e7221 */ /* 0x008fcc0000010000 */
[----:B------:R-:W1:Y:S01]  /*fe90*/  MUFU.EX2 R80, R80 ;  /* 0x0000005000507308 */ /* 0x000e620000000800 */
[----:B------:R-:W-:Y:S01]  /*fea0*/  FFMA.FTZ R62, R33, R21, -R28 ;  /* 0x00000015213e7223 */ /* 0x000fe2000001081c */
[----:B------:R-:W-:-:S06]  /*feb0*/  FADD.FTZ R33, R81, R30 ;  /* 0x0000001e51217221 */ /* 0x000fcc0000010000 */
[----:B------:R-:W-:Y:S01]  /*fec0*/  MUFU.EX2 R65, R65 ;  /* 0x0000004100417308 */ /* 0x000fe20000000800 */
[----:B------:R-:W-:Y:S01]  /*fed0*/  FFMA.FTZ R55, R87, R21, -R28 ;  /* 0x0000001557377223 */ /* 0x000fe2000001081c */
[----:B------:R-:W-:Y:S01]  /*fee0*/  FADD.FTZ R30, R82, R33 ;  /* 0x00000021521e7221 */ /* 0x000fe20000010000 */
[----:B0-----:R-:W-:-:S05]  /*fef0*/  FADD.FTZ R35, R84, R35 ;  /* 0x0000002354237221 */ /* 0x001fca0000010000 */
[----:B------:R-:W0:Y:S01]  /*ff00*/  MUFU.EX2 R54, R54 ;  /* 0x0000003600367308 */ /* 0x000e220000000800 */
[----:B------:R-:W-:-:S07]  /*ff10*/  FFMA.FTZ R77, R67, R21, -R28 ;  /* 0x00000015434d7223 */ /* 0x000fce000001081c */
[----:B------:R-:W-:Y:S01]  /*ff20*/  MUFU.EX2 R66, R66 ;  /* 0x0000004200427308 */ /* 0x000fe20000000800 */
[----:B------:R-:W-:-:S07]  /*ff30*/  FFMA.FTZ R68, R68, R21, -R28 ;  /* 0x0000001544447223 */ /* 0x000fce000001081c */
[----:B------:R3:W-:Y:S01]  /*ff40*/  MUFU.EX2 R0, R26 ;  /* 0x0000001a00007308 */ /* 0x0007e20000000800 */
[-CC-:B------:R-:W-:Y:S01]  /*ff50*/  FFMA.FTZ R76, R98, R21.reuse, -R28.reuse ;  /* 0x00000015624c7223 */ /* 0x180fe2000001081c */
[-CC-:B------:R-:W-:Y:S01]  /*ff60*/  FFMA.FTZ R61, R97, R21.reuse, -R28.reuse ;  /* 0x00000015613d7223 */ /* 0x180fe2000001081c */
[----:B------:R-:W-:-:S05]  /*ff70*/  FFMA.FTZ R64, R57, R21, -R28 ;  /* 0x0000001539407223 */ /* 0x000fca000001081c */
[----:B------:R-:W0:Y:S01]  /*ff80*/  MUFU.EX2 R78, R78 ;  /* 0x0000004e004e7308 */ /* 0x000e220000000800 */
[----:B---3--:R-:W-:Y:S01]  /*ff90*/  F2FP.BF16.F32.PACK_AB R26, R48, R88 ;  /* 0x00000058301a723e */ /* 0x008fe200000010ff */
[-CC-:B------:R-:W-:Y:S01]  /*ffa0*/  FFMA.FTZ R101, R101, R21.reuse, -R28.reuse ;  /* 0x0000001565657223 */ /* 0x180fe2000001081c */
[----:B------:R-:W-:-:S05]  /*ffb0*/  FFMA.FTZ R102, R102, R21, -R28 ;  /* 0x0000001566667223 */ /* 0x000fca000001081c */
[----:B------:R3:W-:Y:S01]  /*ffc0*/  MUFU.EX2 R48, R63 ;  /* 0x0000003f00307308 */ /* 0x0007e20000000800 */
[-CC-:B------:R-:W-:Y:S01]  /*ffd0*/  FFMA.FTZ R67, R34, R21.reuse, -R28.reuse ;  /* 0x0000001522437223 */ /* 0x180fe2000001081c */
[-CC-:B------:R-:W-:Y:S01]  /*ffe0*/  FFMA.FTZ R103, R103, R21.reuse, -R28.reuse ;  /* 0x0000001567677223 */ /* 0x180fe2000001081c */
[-CC-:B------:R-:W-:Y:S01]  /*fff0*/  FFMA.FTZ R104, R104, R21.reuse, -R28.reuse ;  /* 0x0000001568687223 */ /* 0x180fe2000001081c */
[----:B------:R-:W-:-:S04]  /*10000*/  FFMA.FTZ R105, R105, R21, -R28 ;  /* 0x0000001569697223 */ /* 0x000fc8000001081c */
[----:B------:R-:W0:Y:S01]  /*10010*/  MUFU.EX2 R58, R58 ;  /* 0x0000003a003a7308 */ /* 0x000e220000000800 */
[-C--:B---3--:R-:W-:Y:S01]  /*10020*/  FFMA.FTZ R63, R31, R21.reuse, -R28 ;  /* 0x000000151f3f7223 */ /* 0x088fe2000001081c */
[----:B----4-:R-:W-:Y:S01]  /*10030*/  FADD.FTZ R31, R73, R30 ;  /* 0x0000001e491f7221 */ /* 0x010fe20000010000 */
[----:B------:R-:W-:Y:S01]  /*10040*/  FFMA.FTZ R106, R106, R21, -R28 ;  /* 0x000000156a6a7223 */ /* 0x000fe2000001081c */
[----:B--2---:R-:W-:Y:S02]  /*10050*/  FADD.FTZ R35, R52, R35 ;  /* 0x0000002334237221 */ /* 0x004fe40000010000 */
[----:B------:R-:W-:Y:S02]  /*10060*/  FADD.FTZ R28, R74, R31 ;  /* 0x0000001f4a1c7221 */ /* 0x000fe40000010000 */
[----:B------:R-:W2:Y:S01]  /*10070*/  MUFU.EX2 R55, R55 ;  /* 0x0000003700377308 */ /* 0x000ea20000000800 */
[----:B------:R3:W-:Y:S01]  /*10080*/  STSM.16.M88.4 [R17+0x24300], R24 ;  /* 0x0243001811007844 */ /* 0x0007e20000000200 */
[----:B-1----:R-:W-:-:S06]  /*10090*/  FADD.FTZ R35, R80, R35 ;  /* 0x0000002350237221 */ /* 0x002fcc0000010000 */
[----:B------:R-:W1:Y:S01]  /*100a0*/  MUFU.EX2 R83, R83 ;  /* 0x0000005300537308 */ /* 0x000e620000000800 */
[----:B0-----:R-:W-:-:S07]  /*100b0*/  FADD.FTZ R35, R54, R35 ;  /* 0x0000002336237221 */ /* 0x001fce0000010000 */
[----:B------:R-:W0:Y:S01]  /*100c0*/  MUFU.EX2 R49, R49 ;  /* 0x0000003100317308 */ /* 0x000e220000000800 */
[----:B---3--:R-:W-:Y:S01]  /*100d0*/  F2FP.BF16.F32.PACK_AB R24, R89, R15 ;  /* 0x0000000f5918723e */ /* 0x008fe200000010ff */
[----:B------:R-:W-:Y:S01]  /*100e0*/  FADD.FTZ R15, R65, R28 ;  /* 0x0000001c410f7221 */ /* 0x000fe20000010000 */
[----:B------:R-:W-:-:S03]  /*100f0*/  FADD.FTZ R30, R78, R35 ;  /* 0x000000234e1e7221 */ /* 0x000fc60000010000 */
[----:B------:R-:W-:Y:S02]  /*10100*/  FADD.FTZ R15, R66, R15 ;  /* 0x0000000f420f7221 */ /* 0x000fe40000010000 */
[----:B------:R-:W3:Y:S02]  /*10110*/  MUFU.EX2 R68, R68 ;  /* 0x0000004400447308 */ /* 0x000ee40000000800 */
[----:B------:R-:W-:-:S06]  /*10120*/  FADD.FTZ R15, R58, R15 ;  /* 0x0000000f3a0f7221 */ /* 0x000fcc0000010000 */
[----:B------:R-:W4:Y:S01]  /*10130*/  MUFU.EX2 R50, R50 ;  /* 0x0000003200327308 */ /* 0x000f220000000800 */
[----:B------:R-:W-:Y:S01]  /*10140*/  F2FP.BF16.F32.PACK_AB R27, R84, R32 ;  /* 0x00000020541b723e */ /* 0x000fe200000010ff */
[----:B--2---:R-:W-:-:S06]  /*10150*/  FADD.FTZ R32, R55, R30 ;  /* 0x0000001e37207221 */ /* 0x004fcc0000010000 */
[----:B------:R-:W2:Y:S01]  /*10160*/  MUFU.EX2 R75, R75 ;  /* 0x0000004b004b7308 */ /* 0x000ea20000000800 */
[----:B------:R-:W-:-:S07]  /*10170*/  FADD.FTZ R34, R14, R15 ;  /* 0x0000000f0e227221 */ /* 0x000fce0000010000 */
[----:B------:R-:W2:Y:S01]  /*10180*/  MUFU.EX2 R42, R42 ;  /* 0x0000002a002a7308 */ /* 0x000ea20000000800 */
[----:B-1----:R-:W-:Y:S01]  /*10190*/  FADD.FTZ R15, R83, R32 ;  /* 0x00000020530f7221 */ /* 0x002fe20000010000 */
[----:B0-----:R-:W-:-:S06]  /*101a0*/  FADD.FTZ R35, R49, R34 ;  /* 0x0000002231237221 */ /* 0x001fcc0000010000 */
[----:B------:R-:W0:Y:S01]  /*101b0*/  MUFU.EX2 R70, R70 ;  /* 0x0000004600467308 */ /* 0x000e220000000800 */
[----:B------:R-:W-:-:S07]  /*101c0*/  F2FP.BF16.F32.PACK_AB R32, R14, R58 ;  /* 0x0000003a0e20723e */ /* 0x000fce00000010ff */
[----:B------:R-:W1:Y:S01]  /*101d0*/  MUFU.EX2 R43, R43 ;  /* 0x0000002b002b7308 */ /* 0x000e620000000800 */
[----:B---3--:R-:W-:Y:S01]  /*101e0*/  FADD.FTZ R14, R68, R15 ;  /* 0x0000000f440e7221 */ /* 0x008fe20000010000 */
[----:B----4-:R-:W-:-:S06]  /*101f0*/  FADD.FTZ R15, R50, R35 ;  /* 0x00000023320f7221 */ /* 0x010fcc0000010000 */
[----:B------:R-:W3:Y:S01]  /*10200*/  MUFU.EX2 R76, R76 ;  /* 0x0000004c004c7308 */ /* 0x000ee20000000800 */
[----:B------:R-:W-:-:S07]  /*10210*/  F2FP.BF16.F32.PACK_AB R34, R50, R49 ;  /* 0x000000313222723e */ /* 0x000fce00000010ff */
[----:B------:R-:W4:Y:S01]  /*10220*/  MUFU.EX2 R46, R46 ;  /* 0x0000002e002e7308 */ /* 0x000f220000000800 */
[----:B--2---:R-:W-:Y:S01]  /*10230*/  FADD.FTZ R49, R75, R14 ;  /* 0x0000000e4b317221 */ /* 0x004fe20000010000 */
[----:B------:R-:W-:-:S06]  /*10240*/  FADD.FTZ R14, R42, R15 ;  /* 0x0000000f2a0e7221 */ /* 0x000fcc0000010000 */
[----:B------:R-:W2:Y:S01]  /*10250*/  MUFU.EX2 R38, R38 ;  /* 0x0000002600267308 */ /* 0x000ea20000000800 */
[----:B0-----:R-:W-:Y:S01]  /*10260*/  FADD.FTZ R49, R70, R49 ;  /* 0x0000003146317221 */ /* 0x001fe20000010000 */
[----:B-1----:R-:W-:-:S06]  /*10270*/  FADD.FTZ R15, R43, R14 ;  /* 0x0000000e2b0f7221 */ /* 0x002fcc0000010000 */
[----:B------:R-:W0:Y:S01]  /*10280*/  MUFU.EX2 R61, R61 ;  /* 0x0000003d003d7308 */ /* 0x000e220000000800 */
[----:B------:R-:W-:Y:S02]  /*10290*/  F2FP.BF16.F32.PACK_AB R25, R91, R29 ;  /* 0x0000001d5b19723e */ /* 0x000fe400000010ff */
[----:B------:R-:W-:Y:S01]  /*102a0*/  F2FP.BF16.F32.PACK_AB R26, R82, R81 ;  /* 0x00000051521a723e */ /* 0x000fe200000010ff */
[----:B---3--:R-:W-:-:S04]  /*102b0*/  FADD.FTZ R49, R76, R49 ;  /* 0x000000314c317221 */ /* 0x008fc80000010000 */
[----:B------:R-:W1:Y:S01]  /*102c0*/  MUFU.EX2 R60, R60 ;  /* 0x0000003c003c7308 */ /* 0x000e620000000800 */
[----:B----4-:R-:W-:Y:S01]  /*102d0*/  FADD.FTZ R15, R46, R15 ;  /* 0x0000000f2e0f7221 */ /* 0x010fe20000010000 */
[----:B------:R-:W-:Y:S01]  /*102e0*/  F2FP.BF16.F32.PACK_AB R28, R74, R73 ;  /* 0x000000494a1c723e */ /* 0x000fe200000010ff */
[----:B------:R3:W-:Y:S01]  /*102f0*/  STSM.16.M88.4 [R17+0x25b00], R24 ;  /* 0x025b001811007844 */ /* 0x0007e20000000200 */
[----:B------:R-:W-:-:S04]  /*10300*/  F2FP.BF16.F32.PACK_AB R29, R80, R52 ;  /* 0x00000034501d723e */ /* 0x000fc800000010ff */
[----:B------:R-:W4:Y:S01]  /*10310*/  MUFU.EX2 R59, R59 ;  /* 0x0000003b003b7308 */ /* 0x000f220000000800 */
[----:B------:R-:W-:Y:S01]  /*10320*/  F2FP.BF16.F32.PACK_AB R30, R66, R65 ;  /* 0x00000041421e723e */ /* 0x000fe200000010ff */
[----:B------:R-:W-:Y:S01]  /*10330*/  FADD.FTZ R50, R0, R49 ;  /* 0x0000003100327221 */ /* 0x000fe20000010000 */
[----:B------:R-:W-:-:S05]  /*10340*/  F2FP.BF16.F32.PACK_AB R31, R78, R54 ;  /* 0x000000364e1f723e */ /* 0x000fca00000010ff */
[----:B------:R-:W4:Y:S01]  /*10350*/  MUFU.EX2 R57, R85 ;  /* 0x0000005500397308 */ /* 0x000f220000000800 */
[----:B---3--:R-:W-:Y:S01]  /*10360*/  F2FP.BF16.F32.PACK_AB R24, R43, R42 ;  /* 0x0000002a2b18723e */ /* 0x008fe200000010ff */
[----:B--2---:R-:W-:-:S06]  /*10370*/  FADD.FTZ R42, R38, R15 ;  /* 0x0000000f262a7221 */ /* 0x004fcc0000010000 */
[----:B------:R-:W2:Y:S01]  /*10380*/  MUFU.EX2 R71, R71 ;  /* 0x0000004700477308 */ /* 0x000ea20000000800 */
[----:B------:R3:W-:Y:S01]  /*10390*/  STSM.16.M88.4 [R17+0x27300], R28 ;  /* 0x0273001c11007844 */ /* 0x0007e20000000200 */
[C---:B0-----:R-:W-:Y:S01]  /*103a0*/  FADD.FTZ R15, R61.reuse, R50 ;  /* 0x000000323d0f7221 */ /* 0x041fe20000010000 */
[----:B------:R-:W-:-:S05]  /*103b0*/  F2FP.BF16.F32.PACK_AB R27, R61, R0 ;  /* 0x000000003d1b723e */ /* 0x000fca00000010ff */
[----:B------:R-:W0:Y:S01]  /*103c0*/  MUFU.EX2 R64, R64 ;  /* 0x0000004000407308 */ /* 0x000e220000000800 */
[----:B------:R-:W-:-:S07]  /*103d0*/  F2FP.BF16.F32.PACK_AB R33, R83, R55 ;  /* 0x000000375321723e */ /* 0x000fce00000010ff */
[----:B------:R-:W0:Y:S01]  /*103e0*/  MUFU.EX2 R56, R56 ;  /* 0x0000003800387308 */ /* 0x000e220000000800 */
[----:B---3--:R-:W-:Y:S01]  /*103f0*/  FADD.FTZ R29, R39, R42 ;  /* 0x0000002a271d7221 */ /* 0x008fe20000010000 */
[----:B------:R-:W-:Y:S01]  /*10400*/  FADD.FTZ R30, R48, R15 ;  /* 0x0000000f301e7221 */ /* 0x000fe20000010000 */
[----:B------:R-:W-:Y:S02]  /*10410*/  F2FP.BF16.F32.PACK_AB R35, R75, R68 ;  /* 0x000000444b23723e */ /* 0x000fe400000010ff */
[----:B-1----:R-:W-:-:S03]  /*10420*/  FADD.FTZ R0, R60, R29 ;  /* 0x0000001d3c007221 */ /* 0x002fc60000010000 */
[----:B------:R-:W1:Y:S01]  /*10430*/  MUFU.EX2 R77, R77 ;  /* 0x0000004d004d7308 */ /* 0x000e620000000800 */
[----:B------:R-:W-:Y:S01]  /*10440*/  FADD.FTZ R30, R53, R30 ;  /* 0x0000001e351e7221 */ /* 0x000fe20000010000 */
[----:B----4-:R-:W-:-:S06]  /*10450*/  FADD.FTZ R0, R59, R0 ;  /* 0x000000003b007221 */ /* 0x010fcc0000010000 */
[----:B------:R-:W3:Y:S01]  /*10460*/  MUFU.EX2 R95, R95 ;  /* 0x0000005f005f7308 */ /* 0x000ee20000000800 */
[----:B------:R-:W-:Y:S01]  /*10470*/  F2FP.BF16.F32.PACK_AB R26, R38, R46 ;  /* 0x0000002e261a723e */ /* 0x000fe200000010ff */
[----:B------:R2:W-:Y:S01]  /*10480*/  STSM.16.M88.4 [R17+0x28b00], R32 ;  /* 0x028b002011007844 */ /* 0x0005e20000000200 */
[----:B------:R-:W4:Y:S05]  /*10490*/  @P5 LDC R38, c[0x0][0x44c] ;  /* 0x00011300ff265b82 */ /* 0x000f2a0000000800 */
[----:B------:R-:W3:Y:S01]  /*104a0*/  MUFU.EX2 R82, R79 ;  /* 0x0000004f00527308 */ /* 0x000ee20000000800 */
[----:B------:R-:W-:-:S07]  /*104b0*/  FADD.FTZ R15, R57, R30 ;  /* 0x0000001e390f7221 */ /* 0x000fce0000010000 */
[----:B------:R-:W3:Y:S01]  /*104c0*/  MUFU.EX2 R47, R47 ;  /* 0x0000002f002f7308 */ /* 0x000ee20000000800 */
[----:B--2---:R-:W-:Y:S01]  /*104d0*/  FADD.FTZ R33, R71, R0 ;  /* 0x0000000047217221 */ /* 0x004fe20000010000 */
[----:B------:R-:W-:-:S06]  /*104e0*/  F2FP.BF16.F32.PACK_AB R28, R60, R39 ;  /* 0x000000273c1c723e */ /* 0x000fcc00000010ff */
[----:B------:R-:W2:Y:S01]  /*104f0*/  MUFU.EX2 R101, R101 ;  /* 0x0000006500657308 */ /* 0x000ea20000000800 */
[----:B0-----:R-:W-:Y:S01]  /*10500*/  FADD.FTZ R0, R64, R15 ;  /* 0x0000000f40007221 */ /* 0x001fe20000010000 */
[----:B------:R-:W0:Y:S01]  /*10510*/  @P5 LDC R39, c[0x0][0x450] ;  /* 0x00011400ff275b82 */ /* 0x000e220000000800 */
[----:B------:R-:W-:-:S05]  /*10520*/  FADD.FTZ R32, R56, R33 ;  /* 0x0000002138207221 */ /* 0x000fca0000010000 */
[----:B------:R-:W2:Y:S01]  /*10530*/  MUFU.EX2 R99, R99 ;  /* 0x0000006300637308 */ /* 0x000ea20000000800 */
[----:B-1----:R-:W-:Y:S01]  /*10540*/  FADD.FTZ R15, R77, R0 ;  /* 0x000000004d0f7221 */ /* 0x002fe20000010000 */
[----:B---3--:R-:W-:-:S06]  /*10550*/  FADD.FTZ R0, R95, R32 ;  /* 0x000000205f007221 */ /* 0x008fcc0000010000 */
[----:B------:R-:W1:Y:S08]  /*10560*/  MUFU.EX2 R102, R102 ;  /* 0x0000006600667308 */ /* 0x000e700000000800 */
[----:B------:R-:W3:Y:S01]  /*10570*/  MUFU.EX2 R41, R41 ;  /* 0x0000002900297308 */ /* 0x000ee20000000800 */
[----:B------:R-:W-:Y:S01]  /*10580*/  FADD.FTZ R34, R82, R15 ;  /* 0x0000000f52227221 */ /* 0x000fe20000010000 */
[----:B------:R-:W-:-:S06]  /*10590*/  FADD.FTZ R0, R47, R0 ;  /* 0x000000002f007221 */ /* 0x000fcc0000010000 */
[----:B------:R-:W0:Y:S01]  /*105a0*/  MUFU.EX2 R67, R67 ;  /* 0x0000004300437308 */ /* 0x000e220000000800 */
[----:B------:R-:W-:-:S07]  /*105b0*/  F2FP.BF16.F32.PACK_AB R25, R76, R70 ;  /* 0x000000464c19723e */ /* 0x000fce00000010ff */
[----:B------:R-:W0:Y:S01]  /*105c0*/  MUFU.EX2 R100, R100 ;  /* 0x0000006400647308 */ /* 0x000e220000000800 */
[----:B--2---:R-:W-:Y:S01]  /*105d0*/  FADD.FTZ R15, R101, R34 ;  /* 0x00000022650f7221 */ /* 0x004fe20000010000 */
[----:B------:R-:W-:-:S06]  /*105e0*/  FADD.FTZ R0, R99, R0 ;  /* 0x0000000063007221 */ /* 0x000fcc0000010000 */
[----:B------:R-:W2:Y:S01]  /*105f0*/  MUFU.EX2 R14, R69 ;  /* 0x00000045000e7308 */ /* 0x000ea20000000800 */
[----:B------:R1:W-:Y:S07]  /*10600*/  STSM.16.M88.4 [R17+0x2a300], R24 ;  /* 0x02a3001811007844 */ /* 0x0003ee0000000200 */
[----:B------:R-:W2:Y:S01]  /*10610*/  MUFU.EX2 R40, R40 ;  /* 0x0000002800287308 */ /* 0x000ea20000000800 */
[----:B------:R-:W-:-:S07]  /*10620*/  F2FP.BF16.F32.PACK_AB R29, R53, R48 ;  /* 0x00000030351d723e */ /* 0x000fce00000010ff */
[----:B------:R-:W2:Y:S01]  /*10630*/  MUFU.EX2 R103, R103 ;  /* 0x0000006700677308 */ /* 0x000ea20000000800 */
[----:B-1----:R-:W-:Y:S01]  /*10640*/  FADD.FTZ R24, R102, R15 ;  /* 0x0000000f66187221 */ /* 0x002fe20000010000 */
[----:B------:R-:W-:Y:S01]  /*10650*/  F2FP.BF16.F32.PACK_AB R30, R71, R59 ;  /* 0x0000003b471e723e */ /* 0x000fe200000010ff */
[----:B---3--:R-:W-:-:S05]  /*10660*/  FADD.FTZ R15, R41, R0 ;  /* 0x00000000290f7221 */ /* 0x008fca0000010000 */
[----:B------:R-:W1:Y:S01]  /*10670*/  MUFU.EX2 R45, R45 ;  /* 0x0000002d002d7308 */ /* 0x000e620000000800 */
[----:B------:R-:W-:Y:S01]  /*10680*/  F2FP.BF16.F32.PACK_AB R31, R64, R57 ;  /* 0x00000039401f723e */ /* 0x000fe200000010ff */
[----:B----4-:R-:W-:-:S06]  /*10690*/  @P5 IMAD.HI.U32 R26, R109, R38, RZ ;  /* 0x000000266d1a5227 */ /* 0x010fcc00078e00ff */
[----:B------:R-:W3:Y:S01]  /*106a0*/  MUFU.EX2 R104, R104 ;  /* 0x0000006800687308 */ /* 0x000ee20000000800 */
[----:B0-----:R-:W-:Y:S01]  /*106b0*/  FADD.FTZ R25, R67, R24 ;  /* 0x0000001843197221 */ /* 0x001fe20000010000 */
[----:B------:R-:W-:Y:S01]  /*106c0*/  FADD.FTZ R15, R100, R15 ;  /* 0x0000000f640f7221 */ /* 0x000fe20000010000 */
[----:B------:R0:W-:Y:S02]  /*106d0*/  STSM.16.M88.4 [R17+0x2bb00], R28 ;  /* 0x02bb001c11007844 */ /* 0x0001e40000000200 */
[----:B--2---:R-:W-:Y:S01]  /*106e0*/  FADD.FTZ R0, R14, R25 ;  /* 0x000000190e007221 */ /* 0x004fe20000010000 */
[----:B------:R-:W-:Y:S02]  /*106f0*/  F2FP.BF16.F32.PACK_AB R32, R95, R56 ;  /* 0x000000385f20723e */ /* 0x000fe400000010ff */
[----:B------:R-:W-:Y:S02]  /*10700*/  F2FP.BF16.F32.PACK_AB R33, R82, R77 ;  /* 0x0000004d5221723e */ /* 0x000fe400000010ff */
[----:B------:R-:W-:-:S02]  /*10710*/  F2FP.BF16.F32.PACK_AB R34, R99, R47 ;  /* 0x0000002f6322723e */ /* 0x000fc400000010ff */
[----:B------:R-:W-:Y:S01]  /*10720*/  F2FP.BF16.F32.PACK_AB R35, R102, R101 ;  /* 0x000000656623723e */ /* 0x000fe200000010ff */
[----:B0-----:R-:W-:Y:S01]  /*10730*/  IMAD.MOV.U32 R28, RZ, RZ, R109 ;  /* 0x000000ffff1c7224 */ /* 0x001fe200078e006d */
[----:B------:R-:W-:Y:S01]  /*10740*/  @P5 SHF.R.U32.HI R28, RZ, R39, R26 ;  /* 0x00000027ff1c5219 */ /* 0x000fe2000001161a */
[----:B------:R-:W-:Y:S01]  /*10750*/  FADD.FTZ R26, R40, R15 ;  /* 0x0000000f281a7221 */ /* 0x000fe20000010000 */
[----:B------:R-:W-:Y:S01]  /*10760*/  FADD.FTZ R15, R103, R0 ;  /* 0x00000000670f7221 */ /* 0x000fe20000010000 */
[----:B------:R-:W-:Y:S02]  /*10770*/  F2FP.BF16.F32.PACK_AB R24, R100, R41 ;  /* 0x000000296418723e */ /* 0x000fe400000010ff */
[C---:B-1----:R-:W-:Y:S01]  /*10780*/  FADD.FTZ R0, R45.reuse, R26 ;  /* 0x0000001a2d007221 */ /* 0x042fe20000010000 */
[----:B------:R-:W-:Y:S02]  /*10790*/  F2FP.BF16.F32.PACK_AB R25, R14, R67 ;  /* 0x000000430e19723e */ /* 0x000fe400000010ff */
[----:B------:R-:W-:-:S02]  /*107a0*/  F2FP.BF16.F32.PACK_AB R26, R45, R40 ;  /* 0x000000282d1a723e */ /* 0x000fc400000010ff */
[C---:B---3--:R-:W-:Y:S01]  /*107b0*/  F2FP.BF16.F32.PACK_AB R27, R104.reuse, R103 ;  /* 0x00000067681b723e */ /* 0x048fe200000010ff */
[----:B------:R-:W-:Y:S04]  /*107c0*/  STSM.16.M88.4 [R17+0x2d300], R32 ;  /* 0x02d3002011007844 */ /* 0x000fe80000000200 */
[----:B------:R0:W-:Y:S04]  /*107d0*/  STSM.16.M88.4 [R17+0x2eb00], R24 ;  /* 0x02eb001811007844 */ /* 0x0001e80000000200 */
[----:B0-----:R-:W2:Y:S01]  /*107e0*/  LDL R24, [R1+0x8c] ;  /* 0x00008c0001187983 */ /* 0x001ea20000100800 */
[----:B------:R-:W0:Y:S08]  /*107f0*/  MUFU.EX2 R37, R37 ;  /* 0x0000002500257308 */ /* 0x000e300000000800 */
[----:B------:R-:W1:Y:S08]  /*10800*/  MUFU.EX2 R105, R105 ;  /* 0x0000006900697308 */ /* 0x000e700000000800 */
[----:B------:R-:W3:Y:S08]  /*10810*/  MUFU.EX2 R51, R51 ;  /* 0x0000003300337308 */ /* 0x000ef00000000800 */
[----:B------:R-:W4:Y:S08]  /*10820*/  MUFU.EX2 R62, R62 ;  /* 0x0000003e003e7308 */ /* 0x000f300000000800 */
[----:B------:R-:W-:Y:S08]  /*10830*/  MUFU.EX2 R36, R36 ;  /* 0x0000002400247308 */ /* 0x000ff00000000800 */
[----:B------:R-:W4:Y:S08]  /*10840*/  MUFU.EX2 R44, R44 ;  /* 0x0000002c002c7308 */ /* 0x000f300000000800 */
[----:B------:R-:W-:Y:S08]  /*10850*/  MUFU.EX2 R106, R106 ;  /* 0x0000006a006a7308 */ /* 0x000ff00000000800 */
[----:B------:R-:W4:Y:S01]  /*10860*/  MUFU.EX2 R63, R63 ;  /* 0x0000003f003f7308 */ /* 0x000f220000000800 */
[----:B------:R-:W-:Y:S01]  /*10870*/  FADD.FTZ R14, R104, R15 ;  /* 0x0000000f680e7221 */ /* 0x000fe20000010000 */
[----:B0-----:R-:W-:-:S03]  /*10880*/  FADD.FTZ R0, R37, R0 ;  /* 0x0000000025007221 */ /* 0x001fc60000010000 */
[----:B-1----:R-:W-:Y:S01]  /*10890*/  FADD.FTZ R15, R105, R14 ;  /* 0x0000000e690f7221 */ /* 0x002fe20000010000 */
[----:B------:R-:W-:Y:S01]  /*108a0*/  IADD3 R14, R28, R107, -R108 ;  /* 0x0000006b1c0e7210 */ /* 0x000fe20007ffe86c */
[C---:B---3--:R-:W-:Y:S01]  /*108b0*/  FADD.FTZ R33, R51.reuse, R0 ;  /* 0x0000000033217221 */ /* 0x048fe20000010000 */
[----:B------:R-:W-:Y:S01]  /*108c0*/  F2FP.BF16.F32.PACK_AB R28, R51, R37 ;  /* 0x00000025331c723e */ /* 0x000fe200000010ff */
[C---:B----4-:R-:W-:Y:S01]  /*108d0*/  FADD.FTZ R15, R62.reuse, R15 ;  /* 0x0000000f3e0f7221 */ /* 0x050fe20000010000 */
[----:B------:R-:W-:Y:S01]  /*108e0*/  F2FP.BF16.F32.PACK_AB R29, R62, R105 ;  /* 0x000000693e1d723e */ /* 0x000fe200000010ff */
[----:B------:R-:W-:Y:S01]  /*108f0*/  IMAD.HI R14, R14, 0x38e38e39, RZ ;  /* 0x38e38e390e0e7827 */ /* 0x000fe200078e02ff */
[----:B------:R-:W-:-:S03]  /*10900*/  F2FP.BF16.F32.PACK_AB R30, R44, R36 ;  /* 0x000000242c1e723e */ /* 0x000fc600000010ff */
[----:B------:R-:W-:Y:S01]  /*10910*/  FADD.FTZ R33, R36, R33 ;  /* 0x0000002124217221 */ /* 0x000fe20000010000 */
[C---:B------:R-:W-:Y:S01]  /*10920*/  F2FP.BF16.F32.PACK_AB R31, R63.reuse, R106 ;  /* 0x0000006a3f1f723e */ /* 0x040fe200000010ff */
[----:B------:R-:W-:Y:S01]  /*10930*/  FADD.FTZ R106, R106, R15 ;  /* 0x0000000f6a6a7221 */ /* 0x000fe20000010000 */
[----:B------:R-:W-:Y:S01]  /*10940*/  SHF.R.U32.HI R15, RZ, 0x1f, R14 ;  /* 0x0000001fff0f7819 */ /* 0x000fe2000001160e */
[----:B------:R-:W-:Y:S02]  /*10950*/  FADD.FTZ R25, R44, R33 ;  /* 0x000000212c197221 */ /* 0x000fe40000010000 */
[----:B------:R-:W-:Y:S01]  /*10960*/  STSM.16.M88.4 [R17+0x30300], R28 ;  /* 0x0303001c11007844 */ /* 0x000fe20000000200 */
[----:B------:R-:W-:Y:S01]  /*10970*/  FADD.FTZ R0, R63, R106 ;  /* 0x0000006a3f007221 */ /* 0x000fe20000010000 */
[----:B------:R0:W-:Y:S06]  /*10980*/  MEMBAR.ALL.CTA ;  /* 0x0000000000007992 */ /* 0x0001ec0000008000 */
[----:B0-----:R-:W0:Y:S01]  /*10990*/  FENCE.VIEW.ASYNC.S ;  /* 0x00000000000073c6 */ /* 0x001e220000000000 */
[----:B------:R-:W-:-:S03]  /*109a0*/  LEA.HI.SX32 R15, R14, R15, 0x1b ;  /* 0x0000000f0e0f7211 */ /* 0x000fc600078fdaff */
[----:B------:R-:W-:Y:S04]  /*109b0*/  STL [R1+0x18], R25 ;  /* 0x0000181901007387 */ /* 0x000fe80000100800 */
[----:B------:R1:W-:Y:S02]  /*109c0*/  STL [R1+0x38], R0 ;  /* 0x0000380001007387 */ /* 0x0003e40000100800 */
[----:B-1----:R-:W-:Y:S01]  /*109d0*/  VIADD R0, R96, 0xfffffffe ;  /* 0xfffffffe60007836 */ /* 0x002fe20000000000 */
[----:B------:R-:W-:Y:S02]  /*109e0*/  CS2R R70, SRZ ;  /* 0x0000000000467805 */ /* 0x000fe4000001ff00 */
[----:B------:R-:W-:Y:S02]  /*109f0*/  CS2R R68, SRZ ;  /* 0x0000000000447805 */ /* 0x000fe4000001ff00 */
[----:B------:R-:W-:Y:S01]  /*10a00*/  CS2R R66, SRZ ;  /* 0x0000000000427805 */ /* 0x000fe2000001ff00 */
[----:B------:R-:W-:Y:S01]  /*10a10*/  STL [R1+0x14], R0 ;  /* 0x0000140001007387 */ /* 0x000fe20000100800 */
        /* <DEDUP_REMOVED lines=20> */
[----:B--2---:R-:W-:-:S04]  /*10b60*/  VIMNMX R24, R24, R15, !PT ;  /* 0x0000000f18187248 */ /* 0x004fc80007fe0100 */
[----:B------:R-:W-:Y:S01]  /*10b70*/  ISETP.GE.AND P2, PT, R0, R24, PT ;  /* 0x000000180000720c */ /* 0x000fe20003f46270 */
[----:B------:R1:W-:Y:S02]  /*10b80*/  STL [R1+0x30], R24 ;  /* 0x0000301801007387 */ /* 0x0003e40000100800 */
[----:B-1----:R-:W-:Y:S01]  /*10b90*/  CS2R R24, SRZ ;  /* 0x0000000000187805 */ /* 0x002fe2000001ff00 */
[----:B0-----:R-:W-:-:S09]  /*10ba0*/  NOP ;  /* 0x0000000000007918 */ /* 0x001fd20000000000 */
[----:B------:R-:W-:Y:S05]  /*10bb0*/  @!P2 BRA `(.L_x_2443) ;  /* 0x0000005c0020a947 */ /* 0x000fea0003800000 */
[----:B------:R0:W5:Y:S01]  /*10bc0*/  LDL.LU R152, [R1+0x3c] ;  /* 0x00003c0001987983 */ /* 0x0001620000300800 */
[----:B------:R-:W-:Y:S02]  /*10bd0*/  IMAD.MOV.U32 R145, RZ, RZ, R72 ;  /* 0x000000ffff917224 */ /* 0x000fe400078e0048 */
[----:B------:R-:W-:Y:S02]  /*10be0*/  IMAD.MOV.U32 R15, RZ, RZ, R20 ;  /* 0x000000ffff0f7224 */ /* 0x000fe400078e0014 */
[----:B------:R-:W-:Y:S02]  /*10bf0*/  IMAD.MOV.U32 R14, RZ, RZ, R19 ;  /* 0x000000ffff0e7224 */ /* 0x000fe400078e0013 */
[----:B------:R-:W-:-:S07]  /*10c00*/  IMAD.MOV.U32 R71, RZ, RZ, RZ ;  /* 0x000000ffff477224 */ /* 0x000fce00078e00ff */
.L_x_2454:
[----:B------:R-:W2:Y:S01]  /*10c10*/  LDL R20, [R1+0x64] ;  /* 0x0000640001147983 */ /* 0x000ea20000100800 */
[----:B------:R-:W-:Y:S01]  /*10c20*/  VIADD R19, R14, 0x1 ;  /* 0x000000010e137836 */ /* 0x000fe20000000000 */
[----:B------:R-:W-:Y:S05]  /*10c30*/  YIELD ;  /* 0x0000000000007946 */ /* 0x000fea0003800000 */
[----:B------:R-:W-:-:S04]  /*10c40*/  ISETP.NE.AND P3, PT, R19, 0x2, PT ;  /* 0x000000021300780c */ /* 0x000fc80003f65270 */
[----:B------:R-:W-:Y:S02]  /*10c50*/  SEL R21, RZ, 0x1, P3 ;  /* 0x00000001ff157807 */ /* 0x000fe40001800000 */
[----:B------:R-:W-:Y:S02]  /*10c60*/  SEL R19, R19, RZ, P3 ;  /* 0x000000ff13137207 */ /* 0x000fe40001800000 */
[----:B-----5:R-:W-:-:S05]  /*10c70*/  LOP3.LUT R21, R152, R21, RZ, 0x3c, !PT ;  /* 0x0000001598157212 */ /* 0x020fca00078e3cff */
[----:B------:R1:W-:Y:S01]  /*10c80*/  STL [R1+0x3c], R21 ;  /* 0x00003c1501007387 */ /* 0x0003e20000100800 */
[----:B--2---:R-:W-:-:S13]  /*10c90*/  ISETP.NE.AND P2, PT, R20, RZ, PT ;  /* 0x000000ff1400720c */ /* 0x004fda0003f45270 */
[----:B-1----:R-:W-:Y:S05]  /*10ca0*/  @P2 BRA `(.L_x_2444) ;  /* 0x0000000000302947 */ /* 0x002fea0003800000 */
[----:B------:R-:W-:Y:S05]  /*10cb0*/  @!P1 BRA `(.L_x_2445) ;  /* 0x0000000000049947 */ /* 0x000fea0003800000 */
[----:B------:R-:W-:Y:S01]  /*10cc0*/  BPT.TRAP 0x1 ;  /* 0x000000040000795c */ /* 0x000fe20000300000 */
.L_x_2445:
[----:B------:R-:W-:Y:S01]  /*10cd0*/  IMAD R20, R19, 0x8, R16 ;  /* 0x0000000813147824 */ /* 0x000fe200078e0210 */
[----:B------:R-:W-:-:S04]  /*10ce0*/  SHF.L.U32 R21, R21, 0x1f, RZ ;  /* 0x0000001f15157819 */ /* 0x000fc800000006ff */
[----:B------:R1:W2:Y:S01]  /*10cf0*/  SYNCS.PHASECHK.TRANS64.TRYWAIT P3, [R20+URZ+0x31c30], R21 ;  /* 0x031c3015140075a7 */ /* 0x0002a2000806017f */
[----:B------:R-:W-:Y:S05]  /*10d00*/  @!P1 BRA `(.L_x_2446) ;  /* 0x0000000000049947 */ /* 0x000fea0003800000 */
[----:B------:R-:W-:Y:S01]  /*10d10*/  BPT.TRAP 0x1 ;  /* 0x000000040000795c */ /* 0x000fe20000300000 */
.L_x_2446:
[----:B------:R-:W-:Y:S04]  /*10d20*/  BSSY B0, `(.L_x_2444) ;  /* 0x0000004000007945 */ /* 0x000fe80003800000 */
[----:B--2---:R-:W-:Y:S05]  /*10d30*/  @P3 BRA `(.L_x_2447) ;  /* 0x0000000000083947 */ /* 0x004fea0003800000 */
[----:B------:R-:W2:Y:S02]  /*10d40*/  SYNCS.PHASECHK.TRANS64.TRYWAIT P3, [R20+URZ+0x31c30], R21 ;  /* 0x031c3015140075a7 */ /* 0x000ea4000806017f */
[----:B--2---:R-:W-:Y:S05]  /*10d50*/  @!P3 BRA `(.L_x_2448) ;  /* 0x0000017400f4b947 */ /* 0x004fea0003800000 */
.L_x_2447:
[----:B------:R-:W-:Y:S05]  /*10d60*/  BSYNC B0 ;  /* 0x0000000000007941 */ /* 0x000fea0003800000 */
.L_x_2444:
[----:B-12---:R-:W2:Y:S01]  /*10d70*/  LDL R20, [R1+0x70] ;  /* 0x0000700001147983 */ /* 0x006ea20000100800 */
[----:B------:R-:W1:Y:S01]  /*10d80*/  S2R R72, SR_TID.X ;  /* 0x0000000000487919 */ /* 0x000e620000002100 */
[----:B------:R-:W-:Y:S01]  /*10d90*/  IMAD.MOV.U32 R73, RZ, RZ, -0x7fffffe0 ;  /* 0x80000020ff497424 */ /* 0x000fe200078e00ff */
[----:B------:R-:W-:Y:S05]  /*10da0*/  WARPSYNC.ALL ;  /* 0x0000000000007948 */ /* 0x000fea0003800000 */
[----:B------:R-:W-:Y:S01]  /*10db0*/  R2UR UR59, R73 ;  /* 0x00000000493b72ca */ /* 0x000fe200000e0000 */
[----:B------:R-:W-:Y:S01]  /*10dc0*/  IMAD.MOV.U32 R149, RZ, RZ, -0x7fffffe0 ;  /* 0x80000020ff957424 */ /* 0x000fe200078e00ff */
[----:B-1----:R-:W-:-:S05]  /*10dd0*/  SHF.R.U32.HI R72, RZ, 0x7, R72 ;  /* 0x00000007ff487819 */ /* 0x002fca0000011648 */
[----:B------:R-:W-:-:S05]  /*10de0*/  VIADD R76, R72, 0x8 ;  /* 0x00000008484c7836 */ /* 0x000fca0000000000 */
[----:B------:R1:W-:Y:S01]  /*10df0*/  BAR.SYNC.DEFER_BLOCKING R76, 0x100 ;  /* 0x0004004c0000751d */ /* 0x0003e20000010000 */
[----:B------:R-:W-:Y:S02]  /*10e00*/  MOV R82, UR59 ;  /* 0x0000003b00527c02 */ /* 0x000fe40008000f00 */
[----:B------:R-:W-:Y:S02]  /*10e10*/  R2UR UR59, R149 ;  /* 0x00000000953b72ca */ /* 0x000fe400000e0000 */
[----:B------:R-:W-:Y:S02]  /*10e20*/  R2UR UR56, R8 ;  /* 0x00000000083872ca */ /* 0x000fe400000e0000 */
[----:B------:R-:W-:Y:S01]  /*10e30*/  R2UR UR57, R9 ;  /* 0x00000000093972ca */ /* 0x000fe200000e0000 */
[----:B------:R-:W-:Y:S01]  /*10e40*/  WARPGROUP.ARRIVE ;  /* 0x00000000000079c5 */ /* 0x000fe20000000000 */
[----:B------:R-:W-:Y:S02]  /*10e50*/  IMAD.MOV.U32 R75, RZ, RZ, -0x7fffffe0 ;  /* 0x80000020ff4b7424 */ /* 0x000fe400078e00ff */
[----:B------:R-:W-:-:S03]  /*10e60*/  IMAD.MOV.U32 R21, RZ, RZ, -0x7fffffe0 ;  /* 0x80000020ff157424 */ /* 0x000fc600078e00ff */
[C---:B------:R-:W-:Y:S02]  /*10e70*/  R2UR UR7, R75.reuse ;  /* 0x000000004b0772ca */ /* 0x040fe400000e0000 */
[----:B------:R-:W-:Y:S02]  /*10e80*/  R2UR UR11, R75 ;  /* 0x000000004b0b72ca */ /* 0x000fe400000e0000 */
[C---:B------:R-:W-:Y:S02]  /*10e90*/  R2UR UR9, R21.reuse ;  /* 0x00000000150972ca */ /* 0x040fe400000e0000 */
[----:B------:R-:W-:-:S07]  /*10ea0*/  R2UR UR5, R21 ;  /* 0x00000000150572ca */ /* 0x000fce00000e0000 */
[----:B-1----:R-:W-:Y:S02]  /*10eb0*/  MOV R76, UR7 ;  /* 0x00000007004c7c02 */ /* 0x002fe40008000f00 */
[----:B------:R-:W-:Y:S01]  /*10ec0*/  UMOV UR7, UR11 ;  /* 0x0000000b00077c82 */ /* 0x000fe20008000000 */
[----:B------:R-:W-:Y:S02]  /*10ed0*/  R2UR UR11, R73 ;  /* 0x00000000490b72ca */ /* 0x000fe400000e0000 */
[----:B------:R-:W-:Y:S02]  /*10ee0*/  MOV R79, UR9 ;  /* 0x00000009004f7c02 */ /* 0x000fe40008000f00 */
[----:B------:R-:W-:-:S09]  /*10ef0*/  R2UR UR9, R9 ;  /* 0x00000000090972ca */ /* 0x000fd200000e0000 */
[----:B------:R-:W-:Y:S01]  /*10f00*/  MOV R81, UR11 ;  /* 0x0000000b00517c02 */ /* 0x000fe20008000f00 */
[----:B------:R-:W-:Y:S01]  /*10f10*/  UMOV UR11, UR5 ;  /* 0x00000005000b7c82 */ /* 0x000fe20008000000 */
[----:B------:R-:W-:Y:S02]  /*10f20*/  R2UR UR5, R75 ;  /* 0x000000004b0572ca */ /* 0x000fe400000e0000 */
[C---:B------:R-:W-:Y:S02]  /*10f30*/  R2UR UR15, R21.reuse ;  /* 0x00000000150f72ca */ /* 0x040fe400000e0000 */
[C---:B------:R-:W-:Y:S02]  /*10f40*/  R2UR UR23, R21.reuse ;  /* 0x00000000151772ca */ /* 0x040fe400000e0000 */
[C---:B------:R-:W-:Y:S02]  /*10f50*/  R2UR UR35, R21.reuse ;  /* 0x00000000152372ca */ /* 0x040fe400000e0000 */
[----:B------:R-:W-:-:S02]  /*10f60*/  R2UR UR47, R21 ;  /* 0x00000000152f72ca */ /* 0x000fc400000e0000 */
[----:B------:R-:W-:-:S03]  /*10f70*/  R2UR UR55, R21 ;  /* 0x00000000153772ca */ /* 0x000fc600000e0000 */
[----:B------:R-:W-:Y:S01]  /*10f80*/  IMAD.U32 R21, RZ, RZ, UR5 ;  /* 0x00000005ff157e24 */ /* 0x000fe2000f8e00ff */
[----:B------:R-:W-:Y:S01]  /*10f90*/  R2UR UR5, R9 ;  /* 0x00000000090572ca */ /* 0x000fe200000e0000 */
[----:B--2---:R-:W-:-:S04]  /*10fa0*/  IMAD R148, R19, 0x6c0, R20 ;  /* 0x000006c013947824 */ /* 0x004fc800078e0214 */
[----:B------:R-:W-:-:S05]  /*10fb0*/  VIADD R72, R148, 0xc0 ;  /* 0x000000c094487836 */ /* 0x000fca0000000000 */
[----:B------:R-:W-:-:S13]  /*10fc0*/  R2UR UR58, R72 ;  /* 0x00000000483a72ca */ /* 0x000fda00000e0000 */
[----:B------:R-:W-:Y:S02]  /*10fd0*/  MOV R83, UR58 ;  /* 0x0000003a00537c02 */ /* 0x000fe40008000f00 */
[----:B------:R-:W-:-:S13]  /*10fe0*/  R2UR UR58, R148 ;  /* 0x00000000943a72ca */ /* 0x000fda00000e0000 */
[----:B------:R-:W-:Y:S01]  /*10ff0*/  HGMMA.64x16x16.F32.BF16 R136, gdesc[UR56], RZ, !UPT, gsb0 ;  /* 0x00200000388879f0 */ /* 0x000fe2000c0018ff */
[C---:B------:R-:W-:Y:S02]  /*11000*/  VIADD R74, R148.reuse, 0x80 ;  /* 0x00000080944a7836 */ /* 0x040fe40000000000 */
[----:B------:R-:W-:-:S03]  /*11010*/  VIADD R20, R148, 0x40 ;  /* 0x0000004094147836 */ /* 0x000fc60000000000 */
[----:B------:R-:W-:Y:S01]  /*11020*/  R2UR UR10, R74 ;  /* 0x000000004a0a72ca */ /* 0x000fe200000e0000 */
[----:B------:R-:W-:Y:S01]  /*11030*/  VIADD R74, R148, 0x140 ;  /* 0x00000140944a7836 */ /* 0x000fe20000000000 */
[----:B------:R-:W-:Y:S01]  /*11040*/  R2UR UR4, R20 ;  /* 0x00000000140472ca */ /* 0x000fe200000e0000 */
[----:B------:R-:W-:-:S03]  /*11050*/  VIADD R20, R148, 0x100 ;  /* 0x0000010094147836 */ /* 0x000fc60000000000 */
[----:B------:R-:W-:Y:S02]  /*11060*/  R2UR UR6, R74 ;  /* 0x000000004a0672ca */ /* 0x000fe400000e0000 */
[----:B------:R-:W-:Y:S01]  /*11070*/  R2UR UR8, R20 ;  /* 0x00000000140872ca */ /* 0x000fe200000e0000 */
[----:B------:R-:W-:-:S10]  /*11080*/  VIADD R72, R148, 0x180 ;  /* 0x0000018094487836 */ /* 0x000fd40000000000 */
[----:B------:R-:W-:Y:S01]  /*11090*/  MOV R77, UR6 ;  /* 0x00000006004d7c02 */ /* 0x000fe20008000f00 */
[----:B------:R-:W-:Y:S01]  /*110a0*/  UMOV UR6, UR10 ;  /* 0x0000000a00067c82 */ /* 0x000fe20008000000 */
[----:B------:R-:W-:Y:S02]  /*110b0*/  R2UR UR10, R72 ;  /* 0x00000000480a72ca */ /* 0x000fe400000e0000 */
[----:B------:R-:W-:Y:S02]  /*110c0*/  MOV R78, UR8 ;  /* 0x00000008004e7c02 */ /* 0x000fe40008000f00 */
[----:B------:R-:W-:-:S09]  /*110d0*/  R2UR UR8, R8 ;  /* 0x00000000080872ca */ /* 0x000fd200000e0000 */
[----:B------:R-:W-:Y:S01]  /*110e0*/  MOV R80, UR10 ;  /* 0x0000000a00507c02 */ /* 0x000fe20008000f00 */
[----:B------:R-:W-:Y:S01]  /*110f0*/  UMOV UR10, UR4 ;  /* 0x00000004000a7c82 */ /* 0x000fe20008000000 */
[----:B------:R-:W-:Y:S02]  /*11100*/  WARPGROUP.DEPBAR.LE gsb0, 0x0 ;  /* 0x00008000000079c5 */ /* 0x000fe40000010000 */
[----:B------:R-:W-:-:S06]  /*11110*/  WARPGROUP.ARRIVE ;  /* 0x00000000000079c5 */ /* 0x000fcc0000000000 */
[----:B------:R-:W-:Y:S01]  /*11120*/  HGMMA.64x16x16.F32.BF16 R128, gdesc[UR8], RZ, !UPT, gsb0 ;  /* 0x00200000088079f0 */ /* 0x000fe2000c0018ff */
[C---:B------:R-:W-:Y:S02]  /*11130*/  VIADD R20, R148.reuse, 0x1c0 ;  /* 0x000001c094147836 */ /* 0x040fe40000000000 */
[----:B------:R-:W-:-:S03]  /*11140*/  VIADD R74, R148, 0x42 ;  /* 0x00000042944a7836 */ /* 0x000fc60000000000 */
[----:B------:R-:W-:Y:S01]  /*11150*/  R2UR UR14, R20 ;  /* 0x00000000140e72ca */ /* 0x000fe200000e0000 */
[----:B------:R-:W-:Y:S01]  /*11160*/  VIADD R20, R148, 0x2 ;  /* 0x0000000294147836 */ /* 0x000fe20000000000 */
[----:B------:R-:W-:Y:S01]  /*11170*/  R2UR UR26, R74 ;  /* 0x000000004a1a72ca */ /* 0x000fe200000e0000 */
[----:B------:R-:W-:-:S03]  /*11180*/  VIADD R74, R148, 0x142 ;  /* 0x00000142944a7836 */ /* 0x000fc60000000000 */
[----:B------:R-:W-:Y:S01]  /*11190*/  R2UR UR22, R20 ;  /* 0x00000000141672ca */ /* 0x000fe200000e0000 */
[----:B------:R-:W-:Y:S01]  /*111a0*/  VIADD R20, R148, 0xc2 ;  /* 0x000000c294147836 */ /* 0x000fe20000000000 */
[----:B------:R-:W-:Y:S01]  /*111b0*/  R2UR UR42, R74 ;  /* 0x000000004a2a72ca */ /* 0x000fe200000e0000 */
[----:B------:R-:W-:-:S03]  /*111c0*/  VIADD R74, R148, 0x240 ;  /* 0x00000240944a7836 */ /* 0x000fc60000000000 */
[----:B------:R-:W-:Y:S01]  /*111d0*/  R2UR UR34, R20 ;  /* 0x00000000142272ca */ /* 0x000fe200000e0000 */
[----:B------:R-:W-:Y:S01]  /*111e0*/  VIADD R20, R148, 0x182 ;  /* 0x0000018294147836 */ /* 0x000fe20000000000 */
[----:B------:R-:W-:-:S04]  /*111f0*/  R2UR UR4, R74 ;  /* 0x000000004a0472ca */ /* 0x000fc800000e0000 */
[----:B------:R-:W-:Y:S01]  /*11200*/  R2UR UR46, R20 ;  /* 0x00000000142e72ca */ /* 0x000fe200000e0000 */
[----:B------:R-:W-:-:S05]  /*11210*/  VIADD R20, R148, 0x202 ;  /* 0x0000020294147836 */ /* 0x000fca0000000000 */
[----:B------:R-:W-:-:S03]  /*11220*/  R2UR UR54, R20 ;  /* 0x00000000143672ca */ /* 0x000fc600000e0000 */
[----:B------:R-:W-:Y:S01]  /*11230*/  IMAD.U32 R20, RZ, RZ, UR4 ;  /* 0x00000004ff147e24 */ /* 0x000fe2000f8e00ff */
[----:B------:R-:W-:Y:S01]  /*11240*/  R2UR UR4, R8 ;  /* 0x00000000080472ca */ /* 0x000fe200000e0000 */
[----:B------:R-:W-:Y:S02]  /*11250*/  WARPGROUP.DEPBAR.LE gsb0, 0x0 ;  /* 0x00008000000079c5 */ /* 0x000fe40000010000 */
[----:B------:R-:W-:-:S10]  /*11260*/  WARPGROUP.ARRIVE ;  /* 0x00000000000079c5 */ /* 0x000fd40000000000 */
[----:B------:R-:W-:Y:S01]  /*11270*/  HGMMA.64x16x16.F32.BF16 R120, gdesc[UR4], RZ, !UPT, gsb0 ;  /* 0x00200000047879f0 */ /* 0x000fe2000c0018ff */
[----:B------:R-:W-:Y:S02]  /*11280*/  R2UR UR59, R82 ;  /* 0x00000000523b72ca */ /* 0x000fe400000e0000 */
[----:B------:R-:W-:Y:S02]  /*11290*/  R2UR UR58, R83 ;  /* 0x00000000533a72ca */ /* 0x000fe400000e0000 */
[----:B------:R-:W-:Y:S02]  /*112a0*/  R2UR UR56, R8 ;  /* 0x00000000083872ca */ /* 0x000fe400000e0000 */
[----:B------:R-:W-:Y:S01]  /*112b0*/  R2UR UR57, R9 ;  /* 0x00000000093972ca */ /* 0x000fe200000e0000 */
[----:B------:R-:W-:-:S05]  /*112c0*/  VIADD R74, R148, 0x2c0 ;  /* 0x000002c0944a7836 */ /* 0x000fca0000000000 */
[----:B------:R-:W-:Y:S01]  /*112d0*/  R2UR UR40, R74 ;  /* 0x000000004a2872ca */ /* 0x000fe200000e0000 */
[----:B------:R-:W-:Y:S01]  /*112e0*/  VIADD R74, R148, 0x340 ;  /* 0x00000340944a7836 */ /* 0x000fe20000000000 */
[----:B------:R-:W-:Y:S02]  /*112f0*/  WARPGROUP.DEPBAR.LE gsb0, 0x0 ;  /* 0x00008000000079c5 */ /* 0x000fe40000010000 */
[----:B------:R-:W-:-:S06]  /*11300*/  WARPGROUP.ARRIVE ;  /* 0x00000000000079c5 */ /* 0x000fcc0000000000 */
[----:B------:R-:W-:Y:S01]  /*11310*/  HGMMA.64x16x16.F32.BF16 R112, gdesc[UR56], RZ, !UPT, gsb0 ;  /* 0x00200000387079f0 */ /* 0x000fe2000c0018ff */
[C---:B------:R-:W-:Y:S02]  /*11320*/  R2UR UR27, R75.reuse ;  /* 0x000000004b1b72ca */ /* 0x040fe400000e0000 */
[C---:B------:R-:W-:Y:S02]  /*11330*/  R2UR UR43, R75.reuse ;  /* 0x000000004b2b72ca */ /* 0x040fe400000e0000 */
[C---:B------:R-:W-:Y:S02]  /*11340*/  R2UR UR41, R75.reuse ;  /* 0x000000004b2972ca */ /* 0x040fe400000e0000 */
        /* <DEDUP_REMOVED lines=9> */
[----:B------:R-:W-:Y:S02]  /*113e0*/  R2UR UR58, R74 ;  /* 0x000000004a3a72ca */ /* 0x000fe400000e0000 */
[----:B------:R-:W-:Y:S02]  /*113f0*/  R2UR UR59, R75 ;  /* 0x000000004b3b72ca */ /* 0x000fe400000e0000 */
[----:B------:R-:W-:-:S02]  /*11400*/  R2UR UR8, R78 ;  /* 0x000000004e0872ca */ /* 0x000fc400000e0000 */
[----:B------:R-:W-:Y:S02]  /*11410*/  R2UR UR56, R8 ;  /* 0x00000000083872ca */ /* 0x000fe400000e0000 */
[----:B------:R-:W-:Y:S01]  /*11420*/  R2UR UR57, R9 ;  /* 0x00000000093972ca */ /* 0x000fe200000e0000 */
[----:B------:R1:W-:Y:S06]  /*11430*/  STL [R1+0xfc], R17 ;  /* 0x0000fc1101007387 */ /* 0x0003ec0000100800 */
[----:B------:R-:W-:Y:S01]  /*11440*/  MOV R153, UR59 ;  /* 0x0000003b00997c02 */ /* 0x000fe20008000f00 */
[----:B------:R-:W-:Y:S01]  /*11450*/  UMOV UR59, UR9 ;  /* 0x00000009003b7c82 */ /* 0x000fe20008000000 */
[----:B-1----:R-:W-:Y:S01]  /*11460*/  MOV R17, UR58 ;  /* 0x0000003a00117c02 */ /* 0x002fe20008000f00 */
[----:B------:R-:W-:Y:S01]  /*11470*/  UMOV UR58, UR8 ;  /* 0x00000008003a7c82 */ /* 0x000fe20008000000 */
[----:B------:R-:W-:-:S02]  /*11480*/  WARPGROUP.DEPBAR.LE gsb0, 0x0 ;  /* 0x00008000000079c5 */ /* 0x000fc40000010000 */
[----:B------:R-:W-:-:S06]  /*11490*/  WARPGROUP.ARRIVE ;  /* 0x00000000000079c5 */ /* 0x000fcc0000000000 */
[----:B------:R-:W-:Y:S01]  /*114a0*/  HGMMA.64x16x16.F32.BF16 R104, gdesc[UR56], RZ, !UPT, gsb0 ;  /* 0x00200000386879f0 */ /* 0x000fe2000c0018ff */
[----:B------:R-:W-:Y:S02]  /*114b0*/  R2UR UR7, R76 ;  /* 0x000000004c0772ca */ /* 0x000fe400000e0000 */
[----:B------:R-:W-:Y:S02]  /*114c0*/  R2UR UR6, R77 ;  /* 0x000000004d0672ca */ /* 0x000fe400000e0000 */
[----:B------:R-:W-:Y:S02]  /*114d0*/  R2UR UR4, R8 ;  /* 0x00000000080472ca */ /* 0x000fe400000e0000 */
        /* <DEDUP_REMOVED lines=11> */
[----:B------:R-:W-:Y:S01]  /*11590*/  VIADD R72, R148, 0x200 ;  /* 0x0000020094487836 */ /* 0x000fe20000000000 */
[----:B------:R-:W-:Y:S02]  /*115a0*/  R2UR UR12, R8 ;  /* 0x00000000080c72ca */ /* 0x000fe400000e0000 */
[----:B------:R-:W-:Y:S02]  /*115b0*/  R2UR UR13, R9 ;  /* 0x00000000090d72ca */ /* 0x000fe400000e0000 */
[----:B------:R-:W-:Y:S01]  /*115c0*/  R2UR UR18, R72 ;  /* 0x00000000481272ca */ /* 0x000fe200000e0000 */
[----:B------:R-:W-:-:S05]  /*115d0*/  VIADD R72, R148, 0x82 ;  /* 0x0000008294487836 */ /* 0x000fca0000000000 */
[----:B------:R-:W-:Y:S01]  /*115e0*/  R2UR UR30, R72 ;  /* 0x00000000481e72ca */ /* 0x000fe200000e0000 */
[----:B------:R-:W-:-:S05]  /*115f0*/  VIADD R72, R148, 0x102 ;  /* 0x0000010294487836 */ /* 0x000fca0000000000 */
[----:B------:R-:W-:Y:S01]  /*11600*/  R2UR UR38, R72 ;  /* 0x00000000482672ca */ /* 0x000fe200000e0000 */
[----:B------:R-:W-:-:S05]  /*11610*/  VIADD R72, R148, 0x1c2 ;  /* 0x000001c294487836 */ /* 0x000fca0000000000 */
[----:B------:R-:W-:Y:S01]  /*11620*/  R2UR UR50, R72 ;  /* 0x00000000483272ca */ /* 0x000fe200000e0000 */
[----:B------:R-:W-:Y:S01]  /*11630*/  VIADD R72, R148, 0x280 ;  /* 0x0000028094487836 */ /* 0x000fe20000000000 */
[----:B------:R-:W-:Y:S02]  /*11640*/  WARPGROUP.DEPBAR.LE gsb0, 0x0 ;  /* 0x00008000000079c5 */ /* 0x000fe40000010000 */
[----:B------:R-:W-:-:S06]  /*11650*/  WARPGROUP.ARRIVE ;  /* 0x00000000000079c5 */ /* 0x000fcc0000000000 */
[----:B------:R-:W-:Y:S01]  /*11660*/  HGMMA.64x16x16.F32.BF16 R80, gdesc[UR12], RZ, !UPT, gsb0 ;  /* 0x002000000c5079f0 */ /* 0x000fe2000c0018ff */
[----:B------:R-:W-:Y:S01]  /*11670*/  R2UR UR28, R72 ;  /* 0x00000000481c72ca */ /* 0x000fe200000e0000 */
[----:B------:R-:W-:-:S05]  /*11680*/  VIADD R72, R148, 0x300 ;  /* 0x0000030094487836 */ /* 0x000fca0000000000 */
[----:B------:R-:W-:Y:S01]  /*11690*/  R2UR UR48, R72 ;  /* 0x00000000483072ca */ /* 0x000fe200000e0000 */
[----:B------:R-:W-:Y:S01]  /*116a0*/  VIADD R72, R148, 0x380 ;  /* 0x0000038094487836 */ /* 0x000fe20000000000 */
[C---:B------:R-:W-:Y:S02]  /*116b0*/  R2UR UR19, R73.reuse ;  /* 0x00000000491372ca */ /* 0x040fe400000e0000 */
[C---:B------:R-:W-:Y:S02]  /*116c0*/  R2UR UR31, R73.reuse ;  /* 0x00000000491f72ca */ /* 0x040fe400000e0000 */
[C---:B------:R-:W-:Y:S02]  /*116d0*/  R2UR UR39, R73.reuse ;  /* 0x00000000492772ca */ /* 0x040fe400000e0000 */
[C---:B------:R-:W-:Y:S02]  /*116e0*/  R2UR UR51, R73.reuse ;  /* 0x00000000493372ca */ /* 0x040fe400000e0000 */
[----:B------:R-:W-:-:S02]  /*116f0*/  R2UR UR29, R73 ;  /* 0x00000000491d72ca */ /* 0x000fc400000e0000 */
[C---:B------:R-:W-:Y:S02]  /*11700*/  R2UR UR49, R73.reuse ;  /* 0x00000000493172ca */ /* 0x040fe400000e0000 */
[----:B------:R-:W-:Y:S01]  /*11710*/  R2UR UR36, R72 ;  /* 0x00000000482472ca */ /* 0x000fe200000e0000 */
[----:B------:R-:W-:Y:S01]  /*11720*/  VIADD R72, R148, 0x400 ;  /* 0x0000040094487836 */ /* 0x000fe20000000000 */
[----:B------:R-:W-:Y:S01]  /*11730*/  R2UR UR37, R73 ;  /* 0x00000000492572ca */ /* 0x000fe200000e0000 */
[----:B------:R-:W-:-:S03]  /*11740*/  IMAD.MOV.U32 R73, RZ, RZ, -0x7fffffe0 ;  /* 0x80000020ff497424 */ /* 0x000fc600078e00ff */
[----:B------:R-:W-:Y:S01]  /*11750*/  R2UR UR32, R72 ;  /* 0x00000000482072ca */ /* 0x000fe200000e0000 */
[C---:B------:R-:W-:Y:S01]  /*11760*/  VIADD R72, R148.reuse, 0x242 ;  /* 0x0000024294487836 */ /* 0x040fe20000000000 */
[----:B------:R-:W-:Y:S01]  /*11770*/  R2UR UR33, R73 ;  /* 0x00000000492172ca */ /* 0x000fe200000e0000 */
[----:B------:R-:W-:Y:S01]  /*11780*/  IMAD.MOV.U32 R73, RZ, RZ, -0x7fffffe0 ;  /* 0x80000020ff497424 */ /* 0x000fe200078e00ff */
[----:B------:R1:W-:Y:S01]  /*11790*/  STL [R1+0xf8], R16 ;  /* 0x0000f81001007387 */ /* 0x0003e20000100800 */
[----:B------:R-:W-:-:S03]  /*117a0*/  VIADD R74, R148, 0x282 ;  /* 0x00000282944a7836 */ /* 0x000fc60000000000 */
[----:B------:R2:W-:Y:S01]  /*117b0*/  STL [R1+0xf4], R15 ;  /* 0x0000f40f01007387 */ /* 0x0005e20000100800 */
[----:B------:R-:W-:Y:S01]  /*117c0*/  IMAD.MOV.U32 R75, RZ, RZ, -0x7fffffe0 ;  /* 0x80000020ff4b7424 */ /* 0x000fe200078e00ff */
[----:B-1----:R-:W-:Y:S02]  /*117d0*/  MOV R16, UR61 ;  /* 0x0000003d00107c02 */ /* 0x002fe40008000f00 */
[----:B------:R-:W-:Y:S02]  /*117e0*/  R2UR UR61, R73 ;  /* 0x00000000493d72ca */ /* 0x000fe400000e0000 */
[----:B--2---:R-:W-:Y:S01]  /*117f0*/  MOV R15, UR60 ;  /* 0x0000003c000f7c02 */ /* 0x004fe20008000f00 */
        /* <DEDUP_REMOVED lines=11> */
[----:B------:R-:W-:-:S02]  /*118b0*/  R2UR UR16, R8 ;  /* 0x00000000081072ca */ /* 0x000fc400000e0000 */
[----:B------:R-:W-:Y:S01]  /*118c0*/  R2UR UR17, R9 ;  /* 0x00000000091172ca */ /* 0x000fe200000e0000 */
[----:B------:R-:W-:Y:S02]  /*118d0*/  WARPGROUP.DEPBAR.LE gsb0, 0x0 ;  /* 0x00008000000079c5 */ /* 0x000fe40000010000 */
[----:B------:R-:W-:Y:S02]  /*118e0*/  R2UR UR8, R74 ;  /* 0x000000004a0872ca */ /* 0x000fe400000e0000 */
[----:B------:R-:W-:Y:S02]  /*118f0*/  R2UR UR9, R75 ;  /* 0x000000004b0972ca */ /* 0x000fe400000e0000 */
[----:B------:R-:W-:Y:S02]  /*11900*/  R2UR UR56, R72 ;  /* 0x00000000483872ca */ /* 0x000fe400000e0000 */
[----:B------:R-:W-:Y:S02]  /*11910*/  R2UR UR57, R73 ;  /* 0x00000000493972ca */ /* 0x000fe400000e0000 */
[----:B------:R-:W-:-:S06]  /*11920*/  WARPGROUP.ARRIVE ;  /* 0x00000000000079c5 */ /* 0x000fcc0000000000 */
[----:B------:R-:W-:Y:S01]  /*11930*/  HGMMA.64x16x16.F32.BF16 R72, gdesc[UR16], RZ, !UPT, gsb0 ;  /* 0x00200000104879f0 */ /* 0x000fe2000c0018ff */
[----:B------:R-:W-:Y:S02]  /*11940*/  R2UR UR20, R6 ;  /* 0x00000000061472ca */ /* 0x000fe400000e0000 */
[----:B------:R-:W-:Y:S01]  /*11950*/  R2UR UR21, R7 ;  /* 0x00000000071572ca */ /* 0x000fe200000e0000 */
[----:B------:R-:W-:Y:S02]  /*11960*/  WARPGROUP.DEPBAR.LE gsb0, 0x0 ;  /* 0x00008000000079c5 */ /* 0x000fe40000010000 */
[----:B------:R-:W-:-:S10]  /*11970*/  WARPGROUP.ARRIVE ;  /* 0x00000000000079c5 */ /* 0x000fd40000000000 */
[----:B------:R-:W-:Y:S01]  /*11980*/  HGMMA.64x16x16.F32.BF16 R136, gdesc[UR20], R136, gsb0 ;  /* 0x00200000148879f0 */ /* 0x000fe20008001888 */
[----:B------:R-:W-:Y:S01]  /*11990*/  UMOV UR16, UR24 ;  /* 0x0000001800107c82 */ /* 0x000fe20008000000 */
[----:B------:R-:W-:Y:S01]  /*119a0*/  UMOV UR17, UR25 ;  /* 0x0000001900117c82 */ /* 0x000fe20008000000 */
        /* <DEDUP_REMOVED lines=33> */
[----:B------:R-:W-:Y:S01]  /*11bc0*/  IMAD.U32 R146, RZ, RZ, UR4 ;  /* 0x00000004ff927e24 */ /* 0x000fe2000f8e00ff */
[----:B------:R-:W-:Y:S01]  /*11bd0*/  UMOV UR4, UR44 ;  /* 0x0000002c00047c82 */ /* 0x000fe20008000000 */
[----:B------:R-:W-:Y:S01]  /*11be0*/  IMAD.U32 R147, RZ, RZ, UR5 ;  /* 0x00000005ff937e24 */ /* 0x000fe2000f8e00ff */
[----:B------:R-:W-:Y:S01]  /*11bf0*/  UMOV UR5, UR45 ;  /* 0x0000002d00057c82 */ /* 0x000fe20008000000 */
[----:B------:R-:W-:Y:S02]  /*11c00*/  R2UR UR44, R6 ;  /* 0x00000000062c72ca */ /* 0x000fe400000e0000 */
[----:B------:R-:W-:Y:S01]  /*11c10*/  R2UR UR45, R7 ;  /* 0x00000000072d72ca */ /* 0x000fe200000e0000 */
[----:B------:R-:W-:Y:S02]  /*11c20*/  VIADD R150, R148, 0x382 ;  /* 0x0000038294967836 */ /* 0x000fe40000000000 */
[----:B------:R-:W-:-:S03]  /*11c30*/  IMAD.MOV.U32 R151, RZ, RZ, -0x7fffffe0 ;  /* 0x80000020ff977424 */ /* 0x000fc600078e00ff */
[----:B------:R-:W-:Y:S01]  /*11c40*/  R2UR UR6, R150 ;  /* 0x00000000960672ca */ /* 0x000fe200000e0000 */
[----:B------:R-:W-:Y:S02]  /*11c50*/  WARPGROUP.DEPBAR.LE gsb0, 0x0 ;  /* 0x00008000000079c5 */ /* 0x000fe40000010000 */
[----:B------:R-:W-:-:S06]  /*11c60*/  WARPGROUP.ARRIVE ;  /* 0x00000000000079c5 */ /* 0x000fcc0000000000 */
[----:B------:R-:W-:Y:S01]  /*11c70*/  HGMMA.64x16x16.F32.BF16 R88, gdesc[UR44], R88, gsb0 ;  /* 0x002000002c5879f0 */ /* 0x000fe20008001858 */
[----:B------:R-:W-:-:S03]  /*11c80*/  R2UR UR7, R151 ;  /* 0x00000000970772ca */ /* 0x000fc600000e0000 */
[----:B------:R-:W-:Y:S01]  /*11c90*/  MOV R156, UR6 ;  /* 0x00000006009c7c02 */ /* 0x000fe20008000f00 */
[----:B------:R-:W-:Y:S01]  /*11ca0*/  UMOV UR6, UR48 ;  /* 0x0000003000067c82 */ /* 0x000fe20008000000 */
[----:B------:R-:W-:-:S08]  /*11cb0*/  R2UR UR48, R6 ;  /* 0x00000000063072ca */ /* 0x000fd000000e0000 */
[----:B------:R-:W-:Y:S01]  /*11cc0*/  MOV R157, UR7 ;  /* 0x00000007009d7c02 */ /* 0x000fe20008000f00 */
[----:B------:R-:W-:Y:S01]  /*11cd0*/  UMOV UR7, UR49 ;  /* 0x0000003100077c82 */ /* 0x000fe20008000000 */
[----:B------:R-:W-:Y:S01]  /*11ce0*/  R2UR UR49, R7 ;  /* 0x00000000073172ca */ /* 0x000fe200000e0000 */
[----:B------:R-:W-:Y:S02]  /*11cf0*/  WARPGROUP.DEPBAR.LE gsb0, 0x0 ;  /* 0x00008000000079c5 */ /* 0x000fe40000010000 */
[----:B------:R-:W-:-:S10]  /*11d00*/  WARPGROUP.ARRIVE ;  /* 0x00000000000079c5 */ /* 0x000fd40000000000 */
[----:B------:R-:W-:Y:S01]  /*11d10*/  HGMMA.64x16x16.F32.BF16 R80, gdesc[UR48], R80, gsb0 ;  /* 0x00200000305079f0 */ /* 0x000fe20008001850 */
[----:B------:R-:W-:Y:S02]  /*11d20*/  R2UR UR52, R6 ;  /* 0x00000000063472ca */ /* 0x000fe400000e0000 */
[----:B------:R-:W-:Y:S01]  /*11d30*/  R2UR UR53, R7 ;  /* 0x00000000073572ca */ /* 0x000fe200000e0000 */
[----:B------:R-:W-:Y:S02]  /*11d40*/  VIADD R150, R148, 0x3c2 ;  /* 0x000003c294967836 */ /* 0x000fe40000000000 */
        /* <DEDUP_REMOVED lines=13> */
[----:B------:R-:W-:Y:S02]  /*11e20*/  WARPGROUP.DEPBAR.LE gsb0, 0x0 ;  /* 0x00008000000079c5 */ /* 0x000fe40000010000 */
[----:B------:R-:W-:-:S06]  /*11e30*/  WARPGROUP.ARRIVE ;  /* 0x00000000000079c5 */ /* 0x000fcc0000000000 */
[----:B------:R-:W-:Y:S01]  /*11e40*/  HGMMA.64x16x16.F32.BF16 R72, gdesc[UR52], R72, gsb0 ;  /* 0x00200000344879f0 */ /* 0x000fe20008001848 */
[----:B------:R-:W-:Y:S01]  /*11e50*/  UMOV UR42, UR22 ;  /* 0x00000016002a7c82 */ /* 0x000fe20008000000 */
[----:B------:R-:W-:Y:S01]  /*11e60*/  UMOV UR43, UR23 ;  /* 0x00000017002b7c82 */ /* 0x000fe20008000000 */
[----:B------:R-:W-:Y:S01]  /*11e70*/  R2UR UR22, R150 ;  /* 0x00000000961672ca */ /* 0x000fe200000e0000 */
[----:B------:R-:W-:Y:S01]  /*11e80*/  VIADD R150, R148, 0x4c0 ;  /* 0x000004c094967836 */ /* 0x000fe20000000000 */
[----:B------:R-:W-:Y:S01]  /*11e90*/  R2UR UR23, R151 ;  /* 0x00000000971772ca */ /* 0x000fe200000e0000 */
[----:B------:R-:W-:-:S03]  /*11ea0*/  IMAD.MOV.U32 R151, RZ, RZ, -0x7fffffe0 ;  /* 0x80000020ff977424 */ /* 0x000fc600078e00ff */
[----:B------:R-:W-:Y:S02]  /*11eb0*/  R2UR UR38, R150 ;  /* 0x00000000962672ca */ /* 0x000fe400000e0000 */
[----:B------:R-:W-:Y:S02]  /*11ec0*/  R2UR UR39, R151 ;  /* 0x00000000972772ca */ /* 0x000fe400000e0000 */
[----:B------:R-:W-:Y:S02]  /*11ed0*/  R2UR UR36, R12 ;  /* 0x000000000c2472ca */ /* 0x000fe400000e0000 */
[----:B------:R-:W-:-:S07]  /*11ee0*/  R2UR UR37, R13 ;  /* 0x000000000d2572ca */ /* 0x000fce00000e0000 */
[----:B------:R-:W-:Y:S02]  /*11ef0*/  MOV R154, UR38 ;  /* 0x00000026009a7c02 */ /* 0x000fe40008000f00 */
[----:B------:R-:W-:Y:S02]  /*11f00*/  MOV R155, UR39 ;  /* 0x00000027009b7c02 */ /* 0x000fe40008000f00 */
[----:B------:R-:W-:Y:S02]  /*11f10*/  R2UR UR38, R20 ;  /* 0x00000000142672ca */ /* 0x000fe400000e0000 */
[----:B------:R-:W-:Y:S01]  /*11f20*/  R2UR UR39, R21 ;  /* 0x00000000152772ca */ /* 0x000fe200000e0000 */
[----:B------:R-:W-:Y:S02]  /*11f30*/  WARPGROUP.DEPBAR.LE gsb0, 0x0 ;  /* 0x00008000000079c5 */ /* 0x000fe40000010000 */
[----:B------:R-:W-:-:S10]  /*11f40*/  WARPGROUP.ARRIVE ;  /* 0x00000000000079c5 */ /* 0x000fd40000000000 */
[----:B------:R-:W-:Y:S01]  /*11f50*/  HGMMA.64x16x16.F32.BF16 R136, gdesc[UR36], R136, gsb0 ;  /* 0x00200000248879f0 */ /* 0x000fe20008001888 */
[----:B------:R1:W-:Y:S04]  /*11f60*/  STL [R1+0xf0], R14 ;  /* 0x0000f00e01007387 */ /* 0x0003e80000100800 */
[----:B------:R2:W-:Y:S01]  /*11f70*/  STL [R1+0xec], R0 ;  /* 0x0000ec0001007387 */ /* 0x0005e20000100800 */
[----:B-1----:R-:W-:Y:S01]  /*11f80*/  MOV R14, UR23 ;  /* 0x00000017000e7c02 */ /* 0x002fe20008000f00 */
[----:B------:R-:W-:Y:S01]  /*11f90*/  UMOV UR23, UR21 ;  /* 0x0000001500177c82 */ /* 0x000fe20008000000 */
[----:B------:R-:W-:Y:S02]  /*11fa0*/  R2UR UR21, R13 ;  /* 0x000000000d1572ca */ /* 0x000fe400000e0000 */
[----:B--2---:R-:W-:Y:S01]  /*11fb0*/  MOV R0, UR22 ;  /* 0x0000001600007c02 */ /* 0x004fe20008000f00 */
[----:B------:R-:W-:Y:S01]  /*11fc0*/  UMOV UR22, UR20 ;  /* 0x0000001400167c82 */ /* 0x000fe20008000000 */
[----:B------:R-:W-:Y:S01]  /*11fd0*/  R2UR UR20, R12 ;  /* 0x000000000c1472ca */ /* 0x000fe200000e0000 */
[----:B------:R-:W-:-:S02]  /*11fe0*/  WARPGROUP.DEPBAR.LE gsb0, 0x0 ;  /* 0x00008000000079c5 */ /* 0x000fc40000010000 */
[----:B------:R-:W-:-:S10]  /*11ff0*/  WARPGROUP.ARRIVE ;  /* 0x00000000000079c5 */ /* 0x000fd40000000000 */
[----:B------:R-:W-:Y:S01]  /*12000*/  HGMMA.64x16x16.F32.BF16 R128, gdesc[UR20], R128, gsb0 ;  /* 0x00200000148079f0 */ /* 0x000fe20008001880 */
        /* <DEDUP_REMOVED lines=12> */
[----:B------:R-:W-:Y:S02]  /*120d0*/  R2UR UR52, R12 ;  /* 0x000000000c3472ca */ /* 0x000fe400000e0000 */
[----:B------:R-:W-:Y:S01]  /*120e0*/  R2UR UR53, R13 ;  /* 0x000000000d3572ca */ /* 0x000fe200000e0000 */
[----:B------:R-:W-:Y:S02]  /*120f0*/  WARPGROUP.DEPBAR.LE gsb0, 0x0 ;  /* 0x00008000000079c5 */ /* 0x000fe40000010000 */
[----:B------:R-:W-:-:S10]  /*12100*/  WARPGROUP.ARRIVE ;  /* 0x00000000000079c5 */ /* 0x000fd40000000000 */
[----:B------:R-:W-:Y:S01]  /*12110*/  HGMMA.64x16x16.F32.BF16 R104, gdesc[UR52], R104, gsb0 ;  /* 0x00200000346879f0 */ /* 0x000fe20008001868 */
[----:B------:R-:W-:Y:S02]  /*12120*/  R2UR UR48, R12 ;  /* 0x000000000c3072ca */ /* 0x000fe400000e0000 */
[----:B------:R-:W-:Y:S01]  /*12130*/  R2UR UR49, R13 ;  /* 0x000000000d3172ca */ /* 0x000fe200000e0000 */
[----:B------:R-:W-:Y:S01]  /*12140*/  UMOV UR50, UR12 ;  /* 0x0000000c00327c82 */ /* 0x000fe20008000000 */
[----:B------:R-:W-:Y:S01]  /*12150*/  UMOV UR51, UR13 ;  /* 0x0000000d00337c82 */ /* 0x000fe20008000000 */
[----:B------:R-:W-:Y:S02]  /*12160*/  WARPGROUP.DEPBAR.LE gsb0, 0x0 ;  /* 0x00008000000079c5 */ /* 0x000fe40000010000 */
[----:B------:R-:W-:-:S08]  /*12170*/  WARPGROUP.ARRIVE ;  /* 0x00000000000079c5 */ /* 0x000fd00000000000 */
        /* <DEDUP_REMOVED lines=10> */
[----:B------:R-:W-:Y:S02]  /*12220*/  VIADD R20, R148, 0x500 ;  /* 0x0000050094147836 */ /* 0x000fe40000000000 */
[----:B------:R-:W-:-:S03]  /*12230*/  IMAD.MOV.U32 R21, RZ, RZ, -0x7fffffe0 ;  /* 0x80000020ff157424 */ /* 0x000fc600078e00ff */
[----:B------:R-:W-:Y:S02]  /*12240*/  R2UR UR30, R20 ;  /* 0x00000000141e72ca */ /* 0x000fe400000e0000 */
[----:B------:R-:W-:Y:S01]  /*12250*/  R2UR UR31, R21 ;  /* 0x00000000151f72ca */ /* 0x000fe200000e0000 */
[----:B------:R-:W-:Y:S02]  /*12260*/  WARPGROUP.DEPBAR.LE gsb0, 0x0 ;  /* 0x00008000000079c5 */ /* 0x000fe40000010000 */
[----:B------:R-:W-:-:S06]  /*12270*/  WARPGROUP.ARRIVE ;  /* 0x00000000000079c5 */ /* 0x000fcc0000000000 */
[----:B------:R-:W-:Y:S01]  /*12280*/  HGMMA.64x16x16.F32.BF16 R80, gdesc[UR40], R80, gsb0 ;  /* 0x00200000285079f0 */ /* 0x000fe20008001850 */
[----:B------:R-:W-:Y:S02]  /*12290*/  VIADD R20, R148, 0x540 ;  /* 0x0000054094147836 */ /* 0x000fe40000000000 */
[----:B------:R-:W-:-:S03]  /*122a0*/  IMAD.MOV.U32 R150, RZ, RZ, R153 ;  /* 0x000000ffff967224 */ /* 0x000fc600078e0099 */
[----:B------:R-:W-:Y:S01]  /*122b0*/  R2UR UR26, R20 ;  /* 0x00000000141a72ca */ /* 0x000fe200000e0000 */
[----:B------:R-:W-:Y:S01]  /*122c0*/  IMAD.MOV.U32 R20, RZ, RZ, R150 ;  /* 0x000000ffff147224 */ /* 0x000fe200078e0096 */
[----:B------:R-:W-:Y:S01]  /*122d0*/  MOV R153, UR31 ;  /* 0x0000001f00997c02 */ /* 0x000fe20008000f00 */
[----:B------:R-:W-:Y:S01]  /*122e0*/  UMOV UR31, UR59 ;  /* 0x0000003b001f7c82 */ /* 0x000fe20008000000 */
[----:B------:R-:W-:Y:S01]  /*122f0*/  MOV R151, UR30 ;  /* 0x0000001e00977c02 */ /* 0x000fe20008000f00 */
[----:B------:R-:W-:Y:S01]  /*12300*/  UMOV UR30, UR58 ;  /* 0x0000003a001e7c82 */ /* 0x000fe20008000000 */
[----:B------:R-:W-:Y:S01]  /*12310*/  UMOV UR22, UR56 ;  /* 0x0000003800167c82 */ /* 0x000fe20008000000 */
[----:B------:R-:W-:Y:S01]  /*12320*/  UMOV UR23, UR57 ;  /* 0x0000003900177c82 */ /* 0x000fe20008000000 */
[----:B------:R-:W-:Y:S02]  /*12330*/  R2UR UR59, R20 ;  /* 0x00000000143b72ca */ /* 0x000fe400000e0000 */
[----:B------:R-:W-:-:S02]  /*12340*/  R2UR UR58, R17 ;  /* 0x00000000113a72ca */ /* 0x000fc400000e0000 */
[----:B------:R-:W-:Y:S02]  /*12350*/  R2UR UR56, R12 ;  /* 0x000000000c3872ca */ /* 0x000fe400000e0000 */
[----:B------:R-:W-:Y:S01]  /*12360*/  R2UR UR57, R13 ;  /* 0x000000000d3972ca */ /* 0x000fe200000e0000 */
[----:B------:R-:W-:Y:S02]  /*12370*/  WARPGROUP.DEPBAR.LE gsb0, 0x0 ;  /* 0x00008000000079c5 */ /* 0x000fe40000010000 */
[----:B------:R-:W-:Y:S01]  /*12380*/  WARPGROUP.ARRIVE ;  /* 0x00000000000079c5 */ /* 0x000fe20000000000 */
[----:B------:R-:W-:Y:S01]  /*12390*/  IMAD.MOV.U32 R21, RZ, RZ, -0x7fffffe0 ;  /* 0x80000020ff157424 */ /* 0x000fe200078e00ff */
[----:B------:R-:W-:Y:S02]  /*123a0*/  MOV R149, UR26 ;  /* 0x0000001a00957c02 */ /* 0x000fe40008000f00 */
[----:B------:R-:W-:Y:S02]  /*123b0*/  R2UR UR24, R10 ;  /* 0x000000000a1872ca */ /* 0x000fe400000e0000 */
[----:B------:R-:W-:-:S04]  /*123c0*/  R2UR UR25, R11 ;  /* 0x000000000b1972ca */ /* 0x000fc800000e0000 */
[----:B------:R-:W-:Y:S01]  /*123d0*/  HGMMA.64x16x16.F32.BF16 R72, gdesc[UR56], R72, gsb0 ;  /* 0x00200000384879f0 */ /* 0x000fe20008001848 */
[C---:B------:R-:W-:Y:S02]  /*123e0*/  R2UR UR56, R10.reuse ;  /* 0x000000000a3872ca */ /* 0x040fe400000e0000 */
[C---:B------:R-:W-:Y:S02]  /*123f0*/  R2UR UR28, R10.reuse ;  /* 0x000000000a1c72ca */ /* 0x040fe400000e0000 */
[C---:B------:R-:W-:Y:S02]  /*12400*/  R2UR UR29, R11.reuse ;  /* 0x000000000b1d72ca */ /* 0x040fe400000e0000 */
[C---:B------:R-:W-:Y:S02]  /*12410*/  R2UR UR36, R10.reuse ;  /* 0x000000000a2472ca */ /* 0x040fe400000e0000 */
[C---:B------:R-:W-:Y:S01]  /*12420*/  R2UR UR37, R11.reuse ;  /* 0x000000000b2572ca */ /* 0x040fe200000e0000 */
[----:B------:R-:W-:Y:S01]  /*12430*/  UMOV UR38, UR8 ;  /* 0x0000000800267c82 */ /* 0x000fe20008000000 */
[----:B------:R-:W-:Y:S01]  /*12440*/  R2UR UR57, R11 ;  /* 0x000000000b3972ca */ /* 0x000fe200000e0000 */
[----:B------:R-:W-:Y:S01]  /*12450*/  UMOV UR58, UR60 ;  /* 0x0000003c003a7c82 */ /* 0x000fe20008000000 */
[----:B------:R-:W-:Y:S01]  /*12460*/  UMOV UR59, UR61 ;  /* 0x0000003d003b7c82 */ /* 0x000fe20008000000 */
[----:B------:R-:W-:Y:S01]  /*12470*/  UMOV UR39, UR9 ;  /* 0x0000000900277c82 */ /* 0x000fe20008000000 */
[----:B------:R-:W-:-:S02]  /*12480*/  R2UR UR20, R10 ;  /* 0x000000000a1472ca */ /* 0x000fc400000e0000 */
[----:B------:R-:W-:Y:S02]  /*12490*/  R2UR UR21, R11 ;  /* 0x000000000b1572ca */ /* 0x000fe400000e0000 */
[----:B------:R-:W-:Y:S02]  /*124a0*/  R2UR UR7, R157 ;  /* 0x000000009d0772ca */ /* 0x000fe400000e0000 */
[----:B------:R-:W-:Y:S02]  /*124b0*/  R2UR UR6, R156 ;  /* 0x000000009c0672ca */ /* 0x000fe400000e0000 */
[C---:B------:R-:W-:Y:S02]  /*124c0*/  R2UR UR4, R10.reuse ;  /* 0x000000000a0472ca */ /* 0x040fe400000e0000 */
[----:B------:R-:W-:Y:S02]  /*124d0*/  R2UR UR5, R11 ;  /* 0x000000000b0572ca */ /* 0x000fe400000e0000 */
[----:B------:R-:W-:-:S02]  /*124e0*/  R2UR UR12, R10 ;  /* 0x000000000a0c72ca */ /* 0x000fc400000e0000 */
[C---:B------:R-:W-:Y:S02]  /*124f0*/  R2UR UR13, R11.reuse ;  /* 0x000000000b0d72ca */ /* 0x040fe400000e0000 */
[----:B------:R-:W-:Y:S02]  /*12500*/  R2UR UR16, R10 ;  /* 0x000000000a1072ca */ /* 0x000fe400000e0000 */
[----:B------:R-:W-:Y:S01]  /*12510*/  R2UR UR17, R11 ;  /* 0x000000000b1172ca */ /* 0x000fe200000e0000 */
[----:B------:R-:W-:Y:S01]  /*12520*/  VIADD R20, R148, 0x580 ;  /* 0x0000058094147836 */ /* 0x000fe20000000000 */
[----:B------:R-:W-:Y:S01]  /*12530*/  R2UR UR32, R4 ;  /* 0x00000000042072ca */ /* 0x000fe200000e0000 */
[----:B------:R1:W5:Y:S01]  /*12540*/  LDL.LU R17, [R1+0xfc] ;  /* 0x0000fc0001117983 */ /* 0x0003620000300800 */
[----:B------:R-:W-:Y:S02]  /*12550*/  WARPGROUP.DEPBAR.LE gsb0, 0x0 ;  /* 0x00008000000079c5 */ /* 0x000fe40000010000 */
[----:B------:R-:W-:-:S06]  /*12560*/  WARPGROUP.ARRIVE ;  /* 0x00000000000079c5 */ /* 0x000fcc0000000000 */
[----:B------:R-:W-:Y:S01]  /*12570*/  HGMMA.64x16x16.F32.BF16 R136, gdesc[UR56], R136, gsb0 ;  /* 0x00200000388879f0 */ /* 0x000fe20008001888 */
[----:B------:R-:W-:Y:S02]  /*12580*/  R2UR UR27, R21 ;  /* 0x00000000151b72ca */ /* 0x000fe400000e0000 */
[----:B------:R-:W-:-:S11]  /*12590*/  R2UR UR26, R146 ;  /* 0x00000000921a72ca */ /* 0x000fd600000e0000 */
[----:B------:R-:W-:Y:S02]  /*125a0*/  MOV R150, UR27 ;  /* 0x0000001b00967c02 */ /* 0x000fe40008000f00 */
[----:B------:R-:W-:Y:S01]  /*125b0*/  R2UR UR27, R147 ;  /* 0x00000000931b72ca */ /* 0x000fe200000e0000 */
[----:B------:R-:W-:Y:S02]  /*125c0*/  WARPGROUP.DEPBAR.LE gsb0, 0x0 ;  /* 0x00008000000079c5 */ /* 0x000fe40000010000 */
[----:B------:R-:W-:-:S10]  /*125d0*/  WARPGROUP.ARRIVE ;  /* 0x00000000000079c5 */ /* 0x000fd40000000000 */
        /* <DEDUP_REMOVED lines=52> */
[----:B------:R-:W-:Y:S01]  /*12920*/  IMAD.MOV.U32 R21, RZ, RZ, -0x7fffffe0 ;  /* 0x80000020ff157424 */ /* 0x000fe200078e00ff */
        /* <DEDUP_REMOVED lines=83> */
[----:B------:R-:W-:-:S02]  /*12e60*/  R2UR UR17, R3 ;  /* 0x00000000031172ca */ /* 0x000fc400000e0000 */
[----:B------:R-:W-:Y:S02]  /*12e70*/  R2UR UR61, R16 ;  /* 0x00000000103d72ca */ /* 0x000fe400000e0000 */
[----:B------:R1:W5:Y:S01]  /*12e80*/  LDL.LU R16, [R1+0xf8] ;  /* 0x0000f80001107983 */ /* 0x0003620000300800 */
[----:B------:R-:W-:-:S03]  /*12e90*/  R2UR UR60, R15 ;  /* 0x000000000f3c72ca */ /* 0x000fc600000e0000 */
[----:B------:R1:W5:Y:S04]  /*12ea0*/  LDL.LU R15, [R1+0xf4] ;  /* 0x0000f400010f7983 */ /* 0x0003680000300800 */
[----:B------:R1:W5:Y:S04]  /*12eb0*/  LDL.LU R14, [R1+0xf0] ;  /* 0x0000f000010e7983 */ /* 0x0003680000300800 */
[----:B------:R1:W5:Y:S01]  /*12ec0*/  LDL.LU R0, [R1+0xec] ;  /* 0x0000ec0001007983 */ /* 0x0003620000300800 */
[----:B------:R-:W-:Y:S02]  /*12ed0*/  WARPGROUP.DEPBAR.LE gsb0, 0x0 ;  /* 0x00008000000079c5 */ /* 0x000fe40000010000 */
[----:B------:R-:W-:-:S06]  /*12ee0*/  WARPGROUP.ARRIVE ;  /* 0x00000000000079c5 */ /* 0x000fcc0000000000 */
        /* <DEDUP_REMOVED lines=38> */
[----:B-1----:R-:W-:Y:S05]  /*13150*/  @P2 BRA `(.L_x_2449) ;  /* 0x0000000000302947 */ /* 0x002fea0003800000 */
[----:B------:R-:W-:Y:S05]  /*13160*/  @!P1 BRA `(.L_x_2450) ;  /* 0x0000000000049947 */ /* 0x000fea0003800000 */
[----:B------:R-:W-:Y:S01]  /*13170*/  BPT.TRAP 0x1 ;  /* 0x000000040000795c */ /* 0x000fe20000300000 */
.L_x_2450:
[----:B------:R-:W-:Y:S01]  /*13180*/  SHF.L.U32 R20, R152, 0x1f, RZ ;  /* 0x0000001f98147819 */ /* 0x000fe200000006ff */
[----:B-----5:R-:W-:-:S04]  /*13190*/  IMAD R21, R14, 0x8, R16 ;  /* 0x000000080e157824 */ /* 0x020fc800078e0210 */
[----:B------:R1:W2:Y:S01]  /*131a0*/  SYNCS.PHASECHK.TRANS64.TRYWAIT P2, [R21+URZ+0x31c50], R20 ;  /* 0x031c5014150075a7 */ /* 0x0002a2000804017f */
[----:B------:R-:W-:Y:S05]  /*131b0*/  @!P1 BRA `(.L_x_2451) ;  /* 0x0000000000049947 */ /* 0x000fea0003800000 */
[----:B------:R-:W-:Y:S01]  /*131c0*/  BPT.TRAP 0x1 ;  /* 0x000000040000795c */ /* 0x000fe20000300000 */
.L_x_2451:
[----:B------:R-:W-:Y:S04]  /*131d0*/  BSSY B0, `(.L_x_2449) ;  /* 0x0000004000007945 */ /* 0x000fe80003800000 */
[----:B--2---:R-:W-:Y:S05]  /*131e0*/  @P2 BRA `(.L_x_2452) ;  /* 0x0000000000082947 */ /* 0x004fea0003800000 */
[----:B------:R-:W2:Y:S02]  /*131f0*/  SYNCS.PHASECHK.TRANS64.TRYWAIT P2, [R21+URZ+0x31c50], R20 ;  /* 0x031c5014150075a7 */ /* 0x000ea4000804017f */
[----:B--2---:R-:W-:Y:S05]  /*13200*/  @!P2 BRA `(.L_x_2453) ;  /* 0x0000015000dca947 */ /* 0x004fea0003800000 */
.L_x_2452:
[----:B------:R-:W-:Y:S05]  /*13210*/  BSYNC B0 ;  /* 0x0000000000007941 */ /* 0x000fea0003800000 */
.L_x_2449:
[----:B------:R-:W3:Y:S01]  /*13220*/  LDL R147, [R1+0x88] ;  /* 0x0000880001937983 */ /* 0x000ee20000100800 */
[----:B-12---:R-:W1:Y:S03]  /*13230*/  LDC R21, c[0x0][0x448] ;  /* 0x00011200ff157b82 */ /* 0x006e660000000800 */
[----:B------:R-:W3:Y:S01]  /*13240*/  LDL R20, [R1+0x94] ;  /* 0x0000940001147983 */ /* 0x000ee20000100800 */
[----:B------:R-:W-:Y:S01]  /*13250*/  FMUL.FTZ R142, R142, UR60 ;  /* 0x0000003c8e8e7c20 */ /* 0x000fe20008410000 */
[----:B------:R-:W-:-:S03]  /*13260*/  FMUL.FTZ R153, R119, UR60 ;  /* 0x0000003c77997c20 */ /* 0x000fc60008410000 */
[----:B------:R2:W-:Y:S01]  /*13270*/  MUFU.TANH R149, R142 ;  /* 0x0000008e00957308 */ /* 0x0005e20000002400 */
[----:B------:R-:W-:Y:S01]  /*13280*/  FMUL.FTZ R119, R98, UR60 ;  /* 0x0000003c62777c20 */ /* 0x000fe20008410000 */
[----:B------:R-:W-:Y:S01]  /*13290*/  FMUL.FTZ R98, R101, UR60 ;  /* 0x0000003c65627c20 */ /* 0x000fe20008410000 */
[----:B------:R-:W-:Y:S01]  /*132a0*/  FMUL.FTZ R155, R115, UR60 ;  /* 0x0000003c739b7c20 */ /* 0x000fe20008410000 */
[----:B------:R-:W-:Y:S01]  /*132b0*/  FMUL.FTZ R101, R92, UR60 ;  /* 0x0000003c5c657c20 */ /* 0x000fe20008410000 */
[----:B------:R-:W4:Y:S01]  /*132c0*/  LDL R115, [R1+0x34] ;  /* 0x0000340001737983 */ /* 0x000f220000100800 */
[----:B--2---:R-:W-:-:S03]  /*132d0*/  FMUL.FTZ R142, R95, UR60 ;  /* 0x0000003c5f8e7c20 */ /* 0x004fc60008410000 */
[----:B------:R-:W4:Y:S04]  /*132e0*/  LDL R92, [R1+0x40] ;  /* 0x00004000015c7983 */ /* 0x000f280000100800 */
[----:B------:R-:W2:Y:S01]  /*132f0*/  LDL R95, [R1+0x84] ;  /* 0x00008400015f7983 */ /* 0x000ea20000100800 */
[----:B-1----:R-:W-:-:S13]  /*13300*/  ISETP.NE.AND P2, PT, R21, 0x1, PT ;  /* 0x000000011500780c */ /* 0x002fda0003f45270 */
[----:B------:R-:W1:Y:S08]  /*13310*/  @P2 LDC R146, c[0x0][0x44c] ;  /* 0x00011300ff922b82 */ /* 0x000e700000000800 */
[----:B------:R-:W0:Y:S01]  /*13320*/  @P2 LDC R21, c[0x0][0x450] ;  /* 0x00011400ff152b82 */ /* 0x000e220000000800 */
[----:B------:R-:W-:-:S04]  /*13330*/  FMUL.FTZ R130, R130, UR60 ;  /* 0x0000003c82827c20 */ /* 0x000fc80008410000 */
[----:B------:R1:W-:Y:S01]  /*13340*/  MUFU.TANH R152, R130 ;  /* 0x0000008200987308 */ /* 0x0003e20000002400 */
[----:B------:R-:W-:Y:S05]  /*13350*/  WARPSYNC.ALL ;  /* 0x0000000000007948 */ /* 0x000fea0003800000 */
[----:B------:R-:W-:Y:S01]  /*13360*/  FMUL.FTZ R134, R134, UR60 ;  /* 0x0000003c86867c20 */ /* 0x000fe20008410000 */
[----:B------:R-:W-:Y:S01]  /*13370*/  FMUL.FTZ R135, R135, UR60 ;  /* 0x0000003c87877c20 */ /* 0x000fe20008410000 */
[----:B------:R-:W-:Y:S01]  /*13380*/  FMUL.FTZ R138, R138, UR60 ;  /* 0x0000003c8a8a7c20 */ /* 0x000fe20008410000 */
[----:B-1----:R-:W-:Y:S01]  /*13390*/  FMUL.FTZ R130, R132, UR60 ;  /* 0x0000003c84827c20 */ /* 0x002fe20008410000 */
        /* <DEDUP_REMOVED lines=23> */
[----:B------:R-:W-:-:S02]  /*13510*/  ULDC UR4, c[0x0][0x988] ;  /* 0x0002620000047ab9 */ /* 0x000fc40000000800 */
[----:B------:R-:W-:Y:S08]  /*13520*/  MUFU.TANH R148, R139 ;  /* 0x0000008b00947308 */ /* 0x000ff00000002400 */
[----:B------:R-:W-:Y:S01]  /*13530*/  MUFU.TANH R139, R122 ;  /* 0x0000007a008b7308 */ /* 0x000fe20000002400 */
[----:B------:R-:W-:-:S07]  /*13540*/  FMUL.FTZ R118, R111, UR60 ;  /* 0x0000003c6f767c20 */ /* 0x000fce0008410000 */
[----:B------:R-:W0:Y:S01]  /*13550*/  MUFU.TANH R122, R126 ;  /* 0x0000007e007a7308 */ /* 0x000e220000002400 */
[----:B------:R-:W-:-:S07]  /*13560*/  FMUL.FTZ R111, R91, UR60 ;  /* 0x0000003c5b6f7c20 */ /* 0x000fce0008410000 */
[----:B------:R1:W-:Y:S08]  /*13570*/  MUFU.TANH R151, R131 ;  /* 0x0000008300977308 */ /* 0x0003f00000002400 */
[----:B------:R-:W-:Y:S01]  /*13580*/  MUFU.TANH R129, R129 ;  /* 0x0000008100817308 */ /* 0x000fe20000002400 */
[----:B-1----:R-:W-:Y:S01]  /*13590*/  FMUL.FTZ R131, R121, UR60 ;  /* 0x0000003c79837c20 */ /* 0x002fe20008410000 */
[----:B------:R-:W-:-:S06]  /*135a0*/  FMUL.FTZ R121, R124, UR60 ;  /* 0x0000003c7c797c20 */ /* 0x000fcc0008410000 */
[----:B------:R-:W-:Y:S01]  /*135b0*/  MUFU.TANH R130, R130 ;  /* 0x0000008200827308 */ /* 0x000fe20000002400 */
[----:B------:R-:W-:Y:S02]  /*135c0*/  IMAD.MOV.U32 R124, RZ, RZ, R150 ;  /* 0x000000ffff7c7224 */ /* 0x000fe400078e0096 */
[----:B------:R-:W-:Y:S01]  /*135d0*/  FMUL.FTZ R127, R113, UR60 ;  /* 0x0000003c717f7c20 */ /* 0x000fe20008410000 */
[----:B------:R-:W-:-:S04]  /*135e0*/  FMUL.FTZ R150, R110, UR60 ;  /* 0x0000003c6e967c20 */ /* 0x000fc80008410000 */
[----:B------:R-:W-:Y:S01]  /*135f0*/  MUFU.TANH R132, R132 ;  /* 0x0000008400847308 */ /* 0x000fe20000002400 */
[----:B------:R-:W-:Y:S01]  /*13600*/  FMUL.FTZ R113, R117, UR60 ;  /* 0x0000003c75717c20 */ /* 0x000fe20008410000 */
[----:B------:R-:W-:Y:S01]  /*13610*/  FMUL.FTZ R110, R97, UR60 ;  /* 0x0000003c616e7c20 */ /* 0x000fe20008410000 */
[----:B0-----:R-:W-:-:S05]  /*13620*/  IMAD.MOV.U32 R97, RZ, RZ, R122 ;  /* 0x000000ffff617224 */ /* 0x001fca00078e007a */
[----:B------:R-:W-:Y:S01]  /*13630*/  MUFU.TANH R131, R131 ;  /* 0x0000008300837308 */ /* 0x000fe20000002400 */
[----:B------:R-:W-:Y:S01]  /*13640*/  FMUL.FTZ R122, R103, UR60 ;  /* 0x0000003c677a7c20 */ /* 0x000fe20008410000 */
[----:B------:R-:W-:Y:S01]  /*13650*/  FMUL.FTZ R114, R85, UR60 ;  /* 0x0000003c55727c20 */ /* 0x000fe20008410000 */
[----:B------:R-:W-:-:S05]  /*13660*/  FMUL.FTZ R103, R84, UR60 ;  /* 0x0000003c54677c20 */ /* 0x000fca0008410000 */
[----:B------:R-:W-:Y:S08]  /*13670*/  MUFU.TANH R128, R128 ;  /* 0x0000008000807308 */ /* 0x000ff00000002400 */
        /* <DEDUP_REMOVED lines=9> */
[----:B------:R-:W-:Y:S01]  /*13710*/  MUFU.TANH R110, R110 ;  /* 0x0000006e006e7308 */ /* 0x000fe20000002400 */
[----:B---3--:R-:W-:-:S04]  /*13720*/  IMAD.IADD R20, R20, 0x1, R147 ;  /* 0x0000000114147824 */ /* 0x008fc800078e0293 */
[----:B------:R-:W-:-:S05]  /*13730*/  @P2 IMAD.HI.U32 R146, R20, R146, RZ ;  /* 0x0000009214922227 */ /* 0x000fca00078e00ff */
[----:B------:R-:W-:-:S05]  /*13740*/  @P2 SHF.R.U32.HI R20, RZ, R21, R146 ;  /* 0x00000015ff142219 */ /* 0x000fca0000011692 */
[----:B------:R-:W0:Y:S01]  /*13750*/  SHFL.IDX PT, R116, R20, RZ, 0x1c1f ;  /* 0x001c1fff14747589 */ /* 0x000e2200000e0000 */
[----:B------:R1:W-:Y:S01]  /*13760*/  MUFU.TANH R146, R134 ;  /* 0x0000008600927308 */ /* 0x0003e20000002400 */
[----:B------:R-:W-:Y:S01]  /*13770*/  FMUL.FTZ R21, R137, UR60 ;  /* 0x0000003c89157c20 */ /* 0x000fe20008410000 */
[----:B------:R-:W-:Y:S01]  /*13780*/  FMUL.FTZ R137, R141, UR60 ;  /* 0x0000003c8d897c20 */ /* 0x000fe20008410000 */
[----:B-1----:R-:W-:Y:S02]  /*13790*/  IMAD.MOV.U32 R134, RZ, RZ, R152 ;  /* 0x000000ffff867224 */ /* 0x002fe400078e0098 */
[----:B------:R-:W-:Y:S01]  /*137a0*/  FMUL.FTZ R152, R106, UR60 ;  /* 0x0000003c6a987c20 */ /* 0x000fe20008410000 */
[----:B------:R-:W-:Y:S01]  /*137b0*/  FMUL.FTZ R106, R108, UR60 ;  /* 0x0000003c6c6a7c20 */ /* 0x000fe20008410000 */
[----:B------:R-:W-:Y:S01]  /*137c0*/  FMUL.FTZ R108, R72, UR60 ;  /* 0x0000003c486c7c20 */ /* 0x000fe20008410000 */
[----:B-----5:R-:W-:Y:S01]  /*137d0*/  IMAD R72, R0, -0x90, RZ ;  /* 0xffffff7000487824 */ /* 0x020fe200078e02ff */
[----:B------:R-:W1:Y:S04]  /*137e0*/  MUFU.TANH R141, R135 ;  /* 0x00000087008d7308 */ /* 0x000e680000002400 */
[----:B--2---:R-:W-:-:S04]  /*137f0*/  IADD3 R72, -R95, 0x1, R72 ;  /* 0x000000015f487810 */ /* 0x004fc80007ffe148 */
[----:B------:R2:W-:Y:S01]  /*13800*/  MUFU.TANH R147, R138 ;  /* 0x0000008a00937308 */ /* 0x0005e20000002400 */
[----:B----4-:R-:W-:Y:S01]  /*13810*/  IADD3 R115, -R115, R72, R92 ;  /* 0x0000004873737210 */ /* 0x010fe20007ffe15c */
[----:B--2---:R-:W-:-:S06]  /*13820*/  FMUL.FTZ R138, R140, UR60 ;  /* 0x0000003c8c8a7c20 */ /* 0x004fcc0008410000 */
[----:B------:R-:W-:Y:S01]  /*13830*/  MUFU.TANH R137, R137 ;  /* 0x0000008900897308 */ /* 0x000fe20000002400 */
[----:B0-----:R-:W-:-:S07]  /*13840*/  IMAD.IADD R116, R115, 0x1, R116 ;  /* 0x0000000173747824 */ /* 0x001fce00078e0274 */
[----:B------:R-:W0:Y:S08]  /*13850*/  MUFU.TANH R138, R138 ;  /* 0x0000008a008a7308 */ /* 0x000e300000002400 */
[----:B------:R-:W2:Y:S01]  /*13860*/  MUFU.TANH R140, R123 ;  /* 0x0000007b008c7308 */ /* 0x000ea20000002400 */
[----:B-1----:R-:W-:-:S07]  /*13870*/  IMAD.MOV.U32 R91, RZ, RZ, R141 ;  /* 0x000000ffff5b7224 */ /* 0x002fce00078e008d */
[----:B------:R-:W1:Y:S01]  /*13880*/  MUFU.TANH R21, R21 ;  /* 0x0000001500157308 */ /* 0x000e620000002400 */
[C---:B------:R-:W-:Y:S01]  /*13890*/  ISETP.GT.AND P3, PT, R116.reuse, RZ, PT ;  /* 0x000000ff7400720c */ /* 0x040fe20003f64270 */
[----:B------:R-:W-:Y:S01]  /*138a0*/  IMAD.MOV.U32 R92, RZ, RZ, R91 ;  /* 0x000000ffff5c7224 */ /* 0x000fe200078e005b */
[----:B------:R-:W-:Y:S02]  /*138b0*/  ISETP.GT.AND P2, PT, R116, 0x8, PT ;  /* 0x000000087400780c */ /* 0x000fe40003f44270 */
[----:B------:R-:W-:Y:S02]  /*138c0*/  FSEL R91, R136, -INF , P3 ;  /* 0xff800000885b7808 */ /* 0x000fe40001800000 */
[C---:B------:R-:W-:Y:S02]  /*138d0*/  ISETP.GT.AND P3, PT, R116.reuse, 0x9, PT ;  /* 0x000000097400780c */ /* 0x040fe40003f64270 */
[----:B------:R-:W-:Y:S01]  /*138e0*/  ISETP.GT.AND P4, PT, R116, 0x1, PT ;  /* 0x000000017400780c */ /* 0x000fe20003f84270 */
[----:B------:R-:W-:Y:S01]  /*138f0*/  IMAD.MOV.U32 R135, RZ, RZ, R151 ;  /* 0x000000ffff877224 */ /* 0x000fe200078e0097 */
[----:B0-----:R-:W-:Y:S01]  /*13900*/  FSEL R72, R138, -INF , P2 ;  /* 0xff8000008a487808 */ /* 0x001fe20001000000 */
[----:B--2---:R-:W-:Y:S01]  /*13910*/  IMAD.MOV.U32 R126, RZ, RZ, R140 ;  /* 0x000000ffff7e7224 */ /* 0x004fe200078e008c */
[----:B------:R-:W-:-:S02]  /*13920*/  ISETP.GT.AND P2, PT, R116, 0x11, PT ;  /* 0x000000117400780c */ /* 0x000fc40003f44270 */
[----:B------:R-:W-:Y:S02]  /*13930*/  FSEL R85, R137, -INF , P3 ;  /* 0xff80000089557808 */ /* 0x000fe40001800000 */
[----:B-1----:R-:W-:Y:S01]  /*13940*/  FSEL R84, R21, -INF , P4 ;  /* 0xff80000015547808 */ /* 0x002fe20002000000 */
[----:B------:R-:W-:Y:S01]  /*13950*/  IMAD.MOV.U32 R21, RZ, RZ, R97 ;  /* 0x000000ffff157224 */ /* 0x000fe200078e0061 */
[C---:B------:R-:W-:Y:S01]  /*13960*/  ISETP.GT.AND P3, PT, R116.reuse, 0x18, PT ;  /* 0x000000187400780c */ /* 0x040fe20003f64270 */
[----:B------:R-:W-:Y:S02]  /*13970*/  IMAD.MOV.U32 R138, RZ, RZ, R126 ;  /* 0x000000ffff8a7224 */ /* 0x000fe400078e007e */
[----:B------:R-:W-:Y:S01]  /*13980*/  IMAD.MOV.U32 R97, RZ, RZ, R135 ;  /* 0x000000ffff617224 */ /* 0x000fe200078e0087 */
[----:B------:R-:W-:Y:S01]  /*13990*/  FSEL R135, R129, -INF , P2 ;  /* 0xff80000081877808 */ /* 0x000fe20001000000 */
[----:B------:R-:W-:Y:S01]  /*139a0*/  IMAD.MOV.U32 R126, RZ, RZ, R134 ;  /* 0x000000ffff7e7224 */ /* 0x000fe200078e0086 */
[----:B------:R-:W-:-:S02]  /*139b0*/  ISETP.GT.AND P2, PT, R116, 0x20, PT ;  /* 0x000000207400780c */ /* 0x000fc40003f44270 */
[----:B------:R-:W-:Y:S02]  /*139c0*/  FSEL R134, R130, -INF , P3 ;  /* 0xff80000082867808 */ /* 0x000fe40001800000 */
[----:B------:R-:W-:Y:S01]  /*139d0*/  ISETP.GT.AND P3, PT, R116, 0x21, PT ;  /* 0x000000217400780c */ /* 0x000fe20003f64270 */
[----:B------:R-:W0:Y:S01]  /*139e0*/  MUFU.TANH R106, R106 ;  /* 0x0000006a006a7308 */ /* 0x000e220000002400 */
[----:B------:R-:W-:Y:S01]  /*139f0*/  IMAD.MOV.U32 R123, RZ, RZ, R149 ;  /* 0x000000ffff7b7224 */ /* 0x000fe200078e0095 */
[----:B------:R-:W-:Y:S01]  /*13a00*/  FSEL R132, R132, -INF , P2 ;  /* 0xff80000084847808 */ /* 0x000fe20001000000 */
[----:B------:R-:W-:Y:S01]  /*13a10*/  FMUL.FTZ R149, R99, UR60 ;  /* 0x0000003c63957c20 */ /* 0x000fe20008410000 */
[----:B------:R-:W-:Y:S01]  /*13a20*/  ISETP.GT.AND P4, PT, R116, 0x10, PT ;  /* 0x000000107400780c */ /* 0x000fe20003f84270 */
[----:B------:R-:W-:Y:S01]  /*13a30*/  FMUL.FTZ R99, R100, UR60 ;  /* 0x0000003c64637c20 */ /* 0x000fe20008410000 */
[----:B------:R-:W-:Y:S02]  /*13a40*/  ISETP.GT.AND P2, PT, R116, 0x29, PT ;  /* 0x000000297400780c */ /* 0x000fe40003f44270 */
[----:B------:R-:W-:Y:S01]  /*13a50*/  FSEL R131, R131, -INF , P3 ;  /* 0xff80000083837808 */ /* 0x000fe20001800000 */
[----:B------:R-:W-:Y:S01]  /*13a60*/  FMUL.FTZ R100, R88, UR60 ;  /* 0x0000003c58647c20 */ /* 0x000fe20008410000 */
[----:B------:R-:W-:Y:S01]  /*13a70*/  ISETP.GT.AND P3, PT, R116, 0x30, PT ;  /* 0x000000307400780c */ /* 0x000fe20003f64270 */
[----:B------:R-:W-:Y:S01]  /*13a80*/  FMUL.FTZ R151, R107, UR60 ;  /* 0x0000003c6b977c20 */ /* 0x000fe20008410000 */
[----:B------:R-:W-:-:S02]  /*13a90*/  FSEL R136, R128, -INF , P4 ;  /* 0xff80000080887808 */ /* 0x000fc40002000000 */
[----:B------:R-:W-:Y:S01]  /*13aa0*/  FSEL R129, R120, -INF , P2 ;  /* 0xff80000078817808 */ /* 0x000fe20001000000 */
[----:B------:R-:W-:Y:S01]  /*13ab0*/  FMUL.FTZ R107, R109, UR60 ;  /* 0x0000003c6d6b7c20 */ /* 0x000fe20008410000 */
[----:B------:R-:W-:Y:S01]  /*13ac0*/  ISETP.GT.AND P4, PT, R116, 0x19, PT ;  /* 0x000000197400780c */ /* 0x000fe20003f84270 */
[----:B------:R-:W-:Y:S01]  /*13ad0*/  FMUL.FTZ R140, R90, UR60 ;  /* 0x0000003c5a8c7c20 */ /* 0x000fe20008410000 */
[----:B------:R-:W-:Y:S02]  /*13ae0*/  ISETP.GT.AND P2, PT, R116, 0x38, PT ;  /* 0x000000387400780c */ /* 0x000fe40003f44270 */
[----:B------:R-:W-:Y:S01]  /*13af0*/  FSEL R128, R112, -INF , P3 ;  /* 0xff80000070807808 */ /* 0x000fe20001800000 */
[----:B------:R-:W1:Y:S01]  /*13b00*/  MUFU.TANH R104, R104 ;  /* 0x0000006800687308 */ /* 0x000e620000002400 */
[----:B------:R-:W-:Y:S01]  /*13b10*/  ISETP.GT.AND P3, PT, R116, 0x39, PT ;  /* 0x000000397400780c */ /* 0x000fe20003f64270 */
[----:B------:R-:W-:Y:S01]  /*13b20*/  FMUL.FTZ R90, R93, UR60 ;  /* 0x0000003c5d5a7c20 */ /* 0x000fe20008410000 */
[----:B------:R-:W-:Y:S01]  /*13b30*/  FMUL.FTZ R88, R89, UR60 ;  /* 0x0000003c59587c20 */ /* 0x000fe20008410000 */
[----:B------:R-:W-:Y:S01]  /*13b40*/  FMUL.FTZ R93, R81, UR60 ;  /* 0x0000003c515d7c20 */ /* 0x000fe20008410000 */
[----:B------:R-:W-:-:S03]  /*13b50*/  FSEL R133, R133, -INF , P4 ;  /* 0xff80000085857808 */ /* 0x000fc60002000000 */
[----:B------:R-:W2:Y:S01]  /*13b60*/  MUFU.TANH R98, R98 ;  /* 0x0000006200627308 */ /* 0x000ea20000002400 */
[----:B------:R-:W-:Y:S01]  /*13b70*/  FSEL R125, R125, -INF , P2 ;  /* 0xff8000007d7d7808 */ /* 0x000fe20001000000 */
[----:B------:R-:W-:Y:S01]  /*13b80*/  IMAD.MOV.U32 R89, RZ, RZ, R146 ;  /* 0x000000ffff597224 */ /* 0x000fe200078e0092 */
[C---:B------:R-:W-:Y:S02]  /*13b90*/  ISETP.GT.AND P4, PT, R116.reuse, 0x28, PT ;  /* 0x000000287400780c */ /* 0x040fe40003f84270 */
[----:B------:R-:W-:-:S03]  /*13ba0*/  ISETP.GT.AND P2, PT, R116, 0x41, PT ;  /* 0x000000417400780c */ /* 0x000fc60003f44270 */
[----:B------:R-:W3:Y:S01]  /*13bb0*/  MUFU.TANH R100, R100 ;  /* 0x0000006400647308 */ /* 0x000ee20000002400 */
[----:B------:R-:W-:Y:S01]  /*13bc0*/  FSEL R81, R113, -INF , P3 ;  /* 0xff80000071517808 */ /* 0x000fe20001800000 */
[----:B------:R-:W-:Y:S01]  /*13bd0*/  FMUL.FTZ R143, R94, UR60 ;  /* 0x0000003c5e8f7c20 */ /* 0x000fe20008410000 */
[----:B------:R-:W-:Y:S01]  /*13be0*/  ISETP.GT.AND P3, PT, R116, 0x48, PT ;  /* 0x000000487400780c */ /* 0x000fe20003f64270 */
[----:B------:R-:W4:Y:S01]  /*13bf0*/  SHFL.IDX PT, R20, R20, 0x1, 0x1c1f ;  /* 0x003c1f0014147f89 */ /* 0x000f2200000e0000 */
[----:B------:R-:W-:Y:S01]  /*13c00*/  FMUL.FTZ R94, R80, UR60 ;  /* 0x0000003c505e7c20 */ /* 0x000fe20008410000 */
[----:B------:R-:W-:Y:S02]  /*13c10*/  FSEL R130, R121, -INF , P4 ;  /* 0xff80000079827808 */ /* 0x000fe40002000000 */
[----:B------:R-:W-:Y:S01]  /*13c20*/  MUFU.TANH R107, R107 ;  /* 0x0000006b006b7308 */ /* 0x000fe20000002400 */
[----:B------:R-:W-:Y:S01]  /*13c30*/  IMAD.MOV.U32 R112, RZ, RZ, R89 ;  /* 0x000000ffff707224 */ /* 0x000fe200078e0059 */
[----:B------:R-:W-:Y:S01]  /*13c40*/  FSEL R80, R105, -INF , P2 ;  /* 0xff80000069507808 */ /* 0x000fe20001000000 */
[----:B------:R-:W-:Y:S01]  /*13c50*/  IMAD.MOV.U32 R117, RZ, RZ, R139 ;  /* 0x000000ffff757224 */ /* 0x000fe200078e008b */
[----:B------:R-:W-:-:S04]  /*13c60*/  ISETP.GT.AND P4, PT, R116, 0x31, PT ;  /* 0x000000317400780c */ /* 0x000fc80003f84270 */
[----:B------:R-:W4:Y:S01]  /*13c70*/  MUFU.TANH R101, R101 ;  /* 0x0000006500657308 */ /* 0x000f220000002400 */
[----:B------:R-:W-:Y:S01]  /*13c80*/  ISETP.GT.AND P2, PT, R116, 0x50, PT ;  /* 0x000000507400780c */ /* 0x000fe20003f44270 */
[----:B------:R-:W-:Y:S01]  /*13c90*/  FMUL.FTZ R139, R102, UR60 ;  /* 0x0000003c668b7c20 */ /* 0x000fe20008410000 */
[----:B0-----:R-:W-:Y:S01]  /*13ca0*/  FSEL R89, R106, -INF , P3 ;  /* 0xff8000006a597808 */ /* 0x001fe20001800000 */
[----:B------:R-:W-:Y:S01]  /*13cb0*/  FMUL.FTZ R102, R73, UR60 ;  /* 0x0000003c49667c20 */ /* 0x000fe20008410000 */
[----:B------:R-:W-:-:S03]  /*13cc0*/  ISETP.GT.AND P3, PT, R116, 0x51, PT ;  /* 0x000000517400780c */ /* 0x000fc60003f64270 */
[----:B------:R-:W0:Y:S01]  /*13cd0*/  MUFU.TANH R90, R90 ;  /* 0x0000005a005a7308 */ /* 0x000e220000002400 */
[----:B------:R-:W-:Y:S01]  /*13ce0*/  IMAD.MOV.U32 R113, RZ, RZ, R97 ;  /* 0x000000ffff717224 */ /* 0x000fe200078e0061 */
[----:B------:R-:W-:Y:S02]  /*13cf0*/  FSEL R127, R127, -INF , P4 ;  /* 0xff8000007f7f7808 */ /* 0x000fe40002000000 */
[----:B------:R-:W-:-:S04]  /*13d00*/  FSEL R97, R96, -INF , P2 ;  /* 0xff80000060617808 */ /* 0x000fc80001000000 */
[----:B------:R-:W-:Y:S01]  /*13d10*/  MUFU.TANH R99, R99 ;  /* 0x0000006300637308 */ /* 0x000fe20000002400 */
[C---:B------:R-:W-:Y:S02]  /*13d20*/  ISETP.GT.AND P4, PT, R116.reuse, 0x40, PT ;  /* 0x000000407400780c */ /* 0x040fe40003f84270 */
[----:B------:R-:W-:Y:S02]  /*13d30*/  ISETP.GT.AND P2, PT, R116, 0x59, PT ;  /* 0x000000597400780c */ /* 0x000fe40003f44270 */
[----:B------:R-:W-:-:S03]  /*13d40*/  FSEL R110, R110, -INF , P3 ;  /* 0xff8000006e6e7808 */ /* 0x000fc60001800000 */
[----:B------:R-:W0:Y:S01]  /*13d50*/  MUFU.TANH R93, R93 ;  /* 0x0000005d005d7308 */ /* 0x000e220000002400 */
[----:B------:R-:W-:Y:S01]  /*13d60*/  ISETP.GT.AND P3, PT, R116, 0x60, PT ;  /* 0x000000607400780c */ /* 0x000fe20003f64270 */
[----:B------:R-:W-:-:S06]  /*13d70*/  FMUL.FTZ R109, R76, UR60 ;  /* 0x0000003c4c6d7c20 */ /* 0x000fcc0008410000 */
[----:B------:R-:W0:Y:S01]  /*13d80*/  MUFU.TANH R103, R103 ;  /* 0x0000006700677308 */ /* 0x000e220000002400 */
[----:B------:R-:W-:Y:S01]  /*13d90*/  IMAD.MOV.U32 R95, RZ, RZ, R117 ;  /* 0x000000ffff5f7224 */ /* 0x000fe200078e0075 */
[----:B-1----:R-:W-:Y:S01]  /*13da0*/  FSEL R76, R104, -INF , P4 ;  /* 0xff800000684c7808 */ /* 0x002fe20002000000 */
[----:B------:R-:W-:Y:S01]  /*13db0*/  IMAD.MOV.U32 R120, RZ, RZ, R92 ;  /* 0x000000ffff787224 */ /* 0x000fe200078e005c */
[----:B--2---:R-:W-:-:S04]  /*13dc0*/  FSEL R73, R98, -INF , P2 ;  /* 0xff80000062497808 */ /* 0x004fc80001000000 */
[----:B------:R-:W1:Y:S01]  /*13dd0*/  MUFU.TANH R88, R88 ;  /* 0x0000005800587308 */ /* 0x000e620000002400 */
[C---:B------:R-:W-:Y:S02]  /*13de0*/  ISETP.GT.AND P4, PT, R116.reuse, 0x49, PT ;  /* 0x000000497400780c */ /* 0x040fe40003f84270 */
[----:B------:R-:W-:Y:S02]  /*13df0*/  ISETP.GT.AND P2, PT, R116, 0x68, PT ;  /* 0x000000687400780c */ /* 0x000fe40003f44270 */
[----:B---3--:R-:W-:-:S03]  /*13e00*/  FSEL R92, R100, -INF , P3 ;  /* 0xff800000645c7808 */ /* 0x008fc60001800000 */
[----:B------:R-:W2:Y:S01]  /*13e10*/  MUFU.TANH R102, R102 ;  /* 0x0000006600667308 */ /* 0x000ea20000002400 */
[----:B------:R-:W-:Y:S01]  /*13e20*/  ISETP.GT.AND P3, PT, R116, 0x69, PT ;  /* 0x000000697400780c */ /* 0x000fe20003f64270 */
[----:B------:R-:W-:Y:S01]  /*13e30*/  FMUL.FTZ R117, R86, UR60 ;  /* 0x0000003c56757c20 */ /* 0x000fe20008410000 */
[----:B------:R-:W-:Y:S02]  /*13e40*/  IMAD.MOV.U32 R121, RZ, RZ, R95 ;  /* 0x000000ffff797224 */ /* 0x000fe400078e005f */
[----:B------:R-:W-:Y:S01]  /*13e50*/  FMUL.FTZ R141, R82, UR60 ;  /* 0x0000003c528d7c20 */ /* 0x000fe20008410000 */
[----:B----4-:R-:W-:Y:S02]  /*13e60*/  FSEL R95, R101, -INF , P2 ;  /* 0xff800000655f7808 */ /* 0x010fe40001000000 */
[----:B------:R-:W3:Y:S01]  /*13e70*/  MUFU.TANH R94, R94 ;  /* 0x0000005e005e7308 */ /* 0x000ee20000002400 */
[----:B------:R-:W-:Y:S02]  /*13e80*/  ISETP.GT.AND P2, PT, R116, 0x71, PT ;  /* 0x000000717400780c */ /* 0x000fe40003f44270 */
[----:B0-----:R-:W-:-:S02]  /*13e90*/  FSEL R82, R90, -INF , P3 ;  /* 0xff8000005a527808 */ /* 0x001fc40001800000 */
[----:B------:R-:W-:-:S03]  /*13ea0*/  ISETP.GT.AND P3, PT, R116, 0x78, PT ;  /* 0x000000787400780c */ /* 0x000fc60003f64270 */
[----:B------:R0:W-:Y:S01]  /*13eb0*/  MUFU.TANH R86, R77 ;  /* 0x0000004d00567308 */ /* 0x0001e20000002400 */
[----:B------:R-:W-:Y:S01]  /*13ec0*/  FSEL R101, R93, -INF , P2 ;  /* 0xff8000005d657808 */ /* 0x000fe20001000000 */
[----:B------:R-:W-:Y:S01]  /*13ed0*/  IMAD.IADD R20, R115, 0x1, R20 ;  /* 0x0000000173147824 */ /* 0x000fe200078e0214 */
[----:B------:R-:W-:Y:S02]  /*13ee0*/  FSEL R93, R103, -INF , P3 ;  /* 0xff800000675d7808 */ /* 0x000fe40001800000 */
[----:B0-----:R-:W-:Y:S02]  /*13ef0*/  FSEL R77, R107, -INF , P4 ;  /* 0xff8000006b4d7808 */ /* 0x001fe40002000000 */
[C---:B------:R-:W-:Y:S01]  /*13f00*/  ISETP.GT.AND P4, PT, R116.reuse, 0x58, PT ;  /* 0x000000587400780c */ /* 0x040fe20003f84270 */
[----:B------:R-:W0:Y:S01]  /*13f10*/  MUFU.TANH R114, R114 ;  /* 0x0000007200727308 */ /* 0x000e220000002400 */
[----:B------:R-:W-:Y:S02]  /*13f20*/  ISETP.GT.AND P3, PT, R116, 0x81, PT ;  /* 0x000000817400780c */ /* 0x000fe40003f64270 */
[----:B------:R-:W-:-:S02]  /*13f30*/  FSEL R96, R99, -INF , P4 ;  /* 0xff80000063607808 */ /* 0x000fc40002000000 */
[----:B------:R-:W-:Y:S01]  /*13f40*/  ISETP.GT.AND P4, PT, R116, 0x61, PT ;  /* 0x000000617400780c */ /* 0x000fe20003f84270 */
[----:B------:R-:W-:Y:S02]  /*13f50*/  FMUL.FTZ R146, R83, UR60 ;  /* 0x0000003c53927c20 */ /* 0x000fe40008410000 */
[----:B------:R-:W4:Y:S01]  /*13f60*/  MUFU.TANH R109, R109 ;  /* 0x0000006d006d7308 */ /* 0x000f220000002400 */
[----:B------:R-:W-:Y:S01]  /*13f70*/  IMAD.MOV.U32 R137, RZ, RZ, R126 ;  /* 0x000000ffff897224 */ /* 0x000fe200078e007e */
[----:B-1----:R-:W-:Y:S01]  /*13f80*/  FSEL R83, R88, -INF , P4 ;  /* 0xff80000058537808 */ /* 0x002fe20002000000 */
[----:B------:R-:W-:Y:S01]  /*13f90*/  IMAD.MOV.U32 R126, RZ, RZ, R147 ;  /* 0x000000ffff7e7224 */ /* 0x000fe200078e0093 */
[----:B------:R-:W-:Y:S02]  /*13fa0*/  ISETP.GT.AND P4, PT, R116, 0x70, PT ;  /* 0x000000707400780c */ /* 0x000fe40003f84270 */
[----:B--2---:R-:W-:Y:S02]  /*13fb0*/  FSEL R99, R102, -INF , P3 ;  /* 0xff80000066637808 */ /* 0x004fe40001800000 */
[----:B------:R-:W-:-:S02]  /*13fc0*/  ISETP.GT.AND P3, PT, R20, RZ, PT ;  /* 0x000000ff1400720c */ /* 0x000fc40003f64270 */
[----:B---3--:R-:W-:Y:S02]  /*13fd0*/  FSEL R88, R94, -INF , P4 ;  /* 0xff8000005e587808 */ /* 0x008fe40002000000 */
[----:B------:R-:W-:Y:S02]  /*13fe0*/  ISETP.GT.AND P4, PT, R116, 0x79, PT ;  /* 0x000000797400780c */ /* 0x000fe40003f84270 */
[----:B------:R-:W-:Y:S02]  /*13ff0*/  FSEL R126, R126, -INF , P3 ;  /* 0xff8000007e7e7808 */ /* 0x000fe40001800000 */
[----:B------:R-:W-:Y:S02]  /*14000*/  ISETP.GT.AND P3, PT, R20, 0x9, PT ;  /* 0x000000091400780c */ /* 0x000fe40003f64270 */
[----:B0-----:R-:W-:Y:S02]  /*14010*/  FSEL R100, R114, -INF , P4 ;  /* 0xff80000072647808 */ /* 0x001fe40002000000 */
[----:B------:R-:W-:-:S02]  /*14020*/  ISETP.GT.AND P4, PT, R116, 0x88, PT ;  /* 0x000000887400780c */ /* 0x000fc40003f84270 */
[----:B------:R-:W-:Y:S02]  /*14030*/  FSEL R124, R124, -INF , P3 ;  /* 0xff8000007c7c7808 */ /* 0x000fe40001800000 */
[C---:B------:R-:W-:Y:S01]  /*14040*/  ISETP.GT.AND P3, PT, R20.reuse, 0x18, PT ;  /* 0x000000181400780c */ /* 0x040fe20003f64270 */
[----:B------:R-:W-:Y:S01]  /*14050*/  IMAD.MOV.U32 R104, RZ, RZ, R148 ;  /* 0x000000ffff687224 */ /* 0x000fe200078e0094 */
[----:B----4-:R-:W-:Y:S02]  /*14060*/  FSEL R90, R109, -INF , P4 ;  /* 0xff8000006d5a7808 */ /* 0x010fe40002000000 */
[----:B------:R-:W-:Y:S02]  /*14070*/  ISETP.GT.AND P4, PT, R20, 0x1, PT ;  /* 0x000000011400780c */ /* 0x000fe40003f84270 */
[----:B------:R-:W-:Y:S02]  /*14080*/  FSEL R112, R112, -INF , P3 ;  /* 0xff80000070707808 */ /* 0x000fe40001800000 */
[----:B------:R-:W-:Y:S01]  /*14090*/  ISETP.GT.AND P3, PT, R20, 0x21, PT ;  /* 0x000000211400780c */ /* 0x000fe20003f64270 */
[----:B------:R-:W-:Y:S01]  /*140a0*/  FMUL.FTZ R148, R87, UR60 ;  /* 0x0000003c57947c20 */ /* 0x000fe20008410000 */
[----:B------:R-:W-:-:S02]  /*140b0*/  FSEL R87, R104, -INF , P4 ;  /* 0xff80000068577808 */ /* 0x000fc40002000000 */
[----:B------:R-:W-:Y:S02]  /*140c0*/  FSEL R104, R138, -INF , P3 ;  /* 0xff8000008a687808 */ /* 0x000fe40001800000 */
[----:B------:R-:W2:Y:S01]  /*140d0*/  LDL.LU R138, [R1+0x18] ;  /* 0x00001800018a7983 */ /* 0x000ea20000300800 */
[----:B------:R-:W-:-:S04]  /*140e0*/  ISETP.GT.AND P4, PT, R20, 0x10, PT ;  /* 0x000000101400780c */ /* 0x000fc80003f84270 */
[----:B------:R-:W-:Y:S02]  /*140f0*/  FSEL R137, R137, -INF , P4 ;  /* 0xff80000089897808 */ /* 0x000fe40002000000 */
[----:B------:R-:W-:-:S04]  /*14100*/  ISETP.GT.AND P4, PT, R20, 0x19, PT ;  /* 0x000000191400780c */ /* 0x000fc80003f84270 */
[----:B------:R-:W-:Y:S02]  /*14110*/  FSEL R102, R120, -INF , P4 ;  /* 0xff80000078667808 */ /* 0x000fe40002000000 */
[----:B------:R-:W-:-:S04]  /*14120*/  ISETP.GT.AND P4, PT, R20, 0x28, PT ;  /* 0x000000281400780c */ /* 0x000fc80003f84270 */
[----:B------:R-:W-:Y:S02]  /*14130*/  FSEL R105, R21, -INF , P4 ;  /* 0xff80000015697808 */ /* 0x000fe40002000000 */
        /* <DEDUP_REMOVED lines=16> */
[----:B------:R-:W-:-:S04]  /*14240*/  FMNMX.FTZ R21, R81, R21, !PT ;  /* 0x0000001551157209 */ /* 0x000fc80007810000 */
[----:B------:R-:W-:-:S04]  /*14250*/  FMNMX.FTZ R21, R76, R21, !PT ;  /* 0x000000154c157209 */ /* 0x000fc80007810000 */
[----:B------:R-:W-:-:S04]  /*14260*/  FMNMX.FTZ R21, R80, R21, !PT ;  /* 0x0000001550157209 */ /* 0x000fc80007810000 */
[----:B------:R-:W-:Y:S02]  /*14270*/  FMNMX.FTZ R21, R89, R21, !PT ;  /* 0x0000001559157209 */ /* 0x000fe40007810000 */
[----:B------:R-:W-:Y:S02]  /*14280*/  ISETP.GT.AND P2, PT, R116, 0x80, PT ;  /* 0x000000807400780c */ /* 0x000fe40003f44270 */
[----:B------:R-:W-:Y:S02]  /*14290*/  FMNMX.FTZ R21, R77, R21, !PT ;  /* 0x000000154d157209 */ /* 0x000fe40007810000 */
[----:B0-----:R-:W-:Y:S02]  /*142a0*/  FSEL R94, R108, -INF , P2 ;  /* 0xff8000006c5e7808 */ /* 0x001fe40001000000 */
[----:B------:R-:W-:Y:S02]  /*142b0*/  ISETP.GT.AND P2, PT, R116, 0x89, PT ;  /* 0x000000897400780c */ /* 0x000fe40003f44270 */
[----:B------:R-:W-:-:S02]  /*142c0*/  FMNMX.FTZ R21, R97, R21, !PT ;  /* 0x0000001561157209 */ /* 0x000fc40007810000 */
[----:B------:R-:W-:Y:S02]  /*142d0*/  FSEL R98, R86, -INF , P2 ;  /* 0xff80000056627808 */ /* 0x000fe40001000000 */
[----:B------:R-:W-:Y:S02]  /*142e0*/  FMNMX.FTZ R21, R110, R21, !PT ;  /* 0x000000156e157209 */ /* 0x000fe40007810000 */
[----:B------:R-:W-:Y:S01]  /*142f0*/  ISETP.GT.AND P2, PT, R20, 0x8, PT ;  /* 0x000000081400780c */ /* 0x000fe20003f44270 */
[----:B------:R-:W0:Y:S01]  /*14300*/  MUFU.TANH R157, R157 ;  /* 0x0000009d009d7308 */ /* 0x000e220000002400 */
[----:B------:R-:W-:Y:S02]  /*14310*/  FMNMX.FTZ R21, R96, R21, !PT ;  /* 0x0000001560157209 */ /* 0x000fe40007810000 */
[----:B------:R-:W-:Y:S02]  /*14320*/  FSEL R123, R123, -INF , P2 ;  /* 0xff8000007b7b7808 */ /* 0x000fe40001000000 */
[----:B------:R-:W-:-:S03]  /*14330*/  ISETP.GT.AND P2, PT, R20, 0x11, PT ;  /* 0x000000111400780c */ /* 0x000fc60003f44270 */
[----:B------:R-:W1:Y:S01]  /*14340*/  MUFU.TANH R156, R156 ;  /* 0x0000009c009c7308 */ /* 0x000e620000002400 */
[----:B------:R-:W-:-:S07]  /*14350*/  FMNMX.FTZ R21, R73, R21, !PT ;  /* 0x0000001549157209 */ /* 0x000fce0007810000 */
[----:B------:R-:W3:Y:S01]  /*14360*/  MUFU.TANH R155, R155 ;  /* 0x0000009b009b7308 */ /* 0x000ee20000002400 */
[----:B------:R-:W-:Y:S02]  /*14370*/  FSEL R113, R113, -INF , P2 ;  /* 0xff80000071717808 */ /* 0x000fe40001000000 */
[----:B------:R-:W-:-:S05]  /*14380*/  ISETP.GT.AND P2, PT, R20, 0x20, PT ;  /* 0x000000201400780c */ /* 0x000fca0003f44270 */
[----:B------:R-:W4:Y:S01]  /*14390*/  MUFU.TANH R154, R154 ;  /* 0x0000009a009a7308 */ /* 0x000f220000002400 */
[----:B------:R-:W-:-:S07]  /*143a0*/  FMNMX.FTZ R21, R92, R21, !PT ;  /* 0x000000155c157209 */ /* 0x000fce0007810000 */
[----:B------:R-:W4:Y:S01]  /*143b0*/  MUFU.TANH R153, R153 ;  /* 0x0000009900997308 */ /* 0x000f220000002400 */
[----:B------:R-:W-:-:S07]  /*143c0*/  FSEL R103, R121, -INF , P2 ;  /* 0xff80000079677808 */ /* 0x000fce0001000000 */
[----:B------:R-:W4:Y:S01]  /*143d0*/  MUFU.TANH R152, R152 ;  /* 0x0000009800987308 */ /* 0x000f220000002400 */
[C---:B------:R-:W-:Y:S02]  /*143e0*/  ISETP.GT.AND P2, PT, R20.reuse, 0x29, PT ;  /* 0x000000291400780c */ /* 0x040fe40003f44270 */
[C---:B------:R-:W-:Y:S02]  /*143f0*/  ISETP.GT.AND P3, PT, R20.reuse, 0x30, PT ;  /* 0x000000301400780c */ /* 0x040fe40003f64270 */
[----:B------:R-:W-:-:S03]  /*14400*/  ISETP.GT.AND P4, PT, R20, 0x31, PT ;  /* 0x000000311400780c */ /* 0x000fc60003f84270 */
[----:B------:R-:W4:Y:S01]  /*14410*/  MUFU.TANH R151, R151 ;  /* 0x0000009700977308 */ /* 0x000f220000002400 */
[----:B------:R-:W-:-:S07]  /*14420*/  FMNMX.FTZ R21, R83, R21, !PT ;  /* 0x0000001553157209 */ /* 0x000fce0007810000 */
[----:B------:R-:W-:Y:S01]  /*14430*/  MUFU.TANH R150, R150 ;  /* 0x0000009600967308 */ /* 0x000fe20000002400 */
[----:B0-----:R-:W-:-:S07]  /*14440*/  FSEL R106, R157, -INF , P2 ;  /* 0xff8000009d6a7808 */ /* 0x001fce0001000000 */
[----:B------:R-:W0:Y:S01]  /*14450*/  MUFU.TANH R118, R118 ;  /* 0x0000007600767308 */ /* 0x000e220000002400 */
[----:B-1----:R-:W-:Y:S02]  /*14460*/  FSEL R107, R156, -INF , P3 ;  /* 0xff8000009c6b7808 */ /* 0x002fe40001800000 */
[----:B---3--:R-:W-:Y:S02]  /*14470*/  FSEL R108, R155, -INF , P4 ;  /* 0xff8000009b6c7808 */ /* 0x008fe40002000000 */
[----:B------:R-:W-:-:S03]  /*14480*/  FMNMX.FTZ R21, R95, R21, !PT ;  /* 0x000000155f157209 */ /* 0x000fc60007810000 */
[----:B------:R-:W1:Y:S01]  /*14490*/  MUFU.TANH R119, R119 ;  /* 0x0000007700777308 */ /* 0x000e620000002400 */
[C---:B------:R-:W-:Y:S02]  /*144a0*/  ISETP.GT.AND P2, PT, R20.reuse, 0x38, PT ;  /* 0x000000381400780c */ /* 0x040fe40003f44270 */
[C---:B------:R-:W-:Y:S02]  /*144b0*/  ISETP.GT.AND P3, PT, R20.reuse, 0x39, PT ;  /* 0x000000391400780c */ /* 0x040fe40003f64270 */
[----:B------:R-:W-:-:S03]  /*144c0*/  ISETP.GT.AND P4, PT, R20, 0x40, PT ;  /* 0x000000401400780c */ /* 0x000fc60003f84270 */
[----:B------:R-:W-:Y:S01]  /*144d0*/  MUFU.TANH R149, R149 ;  /* 0x0000009500957308 */ /* 0x000fe20000002400 */
[----:B------:R-:W-:-:S07]  /*144e0*/  FMNMX.FTZ R21, R82, R21, !PT ;  /* 0x0000001552157209 */ /* 0x000fce0007810000 */
[----:B------:R-:W3:Y:S01]  /*144f0*/  MUFU.TANH R139, R139 ;  /* 0x0000008b008b7308 */ /* 0x000ee20000002400 */
[----:B----4-:R-:W-:Y:S02]  /*14500*/  FSEL R109, R154, -INF , P2 ;  /* 0xff8000009a6d7808 */ /* 0x010fe40001000000 */
[----:B------:R-:W-:Y:S02]  /*14510*/  FSEL R114, R153, -INF , P3 ;  /* 0xff80000099727808 */ /* 0x000fe40001800000 */
[----:B------:R-:W-:-:S03]  /*14520*/  FSEL R115, R152, -INF , P4 ;  /* 0xff80000098737808 */ /* 0x000fc60002000000 */
[----:B------:R-:W4:Y:S01]  /*14530*/  MUFU.TANH R122, R122 ;  /* 0x0000007a007a7308 */ /* 0x000f220000002400 */
[C---:B------:R-:W-:Y:S02]  /*14540*/  ISETP.GT.AND P2, PT, R20.reuse, 0x41, PT ;  /* 0x000000411400780c */ /* 0x040fe40003f44270 */
[C---:B------:R-:W-:Y:S02]  /*14550*/  ISETP.GT.AND P3, PT, R20.reuse, 0x48, PT ;  /* 0x000000481400780c */ /* 0x040fe40003f64270 */
[----:B------:R-:W-:-:S03]  /*14560*/  ISETP.GT.AND P4, PT, R20, 0x49, PT ;  /* 0x000000491400780c */ /* 0x000fc60003f84270 */
[----:B------:R-:W4:Y:S01]  /*14570*/  MUFU.TANH R140, R140 ;  /* 0x0000008c008c7308 */ /* 0x000f220000002400 */
[----:B------:R-:W-:-:S07]  /*14580*/  FMNMX.FTZ R21, R88, R21, !PT ;  /* 0x0000001558157209 */ /* 0x000fce0007810000 */
[----:B------:R-:W4:Y:S01]  /*14590*/  MUFU.TANH R111, R111 ;  /* 0x0000006f006f7308 */ /* 0x000f220000002400 */
[----:B------:R-:W-:Y:S02]  /*145a0*/  FSEL R116, R151, -INF , P2 ;  /* 0xff80000097747808 */ /* 0x000fe40001000000 */
[----:B0-----:R-:W-:Y:S02]  /*145b0*/  FSEL R118, R118, -INF , P4 ;  /* 0xff80000076767808 */ /* 0x001fe40002000000 */
[----:B------:R-:W-:-:S03]  /*145c0*/  ISETP.GT.AND P2, PT, R20, 0x50, PT ;  /* 0x000000501400780c */ /* 0x000fc60003f44270 */
[----:B------:R-:W0:Y:S01]  /*145d0*/  MUFU.TANH R143, R143 ;  /* 0x0000008f008f7308 */ /* 0x000e220000002400 */
[----:B------:R-:W-:Y:S02]  /*145e0*/  ISETP.GT.AND P4, PT, R20, 0x58, PT ;  /* 0x000000581400780c */ /* 0x000fe40003f84270 */
[----:B------:R-:W-:-:S05]  /*145f0*/  FMNMX.FTZ R21, R101, R21, !PT ;  /* 0x0000001565157209 */ /* 0x000fca0007810000 */
[----:B------:R-:W0:Y:S01]  /*14600*/  MUFU.TANH R142, R142 ;  /* 0x0000008e008e7308 */ /* 0x000e220000002400 */
[----:B-1----:R-:W-:-:S07]  /*14610*/  FSEL R119, R119, -INF , P2 ;  /* 0xff80000077777808 */ /* 0x002fce0001000000 */
[----:B------:R-:W1:Y:S01]  /*14620*/  MUFU.TANH R141, R141 ;  /* 0x0000008d008d7308 */ /* 0x000e620000002400 */
[----:B---3--:R-:W-:-:S07]  /*14630*/  FSEL R121, R139, -INF , P4 ;  /* 0xff8000008b797808 */ /* 0x008fce0002000000 */
[----:B------:R3:W-:Y:S01]  /*14640*/  MUFU.TANH R147, R117 ;  /* 0x0000007500937308 */ /* 0x0007e20000002400 */
[C---:B------:R-:W-:Y:S02]  /*14650*/  ISETP.GT.AND P2, PT, R20.reuse, 0x59, PT ;  /* 0x000000591400780c */ /* 0x040fe40003f44270 */
[----:B------:R-:W-:Y:S02]  /*14660*/  ISETP.GT.AND P4, PT, R20, 0x61, PT ;  /* 0x000000611400780c */ /* 0x000fe40003f84270 */
[----:B---3--:R-:W-:Y:S02]  /*14670*/  FSEL R117, R150, -INF , P3 ;  /* 0xff80000096757808 */ /* 0x008fe40001800000 */
[----:B------:R-:W-:Y:S01]  /*14680*/  ISETP.GT.AND P3, PT, R20, 0x51, PT ;  /* 0x000000511400780c */ /* 0x000fe20003f64270 */
[----:B------:R-:W3:Y:S01]  /*14690*/  MUFU.TANH R146, R146 ;  /* 0x0000009200927308 */ /* 0x000ee20000002400 */
[----:B------:R-:W-:Y:S02]  /*146a0*/  FMNMX.FTZ R21, R93, R21, !PT ;  /* 0x000000155d157209 */ /* 0x000fe40007810000 */
[----:B------:R-:W-:-:S02]  /*146b0*/  FSEL R120, R149, -INF , P3 ;  /* 0xff80000095787808 */ /* 0x000fc40001800000 */
[----:B------:R-:W-:-:S03]  /*146c0*/  ISETP.GT.AND P3, PT, R20, 0x60, PT ;  /* 0x000000601400780c */ /* 0x000fc60003f64270 */
[----:B------:R-:W3:Y:S01]  /*146d0*/  MUFU.TANH R148, R148 ;  /* 0x0000009400947308 */ /* 0x000ee20000002400 */
[----:B----4-:R-:W-:Y:S02]  /*146e0*/  FSEL R122, R122, -INF , P2 ;  /* 0xff8000007a7a7808 */ /* 0x010fe40001000000 */
[----:B------:R-:W-:Y:S02]  /*146f0*/  FSEL R140, R140, -INF , P3 ;  /* 0xff8000008c8c7808 */ /* 0x000fe40001800000 */
[----:B------:R-:W-:Y:S02]  /*14700*/  FSEL R111, R111, -INF , P4 ;  /* 0xff8000006f6f7808 */ /* 0x000fe40002000000 */
[----:B------:R-:W-:Y:S02]  /*14710*/  FMNMX.FTZ R21, R100, R21, !PT ;  /* 0x0000001564157209 */ /* 0x000fe40007810000 */
[C---:B------:R-:W-:Y:S02]  /*14720*/  ISETP.GT.AND P2, PT, R20.reuse, 0x68, PT ;  /* 0x000000681400780c */ /* 0x040fe40003f44270 */
[----:B------:R-:W-:-:S02]  /*14730*/  ISETP.GT.AND P3, PT, R20, 0x69, PT ;  /* 0x000000691400780c */ /* 0x000fc40003f64270 */
[----:B------:R-:W-:Y:S02]  /*14740*/  ISETP.GT.AND P4, PT, R20, 0x70, PT ;  /* 0x000000701400780c */ /* 0x000fe40003f84270 */
[----:B------:R-:W-:Y:S02]  /*14750*/  FMNMX.FTZ R21, R94, R21, !PT ;  /* 0x000000155e157209 */ /* 0x000fe40007810000 */
[----:B0-----:R-:W-:Y:S02]  /*14760*/  FSEL R143, R143, -INF , P2 ;  /* 0xff8000008f8f7808 */ /* 0x001fe40001000000 */
[----:B------:R-:W-:Y:S02]  /*14770*/  FSEL R142, R142, -INF , P3 ;  /* 0xff8000008e8e7808 */ /* 0x000fe40001800000 */
[----:B-1----:R-:W-:Y:S02]  /*14780*/  FSEL R141, R141, -INF , P4 ;  /* 0xff8000008d8d7808 */ /* 0x002fe40002000000 */
[----:B------:R-:W-:-:S02]  /*14790*/  ISETP.GT.AND P2, PT, R20, 0x71, PT ;  /* 0x000000711400780c */ /* 0x000fc40003f44270 */
[C---:B------:R-:W-:Y:S02]  /*147a0*/  ISETP.GT.AND P3, PT, R20.reuse, 0x78, PT ;  /* 0x000000781400780c */ /* 0x040fe40003f64270 */
[----:B------:R-:W-:Y:S02]  /*147b0*/  ISETP.GT.AND P4, PT, R20, 0x79, PT ;  /* 0x000000791400780c */ /* 0x000fe40003f84270 */
[----:B------:R-:W-:Y:S02]  /*147c0*/  FMNMX.FTZ R21, R99, R21, !PT ;  /* 0x0000001563157209 */ /* 0x000fe40007810000 */
[----:B---3--:R-:W-:Y:S02]  /*147d0*/  FSEL R146, R146, -INF , P2 ;  /* 0xff80000092927808 */ /* 0x008fe40001000000 */
[----:B------:R-:W-:Y:S02]  /*147e0*/  FSEL R147, R147, -INF , P3 ;  /* 0xff80000093937808 */ /* 0x000fe40001800000 */
[----:B------:R-:W-:-:S02]  /*147f0*/  FSEL R148, R148, -INF , P4 ;  /* 0xff80000094947808 */ /* 0x000fc40002000000 */
[C---:B------:R-:W-:Y:S02]  /*14800*/  ISETP.GT.AND P2, PT, R20.reuse, 0x80, PT ;  /* 0x000000801400780c */ /* 0x040fe40003f44270 */
[C---:B------:R-:W-:Y:S02]  /*14810*/  ISETP.GT.AND P3, PT, R20.reuse, 0x81, PT ;  /* 0x000000811400780c */ /* 0x040fe40003f64270 */
[C---:B------:R-:W-:Y:S02]  /*14820*/  ISETP.GT.AND P4, PT, R20.reuse, 0x88, PT ;  /* 0x000000881400780c */ /* 0x040fe40003f84270 */
[----:B------:R-:W-:Y:S02]  /*14830*/  ISETP.GT.AND P5, PT, R20, 0x89, PT ;  /* 0x000000891400780c */ /* 0x000fe40003fa4270 */
        /* <DEDUP_REMOVED lines=9> */
[----:B------:R-:W-:-:S04]  /*148d0*/  IMAD.U32 R21, RZ, RZ, UR4 ;  /* 0x00000004ff157e24 */ /* 0x000fc8000f8e00ff */
[----:B------:R-:W-:Y:S01]  /*148e0*/  FMUL.FTZ R86, R20, R21 ;  /* 0x0000001514567220 */ /* 0x000fe20000410000 */
[----:B------:R-:W-:-:S04]  /*148f0*/  FMUL.FTZ R74, R74, UR60 ;  /* 0x0000003c4a4a7c20 */ /* 0x000fc80008410000 */
[----:B------:R-:W-:Y:S01]  /*14900*/  FSEL R86, R86, RZ, P6 ;  /* 0x000000ff56567208 */ /* 0x000fe20003000000 */
[----:B------:R-:W-:-:S04]  /*14910*/  FMUL.FTZ R15, R15, R21 ;  /* 0x000000150f0f7220 */ /* 0x000fc80000410000 */
[-CC-:B------:R-:W-:Y:S01]  /*14920*/  FFMA.FTZ R91, R91, R21.reuse, -R86.reuse ;  /* 0x000000155b5b7223 */ /* 0x180fe20000010856 */
[----:B------:R-:W0:Y:S08]  /*14930*/  MUFU.TANH R74, R74 ;  /* 0x0000004a004a7308 */ /* 0x000e300000002400 */
[----:B------:R-:W-:Y:S08]  /*14940*/  MUFU.EX2 R91, R91 ;  /* 0x0000005b005b7308 */ /* 0x000ff00000000800 */
[----:B------:R-:W2:Y:S01]  /*14950*/  MUFU.EX2 R15, R15 ;  /* 0x0000000f000f7308 */ /* 0x000ea20000000800 */
[----:B0-----:R-:W-:Y:S01]  /*14960*/  FSEL R149, R74, -INF , P2 ;  /* 0xff8000004a957808 */ /* 0x001fe20001000000 */
        /* <DEDUP_REMOVED lines=35> */
[----:B--2---:R-:W-:-:S02]  /*14ba0*/  FFMA.FTZ R86, R15, R138, R91 ;  /* 0x0000008a0f567223 */ /* 0x004fc4000001005b */
[----:B------:R-:W2:Y:S01]  /*14bb0*/  LDL R138, [R1+0x7c] ;  /* 0x00007c00018a7983 */ /* 0x000ea20000100800 */
[----:B------:R-:W0:Y:S08]  /*14bc0*/  MUFU.EX2 R84, R84 ;  /* 0x0000005400547308 */ /* 0x000e300000000800 */
[----:B------:R-:W1:Y:S08]  /*14bd0*/  MUFU.EX2 R72, R72 ;  /* 0x0000004800487308 */ /* 0x000e700000000800 */
[----:B------:R-:W3:Y:S01]  /*14be0*/  MUFU.EX2 R85, R85 ;  /* 0x0000005500557308 */ /* 0x000ee20000000800 */
[C---:B0-----:R-:W-:Y:S01]  /*14bf0*/  FADD.FTZ R86, R84.reuse, R86 ;  /* 0x0000005654567221 */ /* 0x041fe20000010000 */
[----:B------:R-:W-:-:S03]  /*14c00*/  F2FP.BF16.F32.PACK_AB R84, R84, R91 ;  /* 0x0000005b5454723e */ /* 0x000fc600000010ff */
[----:B-1----:R-:W-:-:S04]  /*14c10*/  FADD.FTZ R86, R72, R86 ;  /* 0x0000005648567221 */ /* 0x002fc80000010000 */
[C---:B---3--:R-:W-:Y:S01]  /*14c20*/  FADD.FTZ R91, R85.reuse, R86 ;  /* 0x00000056555b7221 */ /* 0x048fe20000010000 */
[----:B------:R-:W-:Y:S02]  /*14c30*/  F2FP.BF16.F32.PACK_AB R86, R85, R72 ;  /* 0x000000485556723e */ /* 0x000fe400000010ff */
        /* <DEDUP_REMOVED lines=26> */
[----:B------:R-:W-:-:S03]  /*14de0*/  FMUL.FTZ R150, R75, UR60 ;  /* 0x0000003c4b967c20 */ /* 0x000fc60008410000 */
[----:B------:R-:W-:Y:S01]  /*14df0*/  FMNMX.FTZ R72, R143, R72, !PT ;  /* 0x000000488f487209 */ /* 0x000fe20007810000 */
[----:B------:R-:W-:-:S03]  /*14e00*/  FMUL.FTZ R151, R78, UR60 ;  /* 0x0000003c4e977c20 */ /* 0x000fc60008410000 */
[----:B------:R-:W-:Y:S01]  /*14e10*/  FMNMX.FTZ R72, R142, R72, !PT ;  /* 0x000000488e487209 */ /* 0x000fe20007810000 */
[----:B------:R-:W0:Y:S01]  /*14e20*/  MUFU.TANH R150, R150 ;  /* 0x0000009600967308 */ /* 0x000e220000002400 */
[----:B------:R-:W-:Y:S02]  /*14e30*/  FMUL.FTZ R152, R79, UR60 ;  /* 0x0000003c4f987c20 */ /* 0x000fe40008410000 */
[----:B------:R-:W-:-:S04]  /*14e40*/  FMNMX.FTZ R72, R141, R72, !PT ;  /* 0x000000488d487209 */ /* 0x000fc80007810000 */
[----:B------:R-:W-:Y:S01]  /*14e50*/  FMNMX.FTZ R72, R146, R72, !PT ;  /* 0x0000004892487209 */ /* 0x000fe20007810000 */
[----:B------:R-:W1:Y:S03]  /*14e60*/  MUFU.TANH R151, R151 ;  /* 0x0000009700977308 */ /* 0x000e660000002400 */
[----:B------:R-:W-:-:S05]  /*14e70*/  FMNMX.FTZ R72, R147, R72, !PT ;  /* 0x0000004893487209 */ /* 0x000fca0007810000 */
[----:B------:R-:W3:Y:S01]  /*14e80*/  MUFU.TANH R152, R152 ;  /* 0x0000009800987308 */ /* 0x000ee20000002400 */
[----:B------:R-:W-:Y:S02]  /*14e90*/  FMNMX.FTZ R72, R148, R72, !PT ;  /* 0x0000004894487209 */ /* 0x000fe40007810000 */
[----:B0-----:R-:W-:Y:S02]  /*14ea0*/  FSEL R150, R150, -INF , P3 ;  /* 0xff80000096967808 */ /* 0x001fe40001800000 */
[----:B------:R-:W-:Y:S02]  /*14eb0*/  FMNMX.FTZ R72, R149, R72, !PT ;  /* 0x0000004895487209 */ /* 0x000fe40007810000 */
[----:B-1----:R-:W-:Y:S02]  /*14ec0*/  FSEL R151, R151, -INF , P4 ;  /* 0xff80000097977808 */ /* 0x002fe40002000000 */
[----:B------:R-:W-:-:S04]  /*14ed0*/  FMNMX.FTZ R72, R150, R72, !PT ;  /* 0x0000004896487209 */ /* 0x000fc80007810000 */
[----:B------:R-:W-:Y:S02]  /*14ee0*/  FMNMX.FTZ R72, R151, R72, !PT ;  /* 0x0000004897487209 */ /* 0x000fe40007810000 */
[----:B---3--:R-:W-:-:S04]  /*14ef0*/  FSEL R152, R152, -INF , P5 ;  /* 0xff80000098987808 */ /* 0x008fc80002800000 */
[----:B------:R-:W-:-:S05]  /*14f00*/  FMNMX.FTZ R72, R152, R72, !PT ;  /* 0x0000004898487209 */ /* 0x000fca0007810000 */
[----:B------:R-:W0:Y:S02]  /*14f10*/  SHFL.BFLY PT, R75, R72, 0x2, 0x1f ;  /* 0x0c401f00484b7f89 */ /* 0x000e2400000e0000 */
[----:B0-----:R-:W-:-:S05]  /*14f20*/  FMNMX.FTZ R72, R72, R75, !PT ;  /* 0x0000004b48487209 */ /* 0x001fca0007810000 */
[----:B------:R-:W0:Y:S02]  /*14f30*/  SHFL.BFLY PT, R75, R72, 0x1, 0x1f ;  /* 0x0c201f00484b7f89 */ /* 0x000e2400000e0000 */
[----:B0-----:R-:W-:-:S04]  /*14f40*/  FMNMX.FTZ R72, R72, R75, !PT ;  /* 0x0000004b48487209 */ /* 0x001fc80007810000 */
[C---:B------:R-:W-:Y:S01]  /*14f50*/  FSETP.NEU.FTZ.AND P2, PT, R72.reuse, -INF , PT ;  /* 0xff8000004800780b */ /* 0x040fe20003f5d000 */
[----:B------:R-:W-:-:S03]  /*14f60*/  FMUL.FTZ R110, R72, R21 ;  /* 0x00000015486e7220 */ /* 0x000fc60000410000 */
[----:B------:R-:W-:Y:S02]  /*14f70*/  FSEL R85, R72, RZ, P2 ;  /* 0x000000ff48557208 */ /* 0x000fe40001000000 */
[----:B------:R-:W-:-:S03]  /*14f80*/  FSEL R110, R110, RZ, P2 ;  /* 0x000000ff6e6e7208 */ /* 0x000fc60001000000 */
[----:B------:R-:W-:Y:S02]  /*14f90*/  FADD.FTZ R85, -R85, R145 ;  /* 0x0000009155557221 */ /* 0x000fe40000010100 */
        /* <DEDUP_REMOVED lines=36> */
[----:B------:R-:W-:Y:S01]  /*151e0*/  WARPGROUP.ARRIVE ;  /* 0x00000000000079c5 */ /* 0x000fe20000000000 */
[----:B------:R-:W3:Y:S01]  /*151f0*/  LDL.LU R137, [R1+0x38] ;  /* 0x0000380001897983 */ /* 0x000ee20000300800 */
[----:B--2---:R-:W-:-:S05]  /*15200*/  LOP3.LUT R110, R138, 0x10000, RZ, 0xfc, !PT ;  /* 0x000100008a6e7812 */ /* 0x004fca00078efcff */
        /* <DEDUP_REMOVED lines=10> */
[C---:B------:R-:W-:Y:S01]  /*152b0*/  VIADD R112, R110.reuse, 0x900 ;  /* 0x000009006e707836 */ /* 0x040fe20000000000 */
[----:B------:R-:W-:-:S04]  /*152c0*/  R2UR UR4, R110 ;  /* 0x000000006e0472ca */ /* 0x000fc800000e0000 */
[----:B------:R-:W-:Y:S01]  /*152d0*/  R2UR UR28, R112 ;  /* 0x00000000701c72ca */ /* 0x000fe200000e0000 */
[C---:B------:R-:W-:Y:S02]  /*152e0*/  VIADD R112, R110.reuse, 0xa80 ;  /* 0x00000a806e707836 */ /* 0x040fe40000000000 */
[----:B------:R-:W-:-:S05]  /*152f0*/  VIADD R110, R110, 0xc00 ;  /* 0x00000c006e6e7836 */ /* 0x000fca0000000000 */
[----:B------:R-:W-:Y:S01]  /*15300*/  R2UR UR36, R110 ;  /* 0x000000006e2472ca */ /* 0x000fe200000e0000 */
[----:B------:R-:W-:-:S05]  /*15310*/  VIADD R110, R16, 0x200 ;  /* 0x00000200106e7836 */ /* 0x000fca0000000000 */
[----:B------:R-:W-:Y:S01]  /*15320*/  SHF.R.U32.HI R110, RZ, 0x4, R110 ;  /* 0x00000004ff6e7819 */ /* 0x000fe2000001166e */
[----:B------:R-:W-:-:S03]  /*15330*/  IMAD.MOV.U32 R111, RZ, RZ, -0x3ffffff0 ;  /* 0xc0000010ff6f7424 */ /* 0x000fc600078e00ff */
[----:B------:R-:W-:-:S04]  /*15340*/  LOP3.LUT R110, R110, 0x3fff, RZ, 0xc0, !PT ;  /* 0x00003fff6e6e7812 */ /* 0x000fc800078ec0ff */
[----:B------:R-:W-:Y:S02]  /*15350*/  LOP3.LUT R110, R110, 0x2400000, RZ, 0xfc, !PT ;  /* 0x024000006e6e7812 */ /* 0x000fe400078efcff */
[C---:B------:R-:W-:Y:S02]  /*15360*/  R2UR UR5, R111.reuse ;  /* 0x000000006f0572ca */ /* 0x040fe400000e0000 */
[----:B------:R-:W-:Y:S01]  /*15370*/  R2UR UR37, R111 ;  /* 0x000000006f2572ca */ /* 0x000fe200000e0000 */
[----:B------:R-:W-:Y:S02]  /*15380*/  IMAD R110, R14, 0x6c0, R110 ;  /* 0x000006c00e6e7824 */ /* 0x000fe400078e026e */
[----:B------:R-:W-:-:S03]  /*15390*/  IMAD.MOV.U32 R111, RZ, RZ, -0x7fffffe0 ;  /* 0x80000020ff6f7424 */ /* 0x000fc600078e00ff */
[----:B------:R-:W-:Y:S02]  /*153a0*/  R2UR UR6, R110 ;  /* 0x000000006e0672ca */ /* 0x000fe400000e0000 */
[----:B------:R-:W-:-:S13]  /*153b0*/  R2UR UR7, R111 ;  /* 0x000000006f0772ca */ /* 0x000fda00000e0000 */
[----:B------:R-:W-:Y:S01]  /*153c0*/  HGMMA.64x96x16.F32.BF16 R24, gdesc[UR4].tnspB, R24, gsb0 ;  /* 0x41600000041879f0 */ /* 0x000fe20008001818 */
[----:B------:R-:W-:Y:S01]  /*153d0*/  IMAD.MOV.U32 R113, RZ, RZ, -0x3ffffff0 ;  /* 0xc0000010ff717424 */ /* 0x000fe200078e00ff */
[----:B------:R-:W-:Y:S01]  /*153e0*/  R2UR UR32, R112 ;  /* 0x00000000702072ca */ /* 0x000fe200000e0000 */
[----:B------:R-:W-:-:S03]  /*153f0*/  VIADD R112, R110, 0x40 ;  /* 0x000000406e707836 */ /* 0x000fc60000000000 */
[C---:B------:R-:W-:Y:S02]  /*15400*/  R2UR UR9, R113.reuse ;  /* 0x00000000710972ca */ /* 0x040fe400000e0000 */
[C---:B------:R-:W-:Y:S02]  /*15410*/  R2UR UR13, R113.reuse ;  /* 0x00000000710d72ca */ /* 0x040fe400000e0000 */
[C---:B------:R-:W-:Y:S02]  /*15420*/  R2UR UR17, R113.reuse ;  /* 0x00000000711172ca */ /* 0x040fe400000e0000 */
[C---:B------:R-:W-:Y:S02]  /*15430*/  R2UR UR21, R113.reuse ;  /* 0x00000000711572ca */ /* 0x040fe400000e0000 */
[C---:B------:R-:W-:Y:S02]  /*15440*/  R2UR UR25, R113.reuse ;  /* 0x00000000711972ca */ /* 0x040fe400000e0000 */
[----:B------:R-:W-:-:S02]  /*15450*/  R2UR UR29, R113 ;  /* 0x00000000711d72ca */ /* 0x000fc400000e0000 */
[----:B------:R-:W-:Y:S01]  /*15460*/  R2UR UR33, R113 ;  /* 0x00000000712172ca */ /* 0x000fe200000e0000 */
[----:B------:R-:W-:Y:S01]  /*15470*/  IMAD.MOV.U32 R113, RZ, RZ, -0x7fffffe0 ;  /* 0x80000020ff717424 */ /* 0x000fe200078e00ff */
[----:B------:R-:W-:-:S04]  /*15480*/  R2UR UR10, R112 ;  /* 0x00000000700a72ca */ /* 0x000fc800000e0000 */
[----:B------:R-:W-:Y:S01]  /*15490*/  R2UR UR11, R113 ;  /* 0x00000000710b72ca */ /* 0x000fe200000e0000 */
[----:B------:R-:W-:Y:S02]  /*154a0*/  WARPGROUP.DEPBAR.LE gsb0, 0x0 ;  /* 0x00008000000079c5 */ /* 0x000fe40000010000 */
[----:B------:R-:W-:-:S10]  /*154b0*/  WARPGROUP.ARRIVE ;  /* 0x00000000000079c5 */ /* 0x000fd40000000000 */
[----:B------:R-:W-:Y:S01]  /*154c0*/  HGMMA.64x96x16.F32.BF16 R24, gdesc[UR8].tnspB, R24, gsb0 ;  /* 0x41600000081879f0 */ /* 0x000fe20008001818 */
[----:B------:R-:W-:Y:S02]  /*154d0*/  VIADD R112, R110, 0x80 ;  /* 0x000000806e707836 */ /* 0x000fe40000000000 */
[----:B------:R-:W-:-:S03]  /*154e0*/  IMAD.MOV.U32 R113, RZ, RZ, -0x7fffffe0 ;  /* 0x80000020ff717424 */ /* 0x000fc600078e00ff */
[----:B------:R-:W-:Y:S02]  /*154f0*/  R2UR UR14, R112 ;  /* 0x00000000700e72ca */ /* 0x000fe400000e0000 */
[----:B------:R-:W-:Y:S01]  /*15500*/  R2UR UR15, R113 ;  /* 0x00000000710f72ca */ /* 0x000fe200000e0000 */
[----:B------:R-:W-:Y:S02]  /*15510*/  VIADD R112, R110, 0xc0 ;  /* 0x000000c06e707836 */ /* 0x000fe40000000000 */
[----:B------:R-:W-:Y:S01]  /*15520*/  IMAD.MOV.U32 R113, RZ, RZ, -0x7fffffe0 ;  /* 0x80000020ff717424 */ /* 0x000fe200078e00ff */
[----:B------:R-:W-:Y:S02]  /*15530*/  WARPGROUP.DEPBAR.LE gsb0, 0x0 ;  /* 0x00008000000079c5 */ /* 0x000fe40000010000 */
[----:B------:R-:W-:-:S07]  /*15540*/  WARPGROUP.ARRIVE ;  /* 0x00000000000079c5 */ /* 0x000fce0000000000 */
[----:B------:R-:W-:Y:S01]  /*15550*/  HGMMA.64x96x16.F32.BF16 R24, gdesc[UR12].tnspB, R24, gsb0 ;  /* 0x416000000c1879f0 */ /* 0x000fe20008001818 */
[----:B------:R-:W-:Y:S02]  /*15560*/  R2UR UR18, R112 ;  /* 0x00000000701272ca */ /* 0x000fe400000e0000 */
[----:B------:R-:W-:Y:S01]  /*15570*/  R2UR UR19, R113 ;  /* 0x00000000711372ca */ /* 0x000fe200000e0000 */
[----:B------:R-:W-:Y:S02]  /*15580*/  VIADD R112, R110, 0x100 ;  /* 0x000001006e707836 */ /* 0x000fe40000000000 */
[----:B------:R-:W-:-:S03]  /*15590*/  IMAD.MOV.U32 R113, RZ, RZ, -0x7fffffe0 ;  /* 0x80000020ff717424 */ /* 0x000fc600078e00ff */
[----:B------:R-:W-:Y:S01]  /*155a0*/  R2UR UR22, R112 ;  /* 0x00000000701672ca */ /* 0x000fe200000e0000 */
[----:B------:R-:W-:Y:S02]  /*155b0*/  WARPGROUP.DEPBAR.LE gsb0, 0x0 ;  /* 0x00008000000079c5 */ /* 0x000fe40000010000 */
[----:B------:R-:W-:-:S06]  /*155c0*/  WARPGROUP.ARRIVE ;  /* 0x00000000000079c5 */ /* 0x000fcc0000000000 */
        /* <DEDUP_REMOVED lines=30> */
[----:B------:R-:W-:Y:S01]  /*157b0*/  FMUL.FTZ R85, R85, R21 ;  /* 0x0000001555557220 */ /* 0x000fe20000410000 */
[----:B------:R-:W-:Y:S08]  /*157c0*/  MUFU.EX2 R126, R126 ;  /* 0x0000007e007e7308 */ /* 0x000ff00000000800 */
[----:B------:R-:W3:Y:S08]  /*157d0*/  MUFU.EX2 R110, R85 ;  /* 0x00000055006e7308 */ /* 0x000ef00000000800 */
[----:B------:R-:W0:Y:S08]  /*157e0*/  MUFU.EX2 R87, R87 ;  /* 0x0000005700577308 */ /* 0x000e300000000800 */
[----:B------:R-:W1:Y:S01]  /*157f0*/  MUFU.EX2 R123, R123 ;  /* 0x0000007b007b7308 */ /* 0x000e620000000800 */
[----:B------:R-:W2:Y:S01]  /*15800*/  S2R R155, SR_TID.X ;  /* 0x00000000009b7919 */ /* 0x000ea20000002100 */
[----:B---3--:R-:W-:-:S06]  /*15810*/  FFMA.FTZ R111, R110, R137, R126 ;  /* 0x000000896e6f7223 */ /* 0x008fcc000001007e */
[----:B------:R-:W3:Y:S08]  /*15820*/  MUFU.EX2 R136, R136 ;  /* 0x0000008800887308 */ /* 0x000ef00000000800 */
[----:B------:R-:W4:Y:S01]  /*15830*/  MUFU.EX2 R124, R124 ;  /* 0x0000007c007c7308 */ /* 0x000f220000000800 */
[----:B0-----:R-:W-:-:S07]  /*15840*/  FADD.FTZ R111, R87, R111 ;  /* 0x0000006f576f7221 */ /* 0x001fce0000010000 */
[----:B------:R-:W0:Y:S01]  /*15850*/  MUFU.EX2 R135, R135 ;  /* 0x0000008700877308 */ /* 0x000e220000000800 */
[----:B------:R-:W-:Y:S02]  /*15860*/  WARPGROUP.DEPBAR.LE gsb0, 0x0 ;  /* 0x00008000000079c5 */ /* 0x000fe40000010000 */
[----:B------:R-:W-:-:S06]  /*15870*/  WARPGROUP.ARRIVE ;  /* 0x00000000000079c5 */ /* 0x000fcc0000000000 */
[----:B------:R-:W-:Y:S01]  /*15880*/  HGMMA.64x96x16.F32.BF16 R24, gdesc[UR36].tnspB, R24, gsb0 ;  /* 0x41600000241879f0 */ /* 0x000fe20008001818 */
[----:B------:R-:W2:Y:S01]  /*15890*/  MUFU.EX2 R75, R75 ;  /* 0x0000004b004b7308 */ /* 0x000ea20000000800 */
[----:B------:R-:W-:Y:S02]  /*158a0*/  @!P0 IMAD R112, R14, 0x8, R16 ;  /* 0x000000080e708824 */ /* 0x000fe400078e0210 */
[----:B-1----:R-:W-:-:S05]  /*158b0*/  FADD.FTZ R14, R123, R111 ;  /* 0x0000006f7b0e7221 */ /* 0x002fca0000010000 */
[----:B------:R-:W1:Y:S08]  /*158c0*/  MUFU.EX2 R134, R134 ;  /* 0x0000008600867308 */ /* 0x000e700000000800 */
[----:B------:R-:W1:Y:S01]  /*158d0*/  MUFU.EX2 R78, R78 ;  /* 0x0000004e004e7308 */ /* 0x000e620000000800 */
[----:B---3--:R-:W-:Y:S01]  /*158e0*/  FADD.FTZ R91, R136, R91 ;  /* 0x0000005b885b7221 */ /* 0x008fe20000010000 */
[----:B----4-:R-:W-:-:S06]  /*158f0*/  FADD.FTZ R14, R124, R14 ;  /* 0x0000000e7c0e7221 */ /* 0x010fcc0000010000 */
[----:B------:R-:W3:Y:S08]  /*15900*/  MUFU.EX2 R133, R133 ;  /* 0x0000008500857308 */ /* 0x000ef00000000800 */
[----:B------:R-:W4:Y:S01]  /*15910*/  MUFU.EX2 R79, R79 ;  /* 0x0000004f004f7308 */ /* 0x000f220000000800 */
[----:B0-----:R-:W-:Y:S01]  /*15920*/  FADD.FTZ R91, R135, R91 ;  /* 0x0000005b875b7221 */ /* 0x001fe20000010000 */
[----:B--2---:R-:W-:-:S06]  /*15930*/  FADD.FTZ R14, R75, R14 ;  /* 0x0000000e4b0e7221 */ /* 0x004fcc0000010000 */
[----:B------:R-:W0:Y:S08]  /*15940*/  MUFU.EX2 R132, R132 ;  /* 0x0000008400847308 */ /* 0x000e300000000800 */
[----:B------:R-:W2:Y:S01]  /*15950*/  MUFU.EX2 R102, R102 ;  /* 0x0000006600667308 */ /* 0x000ea20000000800 */
[----:B-1----:R-:W-:Y:S01]  /*15960*/  FADD.FTZ R91, R134, R91 ;  /* 0x0000005b865b7221 */ /* 0x002fe20000010000 */
[----:B------:R-:W-:-:S06]  /*15970*/  FADD.FTZ R14, R78, R14 ;  /* 0x0000000e4e0e7221 */ /* 0x000fcc0000010000 */
        /* <DEDUP_REMOVED lines=10> */
[----:B------:R-:W-:Y:S01]  /*15a20*/  SHF.R.U32.HI R138, RZ, 0x7, R155 ;  /* 0x00000007ff8a7819 */ /* 0x000fe2000001169b */
[----:B-1----:R-:W-:-:S06]  /*15a30*/  FADD.FTZ R91, R131, R91 ;  /* 0x0000005b835b7221 */ /* 0x002fcc0000010000 */
[----:B------:R-:W1:Y:S01]  /*15a40*/  MUFU.EX2 R128, R128 ;  /* 0x0000008000807308 */ /* 0x000e620000000800 */
[----:B------:R-:W-:-:S07]  /*15a50*/  FADD.FTZ R14, R103, R14 ;  /* 0x0000000e670e7221 */ /* 0x000fce0000010000 */
[----:B------:R-:W1:Y:S01]  /*15a60*/  MUFU.EX2 R106, R106 ;  /* 0x0000006a006a7308 */ /* 0x000e620000000800 */
[----:B---3--:R-:W-:Y:S01]  /*15a70*/  FADD.FTZ R91, R130, R91 ;  /* 0x0000005b825b7221 */ /* 0x008fe20000010000 */
[----:B------:R-:W-:-:S06]  /*15a80*/  VIADD R85, R138, 0x9 ;  /* 0x000000098a557836 */ /* 0x000fcc0000000000 */
[----:B------:R-:W3:Y:S01]  /*15a90*/  MUFU.EX2 R127, R127 ;  /* 0x0000007f007f7308 */ /* 0x000ee20000000800 */
[----:B----4-:R-:W-:Y:S01]  /*15aa0*/  FADD.FTZ R14, R104, R14 ;  /* 0x0000000e680e7221 */ /* 0x010fe20000010000 */
[----:B------:R-:W-:-:S06]  /*15ab0*/  ISETP.GE.U32.AND P2, PT, R155, 0x180, PT ;  /* 0x000001809b00780c */ /* 0x000fcc0003f46070 */
[----:B------:R-:W4:Y:S01]  /*15ac0*/  MUFU.EX2 R107, R107 ;  /* 0x0000006b006b7308 */ /* 0x000f220000000800 */
[----:B------:R-:W-:Y:S02]  /*15ad0*/  @!P0 IMAD R113, R19, 0x8, R16 ;  /* 0x0000000813718824 */ /* 0x000fe400078e0210 */
[----:B0-----:R-:W-:-:S05]  /*15ae0*/  FADD.FTZ R91, R129, R91 ;  /* 0x0000005b815b7221 */ /* 0x001fca0000010000 */
[----:B------:R-:W0:Y:S01]  /*15af0*/  MUFU.EX2 R125, R125 ;  /* 0x0000007d007d7308 */ /* 0x000e220000000800 */
[----:B--2---:R-:W-:Y:S01]  /*15b00*/  FADD.FTZ R14, R105, R14 ;  /* 0x0000000e690e7221 */ /* 0x004fe20000010000 */
[----:B------:R-:W-:-:S06]  /*15b10*/  SEL R85, R85, 0x9, !P2 ;  /* 0x0000000955557807 */ /* 0x000fcc0005000000 */
[----:B------:R-:W2:Y:S01]  /*15b20*/  MUFU.EX2 R108, R108 ;  /* 0x0000006c006c7308 */ /* 0x000ea20000000800 */
[----:B------:R-:W-:Y:S01]  /*15b30*/  @!P0 VIADD R113, R113, 0x31c40 ;  /* 0x00031c4071718836 */ /* 0x000fe20000000000 */
[----:B------:R-:W-:Y:S01]  /*15b40*/  F2FP.BF16.F32.PACK_AB R137, R78, R75 ;  /* 0x0000004b4e89723e */ /* 0x000fe200000010ff */
[----:B------:R-:W-:-:S05]  /*15b50*/  @!P0 VIADD R112, R112, 0x31c60 ;  /* 0x00031c6070708836 */ /* 0x000fca0000000000 */
[----:B------:R-:W2:Y:S01]  /*15b60*/  MUFU.EX2 R81, R81 ;  /* 0x0000005100517308 */ /* 0x000ea20000000800 */
[----:B-1----:R-:W-:Y:S01]  /*15b70*/  FADD.FTZ R75, R128, R91 ;  /* 0x0000005b804b7221 */ /* 0x002fe20000010000 */
[----:B------:R-:W-:-:S06]  /*15b80*/  FADD.FTZ R14, R106, R14 ;  /* 0x0000000e6a0e7221 */ /* 0x000fcc0000010000 */
[----:B------:R-:W1:Y:S01]  /*15b90*/  MUFU.EX2 R109, R109 ;  /* 0x0000006d006d7308 */ /* 0x000e620000000800 */
[----:B------:R-:W-:Y:S02]  /*15ba0*/  WARPGROUP.DEPBAR.LE gsb0, 0x0 ;  /* 0x00008000000079c5 */ /* 0x000fe40000010000 */
[----:B------:R4:W-:Y:S06]  /*15bb0*/  BAR.ARV R85, 0x100 ;  /* 0x000400550000751d */ /* 0x0009ec0000002000 */
[----:B------:R-:W1:Y:S01]  /*15bc0*/  MUFU.EX2 R76, R76 ;  /* 0x0000004c004c7308 */ /* 0x000e620000000800 */
[----:B------:R-:W-:Y:S01]  /*15bd0*/  @!P0 PRMT R113, RZ, 0x654, R113 ;  /* 0x00000654ff718816 */ /* 0x000fe20000000071 */
[----:B---3--:R-:W-:Y:S01]  /*15be0*/  FADD.FTZ R75, R127, R75 ;  /* 0x0000004b7f4b7221 */ /* 0x008fe20000010000 */
[----:B----4-:R-:W-:-:S05]  /*15bf0*/  F2FP.BF16.F32.PACK_AB R85, R87, R126 ;  /* 0x0000007e5755723e */ /* 0x010fca00000010ff */
[----:B------:R-:W3:Y:S01]  /*15c00*/  MUFU.EX2 R114, R114 ;  /* 0x0000007200727308 */ /* 0x000ee20000000800 */
[----:B------:R-:W-:Y:S01]  /*15c10*/  @!P0 PRMT R112, RZ, 0x654, R112 ;  /* 0x00000654ff708816 */ /* 0x000fe20000000070 */
[----:B------:R-:W-:Y:S01]  /*15c20*/  FADD.FTZ R14, R107, R14 ;  /* 0x0000000e6b0e7221 */ /* 0x000fe20000010000 */
[----:B------:R-:W-:Y:S01]  /*15c30*/  F2FP.BF16.F32.PACK_AB R87, R124, R123 ;  /* 0x0000007b7c57723e */ /* 0x000fe200000010ff */
[----:B------:R4:W-:Y:S04]  /*15c40*/  @!P0 SYNCS.ARRIVE.TRANS64.RED.A1T0 RZ, [R113+URZ], RZ ;  /* 0x000000ff71ff89a7 */ /* 0x0009e8000810043f */
[----:B------:R-:W4:Y:S01]  /*15c50*/  MUFU.EX2 R80, R80 ;  /* 0x0000005000507308 */ /* 0x000f220000000800 */
[----:B0-----:R-:W-:Y:S01]  /*15c60*/  FADD.FTZ R75, R125, R75 ;  /* 0x0000004b7d4b7221 */ /* 0x001fe20000010000 */
[----:B--2---:R-:W-:Y:S01]  /*15c70*/  FADD.FTZ R14, R108, R14 ;  /* 0x0000000e6c0e7221 */ /* 0x004fe20000010000 */
[----:B------:R2:W-:Y:S05]  /*15c80*/  @!P0 SYNCS.ARRIVE.TRANS64.RED.A1T0 RZ, [R112+URZ], RZ ;  /* 0x000000ff70ff89a7 */ /* 0x0005ea000810043f */
[----:B------:R-:W0:Y:S01]  /*15c90*/  MUFU.EX2 R115, R115 ;  /* 0x0000007300737308 */ /* 0x000e220000000800 */
[----:B------:R2:W-:Y:S01]  /*15ca0*/  STSM.16.M88.4 [R17+0x24300], R84 ;  /* 0x0243005411007844 */ /* 0x0005e20000000200 */
[----:B------:R-:W-:-:S06]  /*15cb0*/  FADD.FTZ R75, R81, R75 ;  /* 0x0000004b514b7221 */ /* 0x000fcc0000010000 */
[----:B------:R-:W0:Y:S01]  /*15cc0*/  MUFU.EX2 R89, R89 ;  /* 0x0000005900597308 */ /* 0x000e220000000800 */
[----:B-1----:R-:W-:-:S07]  /*15cd0*/  FADD.FTZ R14, R109, R14 ;  /* 0x0000000e6d0e7221 */ /* 0x002fce0000010000 */
[----:B------:R-:W1:Y:S01]  /*15ce0*/  MUFU.EX2 R116, R116 ;  /* 0x0000007400747308 */ /* 0x000e620000000800 */
[----:B------:R-:W-:Y:S01]  /*15cf0*/  FADD.FTZ R78, R76, R75 ;  /* 0x0000004b4c4e7221 */ /* 0x000fe20000010000 */
[----:B---3--:R-:W-:-:S06]  /*15d00*/  FADD.FTZ R75, R114, R14 ;  /* 0x0000000e724b7221 */ /* 0x008fcc0000010000 */
[----:B------:R-:W3:Y:S08]  /*15d10*/  MUFU.EX2 R77, R77 ;  /* 0x0000004d004d7308 */ /* 0x000ef00000000800 */
[----:B--2---:R-:W-:Y:S08]  /*15d20*/  MUFU.EX2 R84, R83 ;  /* 0x0000005300547308 */ /* 0x004ff00000000800 */
[----:B------:R-:W2:Y:S01]  /*15d30*/  MUFU.EX2 R83, R117 ;  /* 0x0000007500537308 */ /* 0x000ea20000000800 */
[----:B----4-:R-:W-:Y:S01]  /*15d40*/  FADD.FTZ R14, R80, R78 ;  /* 0x0000004e500e7221 */ /* 0x010fe20000010000 */
[----:B0-----:R-:W-:-:S06]  /*15d50*/  FADD.FTZ R75, R115, R75 ;  /* 0x0000004b734b7221 */ /* 0x001fcc0000010000 */
[----:B------:R-:W0:Y:S08]  /*15d60*/  MUFU.EX2 R97, R97 ;  /* 0x0000006100617308 */ /* 0x000e300000000800 */
[----:B------:R-:W4:Y:S01]  /*15d70*/  MUFU.EX2 R118, R118 ;  /* 0x0000007600767308 */ /* 0x000f220000000800 */
[----:B------:R-:W-:Y:S01]  /*15d80*/  FADD.FTZ R14, R89, R14 ;  /* 0x0000000e590e7221 */ /* 0x000fe20000010000 */
[----:B-1----:R-:W-:-:S06]  /*15d90*/  FADD.FTZ R75, R116, R75 ;  /* 0x0000004b744b7221 */ /* 0x002fcc0000010000 */
[----:B------:R-:W1:Y:S08]  /*15da0*/  MUFU.EX2 R74, R74 ;  /* 0x0000004a004a7308 */ /* 0x000e700000000800 */
[----:B------:R-:W1:Y:S01]  /*15db0*/  MUFU.EX2 R119, R119 ;  /* 0x0000007700777308 */ /* 0x000e620000000800 */
[----:B---3--:R-:W-:Y:S01]  /*15dc0*/  FADD.FTZ R14, R77, R14 ;  /* 0x0000000e4d0e7221 */ /* 0x008fe20000010000 */
[----:B--2---:R-:W-:-:S06]  /*15dd0*/  FADD.FTZ R75, R83, R75 ;  /* 0x0000004b534b7221 */ /* 0x004fcc0000010000 */
[----:B------:R-:W2:Y:S08]  /*15de0*/  MUFU.EX2 R96, R96 ;  /* 0x0000006000607308 */ /* 0x000eb00000000800 */
[----:B------:R-:W3:Y:S01]  /*15df0*/  MUFU.EX2 R120, R120 ;  /* 0x0000007800787308 */ /* 0x000ee20000000800 */
[----:B0-----:R-:W-:Y:S01]  /*15e00*/  FADD.FTZ R14, R97, R14 ;  /* 0x0000000e610e7221 */ /* 0x001fe20000010000 */
[----:B----4-:R-:W-:-:S06]  /*15e10*/  FADD.FTZ R75, R118, R75 ;  /* 0x0000004b764b7221 */ /* 0x010fcc0000010000 */
[----:B------:R-:W0:Y:S08]  /*15e20*/  MUFU.EX2 R73, R73 ;  /* 0x0000004900497308 */ /* 0x000e300000000800 */
[----:B------:R-:W4:Y:S01]  /*15e30*/  MUFU.EX2 R121, R121 ;  /* 0x0000007900797308 */ /* 0x000f220000000800 */
[----:B-1----:R-:W-:Y:S01]  /*15e40*/  FADD.FTZ R14, R74, R14 ;  /* 0x0000000e4a0e7221 */ /* 0x002fe20000010000 */
[----:B------:R-:W-:-:S06]  /*15e50*/  FADD.FTZ R75, R119, R75 ;  /* 0x0000004b774b7221 */ /* 0x000fcc0000010000 */
[----:B------:R-:W1:Y:S08]  /*15e60*/  MUFU.EX2 R92, R92 ;  /* 0x0000005c005c7308 */ /* 0x000e700000000800 */
[----:B------:R-:W1:Y:S01]  /*15e70*/  MUFU.EX2 R122, R122 ;  /* 0x0000007a007a7308 */ /* 0x000e620000000800 */
[----:B--2---:R-:W-:Y:S01]  /*15e80*/  FADD.FTZ R14, R96, R14 ;  /* 0x0000000e600e7221 */ /* 0x004fe20000010000 */
[----:B---3--:R-:W-:-:S06]  /*15e90*/  FADD.FTZ R75, R120, R75 ;  /* 0x0000004b784b7221 */ /* 0x008fcc0000010000 */
[----:B------:R-:W2:Y:S01]  /*15ea0*/  MUFU.EX2 R140, R140 ;  /* 0x0000008c008c7308 */ /* 0x000ea20000000800 */
[----:B0-----:R-:W-:Y:S01]  /*15eb0*/  FADD.FTZ R14, R73, R14 ;  /* 0x0000000e490e7221 */ /* 0x001fe20000010000 */
[----:B----4-:R-:W-:-:S06]  /*15ec0*/  FADD.FTZ R75, R121, R75 ;  /* 0x0000004b794b7221 */ /* 0x010fcc0000010000 */
[----:B------:R-:W0:Y:S08]  /*15ed0*/  MUFU.EX2 R95, R95 ;  /* 0x0000005f005f7308 */ /* 0x000e300000000800 */
[----:B------:R-:W3:Y:S01]  /*15ee0*/  MUFU.EX2 R145, R145 ;  /* 0x0000009100917308 */ /* 0x000ee20000000800 */
[----:B-1----:R-:W-:Y:S01]  /*15ef0*/  FADD.FTZ R14, R92, R14 ;  /* 0x0000000e5c0e7221 */ /* 0x002fe20000010000 */
[----:B------:R-:W-:-:S06]  /*15f00*/  FADD.FTZ R75, R122, R75 ;  /* 0x0000004b7a4b7221 */ /* 0x000fcc0000010000 */
[----:B------:R-:W1:Y:S08]  /*15f10*/  MUFU.EX2 R85, R82 ;  /* 0x0000005200557308 */ /* 0x000e700000000800 */
[----:B------:R-:W4:Y:S01]  /*15f20*/  MUFU.EX2 R143, R143 ;  /* 0x0000008f008f7308 */ /* 0x000f220000000800 */
[----:B------:R-:W-:Y:S01]  /*15f30*/  FADD.FTZ R14, R84, R14 ;  /* 0x0000000e540e7221 */ /* 0x000fe20000010000 */
[----:B--2---:R-:W-:-:S06]  /*15f40*/  FADD.FTZ R75, R140, R75 ;  /* 0x0000004b8c4b7221 */ /* 0x004fcc0000010000 */
[----:B------:R-:W2:Y:S08]  /*15f50*/  MUFU.EX2 R88, R88 ;  /* 0x0000005800587308 */ /* 0x000eb00000000800 */
[----:B------:R-:W2:Y:S01]  /*15f60*/  MUFU.EX2 R142, R142 ;  /* 0x0000008e008e7308 */ /* 0x000ea20000000800 */
[----:B0-----:R-:W-:Y:S01]  /*15f70*/  FADD.FTZ R14, R95, R14 ;  /* 0x0000000e5f0e7221 */ /* 0x001fe20000010000 */
[----:B---3--:R-:W-:-:S06]  /*15f80*/  FADD.FTZ R75, R145, R75 ;  /* 0x0000004b914b7221 */ /* 0x008fcc0000010000 */
[----:B------:R-:W0:Y:S08]  /*15f90*/  MUFU.EX2 R101, R101 ;  /* 0x0000006500657308 */ /* 0x000e300000000800 */
[----:B------:R-:W3:Y:S01]  /*15fa0*/  MUFU.EX2 R141, R141 ;  /* 0x0000008d008d7308 */ /* 0x000ee20000000800 */
[----:B-1----:R-:W-:Y:S01]  /*15fb0*/  FADD.FTZ R14, R85, R14 ;  /* 0x0000000e550e7221 */ /* 0x002fe20000010000 */
[----:B----4-:R-:W-:-:S06]  /*15fc0*/  FADD.FTZ R75, R143, R75 ;  /* 0x0000004b8f4b7221 */ /* 0x010fcc0000010000 */
[----:B------:R-:W1:Y:S01]  /*15fd0*/  MUFU.EX2 R93, R93 ;  /* 0x0000005d005d7308 */ /* 0x000e620000000800 */
[----:B------:R-:W-:-:S07]  /*15fe0*/  F2FP.BF16.F32.PACK_AB R80, R80, R76 ;  /* 0x0000004c5050723e */ /* 0x000fce00000010ff */
[----:B------:R-:W4:Y:S01]  /*15ff0*/  MUFU.EX2 R146, R146 ;  /* 0x0000009200927308 */ /* 0x000f220000000800 */
[----:B------:R-:W-:Y:S01]  /*16000*/  F2FP.BF16.F32.PACK_AB R76, R74, R97 ;  /* 0x000000614a4c723e */ /* 0x000fe200000010ff */
[----:B--2---:R-:W-:Y:S01]  /*16010*/  FADD.FTZ R14, R88, R14 ;  /* 0x0000000e580e7221 */ /* 0x004fe20000010000 */
[----:B------:R-:W-:-:S05]  /*16020*/  FADD.FTZ R74, R142, R75 ;  /* 0x0000004b8e4a7221 */ /* 0x000fca0000010000 */
[----:B------:R-:W2:Y:S01]  /*16030*/  MUFU.EX2 R91, R147 ;  /* 0x00000093005b7308 */ /* 0x000ea20000000800 */
[----:B------:R-:W-:Y:S01]  /*16040*/  F2FP.BF16.F32.PACK_AB R78, R73, R96 ;  /* 0x00000060494e723e */ /* 0x000fe200000010ff */
[----:B0-----:R-:W-:Y:S01]  /*16050*/  FADD.FTZ R14, R101, R14 ;  /* 0x0000000e650e7221 */ /* 0x001fe20000010000 */
[----:B---3--:R-:W-:-:S05]  /*16060*/  FADD.FTZ R73, R141, R74 ;  /* 0x0000004a8d497221 */ /* 0x008fca0000010000 */
[----:B------:R-:W0:Y:S01]  /*16070*/  MUFU.EX2 R148, R148 ;  /* 0x0000009400947308 */ /* 0x000e220000000800 */
[----:B-1----:R-:W-:Y:S01]  /*16080*/  FADD.FTZ R75, R93, R14 ;  /* 0x0000000e5d4b7221 */ /* 0x002fe20000010000 */
[----:B----4-:R-:W-:-:S06]  /*16090*/  FADD.FTZ R14, R146, R73 ;  /* 0x00000049920e7221 */ /* 0x010fcc0000010000 */
[----:B------:R-:W1:Y:S01]  /*160a0*/  MUFU.EX2 R149, R149 ;  /* 0x0000009500957308 */ /* 0x000e620000000800 */
[----:B--2---:R-:W-:-:S07]  /*160b0*/  FADD.FTZ R73, R91, R14 ;  /* 0x0000000e5b497221 */ /* 0x004fce0000010000 */
[----:B------:R-:W2:Y:S08]  /*160c0*/  MUFU.EX2 R100, R100 ;  /* 0x0000006400647308 */ /* 0x000eb00000000800 */
[----:B------:R-:W3:Y:S01]  /*160d0*/  MUFU.EX2 R150, R150 ;  /* 0x0000009600967308 */ /* 0x000ee20000000800 */
[----:B0-----:R-:W-:-:S07]  /*160e0*/  FADD.FTZ R14, R148, R73 ;  /* 0x00000049940e7221 */ /* 0x001fce0000010000 */
[----:B------:R-:W0:Y:S01]  /*160f0*/  MUFU.EX2 R94, R94 ;  /* 0x0000005e005e7308 */ /* 0x000e220000000800 */
[----:B-1----:R-:W-:-:S07]  /*16100*/  FADD.FTZ R73, R149, R14 ;  /* 0x0000000e95497221 */ /* 0x002fce0000010000 */
[----:B------:R-:W1:Y:S01]  /*16110*/  MUFU.EX2 R99, R99 ;  /* 0x0000006300637308 */ /* 0x000e620000000800 */
[----:B--2---:R-:W-:-:S07]  /*16120*/  FADD.FTZ R75, R100, R75 ;  /* 0x0000004b644b7221 */ /* 0x004fce0000010000 */
[----:B------:R-:W2:Y:S08]  /*16130*/  MUFU.EX2 R86, R90 ;  /* 0x0000005a00567308 */ /* 0x000eb00000000800 */
[----:B------:R-:W-:Y:S08]  /*16140*/  MUFU.EX2 R151, R151 ;  /* 0x0000009700977308 */ /* 0x000ff00000000800 */
[----:B------:R-:W4:Y:S01]  /*16150*/  MUFU.EX2 R152, R152 ;  /* 0x0000009800987308 */ /* 0x000f220000000800 */
[----:B---3--:R-:W-:Y:S01]  /*16160*/  FADD.FTZ R14, R150, R73 ;  /* 0x00000049960e7221 */ /* 0x008fe20000010000 */
[----:B0-----:R-:W-:Y:S01]  /*16170*/  FADD.FTZ R74, R94, R75 ;  /* 0x0000004b5e4a7221 */ /* 0x001fe20000010000 */
[----:B------:R-:W3:Y:S05]  /*16180*/  LDL R73, [R1+0x30] ;  /* 0x0000300001497983 */ /* 0x000eea0000100800 */
[----:B------:R-:W0:Y:S01]  /*16190*/  MUFU.EX2 R98, R98 ;  /* 0x0000006200627308 */ /* 0x000e220000000800 */
[----:B-1----:R-:W-:-:S04]  /*161a0*/  FADD.FTZ R75, R99, R74 ;  /* 0x0000004a634b7221 */ /* 0x002fc80000010000 */
[----:B--2---:R-:W-:Y:S01]  /*161b0*/  FADD.FTZ R75, R86, R75 ;  /* 0x0000004b564b7221 */ /* 0x004fe20000010000 */
[----:B----4-:R-:W-:Y:S01]  /*161c0*/  F2FP.BF16.F32.PACK_AB R87, R152, R151 ;  /* 0x000000979857723e */ /* 0x010fe200000010ff */
[----:B------:R-:W-:-:S04]  /*161d0*/  FADD.FTZ R151, R151, R14 ;  /* 0x0000000e97977221 */ /* 0x000fc80000010000 */
[----:B------:R-:W-:Y:S01]  /*161e0*/  FADD.FTZ R14, R152, R151 ;  /* 0x00000097980e7221 */ /* 0x000fe20000010000 */
[----:B0-----:R-:W-:-:S05]  /*161f0*/  FADD.FTZ R74, R98, R75 ;  /* 0x0000004b624a7221 */ /* 0x001fca0000010000 */
[----:B------:R-:W-:Y:S04]  /*16200*/  STL [R1+0x18], R74 ;  /* 0x0000184a01007387 */ /* 0x000fe80000100800 */
[----:B------:R-:W-:Y:S04]  /*16210*/  STL [R1+0x38], R14 ;  /* 0x0000380e01007387 */ /* 0x000fe80000100800 */
[----:B------:R1:W5:Y:S01]  /*16220*/  LDL R152, [R1+0x3c] ;  /* 0x00003c0001987983 */ /* 0x0003620000100800 */
[----:B------:R-:W-:Y:S02]  /*16230*/  F2FP.BF16.F32.PACK_AB R136, R135, R136 ;  /* 0x000000888788723e */ /* 0x000fe400000010ff */
[----:B------:R-:W-:-:S02]  /*16240*/  F2FP.BF16.F32.PACK_AB R138, R133, R134 ;  /* 0x00000086858a723e */ /* 0x000fc400000010ff */
[----:B------:R-:W-:Y:S02]  /*16250*/  F2FP.BF16.F32.PACK_AB R139, R102, R79 ;  /* 0x0000004f668b723e */ /* 0x000fe400000010ff */
[----:B------:R-:W-:Y:S02]  /*16260*/  F2FP.BF16.F32.PACK_AB R132, R131, R132 ;  /* 0x000000848384723e */ /* 0x000fe400000010ff */
        /* <DEDUP_REMOVED lines=8> */
[----:B------:R-:W-:Y:S02]  /*162f0*/  F2FP.BF16.F32.PACK_AB R82, R77, R89 ;  /* 0x000000594d52723e */ /* 0x000fe400000010ff */
[----:B------:R-:W-:Y:S01]  /*16300*/  F2FP.BF16.F32.PACK_AB R83, R118, R83 ;  /* 0x000000537653723e */ /* 0x000fe200000010ff */
[----:B------:R-:W-:Y:S01]  /*16310*/  STSM.16.M88.4 [R17+0x25b00], R136 ;  /* 0x025b008811007844 */ /* 0x000fe20000000200 */
[----:B------:R-:W-:-:S03]  /*16320*/  F2FP.BF16.F32.PACK_AB R77, R120, R119 ;  /* 0x00000077784d723e */ /* 0x000fc600000010ff */
[----:B------:R-:W-:Y:S01]  /*16330*/  STSM.16.M88.4 [R17+0x27300], R132 ;  /* 0x0273008411007844 */ /* 0x000fe20000000200 */
[----:B------:R-:W-:-:S03]  /*16340*/  F2FP.BF16.F32.PACK_AB R79, R122, R121 ;  /* 0x000000797a4f723e */ /* 0x000fc600000010ff */
[----:B------:R-:W-:Y:S01]  /*16350*/  STSM.16.M88.4 [R17+0x28b00], R128 ;  /* 0x028b008011007844 */ /* 0x000fe20000000200 */
[----:B------:R-:W-:-:S03]  /*16360*/  F2FP.BF16.F32.PACK_AB R88, R101, R88 ;  /* 0x000000586558723e */ /* 0x000fc600000010ff */
[----:B------:R0:W-:Y:S01]  /*16370*/  STSM.16.M88.4 [R17+0x2a300], R80 ;  /* 0x02a3005011007844 */ /* 0x0001e20000000200 */
[----:B------:R-:W-:Y:S02]  /*16380*/  F2FP.BF16.F32.PACK_AB R89, R146, R141 ;  /* 0x0000008d9259723e */ /* 0x000fe400000010ff */
[----:B------:R-:W-:Y:S02]  /*16390*/  F2FP.BF16.F32.PACK_AB R90, R100, R93 ;  /* 0x0000005d645a723e */ /* 0x000fe400000010ff */
[----:B------:R-:W-:Y:S02]  /*163a0*/  F2FP.BF16.F32.PACK_AB R91, R148, R91 ;  /* 0x0000005b945b723e */ /* 0x000fe400000010ff */
[----:B------:R-:W-:Y:S01]  /*163b0*/  F2FP.BF16.F32.PACK_AB R86, R98, R86 ;  /* 0x000000566256723e */ /* 0x000fe200000010ff */
[----:B------:R1:W-:Y:S01]  /*163c0*/  STSM.16.M88.4 [R17+0x2bb00], R76 ;  /* 0x02bb004c11007844 */ /* 0x0003e20000000200 */
[----:B0-----:R-:W-:Y:S02]  /*163d0*/  F2FP.BF16.F32.PACK_AB R80, R84, R92 ;  /* 0x0000005c5450723e */ /* 0x001fe400000010ff */
[----:B------:R-:W-:-:S02]  /*163e0*/  F2FP.BF16.F32.PACK_AB R81, R145, R140 ;  /* 0x0000008c9151723e */ /* 0x000fc400000010ff */
[----:B------:R-:W-:Y:S02]  /*163f0*/  F2FP.BF16.F32.PACK_AB R82, R85, R95 ;  /* 0x0000005f5552723e */ /* 0x000fe400000010ff */
[----:B------:R-:W-:Y:S02]  /*16400*/  F2FP.BF16.F32.PACK_AB R83, R142, R143 ;  /* 0x0000008f8e53723e */ /* 0x000fe400000010ff */
[----:B------:R-:W-:Y:S02]  /*16410*/  F2FP.BF16.F32.PACK_AB R84, R99, R94 ;  /* 0x0000005e6354723e */ /* 0x000fe400000010ff */
[----:B------:R-:W-:Y:S01]  /*16420*/  F2FP.BF16.F32.PACK_AB R85, R150, R149 ;  /* 0x000000959655723e */ /* 0x000fe200000010ff */
[----:B------:R1:W-:Y:S04]  /*16430*/  STSM.16.M88.4 [R17+0x2d300], R80 ;  /* 0x02d3005011007844 */ /* 0x0003e80000000200 */
[----:B------:R1:W-:Y:S04]  /*16440*/  STSM.16.M88.4 [R17+0x2eb00], R88 ;  /* 0x02eb005811007844 */ /* 0x0003e80000000200 */
[----:B------:R1:W-:Y:S01]  /*16450*/  STSM.16.M88.4 [R17+0x30300], R84 ;  /* 0x0303005411007844 */ /* 0x0003e20000000200 */
[----:B------:R-:W-:Y:S01]  /*16460*/  @!PT LDS RZ, [RZ] ;  /* 0x00000000fffff984 */ /* 0x000fe20000000800 */
[----:B------:R-:W-:Y:S01]  /*16470*/  @!PT LDS RZ, [RZ] ;  /* 0x00000000fffff984 */ /* 0x000fe20000000800 */
[----:B------:R-:W-:Y:S01]  /*16480*/  @!PT LDS RZ, [RZ] ;  /* 0x00000000fffff984 */ /* 0x000fe20000000800 */
[----:B------:R-:W-:Y:S01]  /*16490*/  @!PT LDS RZ, [RZ] ;  /* 0x00000000fffff984 */ /* 0x000fe20000000800 */
[----:B------:R0:W-:Y:S06]  /*164a0*/  MEMBAR.ALL.CTA ;  /* 0x0000000000007992 */ /* 0x0001ec0000008000 */
[----:B0-----:R-:W0:Y:S01]  /*164b0*/  FENCE.VIEW.ASYNC.S ;  /* 0x00000000000073c6 */ /* 0x001e220000000000 */
        /* <DEDUP_REMOVED lines=50> */
[----:B------:R-:W-:Y:S01]  /*167e0*/  IMAD.MOV.U32 R15, RZ, RZ, R20 ;  /* 0x000000ffff0f7224 */ /* 0x000fe200078e0014 */
[C---:B---3--:R-:W-:Y:S01]  /*167f0*/  ISETP.GT.AND P2, PT, R0.reuse, R73, PT ;  /* 0x000000490000720c */ /* 0x048fe20003f44270 */
[----:B------:R-:W-:Y:S01]  /*16800*/  VIADD R0, R0, 0xffffffff ;  /* 0xffffffff00007836 */ /* 0x000fe20000000000 */
[----:B0-----:R-:W-:-:S11]  /*16810*/  NOP ;  /* 0x0000000000007918 */ /* 0x001fd60000000000 */
[----:B-1----:R-:W-:Y:S05]  /*16820*/  @P2 BRA `(.L_x_2454) ;  /* 0xffffffa000f82947 */ /* 0x002fea000383ffff */
[----:B------:R0:W-:Y:S02]  /*16830*/  STL [R1+0x14], R0 ;  /* 0x0000140001007387 */ /* 0x0001e40000100800 */
.L_x_2443:
[----:B------:R-:W2:Y:S04]  /*16840*/  LDL R14, [R1+0x8c] ;  /* 0x00008c00010e7983 */ /* 0x000ea80000100800 */
[----:B0-----:R-:W2:Y:S02]  /*16850*/  LDL R0, [R1+0x14] ;  /* 0x0000140001007983 */ /* 0x001ea40000100800 */
[----:B--2---:R-:W-:-:S13]  /*16860*/  ISETP.GE.AND P2, PT, R0, R14, PT ;  /* 0x0000000e0000720c */ /* 0x004fda0003f46270 */
[----:B------:R-:W-:Y:S05]  /*16870*/  @!P2 BRA `(.L_x_2455) ;  /* 0x00000050007ca947 */ /* 0x000fea0003800000 */
[----:B------:R0:W5:Y:S01]  /*16880*/  LDL.LU R145, [R1+0x3c] ;  /* 0x00003c0001917983 */ /* 0x0001620000300800 */
[----:B------:R-:W-:Y:S02]  /*16890*/  IMAD.MOV.U32 R15, RZ, RZ, R72 ;  /* 0x000000ffff0f7224 */ /* 0x000fe400078e0048 */
[----:B------:R-:W-:Y:S02]  /*168a0*/  IMAD.MOV.U32 R0, RZ, RZ, R20 ;  /* 0x000000ffff007224 */ /* 0x000fe400078e0014 */
[----:B------:R-:W-:-:S07]  /*168b0*/  IMAD.MOV.U32 R14, RZ, RZ, R19 ;  /* 0x000000ffff0e7224 */ /* 0x000fce00078e0013 */
.L_x_2466:
        /* <DEDUP_REMOVED lines=9> */
[----:B------:R-:W-:Y:S05]  /*16950*/  @P2 BRA `(.L_x_2456) ;  /* 0x0000000000302947 */ /* 0x000fea0003800000 */
[----:B------:R-:W-:Y:S05]  /*16960*/  @!P1 BRA `(.L_x_2457) ;  /* 0x0000000000049947 */ /* 0x000fea0003800000 */
[----:B------:R-:W-:Y:S01]  /*16970*/  BPT.TRAP 0x1 ;  /* 0x000000040000795c */ /* 0x000fe20000300000 */
.L_x_2457:
[----:B------:R-:W-:Y:S01]  /*16980*/  IMAD R20, R19, 0x8, R16 ;  /* 0x0000000813147824 */ /* 0x000fe200078e0210 */
[----:B-1----:R-:W-:-:S04]  /*16990*/  SHF.L.U32 R21, R21, 0x1f, RZ ;  /* 0x0000001f15157819 */ /* 0x002fc800000006ff */
[----:B------:R1:W2:Y:S01]  /*169a0*/  SYNCS.PHASECHK.TRANS64.TRYWAIT P3, [R20+URZ+0x31c30], R21 ;  /* 0x031c3015140075a7 */ /* 0x0002a2000806017f */
[----:B------:R-:W-:Y:S05]  /*169b0*/  @!P1 BRA `(.L_x_2458) ;  /* 0x0000000000049947 */ /* 0x000fea0003800000 */
[----:B------:R-:W-:Y:S01]  /*169c0*/  BPT.TRAP 0x1 ;  /* 0x000000040000795c */ /* 0x000fe20000300000 */
.L_x_2458:
[----:B------:R-:W-:Y:S04]  /*169d0*/  BSSY B0, `(.L_x_2456) ;  /* 0x0000004000007945 */ /* 0x000fe80003800000 */
[----:B--2---:R-:W-:Y:S05]  /*169e0*/  @P3 BRA `(.L_x_2459) ;  /* 0x0000000000083947 */ /* 0x004fea0003800000 */
[----:B------:R-:W2:Y:S02]  /*169f0*/  SYNCS.PHASECHK.TRANS64.TRYWAIT P3, [R20+URZ+0x31c30], R21 ;  /* 0x031c3015140075a7 */ /* 0x000ea4000806017f */
[----:B--2---:R-:W-:Y:S05]  /*16a00*/  @!P3 BRA `(.L_x_2460) ;  /* 0x0000011800f0b947 */ /* 0x004fea0003800000 */
.L_x_2459:
[----:B------:R-:W-:Y:S05]  /*16a10*/  BSYNC B0 ;  /* 0x0000000000007941 */ /* 0x000fea0003800000 */
.L_x_2456:
        /* <DEDUP_REMOVED lines=107> */
[----:B------:R-:W-:-:S05]  /*170d0*/  R2UR UR57, R9 ;  /* 0x00000000093972ca */ /* 0x000fca00000e0000 */
[----:B------:R-:W-:Y:S02]  /*170e0*/  MOV R157, UR58 ;  /* 0x0000003a009d7c02 */ /* 0x000fe40008000f00 */
[----:B------:R-:W-:Y:S01]  /*170f0*/  MOV R152, UR59 ;  /* 0x0000003b00987c02 */ /* 0x000fe20008000f00 */
[----:B------:R-:W-:Y:S01]  /*17100*/  UMOV UR59, UR9 ;  /* 0x00000009003b7c82 */ /* 0x000fe20008000000 */
[----:B------:R-:W-:Y:S01]  /*17110*/  UMOV UR58, UR8 ;  /* 0x00000008003a7c82 */ /* 0x000fe20008000000 */
        /* <DEDUP_REMOVED lines=246> */
[----:B------:R-:W-:-:S05]  /*18080*/  IMAD.MOV.U32 R21, RZ, RZ, -0x7fffffe0 ;  /* 0x80000020ff157424 */ /* 0x000fca00078e00ff */
[----:B------:R-:W-:Y:S01]  /*18090*/  R2UR UR27, R21 ;  /* 0x00000000151b72ca */ /* 0x000fe200000e0000 */
[----:B------:R-:W-:Y:S02]  /*180a0*/  WARPGROUP.DEPBAR.LE gsb0, 0x0 ;  /* 0x00008000000079c5 */ /* 0x000fe40000010000 */
[----:B------:R-:W-:-:S06]  /*180b0*/  WARPGROUP.ARRIVE ;  /* 0x00000000000079c5 */ /* 0x000fcc0000000000 */
[----:B------:R-:W-:Y:S04]  /*180c0*/  HGMMA.64x16x16.F32.BF16 R136, gdesc[UR56], R136, gsb0 ;  /* 0x00200000388879f0 */ /* 0x000fe80008001888 */
[----:B------:R-:W-:Y:S02]  /*180d0*/  MOV R150, UR27 ;  /* 0x0000001b00967c02 */ /* 0x000fe40008000f00 */
[----:B------:R-:W-:Y:S02]  /*180e0*/  MOV R149, UR26 ;  /* 0x0000001a00957c02 */ /* 0x000fe40008000f00 */
        /* <DEDUP_REMOVED lines=210> */
.L_x_2462:
[----:B------:R-:W-:Y:S01]  /*18e10*/  SHF.L.U32 R20, R145, 0x1f, RZ ;  /* 0x0000001f91147819 */ /* 0x000fe200000006ff */
[----:B-----5:R-:W-:-:S04]  /*18e20*/  IMAD R21, R14, 0x8, R16 ;  /* 0x000000080e157824 */ /* 0x020fc800078e0210 */
[----:B------:R1:W2:Y:S01]  /*18e30*/  SYNCS.PHASECHK.TRANS64.TRYWAIT P2, [R21+URZ+0x31c50], R20 ;  /* 0x031c5014150075a7 */ /* 0x0002a2000804017f */
[----:B------:R-:W-:Y:S05]  /*18e40*/  @!P1 BRA `(.L_x_2463) ;  /* 0x0000000000049947 */ /* 0x000fea0003800000 */
[----:B------:R-:W-:Y:S01]  /*18e50*/  BPT.TRAP 0x1 ;  /* 0x000000040000795c */ /* 0x000fe20000300000 */
.L_x_2463:
[----:B------:R-:W-:Y:S04]  /*18e60*/  BSSY B0, `(.L_x_2461) ;  /* 0x0000004000007945 */ /* 0x000fe80003800000 */
[----:B--2---:R-:W-:Y:S05]  /*18e70*/  @P2 BRA `(.L_x_2464) ;  /* 0x0000000000082947 */ /* 0x004fea0003800000 */
[----:B------:R-:W2:Y:S02]  /*18e80*/  SYNCS.PHASECHK.TRANS64.TRYWAIT P2, [R21+URZ+0x31c50], R20 ;  /* 0x031c5014150075a7 */ /* 0x000ea4000804017f */
[----:B--2---:R-:W-:Y:S05]  /*18e90*/  @!P2 BRA `(.L_x_2465) ;  /* 0x000000f400e0a947 */ /* 0x004fea0003800000 */
.L_x_2464:
[----:B------:R-:W-:Y:S05]  /*18ea0*/  BSYNC B0 ;  /* 0x0000000000007941 */ /* 0x000fea0003800000 */
.L_x_2461:
        /* <DEDUP_REMOVED lines=8> */
[----:B------:R-:W-:Y:S01]  /*18f30*/  STL [R1+0xf0], R3 ;  /* 0x0000f00301007387 */ /* 0x000fe20000100800 */
[----:B------:R-:W-:Y:S01]  /*18f40*/  FMUL.FTZ R137, R120, UR61 ;  /* 0x0000003d78897c20 */ /* 0x000fe20008410000 */
[----:B------:R-:W-:Y:S01]  /*18f50*/  FMUL.FTZ R136, R121, UR61 ;  /* 0x0000003d79887c20 */ /* 0x000fe20008410000 */
[----:B------:R-:W-:Y:S01]  /*18f60*/  FMUL.FTZ R129, R124, UR61 ;  /* 0x0000003d7c817c20 */ /* 0x000fe20008410000 */
[----:B------:R3:W-:Y:S01]  /*18f70*/  STL [R1+0xec], R2 ;  /* 0x0000ec0201007387 */ /* 0x0007e20000100800 */
[----:B------:R-:W-:Y:S01]  /*18f80*/  FMUL.FTZ R128, R125, UR61 ;  /* 0x0000003d7d807c20 */ /* 0x000fe20008410000 */
[----:B------:R-:W4:Y:S01]  /*18f90*/  MUFU.TANH R155, R155 ;  /* 0x0000009b009b7308 */ /* 0x000f220000002400 */
[----:B------:R-:W-:Y:S01]  /*18fa0*/  FMUL.FTZ R112, R112, UR61 ;  /* 0x0000003d70707c20 */ /* 0x000fe20008410000 */
[----:B------:R-:W-:Y:S01]  /*18fb0*/  FMUL.FTZ R113, R113, UR61 ;  /* 0x0000003d71717c20 */ /* 0x000fe20008410000 */
[----:B------:R-:W-:Y:S01]  /*18fc0*/  FMUL.FTZ R125, R116, UR61 ;  /* 0x0000003d747d7c20 */ /* 0x000fe20008410000 */
[----:B------:R-:W-:Y:S01]  /*18fd0*/  FMUL.FTZ R116, R117, UR61 ;  /* 0x0000003d75747c20 */ /* 0x000fe20008410000 */
[----:B------:R-:W-:Y:S01]  /*18fe0*/  FMUL.FTZ R104, R104, UR61 ;  /* 0x0000003d68687c20 */ /* 0x000fe20008410000 */
[----:B------:R-:W-:Y:S01]  /*18ff0*/  FMUL.FTZ R105, R105, UR61 ;  /* 0x0000003d69697c20 */ /* 0x000fe20008410000 */
[----:B------:R-:W-:Y:S01]  /*19000*/  FMUL.FTZ R108, R108, UR61 ;  /* 0x0000003d6c6c7c20 */ /* 0x000fe20008410000 */
[----:B------:R-:W0:Y:S01]  /*19010*/  MUFU.TANH R146, R146 ;  /* 0x0000009200927308 */ /* 0x000e220000002400 */
[----:B-12---:R-:W-:Y:S01]  /*19020*/  FMNMX.FTZ R20, R156, R0, !PT ;  /* 0x000000009c147209 */ /* 0x006fe20007810000 */
[----:B------:R-:W-:Y:S01]  /*19030*/  FMUL.FTZ R109, R109, UR61 ;  /* 0x0000003d6d6d7c20 */ /* 0x000fe20008410000 */
[----:B------:R-:W-:Y:S01]  /*19040*/  FMUL.FTZ R96, R96, UR61 ;  /* 0x0000003d60607c20 */ /* 0x000fe20008410000 */
[----:B------:R-:W-:Y:S01]  /*19050*/  FMUL.FTZ R97, R97, UR61 ;  /* 0x0000003d61617c20 */ /* 0x000fe20008410000 */
[----:B------:R-:W-:Y:S01]  /*19060*/  FMUL.FTZ R117, R100, UR61 ;  /* 0x0000003d64757c20 */ /* 0x000fe20008410000 */
[----:B------:R-:W-:Y:S01]  /*19070*/  FMUL.FTZ R101, R101, UR61 ;  /* 0x0000003d65657c20 */ /* 0x000fe20008410000 */
[----:B------:R-:W-:Y:S01]  /*19080*/  FMUL.FTZ R88, R88, UR61 ;  /* 0x0000003d58587c20 */ /* 0x000fe20008410000 */
[----:B------:R-:W1:Y:S01]  /*19090*/  MUFU.TANH R145, R145 ;  /* 0x0000009100917308 */ /* 0x000e620000002400 */
[----:B----4-:R-:W-:Y:S01]  /*190a0*/  FMNMX.FTZ R20, R155, R20, !PT ;  /* 0x000000149b147209 */ /* 0x010fe20007810000 */
        /* <DEDUP_REMOVED lines=13> */
[----:B------:R-:W-:Y:S05]  /*19180*/  WARPSYNC.ALL ;  /* 0x0000000000007948 */ /* 0x000fea0003800000 */
[----:B---3--:R0:W3:Y:S01]  /*19190*/  MUFU.TANH R2, R138 ;  /* 0x0000008a00027308 */ /* 0x0080e20000002400 */
[----:B-1----:R-:W-:Y:S01]  /*191a0*/  FMNMX.FTZ R20, R145, R20, !PT ;  /* 0x0000001491147209 */ /* 0x002fe20007810000 */
[----:B------:R-:W-:Y:S01]  /*191b0*/  FMUL.FTZ R134, R134, UR61 ;  /* 0x0000003d86867c20 */ /* 0x000fe20008410000 */
[----:B------:R-:W-:Y:S01]  /*191c0*/  FMUL.FTZ R139, R139, UR61 ;  /* 0x0000003d8b8b7c20 */ /* 0x000fe20008410000 */
[----:B------:R-:W-:Y:S01]  /*191d0*/  ULDC UR4, c[0x0][0x988] ;  /* 0x0002620000047ab9 */ /* 0x000fe20000000800 */
[----:B--2---:R-:W-:Y:S01]  /*191e0*/  FMNMX.FTZ R20, R141, R20, !PT ;  /* 0x000000148d147209 */ /* 0x004fe20007810000 */
[----:B------:R-:W-:Y:S01]  /*191f0*/  FMUL.FTZ R126, R126, UR61 ;  /* 0x0000003d7e7e7c20 */ /* 0x000fe20008410000 */
[----:B------:R-:W-:Y:S01]  /*19200*/  FMUL.FTZ R123, R123, UR61 ;  /* 0x0000003d7b7b7c20 */ /* 0x000fe20008410000 */
[----:B------:R-:W1:Y:S01]  /*19210*/  MUFU.TANH R140, R140 ;  /* 0x0000008c008c7308 */ /* 0x000e620000002400 */
[----:B0-----:R-:W-:Y:S01]  /*19220*/  FMUL.FTZ R138, R132, UR61 ;  /* 0x0000003d848a7c20 */ /* 0x001fe20008410000 */
[----:B------:R-:W-:Y:S01]  /*19230*/  FMUL.FTZ R132, R133, UR61 ;  /* 0x0000003d85847c20 */ /* 0x000fe20008410000 */
[----:B------:R-:W-:Y:S01]  /*19240*/  FMUL.FTZ R114, R114, UR61 ;  /* 0x0000003d72727c20 */ /* 0x000fe20008410000 */
[----:B------:R-:W-:Y:S01]  /*19250*/  FMUL.FTZ R157, R115, UR61 ;  /* 0x0000003d739d7c20 */ /* 0x000fe20008410000 */
[----:B------:R-:W-:Y:S01]  /*19260*/  FMUL.FTZ R143, R143, UR61 ;  /* 0x0000003d8f8f7c20 */ /* 0x000fe20008410000 */
[----:B------:R-:W-:Y:S01]  /*19270*/  FMUL.FTZ R122, R122, UR61 ;  /* 0x0000003d7a7a7c20 */ /* 0x000fe20008410000 */
[----:B------:R-:W-:Y:S01]  /*19280*/  FMUL.FTZ R131, R131, UR61 ;  /* 0x0000003d83837c20 */ /* 0x000fe20008410000 */
[----:B------:R-:W0:Y:S01]  /*19290*/  MUFU.TANH R138, R138 ;  /* 0x0000008a008a7308 */ /* 0x000e220000002400 */
[----:B---3--:R-:W-:Y:S01]  /*192a0*/  STL [R1+0x40], R2 ;  /* 0x0000400201007387 */ /* 0x008fe20000100800 */
[----:B------:R-:W-:Y:S01]  /*192b0*/  FMUL.FTZ R142, R142, UR61 ;  /* 0x0000003d8e8e7c20 */ /* 0x000fe20008410000 */
[----:B------:R-:W-:Y:S01]  /*192c0*/  FMUL.FTZ R130, R130, UR61 ;  /* 0x0000003d82827c20 */ /* 0x000fe20008410000 */
[----:B------:R-:W-:Y:S01]  /*192d0*/  FMUL.FTZ R135, R135, UR61 ;  /* 0x0000003d87877c20 */ /* 0x000fe20008410000 */
[----:B------:R-:W-:-:S03]  /*192e0*/  FMUL.FTZ R127, R127, UR61 ;  /* 0x0000003d7f7f7c20 */ /* 0x000fc60008410000 */
        /* <DEDUP_REMOVED lines=60> */
[----:B------:R2:W-:Y:S01]  /*196b0*/  MUFU.TANH R3, R139 ;  /* 0x0000008b00037308 */ /* 0x0005e20000002400 */
[----:B-1----:R-:W-:-:S05]  /*196c0*/  FMNMX.FTZ R20, R147, R20, !PT ;  /* 0x0000001493147209 */ /* 0x002fca0007810000 */
[----:B------:R-:W1:Y:S02]  /*196d0*/  SHFL.BFLY PT, R21, R20, 0x2, 0x1f ;  /* 0x0c401f0014157f89 */ /* 0x000e6400000e0000 */
[----:B------:R-:W-:Y:S01]  /*196e0*/  MUFU.TANH R93, R126 ;  /* 0x0000007e005d7308 */ /* 0x000fe20000002400 */
[----:B--2---:R-:W-:Y:S01]  /*196f0*/  FMUL.FTZ R139, R118, UR61 ;  /* 0x0000003d768b7c20 */ /* 0x004fe20008410000 */
[----:B0-----:R-:W-:-:S06]  /*19700*/  IMAD.MOV.U32 R118, RZ, RZ, R152 ;  /* 0x000000ffff767224 */ /* 0x001fcc00078e0098 */
[----:B------:R-:W-:Y:S08]  /*19710*/  MUFU.TANH R81, R123 ;  /* 0x0000007b00517308 */ /* 0x000ff00000002400 */
[----:B------:R-:W-:Y:S01]  /*19720*/  MUFU.TANH R100, R114 ;  /* 0x0000007200647308 */ /* 0x000fe20000002400 */
[----:B-1----:R-:W-:-:S07]  /*19730*/  FMNMX.FTZ R20, R20, R21, !PT ;  /* 0x0000001514147209 */ /* 0x002fce0007810000 */
[----:B------:R-:W0:Y:S01]  /*19740*/  MUFU.TANH R133, R143 ;  /* 0x0000008f00857308 */ /* 0x000e220000002400 */
[----:B------:R-:W1:Y:S07]  /*19750*/  SHFL.BFLY PT, R21, R20, 0x1, 0x1f ;  /* 0x0c201f0014157f89 */ /* 0x000e6e00000e0000 */
[----:B------:R0:W-:Y:S08]  /*19760*/  MUFU.TANH R84, R122 ;  /* 0x0000007a00547308 */ /* 0x0001f00000002400 */
[----:B------:R-:W-:Y:S01]  /*19770*/  MUFU.TANH R143, R131 ;  /* 0x00000083008f7308 */ /* 0x000fe20000002400 */
[----:B0-----:R-:W-:-:S07]  /*19780*/  IMAD.MOV.U32 R122, RZ, RZ, R133 ;  /* 0x000000ffff7a7224 */ /* 0x001fce00078e0085 */
[----:B------:R-:W-:Y:S01]  /*19790*/  MUFU.TANH R2, R142 ;  /* 0x0000008e00027308 */ /* 0x000fe20000002400 */
[----:B-1----:R-:W-:Y:S01]  /*197a0*/  FMNMX.FTZ R20, R20, R21, !PT ;  /* 0x0000001514147209 */ /* 0x002fe20007810000 */
[----:B------:R-:W-:-:S04]  /*197b0*/  IMAD.U32 R21, RZ, RZ, UR4 ;  /* 0x00000004ff157e24 */ /* 0x000fc8000f8e00ff */
[CC--:B------:R-:W-:Y:S01]  /*197c0*/  FMUL.FTZ R152, R20.reuse, R21.reuse ;  /* 0x0000001514987220 */ /* 0x0c0fe20000410000 */
[----:B------:R-:W-:Y:S01]  /*197d0*/  FADD.FTZ R0, -R20, R0 ;  /* 0x0000000014007221 */ /* 0x000fe20000010100 */
[----:B------:R0:W-:Y:S02]  /*197e0*/  MUFU.TANH R142, R130 ;  /* 0x00000082008e7308 */ /* 0x0001e40000002400 */
[-CC-:B------:R-:W-:Y:S01]  /*197f0*/  FFMA.FTZ R126, R113, R21.reuse, -R152.reuse ;  /* 0x00000015717e7223 */ /* 0x180fe20000010898 */
[-C--:B------:R-:W-:Y:S01]  /*19800*/  FMUL.FTZ R0, R0, R21.reuse ;  /* 0x0000001500007220 */ /* 0x080fe20000410000 */
[----:B------:R-:W2:Y:S01]  /*19810*/  LDL.LU R113, [R1+0x18] ;  /* 0x0000180001717983 */ /* 0x000ea20000300800 */
[-CC-:B------:R-:W-:Y:S01]  /*19820*/  FFMA.FTZ R114, R156, R21.reuse, -R152.reuse ;  /* 0x000000159c727223 */ /* 0x180fe20000010898 */
[-CC-:B------:R-:W-:Y:S01]  /*19830*/  FFMA.FTZ R115, R155, R21.reuse, -R152.reuse ;  /* 0x000000159b737223 */ /* 0x180fe20000010898 */
[-CC-:B------:R-:W-:Y:S01]  /*19840*/  FFMA.FTZ R77, R104, R21.reuse, -R152.reuse ;  /* 0x00000015684d7223 */ /* 0x180fe20000010898 */
[----:B------:R-:W3:Y:S01]  /*19850*/  LDL.LU R123, [R1+0x40] ;  /* 0x00004000017b7983 */ /* 0x000ee20000300800 */
[----:B------:R-:W-:Y:S01]  /*19860*/  MUFU.EX2 R0, R0 ;  /* 0x0000000000007308 */ /* 0x000fe20000000800 */
[-CC-:B------:R-:W-:Y:S01]  /*19870*/  FFMA.FTZ R72, R146, R21.reuse, -R152.reuse ;  /* 0x0000001592487223 */ /* 0x180fe20000010898 */
[-CC-:B------:R-:W-:Y:S01]  /*19880*/  FFMA.FTZ R145, R145, R21.reuse, -R152.reuse ;  /* 0x0000001591917223 */ /* 0x180fe20000010898 */
[-CC-:B------:R-:W-:Y:S01]  /*19890*/  FFMA.FTZ R76, R97, R21.reuse, -R152.reuse ;  /* 0x00000015614c7223 */ /* 0x180fe20000010898 */
[-CC-:B------:R-:W-:Y:S01]  /*198a0*/  FFMA.FTZ R73, R101, R21.reuse, -R152.reuse ;  /* 0x0000001565497223 */ /* 0x180fe20000010898 */
[----:B0-----:R-:W-:-:S03]  /*198b0*/  FFMA.FTZ R130, R136, R21, -R152 ;  /* 0x0000001588827223 */ /* 0x001fc60000010898 */
[----:B------:R0:W1:Y:S01]  /*198c0*/  MUFU.TANH R80, R135 ;  /* 0x0000008700507308 */ /* 0x0000620000002400 */
[-CC-:B------:R-:W-:Y:S01]  /*198d0*/  FFMA.FTZ R85, R121, R21.reuse, -R152.reuse ;  /* 0x0000001579557223 */ /* 0x180fe20000010898 */
[-CC-:B------:R-:W-:Y:S01]  /*198e0*/  FFMA.FTZ R131, R137, R21.reuse, -R152.reuse ;  /* 0x0000001589837223 */ /* 0x180fe20000010898 */
[-CC-:B------:R-:W-:Y:S01]  /*198f0*/  FFMA.FTZ R133, R138, R21.reuse, -R152.reuse ;  /* 0x000000158a857223 */ /* 0x180fe20000010898 */
[-C--:B------:R-:W-:Y:S01]  /*19900*/  FFMA.FTZ R134, R140, R21.reuse, -R152 ;  /* 0x000000158c867223 */ /* 0x080fe20000010898 */
[----:B------:R-:W-:Y:S02]  /*19910*/  IMAD.MOV.U32 R155, RZ, RZ, R100 ;  /* 0x000000ffff9b7224 */ /* 0x000fe400078e0064 */
[----:B------:R-:W-:Y:S01]  /*19920*/  FMUL.FTZ R82, R82, UR61 ;  /* 0x0000003d52527c20 */ /* 0x000fe20008410000 */
[----:B------:R-:W-:Y:S01]  /*19930*/  FMUL.FTZ R83, R83, UR61 ;  /* 0x0000003d53537c20 */ /* 0x000fe20008410000 */
[----:B------:R4:W-:Y:S01]  /*19940*/  MUFU.EX2 R104, R114 ;  /* 0x0000007200687308 */ /* 0x0009e20000000800 */
[-CC-:B------:R-:W-:Y:S01]  /*19950*/  FFMA.FTZ R97, R117, R21.reuse, -R152.reuse ;  /* 0x0000001575617223 */ /* 0x180fe20000010898 */
[----:B------:R-:W-:Y:S01]  /*19960*/  FMUL.FTZ R86, R86, UR61 ;  /* 0x0000003d56567c20 */ /* 0x000fe20008410000 */
[----:B------:R-:W-:Y:S01]  /*19970*/  FMUL.FTZ R87, R87, UR61 ;  /* 0x0000003d57577c20 */ /* 0x000fe20008410000 */
[-CC-:B------:R-:W-:Y:S01]  /*19980*/  FFMA.FTZ R132, R132, R21.reuse, -R152.reuse ;  /* 0x0000001584847223 */ /* 0x180fe20000010898 */
[-CC-:B------:R-:W-:Y:S01]  /*19990*/  FFMA.FTZ R129, R129, R21.reuse, -R152.reuse ;  /* 0x0000001581817223 */ /* 0x180fe20000010898 */
[----:B------:R-:W-:-:S02]  /*199a0*/  FFMA.FTZ R128, R128, R21, -R152 ;  /* 0x0000001580807223 */ /* 0x000fc40000010898 */
[----:B------:R-:W-:Y:S01]  /*199b0*/  MUFU.EX2 R115, R115 ;  /* 0x0000007300737308 */ /* 0x000fe20000000800 */
[----:B------:R-:W-:Y:S01]  /*199c0*/  FMUL.FTZ R117, R106, UR61 ;  /* 0x0000003d6a757c20 */ /* 0x000fe20008410000 */
[----:B------:R-:W-:Y:S02]  /*199d0*/  IMAD.MOV.U32 R136, RZ, RZ, R93 ;  /* 0x000000ffff887224 */ /* 0x000fe400078e005d */
[----:B0-----:R-:W-:-:S04]  /*199e0*/  FFMA.FTZ R135, R141, R21, -R152 ;  /* 0x000000158d877223 */ /* 0x001fc80000010898 */
[----:B------:R-:W-:Y:S01]  /*199f0*/  MUFU.EX2 R72, R72 ;  /* 0x0000004800487308 */ /* 0x000fe20000000800 */
[----:B------:R-:W-:Y:S01]  /*19a00*/  FMUL.FTZ R121, R98, UR61 ;  /* 0x0000003d62797c20 */ /* 0x000fe20008410000 */
[----:B-1----:R-:W-:Y:S02]  /*19a10*/  IMAD.MOV.U32 R137, RZ, RZ, R80 ;  /* 0x000000ffff897224 */ /* 0x002fe400078e0050 */
[----:B------:R-:W-:-:S04]  /*19a20*/  IMAD.MOV.U32 R138, RZ, RZ, R81 ;  /* 0x000000ffff8a7224 */ /* 0x000fc800078e0051 */
[----:B------:R-:W-:Y:S01]  /*19a30*/  MUFU.EX2 R106, R145 ;  /* 0x00000091006a7308 */ /* 0x000fe20000000800 */
[-CC-:B------:R-:W-:Y:S01]  /*19a40*/  FFMA.FTZ R93, R88, R21.reuse, -R152.reuse ;  /* 0x00000015585d7223 */ /* 0x180fe20000010898 */
[-C--:B------:R-:W-:Y:S01]  /*19a50*/  FFMA.FTZ R88, R89, R21.reuse, -R152 ;  /* 0x0000001559587223 */ /* 0x080fe20000010898 */
[----:B------:R-:W-:Y:S02]  /*19a60*/  IMAD.MOV.U32 R141, RZ, RZ, R84 ;  /* 0x000000ffff8d7224 */ /* 0x000fe400078e0054 */
[-C--:B------:R-:W-:Y:S01]  /*19a70*/  FFMA.FTZ R89, R124, R21.reuse, -R152 ;  /* 0x000000157c597223 */ /* 0x080fe20000010898 */
[----:B------:R-:W-:Y:S02]  /*19a80*/  IMAD.MOV.U32 R124, RZ, RZ, R122 ;  /* 0x000000ffff7c7224 */ /* 0x000fe400078e007a */
[----:B------:R-:W-:Y:S02]  /*19a90*/  IMAD.MOV.U32 R122, RZ, RZ, R143 ;  /* 0x000000ffff7a7224 */ /* 0x000fe400078e008f */
[----:B------:R-:W-:Y:S01]  /*19aa0*/  FFMA.FTZ R143, R153, R21, -R152 ;  /* 0x00000015998f7223 */ /* 0x000fe20000010898 */
[----:B------:R-:W-:Y:S01]  /*19ab0*/  IMAD.MOV.U32 R153, RZ, RZ, R141 ;  /* 0x000000ffff997224 */ /* 0x000fe200078e008d */
[----:B------:R0:W1:Y:S01]  /*19ac0*/  MUFU.TANH R92, R127 ;  /* 0x0000007f005c7308 */ /* 0x0000620000002400 */
[----:B------:R-:W-:-:S02]  /*19ad0*/  IMAD.MOV.U32 R98, RZ, RZ, R142 ;  /* 0x000000ffff627224 */ /* 0x000fc400078e008e */
[----:B----4-:R-:W-:Y:S02]  /*19ae0*/  IMAD.MOV.U32 R114, RZ, RZ, R137 ;  /* 0x000000ffff727224 */ /* 0x010fe400078e0089 */
[-C--:B------:R-:W-:Y:S01]  /*19af0*/  FFMA.FTZ R140, R154, R21.reuse, -R152 ;  /* 0x000000159a8c7223 */ /* 0x080fe20000010898 */
[----:B------:R-:W-:Y:S02]  /*19b00*/  IMAD.MOV.U32 R154, RZ, RZ, R138 ;  /* 0x000000ffff9a7224 */ /* 0x000fe400078e008a */
[-C--:B------:R-:W-:Y:S01]  /*19b10*/  FFMA.FTZ R80, R109, R21.reuse, -R152 ;  /* 0x000000156d507223 */ /* 0x080fe20000010898 */
[----:B------:R-:W-:Y:S01]  /*19b20*/  IMAD.MOV.U32 R109, RZ, RZ, R136 ;  /* 0x000000ffff6d7224 */ /* 0x000fe200078e0088 */
[----:B------:R-:W4:Y:S01]  /*19b30*/  MUFU.TANH R157, R157 ;  /* 0x0000009d009d7308 */ /* 0x000f220000002400 */
[-CC-:B0-----:R-:W-:Y:S01]  /*19b40*/  FFMA.FTZ R127, R112, R21.reuse, -R152.reuse ;  /* 0x00000015707f7223 */ /* 0x181fe20000010898 */
[----:B------:R-:W-:Y:S01]  /*19b50*/  FFMA.FTZ R84, R116, R21, -R152 ;  /* 0x0000001574547223 */ /* 0x000fe20000010898 */
[----:B------:R-:W-:-:S05]  /*19b60*/  FMUL.FTZ R116, R119, UR61 ;  /* 0x0000003d77747c20 */ /* 0x000fca0008410000 */
[----:B------:R-:W0:Y:S01]  /*19b70*/  MUFU.TANH R139, R139 ;  /* 0x0000008b008b7308 */ /* 0x000e220000002400 */
[----:B-1----:R-:W-:Y:S02]  /*19b80*/  IMAD.MOV.U32 R112, RZ, RZ, R92 ;  /* 0x000000ffff707224 */ /* 0x002fe400078e005c */
[----:B------:R-:W-:Y:S02]  /*19b90*/  FFMA.FTZ R92, R108, R21, -R152 ;  /* 0x000000156c5c7223 */ /* 0x000fe40000010898 */
[----:B------:R-:W-:-:S03]  /*19ba0*/  IMAD.MOV.U32 R108, RZ, RZ, R112 ;  /* 0x000000ffff6c7224 */ /* 0x000fc600078e0070 */
[----:B------:R-:W1:Y:S01]  /*19bb0*/  MUFU.TANH R116, R116 ;  /* 0x0000007400747308 */ /* 0x000e620000002400 */
[----:B------:R-:W-:Y:S01]  /*19bc0*/  FMUL.FTZ R119, R110, UR61 ;  /* 0x0000003d6e777c20 */ /* 0x000fe20008410000 */
[-CC-:B------:R-:W-:Y:S01]  /*19bd0*/  FFMA.FTZ R100, R96, R21.reuse, -R152.reuse ;  /* 0x0000001560647223 */ /* 0x180fe20000010898 */
[----:B------:R-:W-:-:S05]  /*19be0*/  FFMA.FTZ R96, R120, R21, -R152 ;  /* 0x0000001578607223 */ /* 0x000fca0000010898 */
[----:B------:R-:W1:Y:S01]  /*19bf0*/  MUFU.TANH R117, R117 ;  /* 0x0000007500757308 */ /* 0x000e620000002400 */
[----:B------:R-:W-:-:S07]  /*19c00*/  FMUL.FTZ R120, R111, UR61 ;  /* 0x0000003d6f787c20 */ /* 0x000fce0008410000 */
[----:B------:R-:W-:Y:S01]  /*19c10*/  MUFU.TANH R119, R119 ;  /* 0x0000007700777308 */ /* 0x000fe20000002400 */
        /* <DEDUP_REMOVED lines=9> */
[----:B------:R-:W-:Y:S08]  /*19cb0*/  MUFU.TANH R112, R112 ;  /* 0x0000007000707308 */ /* 0x000ff00000002400 */
[----:B------:R-:W-:Y:S08]  /*19cc0*/  MUFU.TANH R136, R136 ;  /* 0x0000008800887308 */ /* 0x000ff00000002400 */
[----:B------:R-:W-:Y:S08]  /*19cd0*/  MUFU.TANH R137, R137 ;  /* 0x0000008900897308 */ /* 0x000ff00000002400 */
[----:B------:R-:W-:Y:S01]  /*19ce0*/  MUFU.TANH R82, R82 ;  /* 0x0000005200527308 */ /* 0x000fe20000002400 */
[----:B------:R-:W-:-:S07]  /*19cf0*/  FMUL.FTZ R142, R74, UR61 ;  /* 0x0000003d4a8e7c20 */ /* 0x000fce0008410000 */
[----:B------:R-:W-:Y:S01]  /*19d00*/  MUFU.TANH R83, R83 ;  /* 0x0000005300537308 */ /* 0x000fe20000002400 */
[----:B------:R-:W-:-:S07]  /*19d10*/  FMUL.FTZ R145, R75, UR61 ;  /* 0x0000003d4b917c20 */ /* 0x000fce0008410000 */
[----:B------:R-:W-:Y:S01]  /*19d20*/  MUFU.TANH R86, R86 ;  /* 0x0000005600567308 */ /* 0x000fe20000002400 */
[----:B--2---:R-:W-:-:S04]  /*19d30*/  FFMA.FTZ R101, R0, R113, R104 ;  /* 0x0000007100657223 */ /* 0x004fc80000010068 */
[----:B------:R-:W-:-:S04]  /*19d40*/  FADD.FTZ R101, R115, R101 ;  /* 0x0000006573657221 */ /* 0x000fc80000010000 */
[----:B------:R-:W-:-:S04]  /*19d50*/  FADD.FTZ R101, R72, R101 ;  /* 0x0000006548657221 */ /* 0x000fc80000010000 */
[C---:B------:R-:W-:Y:S01]  /*19d60*/  FADD.FTZ R141, R106.reuse, R101 ;  /* 0x000000656a8d7221 */ /* 0x040fe20000010000 */
[----:B------:R-:W-:Y:S02]  /*19d70*/  F2FP.BF16.F32.PACK_AB R106, R106, R72 ;  /* 0x000000486a6a723e */ /* 0x000fe400000010ff */
[----:B---3-5:R-:W-:-:S04]  /*19d80*/  FMNMX.FTZ R72, R123, R15, !PT ;  /* 0x0000000f7b487209 */ /* 0x028fc80007810000 */
[----:B------:R-:W-:-:S04]  /*19d90*/  FMNMX.FTZ R72, R3, R72, !PT ;  /* 0x0000004803487209 */ /* 0x000fc80007810000 */
[----:B------:R-:W-:Y:S01]  /*19da0*/  FMNMX.FTZ R72, R2, R72, !PT ;  /* 0x0000004802487209 */ /* 0x000fe20007810000 */
[----:B------:R-:W-:-:S03]  /*19db0*/  IMAD.MOV.U32 R101, RZ, RZ, R122 ;  /* 0x000000ffff657224 */ /* 0x000fc600078e007a */
[----:B------:R-:W-:Y:S02]  /*19dc0*/  FMNMX.FTZ R72, R124, R72, !PT ;  /* 0x000000487c487209 */ /* 0x000fe40007810000 */
[----:B------:R-:W-:Y:S02]  /*19dd0*/  F2FP.BF16.F32.PACK_AB R104, R115, R104 ;  /* 0x000000687368723e */ /* 0x000fe400000010ff */
[----:B------:R-:W-:Y:S01]  /*19de0*/  FMNMX.FTZ R72, R98, R72, !PT ;  /* 0x0000004862487209 */ /* 0x000fe20007810000 */
[----:B------:R-:W-:-:S03]  /*19df0*/  IMAD.MOV.U32 R115, RZ, RZ, R118 ;  /* 0x000000ffff737224 */ /* 0x000fc600078e0076 */
[----:B------:R-:W-:-:S04]  /*19e00*/  FMNMX.FTZ R72, R101, R72, !PT ;  /* 0x0000004865487209 */ /* 0x000fc80007810000 */
[----:B------:R-:W-:-:S04]  /*19e10*/  FMNMX.FTZ R72, R115, R72, !PT ;  /* 0x0000004873487209 */ /* 0x000fc80007810000 */
[----:B------:R-:W-:-:S04]  /*19e20*/  FMNMX.FTZ R72, R114, R72, !PT ;  /* 0x0000004872487209 */ /* 0x000fc80007810000 */
[----:B------:R-:W-:-:S04]  /*19e30*/  FMNMX.FTZ R72, R153, R72, !PT ;  /* 0x0000004899487209 */ /* 0x000fc80007810000 */
[----:B------:R-:W-:-:S04]  /*19e40*/  FMNMX.FTZ R72, R154, R72, !PT ;  /* 0x000000489a487209 */ /* 0x000fc80007810000 */
[----:B------:R-:W-:Y:S01]  /*19e50*/  FMNMX.FTZ R72, R109, R72, !PT ;  /* 0x000000486d487209 */ /* 0x000fe20007810000 */
[----:B------:R-:W-:-:S03]  /*19e60*/  FMUL.FTZ R118, R107, UR61 ;  /* 0x0000003d6b767c20 */ /* 0x000fc60008410000 */
[----:B------:R-:W-:-:S04]  /*19e70*/  FMNMX.FTZ R72, R108, R72, !PT ;  /* 0x000000486c487209 */ /* 0x000fc80007810000 */
[----:B------:R-:W-:Y:S01]  /*19e80*/  FMNMX.FTZ R72, R155, R72, !PT ;  /* 0x000000489b487209 */ /* 0x000fe20007810000 */
[----:B------:R-:W2:Y:S03]  /*19e90*/  MUFU.TANH R118, R118 ;  /* 0x0000007600767308 */ /* 0x000ea60000002400 */
[----:B----4-:R-:W-:-:S04]  /*19ea0*/  FMNMX.FTZ R72, R157, R72, !PT ;  /* 0x000000489d487209 */ /* 0x010fc80007810000 */
[----:B0-----:R-:W-:Y:S01]  /*19eb0*/  FMNMX.FTZ R72, R139, R72, !PT ;  /* 0x000000488b487209 */ /* 0x001fe20007810000 */
[----:B------:R-:W-:-:S03]  /*19ec0*/  FMUL.FTZ R122, R99, UR61 ;  /* 0x0000003d637a7c20 */ /* 0x000fc60008410000 */
[----:B-1----:R-:W-:-:S04]  /*19ed0*/  FMNMX.FTZ R72, R116, R72, !PT ;  /* 0x0000004874487209 */ /* 0x002fc80007810000 */
[----:B------:R-:W-:Y:S01]  /*19ee0*/  FMNMX.FTZ R72, R117, R72, !PT ;  /* 0x0000004875487209 */ /* 0x000fe20007810000 */
[----:B------:R-:W0:Y:S03]  /*19ef0*/  MUFU.TANH R122, R122 ;  /* 0x0000007a007a7308 */ /* 0x000e260000002400 */
[----:B--2---:R-:W-:-:S04]  /*19f00*/  FMNMX.FTZ R72, R118, R72, !PT ;  /* 0x0000004876487209 */ /* 0x004fc80007810000 */
[----:B------:R-:W-:Y:S01]  /*19f10*/  FMNMX.FTZ R72, R119, R72, !PT ;  /* 0x0000004877487209 */ /* 0x000fe20007810000 */
[----:B------:R-:W-:-:S03]  /*19f20*/  FMUL.FTZ R113, R91, UR61 ;  /* 0x0000003d5b717c20 */ /* 0x000fc60008410000 */
[----:B------:R-:W-:-:S04]  /*19f30*/  FMNMX.FTZ R72, R120, R72, !PT ;  /* 0x0000004878487209 */ /* 0x000fc80007810000 */
[----:B------:R-:W-:Y:S01]  /*19f40*/  FMNMX.FTZ R72, R121, R72, !PT ;  /* 0x0000004879487209 */ /* 0x000fe20007810000 */
[----:B------:R-:W1:Y:S03]  /*19f50*/  MUFU.TANH R113, R113 ;  /* 0x0000007100717308 */ /* 0x000e660000002400 */
[----:B0-----:R-:W-:-:S04]  /*19f60*/  FMNMX.FTZ R72, R122, R72, !PT ;  /* 0x000000487a487209 */ /* 0x001fc80007810000 */
[----:B------:R-:W-:-:S04]  /*19f70*/  FMNMX.FTZ R72, R110, R72, !PT ;  /* 0x000000486e487209 */ /* 0x000fc80007810000 */
[----:B------:R-:W-:-:S04]  /*19f80*/  FMNMX.FTZ R72, R111, R72, !PT ;  /* 0x000000486f487209 */ /* 0x000fc80007810000 */
[----:B------:R-:W-:-:S04]  /*19f90*/  FMNMX.FTZ R72, R112, R72, !PT ;  /* 0x0000004870487209 */ /* 0x000fc80007810000 */
[----:B-1----:R-:W-:Y:S01]  /*19fa0*/  FMNMX.FTZ R72, R113, R72, !PT ;  /* 0x0000004871487209 */ /* 0x002fe20007810000 */
[----:B------:R-:W0:Y:S03]  /*19fb0*/  MUFU.TANH R87, R87 ;  /* 0x0000005700577308 */ /* 0x000e260000002400 */
[----:B------:R-:W-:Y:S01]  /*19fc0*/  FMNMX.FTZ R72, R136, R72, !PT ;  /* 0x0000004888487209 */ /* 0x000fe20007810000 */
[----:B------:R-:W-:-:S03]  /*19fd0*/  FFMA.FTZ R125, R125, R21, -R152 ;  /* 0x000000157d7d7223 */ /* 0x000fc60000010898 */
[----:B------:R-:W-:Y:S01]  /*19fe0*/  FMNMX.FTZ R72, R137, R72, !PT ;  /* 0x0000004889487209 */ /* 0x000fe20007810000 */
[-CC-:B------:R-:W-:Y:S01]  /*19ff0*/  FFMA.FTZ R81, R105, R21.reuse, -R152.reuse ;  /* 0x0000001569517223 */ /* 0x180fe20000010898 */
[-CC-:B------:R-:W-:Y:S01]  /*1a000*/  FFMA.FTZ R146, R148, R21.reuse, -R152.reuse ;  /* 0x0000001594927223 */ /* 0x180fe20000010898 */
[-CC-:B------:R-:W-:Y:S01]  /*1a010*/  FFMA.FTZ R149, R149, R21.reuse, -R152.reuse ;  /* 0x0000001595957223 */ /* 0x180fe20000010898 */
[-CC-:B------:R-:W-:Y:S01]  /*1a020*/  FFMA.FTZ R150, R150, R21.reuse, -R152.reuse ;  /* 0x0000001596967223 */ /* 0x180fe20000010898 */
[-CC-:B------:R-:W-:Y:S01]  /*1a030*/  FFMA.FTZ R151, R151, R21.reuse, -R152.reuse ;  /* 0x0000001597977223 */ /* 0x180fe20000010898 */
[----:B------:R-:W1:Y:S01]  /*1a040*/  MUFU.TANH R142, R142 ;  /* 0x0000008e008e7308 */ /* 0x000e620000002400 */
[----:B------:R-:W-:Y:S01]  /*1a050*/  FFMA.FTZ R152, R147, R21, -R152 ;  /* 0x0000001593987223 */ /* 0x000fe20000010898 */
[----:B------:R-:W-:Y:S01]  /*1a060*/  FMNMX.FTZ R72, R82, R72, !PT ;  /* 0x0000004852487209 */ /* 0x000fe20007810000 */
[----:B------:R-:W-:Y:S01]  /*1a070*/  FMUL.FTZ R147, R78, UR61 ;  /* 0x0000003d4e937c20 */ /* 0x000fe20008410000 */
[----:B------:R-:W-:-:S02]  /*1a080*/  FMUL.FTZ R148, R79, UR61 ;  /* 0x0000003d4f947c20 */ /* 0x000fc40008410000 */
[----:B------:R-:W-:Y:S02]  /*1a090*/  FMNMX.FTZ R72, R83, R72, !PT ;  /* 0x0000004853487209 */ /* 0x000fe40007810000 */
[----:B------:R-:W2:Y:S02]  /*1a0a0*/  MUFU.TANH R145, R145 ;  /* 0x0000009100917308 */ /* 0x000ea40000002400 */
[----:B------:R-:W-:-:S06]  /*1a0b0*/  FMNMX.FTZ R72, R86, R72, !PT ;  /* 0x0000004856487209 */ /* 0x000fcc0007810000 */
[----:B------:R-:W3:Y:S01]  /*1a0c0*/  MUFU.TANH R147, R147 ;  /* 0x0000009300937308 */ /* 0x000ee20000002400 */
[----:B0-----:R-:W-:-:S07]  /*1a0d0*/  FMNMX.FTZ R72, R87, R72, !PT ;  /* 0x0000004857487209 */ /* 0x001fce0007810000 */
[----:B------:R-:W0:Y:S01]  /*1a0e0*/  MUFU.TANH R148, R148 ;  /* 0x0000009400947308 */ /* 0x000e220000002400 */
[----:B-1----:R-:W-:-:S04]  /*1a0f0*/  FMNMX.FTZ R72, R142, R72, !PT ;  /* 0x000000488e487209 */ /* 0x002fc80007810000 */
[----:B--2---:R-:W-:-:S04]  /*1a100*/  FMNMX.FTZ R72, R145, R72, !PT ;  /* 0x0000004891487209 */ /* 0x004fc80007810000 */
[----:B---3--:R-:W-:-:S04]  /*1a110*/  FMNMX.FTZ R72, R147, R72, !PT ;  /* 0x0000004893487209 */ /* 0x008fc80007810000 */
[----:B0-----:R-:W-:-:S05]  /*1a120*/  FMNMX.FTZ R72, R148, R72, !PT ;  /* 0x0000004894487209 */ /* 0x001fca0007810000 */
[----:B------:R-:W0:Y:S02]  /*1a130*/  SHFL.BFLY PT, R74, R72, 0x2, 0x1f ;  /* 0x0c401f00484a7f89 */ /* 0x000e2400000e0000 */
[----:B0-----:R-:W-:-:S05]  /*1a140*/  FMNMX.FTZ R72, R72, R74, !PT ;  /* 0x0000004a48487209 */ /* 0x001fca0007810000 */
[----:B------:R-:W0:Y:S02]  /*1a150*/  SHFL.BFLY PT, R74, R72, 0x1, 0x1f ;  /* 0x0c201f00484a7f89 */ /* 0x000e2400000e0000 */
[----:B0-----:R-:W-:-:S05]  /*1a160*/  FMNMX.FTZ R72, R72, R74, !PT ;  /* 0x0000004a48487209 */ /* 0x001fca0007810000 */
[----:B------:R-:W-:-:S04]  /*1a170*/  FMUL.FTZ R138, R72, R21 ;  /* 0x00000015488a7220 */ /* 0x000fc80000410000 */
[-CC-:B------:R-:W-:Y:S01]  /*1a180*/  FFMA.FTZ R105, R123, R21.reuse, -R138.reuse ;  /* 0x000000157b697223 */ /* 0x180fe2000001088a */
[-CC-:B------:R-:W-:Y:S01]  /*1a190*/  FFMA.FTZ R107, R3, R21.reuse, -R138.reuse ;  /* 0x00000015036b7223 */ /* 0x180fe2000001088a */
[-CC-:B------:R-:W-:Y:S01]  /*1a1a0*/  FFMA.FTZ R123, R2, R21.reuse, -R138.reuse ;  /* 0x00000015027b7223 */ /* 0x180fe2000001088a */
[----:B------:R1:W5:Y:S01]  /*1a1b0*/  LDL.LU R3, [R1+0xf0] ;  /* 0x0000f00001037983 */ /* 0x0003620000300800 */
[-CC-:B------:R-:W-:Y:S01]  /*1a1c0*/  FFMA.FTZ R95, R101, R21.reuse, -R138.reuse ;  /* 0x00000015655f7223 */ /* 0x180fe2000001088a */
[-CC-:B------:R-:W-:Y:S02]  /*1a1d0*/  FFMA.FTZ R101, R153, R21.reuse, -R138.reuse ;  /* 0x0000001599657223 */ /* 0x180fe4000001088a */
[----:B------:R1:W5:Y:S04]  /*1a1e0*/  LDL.LU R2, [R1+0xec] ;  /* 0x0000ec0001027983 */ /* 0x0003680000300800 */
[----:B------:R-:W2:Y:S01]  /*1a1f0*/  LDL R153, [R1+0x7c] ;  /* 0x00007c0001997983 */ /* 0x000ea20000100800 */
[----:B------:R-:W-:Y:S01]  /*1a200*/  FFMA.FTZ R91, R110, R21, -R138 ;  /* 0x000000156e5b7223 */ /* 0x000fe2000001088a */
[----:B------:R-:W-:-:S05]  /*1a210*/  VIADD R110, R16, 0x200 ;  /* 0x00000200106e7836 */ /* 0x000fca0000000000 */
        /* <DEDUP_REMOVED lines=75> */
[----:B------:R-:W-:Y:S01]  /*1a6d0*/  FFMA.FTZ R78, R136, R21, -R138 ;  /* 0x00000015884e7223 */ /* 0x000fe2000001088a */
        /* <DEDUP_REMOVED lines=20> */
[-CC-:B------:R-:W-:Y:S01]  /*1a820*/  FFMA.FTZ R103, R109, R21.reuse, -R138.reuse ;  /* 0x000000156d677223 */ /* 0x180fe2000001088a */
[----:B------:R-:W-:Y:S02]  /*1a830*/  FFMA.FTZ R109, R155, R21, -R138 ;  /* 0x000000159b6d7223 */ /* 0x000fe4000001088a */
[----:B------:R-:W0:Y:S01]  /*1a840*/  S2R R155, SR_TID.X ;  /* 0x00000000009b7919 */ /* 0x000e220000002100 */
[----:B------:R-:W-:-:S04]  /*1a850*/  FADD.FTZ R15, -R72, R15 ;  /* 0x0000000f480f7221 */ /* 0x000fc80000010100 */
[-C--:B------:R-:W-:Y:S01]  /*1a860*/  FMUL.FTZ R15, R15, R21.reuse ;  /* 0x000000150f0f7220 */ /* 0x080fe20000410000 */
[----:B------:R-:W-:Y:S01]  /*1a870*/  MUFU.EX2 R105, R105 ;  /* 0x0000006900697308 */ /* 0x000fe20000000800 */
[----:B------:R-:W-:-:S07]  /*1a880*/  FFMA.FTZ R79, R137, R21, -R138 ;  /* 0x00000015894f7223 */ /* 0x000fce000001088a */
[----:B------:R-:W2:Y:S01]  /*1a890*/  MUFU.EX2 R15, R15 ;  /* 0x0000000f000f7308 */ /* 0x000ea20000000800 */
[----:B------:R-:W-:Y:S02]  /*1a8a0*/  WARPGROUP.DEPBAR.LE gsb0, 0x0 ;  /* 0x00008000000079c5 */ /* 0x000fe40000010000 */
[----:B------:R-:W-:-:S06]  /*1a8b0*/  WARPGROUP.ARRIVE ;  /* 0x00000000000079c5 */ /* 0x000fcc0000000000 */
[----:B------:R-:W-:Y:S01]  /*1a8c0*/  HGMMA.64x96x16.F32.BF16 R24, gdesc[UR36].tnspB, R24, gsb0 ;  /* 0x41600000241879f0 */ /* 0x000fe20008001818 */
[----:B------:R-:W3:Y:S01]  /*1a8d0*/  MUFU.EX2 R110, R107 ;  /* 0x0000006b006e7308 */ /* 0x000ee20000000800 */
[----:B0-----:R-:W-:Y:S01]  /*1a8e0*/  SHF.R.U32.HI R137, RZ, 0x7, R155 ;  /* 0x00000007ff897819 */ /* 0x001fe2000001169b */
[----:B------:R-:W-:Y:S01]  /*1a8f0*/  FFMA.FTZ R124, R124, R21, -R138 ;  /* 0x000000157c7c7223 */ /* 0x000fe2000001088a */
[----:B------:R-:W-:-:S03]  /*1a900*/  ISETP.GE.U32.AND P2, PT, R155, 0x180, PT ;  /* 0x000001809b00780c */ /* 0x000fc60003f46070 */
[----:B------:R-:W-:Y:S02]  /*1a910*/  VIADD R111, R137, 0x9 ;  /* 0x00000009896f7836 */ /* 0x000fe40000000000 */
[----:B------:R-:W-:Y:S01]  /*1a920*/  MUFU.EX2 R107, R123 ;  /* 0x0000007b006b7308 */ /* 0x000fe20000000800 */
[----:B--2---:R-:W-:Y:S02]  /*1a930*/  FFMA.FTZ R112, R15, R136, R105 ;  /* 0x000000880f707223 */ /* 0x004fe40000010069 */
[----:B------:R-:W-:-:S05]  /*1a940*/  SEL R111, R111, 0x9, !P2 ;  /* 0x000000096f6f7807 */ /* 0x000fca0005000000 */
[----:B------:R-:W-:Y:S01]  /*1a950*/  MUFU.EX2 R124, R124 ;  /* 0x0000007c007c7308 */ /* 0x000fe20000000800 */
[----:B---3--:R-:W-:Y:S01]  /*1a960*/  F2FP.BF16.F32.PACK_AB R105, R110, R105 ;  /* 0x000000696e69723e */ /* 0x008fe200000010ff */
[----:B------:R-:W-:-:S06]  /*1a970*/  FFMA.FTZ R94, R98, R21, -R138 ;  /* 0x00000015625e7223 */ /* 0x000fcc000001088a */
[----:B------:R-:W0:Y:S01]  /*1a980*/  MUFU.EX2 R135, R135 ;  /* 0x0000008700877308 */ /* 0x000e220000000800 */
[----:B------:R-:W-:-:S07]  /*1a990*/  FFMA.FTZ R98, R115, R21, -R138 ;  /* 0x0000001573627223 */ /* 0x000fce000001088a */
[----:B------:R-:W2:Y:S01]  /*1a9a0*/  MUFU.EX2 R134, R134 ;  /* 0x0000008600867308 */ /* 0x000ea20000000800 */
[----:B------:R-:W-:-:S07]  /*1a9b0*/  FFMA.FTZ R99, R114, R21, -R138 ;  /* 0x0000001572637223 */ /* 0x000fce000001088a */
[----:B------:R-:W3:Y:S01]  /*1a9c0*/  MUFU.EX2 R133, R133 ;  /* 0x0000008500857308 */ /* 0x000ee20000000800 */
[----:B0-----:R-:W-:-:S07]  /*1a9d0*/  FADD.FTZ R141, R135, R141 ;  /* 0x0000008d878d7221 */ /* 0x001fce0000010000 */
[----:B------:R-:W-:Y:S08]  /*1a9e0*/  MUFU.EX2 R136, R76 ;  /* 0x0000004c00887308 */ /* 0x000ff00000000800 */
[----:B------:R-:W-:Y:S08]  /*1a9f0*/  MUFU.EX2 R76, R95 ;  /* 0x0000005f004c7308 */ /* 0x000ff00000000800 */
[----:B------:R-:W0:Y:S01]  /*1aa00*/  MUFU.EX2 R132, R132 ;  /* 0x0000008400847308 */ /* 0x000e220000000800 */
[----:B------:R-:W-:Y:S01]  /*1aa10*/  FFMA.FTZ R102, R154, R21, -R138 ;  /* 0x000000159a667223 */ /* 0x000fe2000001088a */
[----:B--2---:R-:W-:-:S06]  /*1aa20*/  FADD.FTZ R141, R134, R141 ;  /* 0x0000008d868d7221 */ /* 0x004fcc0000010000 */
        /* <DEDUP_REMOVED lines=12> */
[----:B------:R-:W-:Y:S02]  /*1aaf0*/  @!P0 SYNCS.ARRIVE.TRANS64.RED.A1T0 RZ, [R112+URZ], RZ ;  /* 0x000000ff70ff89a7 */ /* 0x000fe4000810043f */
[----:B------:R2:W-:Y:S01]  /*1ab00*/  @!P0 SYNCS.ARRIVE.TRANS64.RED.A1T0 RZ, [R110+URZ], RZ ;  /* 0x000000ff6eff89a7 */ /* 0x0005e2000810043f */
[----:B------:R4:W-:Y:S01]  /*1ab10*/  STSM.16.M88.4 [R17+0x24300], R104 ;  /* 0x0243006811007844 */ /* 0x0009e20000000200 */
[----:B------:R-:W-:Y:S08]  /*1ab20*/  MUFU.EX2 R131, R131 ;  /* 0x0000008300837308 */ /* 0x000ff00000000800 */
[----:B----4-:R-:W-:Y:S08]  /*1ab30*/  MUFU.EX2 R105, R100 ;  /* 0x0000006400697308 */ /* 0x010ff00000000800 */
[----:B------:R-:W-:Y:S08]  /*1ab40*/  MUFU.EX2 R100, R93 ;  /* 0x0000005d00647308 */ /* 0x000ff00000000800 */
[----:B------:R-:W4:Y:S01]  /*1ab50*/  MUFU.EX2 R93, R94 ;  /* 0x0000005e005d7308 */ /* 0x000f220000000800 */
[----:B------:R-:W-:Y:S01]  /*1ab60*/  FADD.FTZ R124, R124, R14 ;  /* 0x0000000e7c7c7221 */ /* 0x000fe20000010000 */
[-CC-:B------:R-:W-:Y:S01]  /*1ab70*/  FFMA.FTZ R108, R108, R21.reuse, -R138.reuse ;  /* 0x000000156c6c7223 */ /* 0x180fe2000001088a */
[-CC-:B------:R-:W-:Y:S01]  /*1ab80*/  FFMA.FTZ R114, R157, R21.reuse, -R138.reuse ;  /* 0x000000159d727223 */ /* 0x180fe2000001088a */
[-CC-:B------:R-:W-:Y:S01]  /*1ab90*/  FFMA.FTZ R115, R139, R21.reuse, -R138.reuse ;  /* 0x000000158b737223 */ /* 0x180fe2000001088a */
[----:B------:R-:W-:-:S03]  /*1aba0*/  FFMA.FTZ R116, R116, R21, -R138 ;  /* 0x0000001574747223 */ /* 0x000fc6000001088a */
[----:B------:R-:W1:Y:S01]  /*1abb0*/  MUFU.EX2 R99, R99 ;  /* 0x0000006300637308 */ /* 0x000e620000000800 */
[-CC-:B------:R-:W-:Y:S01]  /*1abc0*/  FFMA.FTZ R117, R117, R21.reuse, -R138.reuse ;  /* 0x0000001575757223 */ /* 0x180fe2000001088a */
[-CC-:B------:R-:W-:Y:S01]  /*1abd0*/  FFMA.FTZ R118, R118, R21.reuse, -R138.reuse ;  /* 0x0000001576767223 */ /* 0x180fe2000001088a */
[-CC-:B------:R-:W-:Y:S01]  /*1abe0*/  FFMA.FTZ R119, R119, R21.reuse, -R138.reuse ;  /* 0x0000001577777223 */ /* 0x180fe2000001088a */
[-CC-:B------:R-:W-:Y:S01]  /*1abf0*/  FFMA.FTZ R120, R120, R21.reuse, -R138.reuse ;  /* 0x0000001578787223 */ /* 0x180fe2000001088a */
[-CC-:B------:R-:W-:Y:S01]  /*1ac00*/  FFMA.FTZ R121, R121, R21.reuse, -R138.reuse ;  /* 0x0000001579797223 */ /* 0x180fe2000001088a */
[-CC-:B------:R-:W-:Y:S02]  /*1ac10*/  FFMA.FTZ R122, R122, R21.reuse, -R138.reuse ;  /* 0x000000157a7a7223 */ /* 0x180fe4000001088a */
[----:B------:R-:W2:Y:S01]  /*1ac20*/  MUFU.EX2 R130, R130 ;  /* 0x0000008200827308 */ /* 0x000ea20000000800 */
        /* <DEDUP_REMOVED lines=8> */
[----:B------:R-:W-:Y:S01]  /*1acb0*/  MUFU.EX2 R107, R77 ;  /* 0x0000004d006b7308 */ /* 0x000fe20000000800 */
[----:B---3--:R-:W-:-:S07]  /*1acc0*/  FADD.FTZ R141, R133, R141 ;  /* 0x0000008d858d7221 */ /* 0x008fce0000010000 */
[----:B------:R4:W-:Y:S01]  /*1acd0*/  MUFU.EX2 R138, R88 ;  /* 0x00000058008a7308 */ /* 0x0009e20000000800 */
[----:B0-----:R-:W-:-:S07]  /*1ace0*/  FADD.FTZ R141, R132, R141 ;  /* 0x0000008d848d7221 */ /* 0x001fce0000010000 */
[----:B------:R-:W0:Y:S01]  /*1acf0*/  MUFU.EX2 R77, R101 ;  /* 0x00000065004d7308 */ /* 0x000e220000000800 */
[----:B----4-:R-:W-:-:S07]  /*1ad00*/  FADD.FTZ R88, R93, R124 ;  /* 0x0000007c5d587221 */ /* 0x010fce0000010000 */
[----:B------:R-:W3:Y:S01]  /*1ad10*/  MUFU.EX2 R129, R129 ;  /* 0x0000008100817308 */ /* 0x000ee20000000800 */
[----:B------:R-:W-:Y:S01]  /*1ad20*/  FADD.FTZ R88, R76, R88 ;  /* 0x000000584c587221 */ /* 0x000fe20000010000 */
[----:B------:R-:W-:-:S06]  /*1ad30*/  FADD.FTZ R141, R131, R141 ;  /* 0x0000008d838d7221 */ /* 0x000fcc0000010000 */
[----:B------:R-:W4:Y:S01]  /*1ad40*/  MUFU.EX2 R102, R102 ;  /* 0x0000006600667308 */ /* 0x000f220000000800 */
[----:B------:R-:W-:-:S07]  /*1ad50*/  FADD.FTZ R88, R95, R88 ;  /* 0x000000585f587221 */ /* 0x000fce0000010000 */
[----:B------:R-:W4:Y:S01]  /*1ad60*/  MUFU.EX2 R128, R128 ;  /* 0x0000008000807308 */ /* 0x000f220000000800 */
[----:B-1----:R-:W-:Y:S01]  /*1ad70*/  FADD.FTZ R88, R99, R88 ;  /* 0x0000005863587221 */ /* 0x002fe20000010000 */
[----:B--2---:R-:W-:-:S06]  /*1ad80*/  FADD.FTZ R141, R130, R141 ;  /* 0x0000008d828d7221 */ /* 0x004fcc0000010000 */
[----:B------:R-:W1:Y:S08]  /*1ad90*/  MUFU.EX2 R103, R103 ;  /* 0x0000006700677308 */ /* 0x000e700000000800 */
[----:B------:R-:W-:Y:S01]  /*1ada0*/  MUFU.EX2 R127, R127 ;  /* 0x0000007f007f7308 */ /* 0x000fe20000000800 */
[----:B0-----:R-:W-:Y:S01]  /*1adb0*/  FADD.FTZ R88, R77, R88 ;  /* 0x000000584d587221 */ /* 0x001fe20000010000 */
[----:B---3--:R-:W-:-:S06]  /*1adc0*/  FADD.FTZ R141, R129, R141 ;  /* 0x0000008d818d7221 */ /* 0x008fcc0000010000 */
[----:B------:R-:W0:Y:S08]  /*1add0*/  MUFU.EX2 R108, R108 ;  /* 0x0000006c006c7308 */ /* 0x000e300000000800 */
[----:B------:R-:W2:Y:S01]  /*1ade0*/  MUFU.EX2 R126, R126 ;  /* 0x0000007e007e7308 */ /* 0x000ea20000000800 */
[----:B----4-:R-:W-:-:S07]  /*1adf0*/  FADD.FTZ R88, R102, R88 ;  /* 0x0000005866587221 */ /* 0x010fce0000010000 */
[----:B------:R-:W-:Y:S01]  /*1ae00*/  MUFU.EX2 R110, R89 ;  /* 0x00000059006e7308 */ /* 0x000fe20000000800 */
[----:B------:R-:W-:-:S07]  /*1ae10*/  FADD.FTZ R141, R128, R141 ;  /* 0x0000008d808d7221 */ /* 0x000fce0000010000 */
[----:B------:R-:W3:Y:S08]  /*1ae20*/  MUFU.EX2 R89, R109 ;  /* 0x0000006d00597308 */ /* 0x000ef00000000800 */
[----:B------:R-:W4:Y:S01]  /*1ae30*/  MUFU.EX2 R125, R125 ;  /* 0x0000007d007d7308 */ /* 0x000f220000000800 */
[----:B-1----:R-:W-:-:S07]  /*1ae40*/  FADD.FTZ R88, R103, R88 ;  /* 0x0000005867587221 */ /* 0x002fce0000010000 */
[----:B------:R-:W-:Y:S08]  /*1ae50*/  MUFU.EX2 R112, R84 ;  /* 0x0000005400707308 */ /* 0x000ff00000000800 */
[----:B------:R-:W1:Y:S01]  /*1ae60*/  MUFU.EX2 R114, R114 ;  /* 0x0000007200727308 */ /* 0x000e620000000800 */
[----:B0-----:R-:W-:Y:S01]  /*1ae70*/  FADD.FTZ R88, R108, R88 ;  /* 0x000000586c587221 */ /* 0x001fe20000010000 */
[----:B------:R-:W-:-:S06]  /*1ae80*/  F2FP.BF16.F32.PACK_AB R95, R99, R95 ;  /* 0x0000005f635f723e */ /* 0x000fcc00000010ff */
[----:B------:R-:W0:Y:S08]  /*1ae90*/  MUFU.EX2 R115, R115 ;  /* 0x0000007300737308 */ /* 0x000e300000000800 */
[----:B------:R2:W-:Y:S02]  /*1aea0*/  MUFU.EX2 R98, R90 ;  /* 0x0000005a00627308 */ /* 0x0005e40000000800 */
[----:B--2---:R-:W-:-:S06]  /*1aeb0*/  FADD.FTZ R90, R127, R141 ;  /* 0x0000008d7f5a7221 */ /* 0x004fcc0000010000 */
[----:B------:R-:W-:Y:S01]  /*1aec0*/  MUFU.EX2 R113, R81 ;  /* 0x0000005100717308 */ /* 0x000fe20000000800 */
[----:B------:R-:W-:-:S07]  /*1aed0*/  FADD.FTZ R90, R126, R90 ;  /* 0x0000005a7e5a7221 */ /* 0x000fce0000010000 */
[----:B------:R-:W2:Y:S08]  /*1aee0*/  MUFU.EX2 R116, R116 ;  /* 0x0000007400747308 */ /* 0x000eb00000000800 */
[----:B------:R-:W-:Y:S08]  /*1aef0*/  MUFU.EX2 R99, R75 ;  /* 0x0000004b00637308 */ /* 0x000ff00000000800 */
[----:B------:R3:W-:Y:S08]  /*1af00*/  MUFU.EX2 R75, R78 ;  /* 0x0000004e004b7308 */ /* 0x0007f00000000800 */
[----:B------:R-:W-:Y:S01]  /*1af10*/  MUFU.EX2 R106, R92 ;  /* 0x0000005c006a7308 */ /* 0x000fe20000000800 */
[----:B---3--:R-:W-:Y:S01]  /*1af20*/  FADD.FTZ R78, R89, R88 ;  /* 0x00000058594e7221 */ /* 0x008fe20000010000 */
[----:B----4-:R-:W-:-:S06]  /*1af30*/  FADD.FTZ R88, R125, R90 ;  /* 0x0000005a7d587221 */ /* 0x010fcc0000010000 */
[----:B------:R-:W3:Y:S01]  /*1af40*/  MUFU.EX2 R117, R117 ;  /* 0x0000007500757308 */ /* 0x000ee20000000800 */
[----:B-1----:R-:W-:Y:S01]  /*1af50*/  FADD.FTZ R78, R114, R78 ;  /* 0x0000004e724e7221 */ /* 0x002fe20000010000 */
[----:B------:R-:W-:-:S06]  /*1af60*/  FADD.FTZ R88, R112, R88 ;  /* 0x0000005870587221 */ /* 0x000fcc0000010000 */
[----:B------:R-:W-:Y:S01]  /*1af70*/  MUFU.EX2 R123, R80 ;  /* 0x00000050007b7308 */ /* 0x000fe20000000800 */
[----:B0-----:R-:W-:-:S07]  /*1af80*/  FADD.FTZ R78, R115, R78 ;  /* 0x0000004e734e7221 */ /* 0x001fce0000010000 */
[----:B------:R-:W0:Y:S08]  /*1af90*/  MUFU.EX2 R118, R118 ;  /* 0x0000007600767308 */ /* 0x000e300000000800 */
[----:B------:R-:W1:Y:S08]  /*1afa0*/  MUFU.EX2 R119, R119 ;  /* 0x0000007700777308 */ /* 0x000e700000000800 */
[----:B------:R4:W-:Y:S02]  /*1afb0*/  MUFU.EX2 R101, R79 ;  /* 0x0000004f00657308 */ /* 0x0009e40000000800 */
[----:B----4-:R-:W-:-:S06]  /*1afc0*/  FADD.FTZ R79, R107, R88 ;  /* 0x000000586b4f7221 */ /* 0x010fcc0000010000 */
[----:B------:R-:W4:Y:S01]  /*1afd0*/  MUFU.EX2 R120, R120 ;  /* 0x0000007800787308 */ /* 0x000f220000000800 */
[----:B--2---:R-:W-:Y:S01]  /*1afe0*/  FADD.FTZ R88, R116, R78 ;  /* 0x0000004e74587221 */ /* 0x004fe20000010000 */
[----:B------:R-:W-:-:S03]  /*1aff0*/  FADD.FTZ R79, R113, R79 ;  /* 0x0000004f714f7221 */ /* 0x000fc60000010000 */
[----:B---3--:R-:W-:Y:S01]  /*1b000*/  FADD.FTZ R88, R117, R88 ;  /* 0x0000005875587221 */ /* 0x008fe20000010000 */
[----:B------:R-:W-:Y:S02]  /*1b010*/  FADD.FTZ R90, R106, R79 ;  /* 0x0000004f6a5a7221 */ /* 0x000fe40000010000 */
[----:B------:R-:W-:Y:S01]  /*1b020*/  MUFU.EX2 R104, R97 ;  /* 0x0000006100687308 */ /* 0x000fe20000000800 */
[----:B0-----:R-:W-:Y:S01]  /*1b030*/  FADD.FTZ R88, R118, R88 ;  /* 0x0000005876587221 */ /* 0x001fe20000010000 */
[----:B------:R-:W-:Y:S01]  /*1b040*/  F2FP.BF16.F32.PACK_AB R92, R134, R135 ;  /* 0x00000087865c723e */ /* 0x000fe200000010ff */
[----:B------:R-:W-:-:S05]  /*1b050*/  FADD.FTZ R90, R123, R90 ;  /* 0x0000005a7b5a7221 */ /* 0x000fca0000010000 */
[----:B------:R-:W0:Y:S01]  /*1b060*/  MUFU.EX2 R121, R121 ;  /* 0x0000007900797308 */ /* 0x000e220000000800 */
[----:B------:R-:W-:Y:S02]  /*1b070*/  F2FP.BF16.F32.PACK_AB R93, R76, R93 ;  /* 0x0000005d4c5d723e */ /* 0x000fe400000010ff */
[----:B------:R-:W-:Y:S02]  /*1b080*/  F2FP.BF16.F32.PACK_AB R94, R132, R133 ;  /* 0x00000085845e723e */ /* 0x000fe400000010ff */
[----:B------:R-:W-:-:S03]  /*1b090*/  F2FP.BF16.F32.PACK_AB R76, R130, R131 ;  /* 0x00000083824c723e */ /* 0x000fc600000010ff */
[----:B------:R-:W-:Y:S01]  /*1b0a0*/  MUFU.EX2 R137, R73 ;  /* 0x0000004900897308 */ /* 0x000fe20000000800 */
[----:B------:R-:W-:Y:S02]  /*1b0b0*/  F2FP.BF16.F32.PACK_AB R77, R102, R77 ;  /* 0x0000004d664d723e */ /* 0x000fe400000010ff */
[----:B------:R-:W-:Y:S02]  /*1b0c0*/  F2FP.BF16.F32.PACK_AB R78, R128, R129 ;  /* 0x00000081804e723e */ /* 0x000fe400000010ff */
[----:B------:R-:W-:-:S03]  /*1b0d0*/  F2FP.BF16.F32.PACK_AB R79, R108, R103 ;  /* 0x000000676c4f723e */ /* 0x000fc600000010ff */
[----:B------:R-:W2:Y:S01]  /*1b0e0*/  MUFU.EX2 R122, R122 ;  /* 0x0000007a007a7308 */ /* 0x000ea20000000800 */
[----:B------:R-:W-:Y:S01]  /*1b0f0*/  FADD.FTZ R90, R105, R90 ;  /* 0x0000005a695a7221 */ /* 0x000fe20000010000 */
[----:B------:R-:W-:Y:S06]  /*1b100*/  STSM.16.M88.4 [R17+0x25b00], R92 ;  /* 0x025b005c11007844 */ /* 0x000fec0000000200 */
[----:B------:R1:W3:Y:S01]  /*1b110*/  MUFU.EX2 R14, R91 ;  /* 0x0000005b000e7308 */ /* 0x0002e20000000800 */
[----:B------:R0:W-:Y:S01]  /*1b120*/  STSM.16.M88.4 [R17+0x27300], R76 ;  /* 0x0273004c11007844 */ /* 0x0001e20000000200 */
[----:B-1----:R-:W-:-:S06]  /*1b130*/  FADD.FTZ R91, R119, R88 ;  /* 0x00000058775b7221 */ /* 0x002fcc0000010000 */
[----:B------:R-:W-:Y:S01]  /*1b140*/  MUFU.EX2 R97, R96 ;  /* 0x0000006000617308 */ /* 0x000fe20000000800 */
[----:B----4-:R-:W-:Y:S01]  /*1b150*/  FADD.FTZ R91, R120, R91 ;  /* 0x0000005b785b7221 */ /* 0x010fe20000010000 */
[----:B0-----:R-:W-:-:S06]  /*1b160*/  FADD.FTZ R76, R136, R90 ;  /* 0x0000005a884c7221 */ /* 0x001fcc0000010000 */
[----:B------:R-:W0:Y:S01]  /*1b170*/  MUFU.EX2 R74, R74 ;  /* 0x0000004a004a7308 */ /* 0x000e220000000800 */
[----:B------:R-:W-:Y:S01]  /*1b180*/  FADD.FTZ R77, R121, R91 ;  /* 0x0000005b794d7221 */ /* 0x000fe20000010000 */
[----:B------:R-:W-:-:S03]  /*1b190*/  FADD.FTZ R76, R104, R76 ;  /* 0x0000004c684c7221 */ /* 0x000fc60000010000 */
[----:B--2---:R-:W-:Y:S01]  /*1b1a0*/  FADD.FTZ R77, R122, R77 ;  /* 0x0000004d7a4d7221 */ /* 0x004fe20000010000 */
[----:B------:R-:W-:Y:S02]  /*1b1b0*/  FADD.FTZ R76, R137, R76 ;  /* 0x0000004c894c7221 */ /* 0x000fe40000010000 */
[----:B------:R-:W1:Y:S01]  /*1b1c0*/  MUFU.EX2 R139, R85 ;  /* 0x00000055008b7308 */ /* 0x000e620000000800 */
[----:B---3--:R-:W-:Y:S01]  /*1b1d0*/  FADD.FTZ R77, R14, R77 ;  /* 0x0000004d0e4d7221 */ /* 0x008fe20000010000 */
[----:B------:R-:W-:-:S03]  /*1b1e0*/  FADD.FTZ R76, R100, R76 ;  /* 0x0000004c644c7221 */ /* 0x000fc60000010000 */
[----:B------:R-:W-:Y:S01]  /*1b1f0*/  FADD.FTZ R77, R98, R77 ;  /* 0x0000004d624d7221 */ /* 0x000fe20000010000 */
[----:B------:R-:W-:Y:S02]  /*1b200*/  FADD.FTZ R76, R138, R76 ;  /* 0x0000004c8a4c7221 */ /* 0x000fe40000010000 */
[----:B------:R-:W2:Y:S01]  /*1b210*/  MUFU.EX2 R111, R140 ;  /* 0x0000008c006f7308 */ /* 0x000ea20000000800 */
[----:B0-----:R-:W-:Y:S01]  /*1b220*/  FADD.FTZ R77, R74, R77 ;  /* 0x0000004d4a4d7221 */ /* 0x001fe20000010000 */
[----:B------:R-:W-:-:S06]  /*1b230*/  FADD.FTZ R78, R97, R76 ;  /* 0x0000004c614e7221 */ /* 0x000fcc0000010000 */
[----:B------:R-:W-:Y:S01]  /*1b240*/  MUFU.EX2 R85, R143 ;  /* 0x0000008f00557308 */ /* 0x000fe20000000800 */
[----:B------:R-:W-:Y:S01]  /*1b250*/  FADD.FTZ R102, R99, R77 ;  /* 0x0000004d63667221 */ /* 0x000fe20000010000 */
[----:B-1----:R-:W-:-:S06]  /*1b260*/  FADD.FTZ R79, R139, R78 ;  /* 0x0000004e8b4f7221 */ /* 0x002fcc0000010000 */
[----:B------:R-:W0:Y:S01]  /*1b270*/  MUFU.EX2 R82, R82 ;  /* 0x0000005200527308 */ /* 0x000e220000000800 */
[----:B------:R-:W-:Y:S02]  /*1b280*/  F2FP.BF16.F32.PACK_AB R88, R126, R127 ;  /* 0x0000007f7e58723e */ /* 0x000fe400000010ff */
[----:B------:R-:W-:Y:S02]  /*1b290*/  F2FP.BF16.F32.PACK_AB R89, R114, R89 ;  /* 0x000000597259723e */ /* 0x000fe400000010ff */
[----:B------:R-:W-:-:S03]  /*1b2a0*/  F2FP.BF16.F32.PACK_AB R90, R112, R125 ;  /* 0x0000007d705a723e */ /* 0x000fc600000010ff */
[----:B------:R-:W-:Y:S01]  /*1b2b0*/  MUFU.EX2 R96, R146 ;  /* 0x0000009200607308 */ /* 0x000fe20000000800 */
[----:B------:R-:W-:Y:S01]  /*1b2c0*/  F2FP.BF16.F32.PACK_AB R91, R116, R115 ;  /* 0x00000073745b723e */ /* 0x000fe200000010ff */
[----:B------:R-:W-:Y:S01]  /*1b2d0*/  FADD.FTZ R102, R75, R102 ;  /* 0x000000664b667221 */ /* 0x000fe20000010000 */
[----:B------:R-:W-:-:S05]  /*1b2e0*/  F2FP.BF16.F32.PACK_AB R94, R123, R106 ;  /* 0x0000006a7b5e723e */ /* 0x000fca00000010ff */
[----:B------:R-:W1:Y:S01]  /*1b2f0*/  MUFU.EX2 R83, R83 ;  /* 0x0000005300537308 */ /* 0x000e620000000800 */
[----:B------:R-:W-:Y:S01]  /*1b300*/  FADD.FTZ R106, R110, R79 ;  /* 0x0000004f6e6a7221 */ /* 0x000fe20000010000 */
[----:B------:R-:W-:Y:S01]  /*1b310*/  F2FP.BF16.F32.PACK_AB R92, R113, R107 ;  /* 0x0000006b715c723e */ /* 0x000fe200000010ff */
[----:B------:R3:W-:Y:S01]  /*1b320*/  STSM.16.M88.4 [R17+0x28b00], R88 ;  /* 0x028b005811007844 */ /* 0x0007e20000000200 */
[----:B------:R-:W-:-:S04]  /*1b330*/  F2FP.BF16.F32.PACK_AB R93, R118, R117 ;  /* 0x00000075765d723e */ /* 0x000fc800000010ff */
[----:B------:R-:W-:Y:S01]  /*1b340*/  MUFU.EX2 R81, R149 ;  /* 0x0000009500517308 */ /* 0x000fe20000000800 */
[----:B------:R-:W-:Y:S01]  /*1b350*/  F2FP.BF16.F32.PACK_AB R95, R120, R119 ;  /* 0x00000077785f723e */ /* 0x000fe200000010ff */
[----:B--2---:R-:W-:-:S06]  /*1b360*/  FADD.FTZ R106, R111, R106 ;  /* 0x0000006a6f6a7221 */ /* 0x004fcc0000010000 */
[----:B------:R-:W2:Y:S01]  /*1b370*/  MUFU.EX2 R86, R86 ;  /* 0x0000005600567308 */ /* 0x000ea20000000800 */
[----:B---3--:R-:W-:Y:S01]  /*1b380*/  FADD.FTZ R89, R101, R102 ;  /* 0x0000006665597221 */ /* 0x008fe20000010000 */
[----:B------:R3:W-:Y:S06]  /*1b390*/  STSM.16.M88.4 [R17+0x2a300], R92 ;  /* 0x02a3005c11007844 */ /* 0x0007ec0000000200 */
[----:B------:R-:W-:Y:S01]  /*1b3a0*/  MUFU.EX2 R84, R150 ;  /* 0x0000009600547308 */ /* 0x000fe20000000800 */
[----:B------:R-:W-:Y:S01]  /*1b3b0*/  F2FP.BF16.F32.PACK_AB R79, R98, R14 ;  /* 0x0000000e624f723e */ /* 0x000fe200000010ff */
[----:B0-----:R-:W-:-:S06]  /*1b3c0*/  FADD.FTZ R14, R82, R89 ;  /* 0x00000059520e7221 */ /* 0x001fcc0000010000 */
[----:B------:R-:W0:Y:S01]  /*1b3d0*/  MUFU.EX2 R87, R87 ;  /* 0x0000005700577308 */ /* 0x000e220000000800 */
[----:B------:R-:W-:Y:S01]  /*1b3e0*/  F2FP.BF16.F32.PACK_AB R89, R99, R74 ;  /* 0x0000004a6359723e */ /* 0x000fe200000010ff */
[----:B---3--:R-:W-:-:S06]  /*1b3f0*/  FADD.FTZ R93, R85, R106 ;  /* 0x0000006a555d7221 */ /* 0x008fcc0000010000 */
[----:B------:R-:W3:Y:S01]  /*1b400*/  MUFU.EX2 R142, R142 ;  /* 0x0000008e008e7308 */ /* 0x000ee20000000800 */
[----:B-1----:R-:W-:Y:S01]  /*1b410*/  FADD.FTZ R91, R83, R14 ;  /* 0x0000000e535b7221 */ /* 0x002fe20000010000 */
[----:B------:R-:W-:-:S06]  /*1b420*/  FADD.FTZ R74, R96, R93 ;  /* 0x0000005d604a7221 */ /* 0x000fcc0000010000 */
[----:B------:R-:W1:Y:S01]  /*1b430*/  MUFU.EX2 R73, R151 ;  /* 0x0000009700497308 */ /* 0x000e620000000800 */
[----:B--2---:R-:W-:Y:S01]  /*1b440*/  FADD.FTZ R14, R86, R91 ;  /* 0x0000005b560e7221 */ /* 0x004fe20000010000 */
[----:B------:R-:W-:Y:S01]  /*1b450*/  FADD.FTZ R95, R81, R74 ;  /* 0x0000004a515f7221 */ /* 0x000fe20000010000 */
[----:B------:R-:W-:Y:S02]  /*1b460*/  F2FP.BF16.F32.PACK_AB R91, R101, R75 ;  /* 0x0000004b655b723e */ /* 0x000fe400000010ff */
[----:B0-----:R-:W-:Y:S01]  /*1b470*/  FADD.FTZ R75, R87, R14 ;  /* 0x0000000e574b7221 */ /* 0x001fe20000010000 */
[C---:B------:R-:W-:Y:S01]  /*1b480*/  FADD.FTZ R74, R84.reuse, R95 ;  /* 0x0000005f544a7221 */ /* 0x040fe20000010000 */
[----:B------:R-:W-:Y:S02]  /*1b490*/  F2FP.BF16.F32.PACK_AB R84, R84, R81 ;  /* 0x000000515454723e */ /* 0x000fe400000010ff */
[----:B---3--:R-:W-:Y:S01]  /*1b4a0*/  FADD.FTZ R14, R142, R75 ;  /* 0x0000004b8e0e7221 */ /* 0x008fe20000010000 */
[----:B------:R-:W2:Y:S01]  /*1b4b0*/  LDL R81, [R1+0x8c] ;  /* 0x00008c0001517983 */ /* 0x000ea20000100800 */
[----:B-1----:R-:W-:-:S03]  /*1b4c0*/  FADD.FTZ R75, R73, R74 ;  /* 0x0000004a494b7221 */ /* 0x002fc60000010000 */
[----:B------:R-:W2:Y:S01]  /*1b4d0*/  LDL.LU R74, [R1+0x14] ;  /* 0x00001400014a7983 */ /* 0x000ea20000300800 */
[----:B------:R-:W-:Y:S08]  /*1b4e0*/  MUFU.EX2 R80, R152 ;  /* 0x0000009800507308 */ /* 0x000ff00000000800 */
[----:B------:R-:W0:Y:S08]  /*1b4f0*/  MUFU.EX2 R145, R145 ;  /* 0x0000009100917308 */ /* 0x000e300000000800 */
[----:B------:R-:W-:Y:S08]  /*1b500*/  MUFU.EX2 R147, R147 ;  /* 0x0000009300937308 */ /* 0x000ff00000000800 */
[----:B------:R-:W1:Y:S01]  /*1b510*/  MUFU.EX2 R148, R148 ;  /* 0x0000009400947308 */ /* 0x000e620000000800 */
        /* <DEDUP_REMOVED lines=9> */
[C---:B0-----:R-:W-:Y:S02]  /*1b5b0*/  F2FP.BF16.F32.PACK_AB R85, R145.reuse, R142 ;  /* 0x0000008e9155723e */ /* 0x041fe400000010ff */
[----:B------:R-:W-:Y:S02]  /*1b5c0*/  F2FP.BF16.F32.PACK_AB R86, R80, R73 ;  /* 0x000000495056723e */ /* 0x000fe400000010ff */
[----:B-1----:R-:W-:Y:S01]  /*1b5d0*/  F2FP.BF16.F32.PACK_AB R87, R148, R147 ;  /* 0x000000939457723e */ /* 0x002fe200000010ff */
[----:B------:R-:W-:Y:S04]  /*1b5e0*/  STSM.16.M88.4 [R17+0x2bb00], R76 ;  /* 0x02bb004c11007844 */ /* 0x000fe80000000200 */
[----:B------:R-:W-:Y:S04]  /*1b5f0*/  STSM.16.M88.4 [R17+0x2d300], R88 ;  /* 0x02d3005811007844 */ /* 0x000fe80000000200 */
[----:B------:R-:W-:Y:S04]  /*1b600*/  STSM.16.M88.4 [R17+0x2eb00], R92 ;  /* 0x02eb005c11007844 */ /* 0x000fe80000000200 */
[----:B------:R-:W-:Y:S01]  /*1b610*/  STSM.16.M88.4 [R17+0x30300], R84 ;  /* 0x0303005411007844 */ /* 0x000fe20000000200 */
[----:B------:R-:W-:Y:S01]  /*1b620*/  @!PT LDS RZ, [RZ] ;  /* 0x00000000fffff984 */ /* 0x000fe20000000800 */
[----:B------:R-:W-:Y:S01]  /*1b630*/  @!PT LDS RZ, [RZ] ;  /* 0x00000000fffff984 */ /* 0x000fe20000000800 */
[----:B------:R-:W-:Y:S01]  /*1b640*/  @!PT LDS RZ, [RZ] ;  /* 0x00000000fffff984 */ /* 0x000fe20000000800 */
[----:B------:R-:W-:Y:S01]  /*1b650*/  @!PT LDS RZ, [RZ] ;  /* 0x00000000fffff984 */ /* 0x000fe20000000800 */
[----:B------:R0:W-:Y:S06]  /*1b660*/  MEMBAR.ALL.CTA ;  /* 0x0000000000007992 */ /* 0x0001ec0000008000 */
[----:B0-----:R-:W0:Y:S01]  /*1b670*/  FENCE.VIEW.ASYNC.S ;  /* 0x00000000000073c6 */ /* 0x001e220000000000 */
[----:B------:R-:W-:Y:S01]  /*1b680*/  FADD.FTZ R14, R145, R14 ;  /* 0x0000000e910e7221 */ /* 0x000fe20000010000 */
[----:B------:R-:W-:-:S03]  /*1b690*/  FADD.FTZ R75, R80, R75 ;  /* 0x0000004b504b7221 */ /* 0x000fc60000010000 */
[----:B------:R-:W-:Y:S01]  /*1b6a0*/  FADD.FTZ R147, R147, R14 ;  /* 0x0000000e93937221 */ /* 0x000fe20000010000 */
[-C--:B------:R-:W-:Y:S01]  /*1b6b0*/  FMUL.FTZ R24, R24, R0.reuse ;  /* 0x0000000018187220 */ /* 0x080fe20000410000 */
        /* <DEDUP_REMOVED lines=24> */
[----:B------:R-:W-:Y:S01]  /*1b840*/  STL [R1+0x18], R75 ;  /* 0x0000184b01007387 */ /* 0x000fe20000100800 */
[-C--:B------:R-:W-:Y:S01]  /*1b850*/  FMUL.FTZ R26, R26, R15.reuse ;  /* 0x0000000f1a1a7220 */ /* 0x080fe20000410000 */
[----:B------:R-:W-:-:S02]  /*1b860*/  FMUL.FTZ R27, R27, R15 ;  /* 0x0000000f1b1b7220 */ /* 0x000fc40000410000 */
[----:B------:R1:W-:Y:S01]  /*1b870*/  STL [R1+0x38], R14 ;  /* 0x0000380e01007387 */ /* 0x0003e20000100800 */
[-C--:B------:R-:W-:Y:S01]  /*1b880*/  FMUL.FTZ R30, R30, R15.reuse ;  /* 0x0000000f1e1e7220 */ /* 0x080fe20000410000 */
[-C--:B------:R-:W-:Y:S01]  /*1b890*/  FMUL.FTZ R31, R31, R15.reuse ;  /* 0x0000000f1f1f7220 */ /* 0x080fe20000410000 */
[-C--:B------:R-:W-:Y:S01]  /*1b8a0*/  FMUL.FTZ R34, R34, R15.reuse ;  /* 0x0000000f22227220 */ /* 0x080fe20000410000 */
        /* <DEDUP_REMOVED lines=20> */
[----:B-1----:R-:W-:-:S02]  /*1b9f0*/  IMAD.MOV.U32 R14, RZ, RZ, R19 ;  /* 0x000000ffff0e7224 */ /* 0x002fc400078e0013 */
[----:B------:R-:W-:Y:S01]  /*1ba00*/  IMAD.MOV.U32 R15, RZ, RZ, R72 ;  /* 0x000000ffff0f7224 */ /* 0x000fe200078e0048 */
[C---:B--2---:R-:W-:Y:S01]  /*1ba10*/  ISETP.GT.AND P2, PT, R74.reuse, R81, PT ;  /* 0x000000514a00720c */ /* 0x044fe20003f44270 */
[----:B------:R-:W-:-:S05]  /*1ba20*/  VIADD R0, R74, 0xffffffff ;  /* 0xffffffff4a007836 */ /* 0x000fca0000000000 */
[----:B------:R1:W-:Y:S02]  /*1ba30*/  STL [R1+0x14], R0 ;  /* 0x0000140001007387 */ /* 0x0003e40000100800 */
[----:B-1----:R-:W-:Y:S01]  /*1ba40*/  IMAD.MOV.U32 R0, RZ, RZ, R20 ;  /* 0x000000ffff007224 */ /* 0x002fe200078e0014 */
[----:B0-----:R-:W-:-:S04]  /*1ba50*/  NOP ;  /* 0x0000000000007918 */ /* 0x001fc80000000000 */
[----:B---3--:R-:W-:Y:S05]  /*1ba60*/  @P2 BRA `(.L_x_2466) ;  /* 0xffffffac00942947 */ /* 0x008fea000383ffff */
.L_x_2455:
[----:B------:R-:W-:Y:S05]  /*1ba70*/  WARPSYNC.ALL ;  /* 0x0000000000007948 */ /* 0x000fea0003800000 */
[----:B------:R-:W-:Y:S06]  /*1ba80*/  BAR.ARV 0x8, 0x200 ;  /* 0x0208000000007b1d */ /* 0x000fec0000002000 */
[----:B------:R-:W-:Y:S05]  /*1ba90*/  @!P1 BRA `(.L_x_2467) ;  /* 0x0000000000049947 */ /* 0x000fea0003800000 */
[----:B------:R-:W-:Y:S01]  /*1baa0*/  BPT.TRAP 0x1 ;  /* 0x000000040000795c */ /* 0x000fe20000300000 */
.L_x_2467:
[----:B-----5:R-:W2:Y:S01]  /*1bab0*/  LDL R2, [R1+0x3c] ;  /* 0x00003c0001027983 */ /* 0x020ea20000100800 */
[----:B------:R-:W-:Y:S01]  /*1bac0*/  IMAD R0, R19, 0x8, R16 ;  /* 0x0000000813007824 */ /* 0x000fe200078e0210 */
[----:B--2---:R-:W-:-:S04]  /*1bad0*/  SHF.L.U32 R3, R2, 0x1f, RZ ;  /* 0x0000001f02037819 */ /* 0x004fc800000006ff */
[----:B------:R0:W1:Y:S01]  /*1bae0*/  SYNCS.PHASECHK.TRANS64.TRYWAIT P2, [R0+URZ+0x31c50], R3 ;  /* 0x031c5003000075a7 */ /* 0x000062000804017f */
[----:B------:R-:W-:Y:S05]  /*1baf0*/  @!P1 BRA `(.L_x_2468) ;  /* 0x0000000000049947 */ /* 0x000fea0003800000 */
[----:B------:R-:W-:Y:S01]  /*1bb00*/  BPT.TRAP 0x1 ;  /* 0x000000040000795c */ /* 0x000fe20000300000 */
.L_x_2468:
[----:B------:R-:W2:Y:S01]  /*1bb10*/  LDL.LU R2, [R1+0x7c] ;  /* 0x00007c0001027983 */ /* 0x000ea20000300800 */
[----:B------:R-:W-:Y:S02]  /*1bb20*/  VIADD R16, R16, 0x200 ;  /* 0x0000020010107836 */ /* 0x000fe40000000000 */
[----:B------:R-:W-:-:S03]  /*1bb30*/  IMAD.MOV.U32 R5, RZ, RZ, -0x3ffffff0 ;  /* 0xc0000010ff057424 */ /* 0x000fc600078e00ff */
[----:B------:R-:W-:-:S04]  /*1bb40*/  SHF.R.U32.HI R16, RZ, 0x4, R16 ;  /* 0x00000004ff107819 */ /* 0x000fc80000011610 */
[----:B------:R-:W-:-:S04]  /*1bb50*/  LOP3.LUT R16, R16, 0x3fff, RZ, 0xc0, !PT ;  /* 0x00003fff10107812 */ /* 0x000fc800078ec0ff */
[----:B------:R-:W-:Y:S02]  /*1bb60*/  LOP3.LUT R16, R16, 0x2400000, RZ, 0xfc, !PT ;  /* 0x0240000010107812 */ /* 0x000fe400078efcff */
[----:B--2---:R-:W-:Y:S01]  /*1bb70*/  LOP3.LUT R4, R2, 0x10000, RZ, 0xfc, !PT ;  /* 0x0001000002047812 */ /* 0x004fe200078efcff */
[----:B-1----:R-:W-:Y:S06]  /*1bb80*/  @P2 BRA `(.L_x_2469) ;  /* 0x0000000000082947 */ /* 0x002fec0003800000 */
[----:B------:R-:W1:Y:S02]  /*1bb90*/  SYNCS.PHASECHK.TRANS64.TRYWAIT P1, [R0+URZ+0x31c50], R3 ;  /* 0x031c5003000075a7 */ /* 0x000e64000802017f */
[----:B-1----:R-:W-:Y:S05]  /*1bba0*/  @!P1 BRA `(.L_x_2470) ;  /* 0x000000c800b09947 */ /* 0x002fea0003800000 */
.L_x_2469:
[----:B------:R-:W-:Y:S01]  /*1bbb0*/  IMAD R2, R19, 0x6c0, R16 ;  /* 0x000006c013027824 */ /* 0x000fe200078e0210 */
[----:B------:R-:W2:Y:S01]  /*1bbc0*/  LDL.LU R11, [R1+0x18] ;  /* 0x00001800010b7983 */ /* 0x000ea20000300800 */
[----:B01----:R-:W-:Y:S01]  /*1bbd0*/  IMAD.MOV.U32 R3, RZ, RZ, -0x7fffffe0 ;  /* 0x80000020ff037424 */ /* 0x003fe200078e00ff */
        /* <DEDUP_REMOVED lines=10> */
[----:B------:R-:W3:Y:S01]  /*1bc80*/  LDL.LU R10, [R1+0x38] ;  /* 0x00003800010a7983 */ /* 0x000ee20000300800 */
[----:B------:R-:W-:-:S02]  /*1bc90*/  IMAD.MOV.U32 R3, RZ, RZ, -0x7fffffe0 ;  /* 0x80000020ff037424 */ /* 0x000fc400078e00ff */
[----:B------:R-:W-:Y:S01]  /*1bca0*/  IMAD.MOV.U32 R5, RZ, RZ, -0x3ffffff0 ;  /* 0xc0000010ff057424 */ /* 0x000fe200078e00ff */
[----:B------:R-:W4:Y:S01]  /*1bcb0*/  LDL.LU R12, [R1+0x3c] ;  /* 0x00003c00010c7983 */ /* 0x000f220000300800 */
[----:B------:R-:W-:-:S05]  /*1bcc0*/  VIADD R19, R19, 0x1 ;  /* 0x0000000113137836 */ /* 0x000fca0000000000 */
        /* <DEDUP_REMOVED lines=62> */
[C---:B------:R-:W-:Y:S01]  /*1c0b0*/  VIADD R8, R2.reuse, 0x1c0 ;  /* 0x000001c002087836 */ /* 0x040fe20000000000 */
        /* <DEDUP_REMOVED lines=15> */
[----:B--2---:R-:W0:Y:S01]  /*1c1b0*/  SHFL.BFLY PT, R2, R11, 0x2, 0x1f ;  /* 0x0c401f000b027f89 */ /* 0x004e2200000e0000 */
[----:B------:R-:W-:Y:S02]  /*1c1c0*/  R2UR UR7, R3 ;  /* 0x00000000030772ca */ /* 0x000fe400000e0000 */
[----:B------:R-:W-:Y:S01]  /*1c1d0*/  R2UR UR4, R4 ;  /* 0x00000000040472ca */ /* 0x000fe200000e0000 */
[----:B---3--:R-:W1:Y:S01]  /*1c1e0*/  SHFL.BFLY PT, R3, R10, 0x2, 0x1f ;  /* 0x0c401f000a037f89 */ /* 0x008e6200000e0000 */
[----:B------:R-:W-:Y:S01]  /*1c1f0*/  R2UR UR5, R5 ;  /* 0x00000000050572ca */ /* 0x000fe200000e0000 */
[----:B0-----:R-:W-:Y:S01]  /*1c200*/  FADD.FTZ R2, R2, R11 ;  /* 0x0000000b02027221 */ /* 0x001fe20000010000 */
[----:B-1----:R-:W-:-:S04]  /*1c210*/  FADD.FTZ R4, R3, R10 ;  /* 0x0000000a03047221 */ /* 0x002fc80000010000 */
[----:B------:R-:W0:Y:S04]  /*1c220*/  SHFL.BFLY PT, R3, R2, 0x1, 0x1f ;  /* 0x0c201f0002037f89 */ /* 0x000e2800000e0000 */
[----:B------:R-:W1:Y:S01]  /*1c230*/  SHFL.BFLY PT, R5, R4, 0x1, 0x1f ;  /* 0x0c201f0004057f89 */ /* 0x000e6200000e0000 */
[----:B0-----:R-:W-:Y:S01]  /*1c240*/  FADD.FTZ R10, R2, R3 ;  /* 0x00000003020a7221 */ /* 0x001fe20000010000 */
[----:B------:R-:W-:Y:S01]  /*1c250*/  SEL R2, RZ, 0x1, P1 ;  /* 0x00000001ff027807 */ /* 0x000fe20000800000 */
[----:B-1----:R-:W-:-:S03]  /*1c260*/  FADD.FTZ R11, R4, R5 ;  /* 0x00000005040b7221 */ /* 0x002fc60000010000 */
[----:B------:R-:W-:Y:S01]  /*1c270*/  FSETP.NE.FTZ.AND P2, PT, R10, RZ, PT ;  /* 0x000000ff0a00720b */ /* 0x000fe20003f55000 */
[----:B------:R-:W-:Y:S01]  /*1c280*/  IMAD.MOV.U32 R5, RZ, RZ, RZ ;  /* 0x000000ffff057224 */ /* 0x000fe200078e00ff */
[----:B----4-:R-:W-:Y:S02]  /*1c290*/  LOP3.LUT R12, R12, R2, RZ, 0x3c, !PT ;  /* 0x000000020c0c7212 */ /* 0x010fe400078e3cff */
[----:B------:R-:W-:-:S09]  /*1c2a0*/  FSETP.NE.FTZ.AND P3, PT, R11, RZ, PT ;  /* 0x000000ff0b00720b */ /* 0x000fd20003f75000 */
[----:B------:R-:W0:Y:S08]  /*1c2b0*/  @P2 MUFU.LG2 R6, R10 ;  /* 0x0000000a00062308 */ /* 0x000e300000000c00 */
[----:B------:R1:W-:Y:S01]  /*1c2c0*/  @P2 MUFU.RCP R5, R10 ;  /* 0x0000000a00052308 */ /* 0x0003e20000001000 */
[----:B------:R-:W-:Y:S02]  /*1c2d0*/  WARPGROUP.DEPBAR.LE gsb0, 0x0 ;  /* 0x00008000000079c5 */ /* 0x000fe40000010000 */
[----:B-1----:R-:W2:Y:S01]  /*1c2e0*/  LDL.LU R10, [R1+0xac] ;  /* 0x0000ac00010a7983 */ /* 0x002ea20000300800 */
[----:B------:R-:W-:Y:S01]  /*1c2f0*/  WARPGROUP.ARRIVE ;  /* 0x00000000000079c5 */ /* 0x000fe20000000000 */
[----:B------:R-:W-:-:S03]  /*1c300*/  IMAD.MOV.U32 R3, RZ, RZ, RZ ;  /* 0x000000ffff037224 */ /* 0x000fc600078e00ff */
[----:B------:R-:W1:Y:S02]  /*1c310*/  @P3 MUFU.LG2 R8, R11 ;  /* 0x0000000b00083308 */ /* 0x000e640000000c00 */
[----:B------:R-:W-:Y:S01]  /*1c320*/  HGMMA.64x96x16.F32.BF16 R24, gdesc[UR4].tnspB, R24, gsb0 ;  /* 0x41600000041879f0 */ /* 0x000fe20008001818 */
[----:B------:R3:W-:Y:S05]  /*1c330*/  STL [R1+0x3c], R12 ;  /* 0x00003c0c01007387 */ /* 0x0007ea0000100800 */
[----:B------:R-:W4:Y:S01]  /*1c340*/  @P3 MUFU.RCP R3, R11 ;  /* 0x0000000b00033308 */ /* 0x000f220000001000 */
[----:B------:R-:W-:Y:S02]  /*1c350*/  @!P0 VIADD R4, R0, 0x31c60 ;  /* 0x00031c6000048836 */ /* 0x000fe40000000000 */
[----:B------:R-:W-:Y:S01]  /*1c360*/  @P2 FMUL.FTZ R7, R21, 0.69314718246459960938 ;  /* 0x3f31721815072820 */ /* 0x000fe20000410000 */
[----:B0-----:R-:W-:-:S02]  /*1c370*/  @P2 FMUL.FTZ R6, R6, 0.69314718246459960938 ;  /* 0x3f31721806062820 */ /* 0x001fc40000410000 */
[----:B------:R-:W-:Y:S01]  /*1c380*/  @!P0 PRMT R4, RZ, 0x654, R4 ;  /* 0x00000654ff048816 */ /* 0x000fe20000000004 */
[----:B---3--:R-:W-:Y:S01]  /*1c390*/  @P3 FMUL.FTZ R12, R21, 0.69314718246459960938 ;  /* 0x3f317218150c3820 */ /* 0x008fe20000410000 */
[----:B-1----:R-:W-:Y:S01]  /*1c3a0*/  @P3 FMUL.FTZ R9, R8, 0.69314718246459960938 ;  /* 0x3f31721808093820 */ /* 0x002fe20000410000 */
[----:B------:R-:W-:Y:S02]  /*1c3b0*/  IMAD.MOV.U32 R0, RZ, RZ, -0x800000 ;  /* 0xff800000ff007424 */ /* 0x000fe400078e00ff */
[----:B------:R-:W-:Y:S01]  /*1c3c0*/  @P2 FFMA.FTZ R0, R7, R20, R6 ;  /* 0x0000001407002223 */ /* 0x000fe20000010006 */
[----:B------:R-:W-:Y:S02]  /*1c3d0*/  IMAD.MOV.U32 R2, RZ, RZ, -0x800000 ;  /* 0xff800000ff027424 */ /* 0x000fe400078e00ff */
[----:B------:R-:W-:Y:S01]  /*1c3e0*/  @P3 FFMA.FTZ R2, R12, R72, R9 ;  /* 0x000000480c023223 */ /* 0x000fe20000010009 */
[----:B------:R-:W-:Y:S01]  /*1c3f0*/  SEL R19, R19, RZ, P1 ;  /* 0x000000ff13137207 */ /* 0x000fe20000800000 */
[----:B------:R-:W-:-:S02]  /*1c400*/  WARPGROUP.DEPBAR.LE gsb0, 0x0 ;  /* 0x00008000000079c5 */ /* 0x000fc40000010000 */
        /* <DEDUP_REMOVED lines=25> */
[----:B------:R-:W-:Y:S01]  /*1c5a0*/  PLOP3.LUT P0, PT, PT, PT, PT, 0x8, 0x0 ;  /* 0x000000000000781c */ /* 0x000fe20003f0e170 */
[-C--:B----4-:R-:W-:Y:S01]  /*1c5b0*/  FMUL.FTZ R26, R26, R3.reuse ;  /* 0x000000031a1a7220 */ /* 0x090fe20000410000 */
        /* <DEDUP_REMOVED lines=23> */
[----:B--2---:R-:W-:-:S05]  /*1c730*/  VIADD R10, R10, 0x1 ;  /* 0x000000010a0a7836 */ /* 0x004fca0000000000 */
[----:B------:R0:W-:Y:S02]  /*1c740*/  STL [R1+0xac], R10 ;  /* 0x0000ac0a01007387 */ /* 0x0001e40000100800 */
.L_x_2402:
[----:B------:R-:W-:Y:S05]  /*1c750*/  WARPSYNC.ALL ;  /* 0x0000000000007948 */ /* 0x000fea0003800000 */
[----:B------:R-:W1:Y:S08]  /*1c760*/  S2UR UR5, SR_CgaCtaId ;  /* 0x00000000000579c3 */ /* 0x000e700000008800 */
[----:B------:R-:W-:Y:S06]  /*1c770*/  BAR.SYNC.DEFER_BLOCKING 0x5, 0x200 ;  /* 0x0148000000007b1d */ /* 0x000fec0000010000 */
[----:B------:R-:W-:Y:S01]  /*1c780*/  UMOV UR4, 0x400 ;  /* 0x0000040000047882 */ /* 0x000fe20000000000 */
[----:B------:R-:W-:Y:S01]  /*1c790*/  BSSY B0, `(.L_x_2471) ;  /* 0x00002c9000007945 */ /* 0x000fe20003800000 */
[----:B-1----:R-:W-:-:S06]  /*1c7a0*/  ULEA UR4, UR5, UR4, 0x18 ;  /* 0x0000000405047291 */ /* 0x002fcc000f8ec03f */
[----:B------:R-:W-:-:S05]  /*1c7b0*/  IMAD.U32 R16, RZ, RZ, UR4 ;  /* 0x00000004ff107e24 */ /* 0x000fca000f8e00ff */
[----:B------:R1:W2:Y:S01]  /*1c7c0*/  LDS.128 R108, [R16+0x31cd0] ;  /* 0x031cd000106c7984 */ /* 0x0002a20000000c00 */
[----:B------:R-:W-:Y:S06]  /*1c7d0*/  BAR.ARV 0x4, 0x200 ;  /* 0x0108000000007b1d */ /* 0x000fec0000002000 */
[----:B------:R-:W-:Y:S05]  /*1c7e0*/  @P0 BRA `(.L_x_2472) ;  /* 0x0000002000180947 */ /* 0x000fea0003800000 */
[----:B0-----:R-:W3:Y:S01]  /*1c7f0*/  LDL R4, [R1+0xe8] ;  /* 0x0000e80001047983 */ /* 0x001ee20000100800 */
[----:B------:R-:W-:-:S03]  /*1c800*/  ULDC UR4, c[0x0][0xad4] ;  /* 0x0002b50000047ab9 */ /* 0x000fc60000000800 */
[----:B------:R-:W4:Y:S04]  /*1c810*/  LDL.LU R76, [R1+0x9c] ;  /* 0x00009c00014c7983 */ /* 0x000f280000300800 */
[----:B------:R-:W2:Y:S04]  /*1c820*/  LDL.LU R82, [R1+0xa4] ;  /* 0x0000a40001527983 */ /* 0x000ea80000300800 */
[----:B------:R-:W2:Y:S01]  /*1c830*/  LDL.LU R81, [R1+0xa8] ;  /* 0x0000a80001517983 */ /* 0x000ea20000300800 */
[----:B------:R-:W0:Y:S01]  /*1c840*/  S2R R3, SR_SWINHI ;  /* 0x0000000000037919 */ /* 0x000e220000002f00 */
[----:B------:R-:W-:-:S02]  /*1c850*/  MOV R74, R16 ;  /* 0x00000010004a7202 */ /* 0x000fc40000000f00 */
[----:B0-----:R-:W-:-:S03]  /*1c860*/  MOV R75, R3 ;  /* 0x00000003004b7202 */ /* 0x001fc60000000f00 */
[----:B---3--:R-:W-:-:S03]  /*1c870*/  IMAD.WIDE R4, R4, 0x2, R74 ;  /* 0x0000000204047825 */ /* 0x008fc600078e024a */
[C---:B------:R-:W-:Y:S02]  /*1c880*/  IADD3 R77, P0, R4.reuse, 0x6020, RZ ;  /* 0x00006020044d7810 */ /* 0x040fe40007f1e0ff */
[----:B------:R-:W-:-:S03]  /*1c890*/  LOP3.LUT R3, R4, 0x180, RZ, 0xc0, !PT ;  /* 0x0000018004037812 */ /* 0x000fc600078ec0ff */
[----:B------:R-:W-:Y:S01]  /*1c8a0*/  IMAD.X R11, RZ, RZ, R5, P0 ;  /* 0x000000ffff0b7224 */ /* 0x000fe200000e0605 */
[----:B----4-:R-:W-:Y:S02]  /*1c8b0*/  ISETP.NE.AND P0, PT, R76, RZ, PT ;  /* 0x000000ff4c00720c */ /* 0x010fe40003f05270 */
[----:B------:R-:W-:Y:S02]  /*1c8c0*/  IADD3 R8, P4, R4, 0x20, RZ ;  /* 0x0000002004087810 */ /* 0x000fe40007f9e0ff */
[----:B------:R-:W-:Y:S01]  /*1c8d0*/  SEL R80, R76, UR4, P0 ;  /* 0x000000044c507c07 */ /* 0x000fe20008000000 */
[----:B------:R-:W-:Y:S05]  /*1c8e0*/  WARPSYNC.ALL ;  /* 0x0000000000007948 */ /* 0x000fea0003800000 */
[----:B------:R-:W-:-:S02]  /*1c8f0*/  SHF.R.U64 R3, R3, 0x3, RZ ;  /* 0x0000000303037819 */ /* 0x000fc400000012ff */
[----:B------:R-:W-:Y:S02]  /*1c900*/  LOP3.LUT R6, R8, 0x180, RZ, 0xc0, !PT ;  /* 0x0000018008067812 */ /* 0x000fe400078ec0ff */
        /* <DEDUP_REMOVED lines=19> */
[----:B------:R-:W-:Y:S01]  /*1ca40*/  SHF.R.U64 R42, R42, 0x3, RZ ;  /* 0x000000032a2a7819 */ /* 0x000fe200000012ff */
[----:B------:R-:W-:Y:S01]  /*1ca50*/  IMAD.X R9, RZ, RZ, R5, P1 ;  /* 0x000000ffff097224 */ /* 0x000fe200008e0605 */
[----:B------:R-:W-:-:S02]  /*1ca60*/  LOP3.LUT R40, R6, R7, RZ, 0x3c, !PT ;  /* 0x0000000706287212 */ /* 0x000fc400078e3cff */
[----:B------:R-:W-:Y:S02]  /*1ca70*/  MOV R43, R4 ;  /* 0x00000004002b7202 */ /* 0x000fe40000000f00 */
[----:B------:R-:W-:Y:S02]  /*1ca80*/  LOP3.LUT R14, R3, R10, RZ, 0x3c, !PT ;  /* 0x0000000a030e7212 */ /* 0x000fe400078e3cff */
[----:B------:R-:W-:Y:S02]  /*1ca90*/  F2FP.BF16.F32.PACK_AB R4, R25, R24 ;  /* 0x000000181904723e */ /* 0x000fe400000010ff */
[----:B------:R-:W-:Y:S02]  /*1caa0*/  F2FP.BF16.F32.PACK_AB R5, R27, R26 ;  /* 0x0000001a1b05723e */ /* 0x000fe400000010ff */
[----:B------:R-:W-:Y:S02]  /*1cab0*/  F2FP.BF16.F32.PACK_AB R6, R29, R28 ;  /* 0x0000001c1d06723e */ /* 0x000fe400000010ff */
[----:B------:R-:W-:Y:S01]  /*1cac0*/  F2FP.BF16.F32.PACK_AB R7, R31, R30 ;  /* 0x0000001e1f07723e */ /* 0x000fe200000010ff */
[----:B------:R-:W-:Y:S01]  /*1cad0*/  BAR.SYNC.DEFER_BLOCKING 0x1, 0x180 ;  /* 0x0046000000007b1d */ /* 0x000fe20000010000 */
[----:B------:R-:W-:-:S02]  /*1cae0*/  LOP3.LUT R10, R42, R77, RZ, 0x3c, !PT ;  /* 0x0000004d2a0a7212 */ /* 0x000fc400078e3cff */
[----:B------:R-:W-:Y:S02]  /*1caf0*/  MOV R79, R12 ;  /* 0x0000000c004f7202 */ /* 0x000fe40000000f00 */
[----:B------:R-:W-:Y:S02]  /*1cb00*/  MOV R3, R14 ;  /* 0x0000000e00037202 */ /* 0x000fe40000000f00 */
[----:B------:R-:W-:Y:S02]  /*1cb10*/  MOV R77, R40 ;  /* 0x00000028004d7202 */ /* 0x000fe40000000f00 */
[----:B------:R-:W-:Y:S02]  /*1cb20*/  F2FP.BF16.F32.PACK_AB R12, R33, R32 ;  /* 0x00000020210c723e */ /* 0x000fe400000010ff */
[----:B------:R-:W-:Y:S02]  /*1cb30*/  F2FP.BF16.F32.PACK_AB R13, R35, R34 ;  /* 0x00000022230d723e */ /* 0x000fe400000010ff */
[----:B------:R-:W-:-:S02]  /*1cb40*/  F2FP.BF16.F32.PACK_AB R14, R37, R36 ;  /* 0x00000024250e723e */ /* 0x000fc400000010ff */
[----:B------:R-:W-:Y:S02]  /*1cb50*/  F2FP.BF16.F32.PACK_AB R15, R39, R38 ;  /* 0x00000026270f723e */ /* 0x000fe400000010ff */
[----:B------:R-:W-:Y:S02]  /*1cb60*/  F2FP.BF16.F32.PACK_AB R40, R21, R20 ;  /* 0x000000141528723e */ /* 0x000fe400000010ff */
[----:B------:R-:W-:Y:S02]  /*1cb70*/  F2FP.BF16.F32.PACK_AB R41, R73, R72 ;  /* 0x000000484929723e */ /* 0x000fe400000010ff */
[----:B------:R-:W-:Y:S01]  /*1cb80*/  F2FP.BF16.F32.PACK_AB R42, R45, R44 ;  /* 0x0000002c2d2a723e */ /* 0x000fe200000010ff */
[----:B------:R0:W-:Y:S01]  /*1cb90*/  STSM.16.M88.4 [R43], R4 ;  /* 0x000000042b007844 */ /* 0x0001e20000000200 */
[----:B------:R-:W-:Y:S02]  /*1cba0*/  MOV R78, R8 ;  /* 0x00000008004e7202 */ /* 0x000fe40000000f00 */
[----:B------:R-:W-:-:S02]  /*1cbb0*/  MOV R76, R10 ;  /* 0x0000000a004c7202 */ /* 0x000fc40000000f00 */
[----:B------:R-:W-:Y:S02]  /*1cbc0*/  F2FP.BF16.F32.PACK_AB R8, R57, R56 ;  /* 0x000000383908723e */ /* 0x000fe400000010ff */
[----:B------:R-:W-:Y:S02]  /*1cbd0*/  F2FP.BF16.F32.PACK_AB R9, R59, R58 ;  /* 0x0000003a3b09723e */ /* 0x000fe400000010ff */
[----:B------:R-:W-:Y:S02]  /*1cbe0*/  F2FP.BF16.F32.PACK_AB R10, R61, R60 ;  /* 0x0000003c3d0a723e */ /* 0x000fe400000010ff */
[----:B------:R-:W-:Y:S01]  /*1cbf0*/  F2FP.BF16.F32.PACK_AB R11, R63, R62 ;  /* 0x0000003e3f0b723e */ /* 0x000fe200000010ff */
[----:B------:R-:W-:Y:S01]  /*1cc00*/  STSM.16.M88.4 [R79], R12 ;  /* 0x0000000c4f007844 */ /* 0x000fe20000000200 */
[----:B0-----:R-:W-:Y:S02]  /*1cc10*/  F2FP.BF16.F32.PACK_AB R43, R47, R46 ;  /* 0x0000002e2f2b723e */ /* 0x001fe400000010ff */
[----:B------:R-:W-:-:S02]  /*1cc20*/  F2FP.BF16.F32.PACK_AB R4, R49, R48 ;  /* 0x000000303104723e */ /* 0x000fc400000010ff */
[----:B------:R-:W-:Y:S02]  /*1cc30*/  F2FP.BF16.F32.PACK_AB R5, R51, R50 ;  /* 0x000000323305723e */ /* 0x000fe400000010ff */
[----:B------:R-:W-:Y:S02]  /*1cc40*/  F2FP.BF16.F32.PACK_AB R6, R53, R52 ;  /* 0x000000343506723e */ /* 0x000fe400000010ff */
[----:B------:R-:W-:Y:S01]  /*1cc50*/  F2FP.BF16.F32.PACK_AB R7, R55, R54 ;  /* 0x000000363707723e */ /* 0x000fe200000010ff */
[----:B------:R-:W-:Y:S01]  /*1cc60*/  STSM.16.M88.4 [R3], R40 ;  /* 0x0000002803007844 */ /* 0x000fe20000000200 */
[----:B------:R-:W-:-:S03]  /*1cc70*/  ISETP.GT.AND P2, PT, R80, 0x1, PT ;  /* 0x000000015000780c */ /* 0x000fc60003f44270 */
[----:B------:R-:W-:Y:S04]  /*1cc80*/  STSM.16.M88.4 [R77], R4 ;  /* 0x000000044d007844 */ /* 0x000fe80000000200 */
[----:B------:R0:W-:Y:S02]  /*1cc90*/  STSM.16.M88.4 [R78], R8 ;  /* 0x000000084e007844 */ /* 0x0001e40000000200 */
[----:B0-----:R-:W-:-:S05]  /*1cca0*/  IMAD.MOV.U32 R10, RZ, RZ, 0x9b8 ;  /* 0x000009b8ff0a7424 */ /* 0x001fca00078e00ff */
[----:B------:R-:W-:-:S04]  /*1ccb0*/  SEL R10, R10, 0x978, P2 ;  /* 0x000009780a0a7807 */ /* 0x000fc80001000000 */
[----:B------:R0:W3:Y:S08]  /*1ccc0*/  LDC.64 R4, c[0x0][R10+0x220] ;  /* 0x000088000a047b82 */ /* 0x0000f00000000a00 */
[----:B------:R0:W4:Y:S08]  /*1ccd0*/  LDC.64 R6, c[0x0][R10+0x218] ;  /* 0x000086000a067b82 */ /* 0x0001300000000a00 */
[----:B------:R0:W0:Y:S01]  /*1cce0*/  LDC.64 R8, c[0x0][R10+0x228] ;  /* 0x00008a000a087b82 */ /* 0x0000220000000a00 */
[----:B------:R-:W-:-:S02]  /*1ccf0*/  F2FP.BF16.F32.PACK_AB R12, R65, R64 ;  /* 0x00000040410c723e */ /* 0x000fc400000010ff */
[----:B------:R-:W-:Y:S02]  /*1cd00*/  F2FP.BF16.F32.PACK_AB R13, R67, R66 ;  /* 0x00000042430d723e */ /* 0x000fe400000010ff */
[----:B------:R-:W-:Y:S02]  /*1cd10*/  F2FP.BF16.F32.PACK_AB R14, R69, R68 ;  /* 0x00000044450e723e */ /* 0x000fe400000010ff */
[----:B------:R-:W-:Y:S02]  /*1cd20*/  F2FP.BF16.F32.PACK_AB R15, R71, R70 ;  /* 0x00000046470f723e */ /* 0x000fe400000010ff */
[----:B------:R-:W-:-:S03]  /*1cd30*/  ISETP.NE.U32.AND P3, PT, RZ, UR6, PT ;  /* 0x00000006ff007c0c */ /* 0x000fc6000bf65070 */
[----:B------:R1:W-:Y:S01]  /*1cd40*/  STSM.16.M88.4 [R76], R12 ;  /* 0x0000000c4c007844 */ /* 0x0003e20000000200 */
[----:B------:R-:W-:Y:S01]  /*1cd50*/  BAR.SYNC.DEFER_BLOCKING 0x1, 0x180 ;  /* 0x0046000000007b1d */ /* 0x000fe20000010000 */
[----:B------:R-:W-:Y:S02]  /*1cd60*/  ISETP.NE.AND.EX P3, PT, RZ, UR7, PT, P3 ;  /* 0x00000007ff007c0c */ /* 0x000fe4000bf65330 */
[----:B------:R-:W-:Y:S02]  /*1cd70*/  ISETP.NE.U32.AND P0, PT, RZ, UR4, PT ;  /* 0x00000004ff007c0c */ /* 0x000fe4000bf05070 */
[----:B--2---:R-:W-:-:S03]  /*1cd80*/  IADD3 R40, P1, R82, UR4, RZ ;  /* 0x0000000452287c10 */ /* 0x004fc6000ff3e0ff */
[----:B-1----:R-:W1:Y:S01]  /*1cd90*/  LDC R14, c[0x0][0xbe8] ;  /* 0x0002fa00ff0e7b82 */ /* 0x002e620000000800 */
[----:B------:R-:W-:Y:S02]  /*1cda0*/  ISETP.NE.AND.EX P0, PT, RZ, UR5, PT, P0 ;  /* 0x00000005ff007c0c */ /* 0x000fe4000bf05300 */
[----:B------:R-:W-:-:S03]  /*1cdb0*/  IADD3.X R41, R81, UR5, RZ, P1, !PT ;  /* 0x0000000551297c10 */ /* 0x000fc60008ffe4ff */
[----:B------:R-:W-:Y:S01]  /*1cdc0*/  @P3 IADD3 R42, P1, R82, UR6, RZ ;  /* 0x00000006522a3c10 */ /* 0x000fe2000ff3e0ff */
[----:B------:R-:W-:Y:S01]  /*1cdd0*/  ULDC UR6, c[0x0][0xa88] ;  /* 0x0002a20000067ab9 */ /* 0x000fe20000000800 */
[----:B------:R-:W-:Y:S02]  /*1cde0*/  IMAD.MOV.U32 R3, RZ, RZ, RZ ;  /* 0x000000ffff037224 */ /* 0x000fe400078e00ff */
[----:B------:R-:W-:Y:S01]  /*1cdf0*/  IMAD.U32 R77, RZ, RZ, UR6 ;  /* 0x00000006ff4d7e24 */ /* 0x000fe2000f8e00ff */
[----:B------:R-:W-:Y:S01]  /*1ce00*/  @P3 IADD3.X R43, R81, UR7, RZ, P1, !PT ;  /* 0x00000007512b3c10 */ /* 0x000fe20008ffe4ff */
[----:B------:R-:W-:Y:S02]  /*1ce10*/  ULDC.64 UR8, c[0x0][0x208] ;  /* 0x0000820000087ab9 */ /* 0x000fe40000000a00 */
[----:B------:R2:W5:Y:S04]  /*1ce20*/  @P0 LDG.E R3, desc[UR8][R40.64] ;  /* 0x0000000828030981 */ /* 0x000568000c1e1900 */
[----:B------:R2:W5:Y:S01]  /*1ce30*/  @P3 LDG.E R77, desc[UR8][R42.64] ;  /* 0x000000082a4d3981 */ /* 0x000562000c1e1900 */
[----:B-1----:R-:W-:Y:S01]  /*1ce40*/  ISETP.NE.AND P1, PT, R14, 0x1, PT ;  /* 0x000000010e00780c */ /* 0x002fe20003f25270 */
[----:B0-234-:R-:W-:-:S12]  /*1ce50*/  @P3 BRA `(.L_x_2473) ;  /* 0x0000000000143947 */ /* 0x01dfd80003800000 */
[----:B------:R-:W-:Y:S05]  /*1ce60*/  @!P0 BRA `(.L_x_2473) ;  /* 0x0000000000108947 */ /* 0x000fea0003800000 */
[----:B------:R-:W-:Y:S02]  /*1ce70*/  ULDC.64 UR6, c[0x0][0x208] ;  /* 0x0000820000067ab9 */ /* 0x000fe40000000a00 */
[----:B------:R-:W2:Y:S04]  /*1ce80*/  LDG.E R12, desc[UR6][R40.64] ;  /* 0x00000006280c7981 */ /* 0x000ea8000c1e1900 */
[----:B-----5:R-:W2:Y:S02]  /*1ce90*/  LDG.E R77, desc[UR6][R40.64+0x4] ;  /* 0x00000406284d7981 */ /* 0x020ea4000c1e1900 */
[----:B--2---:R-:W-:-:S07]  /*1cea0*/  IMAD.IADD R77, R77, 0x1, -R12 ;  /* 0x000000014d4d7824 */ /* 0x004fce00078e0a0c */
.L_x_2473:
[----:B------:R-:W2:Y:S01]  /*1ceb0*/  LDL.LU R12, [R1+0xa0] ;  /* 0x0000a000010c7983 */ /* 0x000ea20000300800 */
[----:B------:R-:W-:Y:S01]  /*1cec0*/  ISETP.NE.U32.AND P0, PT, RZ, UR4, PT ;  /* 0x00000004ff007c0c */ /* 0x000fe2000bf05070 */
[----:B------:R-:W0:Y:S02]  /*1ced0*/  LDC.64 R10, c[0x0][R10+0x210] ;  /* 0x000084000a0a7b82 */ /* 0x000e240000000a00 */
[----:B------:R-:W3:Y:S04]  /*1cee0*/  LDL.LU R41, [R1+0xc8] ;  /* 0x0000c80001297983 */ /* 0x000ee80000300800 */
[----:B------:R-:W4:Y:S02]  /*1cef0*/  LDL R42, [R1+0x94] ;  /* 0x00009400012a7983 */ /* 0x000f240000100800 */
[----:B------:R-:W1:Y:S02]  /*1cf00*/  @P1 LDC R40, c[0x0][0xbec] ;  /* 0x0002fb00ff281b82 */ /* 0x000e640000000800 */
[----:B------:R-:W4:Y:S04]  /*1cf10*/  LDL R82, [R1+0x88] ;  /* 0x0000880001527983 */ /* 0x000f280000100800 */
[----:B------:R-:W4:Y:S02]  /*1cf20*/  LDL R80, [R1+0x98] ;  /* 0x0000980001507983 */ /* 0x000f240000100800 */
[----:B------:R-:W0:Y:S02]  /*1cf30*/  @P1 LDC R83, c[0x0][0xbf0] ;  /* 0x0002fc00ff531b82 */ /* 0x000e240000000800 */
[----:B------:R-:W4:Y:S01]  /*1cf40*/  LDL R78, [R1+0xb4] ;  /* 0x0000b400014e7983 */ /* 0x000f220000100800 */
[----:B------:R-:W-:-:S03]  /*1cf50*/  ISETP.NE.AND.EX P0, PT, RZ, UR5, PT, P0 ;  /* 0x00000005ff007c0c */ /* 0x000fc6000bf05300 */
[----:B------:R-:W4:Y:S01]  /*1cf60*/  LDL R84, [R1+0xe4] ;  /* 0x0000e40001547983 */ /* 0x000f220000100800 */
[----:B-----5:R-:W-:Y:S02]  /*1cf70*/  SHF.R.S32.HI R76, RZ, 0x1f, R3 ;  /* 0x0000001fff4c7819 */ /* 0x020fe40000011403 */
[----:B--2---:R-:W-:Y:S02]  /*1cf80*/  SEL R15, R12, RZ, !P0 ;  /* 0x000000ff0c0f7207 */ /* 0x004fe40004000000 */
[----:B------:R-:W2:Y:S01]  /*1cf90*/  LDC.64 R12, c[0x0][0xba8] ;  /* 0x0002ea00ff0c7b82 */ /* 0x000ea20000000a00 */
[----:B---3--:R-:W-:Y:S02]  /*1cfa0*/  SEL R41, R41, RZ, !P0 ;  /* 0x000000ff29297207 */ /* 0x008fe40004000000 */
[----:B------:R-:W-:-:S04]  /*1cfb0*/  IMAD R5, R5, R15, RZ ;  /* 0x0000000f05057224 */ /* 0x000fc800078e02ff */
[C---:B------:R-:W-:Y:S02]  /*1cfc0*/  IMAD R81, R4.reuse, R41, R5 ;  /* 0x0000002904517224 */ /* 0x040fe400078e0205 */
[----:B------:R-:W-:-:S04]  /*1cfd0*/  IMAD.WIDE.U32 R4, R4, R15, RZ ;  /* 0x0000000f04047225 */ /* 0x000fc800078e00ff */
[----:B----4-:R-:W-:Y:S02]  /*1cfe0*/  IMAD.IADD R41, R42, 0x1, R82 ;  /* 0x000000012a297824 */ /* 0x010fe400078e0252 */
[----:B------:R-:W3:Y:S01]  /*1cff0*/  LDL R42, [R1+0xd0] ;  /* 0x0000d000012a7983 */ /* 0x000ee20000100800 */
[-C--:B------:R-:W-:Y:S02]  /*1d000*/  IMAD R79, R7, R80.reuse, RZ ;  /* 0x00000050074f7224 */ /* 0x080fe400078e02ff */
[----:B------:R-:W-:Y:S01]  /*1d010*/  IMAD.WIDE.U32 R6, R6, R80, RZ ;  /* 0x0000005006067225 */ /* 0x000fe200078e00ff */
[----:B------:R-:W-:Y:S02]  /*1d020*/  SEL R43, R78, RZ, P2 ;  /* 0x000000ff4e2b7207 */ /* 0x000fe40001000000 */
[----:B------:R-:W-:Y:S01]  /*1d030*/  IADD3 R6, P0, P3, R4, R6, R3 ;  /* 0x0000000604067210 */ /* 0x000fe20007b1e003 */
[----:B-1----:R-:W-:Y:S01]  /*1d040*/  @P1 IMAD.HI.U32 R4, R41, R40, RZ ;  /* 0x0000002829041227 */ /* 0x002fe200078e00ff */
[----:B--2---:R-:W1:Y:S03]  /*1d050*/  @!P2 LDC R12, c[0x0][0xb50] ;  /* 0x0002d400ff0cab82 */ /* 0x004e660000000800 */
[----:B------:R-:W-:-:S02]  /*1d060*/  IMAD.IADD R81, R5, 0x1, R81 ;  /* 0x0000000105517824 */ /* 0x000fc400078e0251 */
[----:B------:R-:W-:Y:S01]  /*1d070*/  IMAD.MOV.U32 R5, RZ, RZ, R41 ;  /* 0x000000ffff057224 */ /* 0x000fe200078e0029 */
[----:B0-----:R-:W-:Y:S01]  /*1d080*/  @P1 SHF.R.U32.HI R5, RZ, R83, R4 ;  /* 0x00000053ff051219 */ /* 0x001fe20000011604 */
[----:B------:R-:W-:Y:S01]  /*1d090*/  IMAD.IADD R7, R7, 0x1, R79 ;  /* 0x0000000107077824 */ /* 0x000fe200078e024f */
[----:B------:R-:W0:Y:S01]  /*1d0a0*/  @!P2 LDC R13, c[0x0][0xb54] ;  /* 0x0002d500ff0dab82 */ /* 0x000e220000000800 */
        /* <DEDUP_REMOVED lines=17> */
[----:B------:R-:W-:-:S03]  /*1d1c0*/  IMAD.IADD R43, R84, 0x1, R82 ;  /* 0x00000001542b7824 */ /* 0x000fc600078e0252 */
[----:B------:R-:W-:Y:S04]  /*1d1d0*/  SHFL.IDX PT, R4, R12, RZ, 0x1c1f ;  /* 0x001c1fff0c047589 */ /* 0x000fe800000e0000 */
[----:B------:R-:W0:Y:S04]  /*1d1e0*/  SHFL.IDX PT, R5, R13, RZ, 0x1c1f ;  /* 0x001c1fff0d057589 */ /* 0x000e2800000e0000 */
[----:B------:R-:W1:Y:S01]  /*1d1f0*/  SHFL.IDX PT, R7, R13, 0x1, 0x1c1f ;  /* 0x003c1f000d077f89 */ /* 0x000e6200000e0000 */
[----:B------:R-:W-:Y:S02]  /*1d200*/  IMAD R8, R77, R14, RZ ;  /* 0x0000000e4d087224 */ /* 0x000fe400078e02ff */
[----:B------:R-:W-:Y:S01]  /*1d210*/  VIADD R9, R43, 0x8 ;  /* 0x000000082b097836 */ /* 0x000fe20000000000 */
[----:B------:R-:W-:Y:S01]  /*1d220*/  ULDC.64 UR6, c[0x0][0x208] ;  /* 0x0000820000067ab9 */ /* 0x000fe20000000a00 */
[----:B---3--:R-:W-:-:S04]  /*1d230*/  LOP3.LUT P0, RZ, R42, 0x3, RZ, 0xc0, !PT ;  /* 0x000000032aff7812 */ /* 0x008fc8000780c0ff */
        /* <DEDUP_REMOVED lines=19> */
[C---:B------:R-:W-:Y:S02]  /*1d370*/  IADD3 R29, P2, R74.reuse, 0x3000, RZ ;  /* 0x000030004a1d7810 */ /* 0x040fe40007f5e0ff */
[C---:B------:R-:W-:Y:S02]  /*1d380*/  IADD3 R33, P3, R74.reuse, 0x4800, RZ ;  /* 0x000048004a217810 */ /* 0x040fe40007f7e0ff */
[C---:B------:R-:W-:Y:S02]  /*1d390*/  IADD3 R37, P4, R74.reuse, 0x6000, RZ ;  /* 0x000060004a257810 */ /* 0x040fe40007f9e0ff */
[----:B------:R-:W-:Y:S02]  /*1d3a0*/  IADD3 R5, P5, R74, 0x7800, RZ ;  /* 0x000078004a057810 */ /* 0x000fe40007fbe0ff */
[----:B------:R-:W-:-:S02]  /*1d3b0*/  LOP3.LUT R24, R25, 0x180, RZ, 0xc0, !PT ;  /* 0x0000018019187812 */ /* 0x000fc400078ec0ff */
[----:B------:R-:W-:Y:S01]  /*1d3c0*/  LOP3.LUT R28, R29, 0x180, RZ, 0xc0, !PT ;  /* 0x000001801d1c7812 */ /* 0x000fe200078ec0ff */
[----:B------:R-:W-:Y:S01]  /*1d3d0*/  IMAD.X R41, RZ, RZ, R75, P5 ;  /* 0x000000ffff297224 */ /* 0x000fe200028e064b */
[----:B------:R-:W-:Y:S02]  /*1d3e0*/  LOP3.LUT R32, R33, 0x180, RZ, 0xc0, !PT ;  /* 0x0000018021207812 */ /* 0x000fe400078ec0ff */
[----:B------:R-:W-:Y:S02]  /*1d3f0*/  LOP3.LUT R36, R37, 0x180, RZ, 0xc0, !PT ;  /* 0x0000018025247812 */ /* 0x000fe400078ec0ff */
[----:B------:R-:W-:Y:S02]  /*1d400*/  LOP3.LUT R0, R5, 0x180, RZ, 0xc0, !PT ;  /* 0x0000018005007812 */ /* 0x000fe400078ec0ff */
[----:B------:R-:W-:Y:S02]  /*1d410*/  LOP3.LUT R7, R74, 0x180, RZ, 0xc0, !PT ;  /* 0x000001804a077812 */ /* 0x000fe400078ec0ff */
[----:B------:R-:W-:-:S02]  /*1d420*/  SHF.R.U64 R24, R24, 0x3, RZ ;  /* 0x0000000318187819 */ /* 0x000fc400000012ff */
[----:B------:R-:W-:Y:S02]  /*1d430*/  SHF.R.U64 R28, R28, 0x3, RZ ;  /* 0x000000031c1c7819 */ /* 0x000fe400000012ff */
[----:B------:R-:W-:Y:S02]  /*1d440*/  SHF.R.U64 R32, R32, 0x3, RZ ;  /* 0x0000000320207819 */ /* 0x000fe400000012ff */
[----:B------:R-:W-:Y:S02]  /*1d450*/  SHF.R.U64 R36, R36, 0x3, RZ ;  /* 0x0000000324247819 */ /* 0x000fe400000012ff */
[----:B------:R-:W-:Y:S02]  /*1d460*/  SHF.R.U64 R0, R0, 0x3, RZ ;  /* 0x0000000300007819 */ /* 0x000fe400000012ff */
[----:B------:R-:W-:Y:S02]  /*1d470*/  SHF.R.U64 R7, R7, 0x3, RZ ;  /* 0x0000000307077819 */ /* 0x000fe400000012ff */
        /* <DEDUP_REMOVED lines=8> */
[----:B------:R-:W-:Y:S01]  /*1d500*/  LOP3.LUT R40, R0, R5, RZ, 0x3c, !PT ;  /* 0x0000000500287212 */ /* 0x000fe200078e3cff */
[----:B------:R-:W5:Y:S01]  /*1d510*/  LD.E.128 R24, desc[UR4][R24.64] ;  /* 0x0000000418187980 */ /* 0x000f62000c101d00 */
[----:B------:R-:W-:-:S03]  /*1d520*/  LOP3.LUT R74, R7, R74, RZ, 0x3c, !PT ;  /* 0x0000004a074a7212 */ /* 0x000fc600078e3cff */
[----:B------:R-:W5:Y:S04]  /*1d530*/  LD.E.128 R28, desc[UR4][R28.64] ;  /* 0x000000041c1c7980 */ /* 0x000f68000c101d00 */
[----:B------:R0:W5:Y:S04]  /*1d540*/  LD.E.128 R4, desc[UR4][R74.64] ;  /* 0x000000044a047980 */ /* 0x000168000c101d00 */
[----:B------:R-:W5:Y:S04]  /*1d550*/  LD.E.128 R32, desc[UR4][R32.64] ;  /* 0x0000000420207980 */ /* 0x000f68000c101d00 */
[----:B------:R-:W5:Y:S04]  /*1d560*/  LD.E.128 R36, desc[UR4][R36.64] ;  /* 0x0000000424247980 */ /* 0x000f68000c101d00 */
[----:B------:R-:W5:Y:S01]  /*1d570*/  LD.E.128 R40, desc[UR4][R40.64] ;  /* 0x0000000428287980 */ /* 0x000f62000c101d00 */
[----:B------:R-:W-:-:S02]  /*1d580*/  ULDC.64 UR4, c[0x0][0xaa0] ;  /* 0x0002a80000047ab9 */ /* 0x000fc40000000a00 */
[----:B------:R-:W-:Y:S01]  /*1d590*/  IMAD R76, R76, UR4, RZ ;  /* 0x000000044c4c7c24 */ /* 0x000fe2000f8e02ff */
[----:B------:R-:W-:Y:S01]  /*1d5a0*/  SHF.R.S32.HI R12, RZ, 0x1f, R15 ;  /* 0x0000001fff0c7819 */ /* 0x000fe2000001140f */
[----:B------:R-:W-:Y:S01]  /*1d5b0*/  IMAD R0, R45, 0x60, R10 ;  /* 0x000000602d007824 */ /* 0x000fe200078e020a */
[----:B------:R-:W-:Y:S01]  /*1d5c0*/  @!PT LDS RZ, [RZ] ;  /* 0x00000000fffff984 */ /* 0x000fe20000000800 */
[----:B------:R-:W-:Y:S01]  /*1d5d0*/  @!PT LDS RZ, [RZ] ;  /* 0x00000000fffff984 */ /* 0x000fe20000000800 */
[----:B------:R-:W-:Y:S01]  /*1d5e0*/  @!PT LDS RZ, [RZ] ;  /* 0x00000000fffff984 */ /* 0x000fe20000000800 */
[----:B------:R-:W-:Y:S01]  /*1d5f0*/  @!PT LDS RZ, [RZ] ;  /* 0x00000000fffff984 */ /* 0x000fe20000000800 */
[----:B------:R3:W-:Y:S06]  /*1d600*/  MEMBAR.ALL.CTA ;  /* 0x0000000000007992 */ /* 0x0007ec0000008000 */
[----:B---3--:R-:W3:Y:S01]  /*1d610*/  FENCE.VIEW.ASYNC.S ;  /* 0x00000000000073c6 */ /* 0x008ee20000000000 */
[----:B------:R-:W-:-:S02]  /*1d620*/  IMAD R11, R3, UR5, R76 ;  /* 0x00000005030b7c24 */ /* 0x000fc4000f8e024c */
[----:B------:R-:W-:Y:S01]  /*1d630*/  IMAD.WIDE.U32 R2, R3, UR4, RZ ;  /* 0x0000000403027c25 */ /* 0x000fe2000f8e00ff */
[----:B------:R-:W-:-:S03]  /*1d640*/  ULDC.64 UR4, c[0x0][0xae8] ;  /* 0x0002ba0000047ab9 */ /* 0x000fc60000000a00 */
[----:B------:R-:W-:Y:S02]  /*1d650*/  IMAD.IADD R3, R3, 0x1, R11 ;  /* 0x0000000103037824 */ /* 0x000fe400078e020b */
[----:B------:R-:W-:Y:S02]  /*1d660*/  IMAD.IADD R20, R82, 0x1, R0 ;  /* 0x0000000152147824 */ /* 0x000fe400078e0200 */
[----:B------:R-:W-:-:S04]  /*1d670*/  IMAD.WIDE.U32 R2, R80, UR4, R2 ;  /* 0x0000000450027c25 */ /* 0x000fc8000f8e0002 */
[----:B-1----:R-:W-:-:S04]  /*1d680*/  @P1 IMAD.HI.U32 R0, R20, R13, RZ ;  /* 0x0000000d14001227 */ /* 0x002fc800078e00ff */
[----:B------:R-:W-:Y:S01]  /*1d690*/  IMAD R3, R80, UR5, R3 ;  /* 0x0000000550037c24 */ /* 0x000fe2000f8e0203 */
[----:B------:R-:W-:Y:S01]  /*1d6a0*/  ULDC.64 UR4, c[0x0][0xaf0] ;  /* 0x0002bc0000047ab9 */ /* 0x000fe20000000a00 */
[----:B------:R-:W-:Y:S01]  /*1d6b0*/  IMAD.MOV.U32 R11, RZ, RZ, R20 ;  /* 0x000000ffff0b7224 */ /* 0x000fe200078e0014 */
[----:B--2---:R-:W-:Y:S01]  /*1d6c0*/  @P1 SHF.R.U32.HI R11, RZ, R21, R0 ;  /* 0x00000015ff0b1219 */ /* 0x004fe20000011600 */
[----:B------:R-:W-:Y:S02]  /*1d6d0*/  IMAD R12, R12, UR4, RZ ;  /* 0x000000040c0c7c24 */ /* 0x000fe4000f8e02ff */
[----:B------:R-:W-:Y:S01]  /*1d6e0*/  IMAD.WIDE.U32 R2, R15, UR4, R2 ;  /* 0x000000040f027c25 */ /* 0x000fe2000f8e0002 */
[----:B------:R-:W-:-:S03]  /*1d6f0*/  SHF.R.S32.HI R0, RZ, 0x1f, R11 ;  /* 0x0000001fff007819 */ /* 0x000fc6000001140b */
[----:B------:R-:W-:Y:S01]  /*1d700*/  IMAD R13, R15, UR5, R12 ;  /* 0x000000050f0d7c24 */ /* 0x000fe2000f8e020c */
[----:B------:R-:W-:Y:S01]  /*1d710*/  ULDC.64 UR4, c[0x0][0xae0] ;  /* 0x0002b80000047ab9 */ /* 0x000fe20000000a00 */
[----:B------:R-:W-:Y:S02]  /*1d720*/  IMAD.MOV R15, RZ, RZ, -R11 ;  /* 0x000000ffff0f7224 */ /* 0x000fe400078e0a0b */
[----:B------:R-:W-:Y:S02]  /*1d730*/  IMAD.IADD R3, R3, 0x1, R13 ;  /* 0x0000000103037824 */ /* 0x000fe400078e020d */
[----:B------:R-:W-:Y:S02]  /*1d740*/  IMAD R0, R0, UR4, RZ ;  /* 0x0000000400007c24 */ /* 0x000fe4000f8e02ff */
        /* <DEDUP_REMOVED lines=9> */
[----:B------:R-:W-:-:S03]  /*1d7e0*/  IMAD.WIDE.U32 R2, R13, UR4, R2 ;  /* 0x000000040d027c25 */ /* 0x000fc6000f8e0002 */
[----:B---3--:R1:W-:Y:S01]  /*1d7f0*/  SYNCS.ARRIVE.TRANS64.RED.A1T0 RZ, [R0+URZ], RZ ;  /* 0x000000ff00ff79a7 */ /* 0x0083e2000810043f */
[----:B------:R-:W-:Y:S01]  /*1d800*/  IMAD R11, R13, UR5, R12 ;  /* 0x000000050d0b7c24 */ /* 0x000fe2000f8e020c */
[----:B------:R-:W-:-:S03]  /*1d810*/  ULDC.64 UR4, c[0x0][0xa80] ;  /* 0x0002a00000047ab9 */ /* 0x000fc60000000a00 */
[----:B------:R-:W-:Y:S01]  /*1d820*/  IMAD.IADD R3, R3, 0x1, R11 ;  /* 0x0000000103037824 */ /* 0x000fe200078e020b */
[C---:B-1----:R-:W-:Y:S01]  /*1d830*/  LEA R0, P0, R2.reuse, UR4, 0x1 ;  /* 0x0000000402007c11 */ /* 0x042fe2000f8008ff */
[C---:B------:R-:W-:Y:S01]  /*1d840*/  VIADD R44, R9.reuse, 0x20 ;  /* 0x00000020092c7836 */ /* 0x040fe20000000000 */
[----:B------:R-:W-:Y:S01]  /*1d850*/  UMOV UR4, 0xffffffff ;  /* 0xffffffff00047882 */ /* 0x000fe20000000000 */
[----:B------:R-:W-:Y:S01]  /*1d860*/  VIADD R47, R9, 0x40 ;  /* 0x00000040092f7836 */ /* 0x000fe20000000000 */
[----:B------:R-:W-:Y:S02]  /*1d870*/  LEA.HI.X R2, R2, UR5, R3, 0x1, P0 ;  /* 0x0000000502027c11 */ /* 0x000fe400080f0c03 */
[----:B------:R-:W-:Y:S02]  /*1d880*/  SHF.R.S32.HI R46, RZ, 0x1f, R44 ;  /* 0x0000001fff2e7819 */ /* 0x000fe4000001142c */
[----:B------:R-:W-:Y:S01]  /*1d890*/  SHF.R.S32.HI R48, RZ, 0x1f, R47 ;  /* 0x0000001fff307819 */ /* 0x000fe2000001142f */
[----:B0-----:R-:W-:Y:S06]  /*1d8a0*/  BRA.DIV UR4, `(.L_x_2475) ;  /* 0x000000ae04847947 */ /* 0x001fec000b800000 */
[----:B------:R0:W1:Y:S04]  /*1d8b0*/  SHFL.IDX PT, R3, R2, RZ, 0x1c1f ;  /* 0x001c1fff02037589 */ /* 0x00006800000e0000 */
[----:B------:R0:W2:Y:S02]  /*1d8c0*/  SHFL.IDX PT, R14, R0, RZ, 0x1c1f ;  /* 0x001c1fff000e7589 */ /* 0x0000a400000e0000 */
.L_x_2683:
[----:B------:R-:W-:Y:S01]  /*1d8d0*/  IMAD.IADD R45, R10, 0x1, R82 ;  /* 0x000000010a2d7824 */ /* 0x000fe200078e0252 */
[----:B------:R-:W-:Y:S04]  /*1d8e0*/  BSSY B1, `(.L_x_2476) ;  /* 0x0000011000017945 */ /* 0x000fe80003800000 */
[----:B------:R-:W-:-:S13]  /*1d8f0*/  ISETP.GE.AND P0, PT, R45, R8, PT ;  /* 0x000000082d00720c */ /* 0x000fda0003f06270 */
[----:B------:R-:W-:Y:S05]  /*1d900*/  @P0 BRA `(.L_x_2477) ;  /* 0x0000000000380947 */ /* 0x000fea0003800000 */
[----:B------:R-:W-:Y:S01]  /*1d910*/  ULDC UR4, c[0x0][0xac8] ;  /* 0x0002b20000047ab9 */ /* 0x000fe20000000800 */
[----:B------:R-:W-:Y:S01]  /*1d920*/  ULDC.64 UR6, c[0x0][0x208] ;  /* 0x0000820000067ab9 */ /* 0x000fe20000000a00 */
        /* <DEDUP_REMOVED lines=12> */
.L_x_2477:
[----:B------:R-:W-:Y:S05]  /*1d9f0*/  BSYNC B1 ;  /* 0x0000000000017941 */ /* 0x000fea0003800000 */
.L_x_2476:
[----:B------:R-:W-:-:S03]  /*1da00*/  UMOV UR4, 0xffffffff ;  /* 0xffffffff00047882 */ /* 0x000fc60000000000 */
[----:B------:R-:W-:Y:S05]  /*1da10*/  BRA.DIV UR4, `(.L_x_2478) ;  /* 0x000000ae045c7947 */ /* 0x000fea000b800000 */
[----:B-1----:R1:W4:Y:S04]  /*1da20*/  SHFL.IDX PT, R3, R2, 0x1, 0x1c1f ;  /* 0x003c1f0002037f89 */ /* 0x00232800000e0000 */
[----:B--2---:R1:W2:Y:S02]  /*1da30*/  SHFL.IDX PT, R14, R0, 0x1, 0x1c1f ;  /* 0x003c1f00000e7f89 */ /* 0x0042a400000e0000 */
.L_x_2687:
[----:B---3-5:R-:W-:-:S05]  /*1da40*/  VIADD R5, R45, 0x60 ;  /* 0x000000602d057836 */ /* 0x028fca0000000000 */
[----:B------:R-:W-:-:S13]  /*1da50*/  ISETP.GE.AND P0, PT, R5, R8, PT ;  /* 0x000000080500720c */ /* 0x000fda0003f06270 */
[----:B------:R-:W-:Y:S05]  /*1da60*/  @P0 BRA `(.L_x_2479) ;  /* 0x00000018006c0947 */ /* 0x000fea0003800000 */
[----:B------:R-:W-:Y:S01]  /*1da70*/  ULDC UR4, c[0x0][0xac8] ;  /* 0x0002b20000047ab9 */ /* 0x000fe20000000800 */
[----:B------:R-:W-:Y:S01]  /*1da80*/  ULDC.64 UR6, c[0x0][0x208] ;  /* 0x0000820000067ab9 */ /* 0x000fe20000000a00 */
[----:B------:R-:W-:Y:S02]  /*1da90*/  ISETP.GE.AND P2, PT, R44, UR4, PT ;  /* 0x000000042c007c0c */ /* 0x000fe4000bf46270 */
[----:B------:R-:W-:-:S11]  /*1daa0*/  ISETP.GE.AND P1, PT, R9, UR4, PT ;  /* 0x0000000409007c0c */ /* 0x000fd6000bf26270 */
[C---:B--2---:R-:W-:Y:S02]  /*1dab0*/  @!P2 LEA R6, P0, R44.reuse, R14, 0x1 ;  /* 0x0000000e2c06a211 */ /* 0x044fe400078008ff */
[----:B01----:R-:W-:Y:S02]  /*1dac0*/  @!P1 IMAD.MOV.U32 R2, RZ, RZ, R14 ;  /* 0x000000ffff029224 */ /* 0x003fe400078e000e */
[----:B----4-:R-:W-:Y:S02]  /*1dad0*/  @!P2 LEA.HI.X R7, R44, R3, R46, 0x1, P0 ;  /* 0x000000032c07a211 */ /* 0x010fe400000f0c2e */
[----:B------:R-:W-:Y:S01]  /*1dae0*/  ISETP.GE.AND P0, PT, R47, UR4, PT ;  /* 0x000000042f007c0c */ /* 0x000fe2000bf06270 */
[----:B------:R-:W-:-:S05]  /*1daf0*/  @!P1 IMAD.WIDE R4, R9, 0x2, R2 ;  /* 0x0000000209049825 */ /* 0x000fca00078e0202 */
[----:B------:R3:W-:Y:S04]  /*1db00*/  @!P1 ST.E.128 desc[UR6][R4.64], R24 ;  /* 0x0000001804009985 */ /* 0x0007e8000c101d06 */
[----:B------:R3:W-:Y:S03]  /*1db10*/  @!P2 ST.E.128 desc[UR6][R6.64], R32 ;  /* 0x000000200600a985 */ /* 0x0007e6000c101d06 */
[----:B------:R-:W-:Y:S05]  /*1db20*/  @P0 BRA `(.L_x_2479) ;  /* 0x00000018003c0947 */ /* 0x000fea0003800000 */
[----:B------:R-:W-:Y:S01]  /*1db30*/  LEA R14, P0, R47, R14, 0x1 ;  /* 0x0000000e2f0e7211 */ /* 0x000fe200078008ff */
[----:B------:R-:W-:-:S03]  /*1db40*/  ULDC.64 UR4, c[0x0][0x208] ;  /* 0x0000820000047ab9 */ /* 0x000fc60000000a00 */
[----:B------:R-:W-:-:S05]  /*1db50*/  LEA.HI.X R15, R47, R3, R48, 0x1, P0 ;  /* 0x000000032f0f7211 */ /* 0x000fca00000f0c30 */
[----:B------:R0:W-:Y:S01]  /*1db60*/  ST.E.128 desc[UR4][R14.64], R40 ;  /* 0x000000280e007985 */ /* 0x0001e2000c101d04 */
[----:B------:R-:W-:Y:S05]  /*1db70*/  BRA `(.L_x_2479) ;  /* 0x0000001800287947 */ /* 0x000fea0003800000 */
.L_x_2474:
[----:B------:R-:W-:Y:S01]  /*1db80*/  ULDC.64 UR4, c[0x0][0xb08] ;  /* 0x0002c20000047ab9 */ /* 0x000fe20000000a00 */
[----:B0-----:R-:W0:Y:S01]  /*1db90*/  @P1 LDC R6, c[0x0][0xbec] ;  /* 0x0002fb00ff061b82 */ /* 0x001e220000000800 */
[----:B------:R-:W-:Y:S01]  /*1dba0*/  IMAD R76, R76, UR4, RZ ;  /* 0x000000044c4c7c24 */ /* 0x000fe2000f8e02ff */
[----:B------:R-:W-:Y:S01]  /*1dbb0*/  SHF.R.S32.HI R0, RZ, 0x1f, R15 ;  /* 0x0000001fff007819 */ /* 0x000fe2000001140f */
[----:B------:R-:W-:-:S04]  /*1dbc0*/  IMAD.WIDE.U32 R4, R3, UR4, RZ ;  /* 0x0000000403047c25 */ /* 0x000fc8000f8e00ff */
[----:B------:R-:W-:Y:S01]  /*1dbd0*/  IMAD R3, R3, UR5, R76 ;  /* 0x0000000503037c24 */ /* 0x000fe2000f8e024c */
[----:B------:R-:W1:Y:S01]  /*1dbe0*/  @P1 LDC R11, c[0x0][0xbf0] ;  /* 0x0002fc00ff0b1b82 */ /* 0x000e620000000800 */
[----:B------:R-:W-:Y:S02]  /*1dbf0*/  ULDC.64 UR4, c[0x0][0xb38] ;  /* 0x0002ce0000047ab9 */ /* 0x000fe40000000a00 */
        /* <DEDUP_REMOVED lines=38> */
.L_x_2690:
        /* <DEDUP_REMOVED lines=14> */
[----:B------:R-:W-:Y:S01]  /*1df40*/  ULDC.64 UR6, c[0x0][0x208] ;  /* 0x0000820000067ab9 */ /* 0x000fe20000000a00 */
        /* <DEDUP_REMOVED lines=33> */
[C---:B------:R-:W-:Y:S01]  /*1e160*/  VIADD R28, R76.reuse, 0x50 ;  /* 0x000000504c1c7836 */ /* 0x040fe20000000000 */
        /* <DEDUP_REMOVED lines=10> */
[----:B------:R-:W-:Y:S02]  /*1e210*/  @!P4 LEA R6, P5, R75, R14, 0x2 ;  /* 0x0000000e4b06c211 */ /* 0x000fe400078a10ff */
[----:B------:R-:W-:Y:S02]  /*1e220*/  ISETP.GE.AND P0, PT, R15, UR4, PT ;  /* 0x000000040f007c0c */ /* 0x000fe4000bf06270 */
[----:B------:R-:W-:Y:S02]  /*1e230*/  @!P4 LEA.HI.X R7, R75, R3, R12, 0x2, P5 ;  /* 0x000000034b07c211 */ /* 0x000fe400028f140c */
[----:B--2---:R-:W-:-:S02]  /*1e240*/  SHF.R.S32.HI R20, RZ, 0x1f, R13 ;  /* 0x0000001fff147819 */ /* 0x004fc4000001140d */
[CC--:B------:R-:W-:Y:S02]  /*1e250*/  @!P2 LEA R12, P5, R13.reuse, R14.reuse, 0x2 ;  /* 0x0000000e0d0ca211 */ /* 0x0c0fe400078a10ff */
[----:B------:R-:W-:Y:S02]  /*1e260*/  SHF.R.S32.HI R21, RZ, 0x1f, R28 ;  /* 0x0000001fff157819 */ /* 0x000fe4000001141c */
[-C--:B------:R-:W-:Y:S02]  /*1e270*/  @!P2 LEA.HI.X R13, R13, R3.reuse, R20, 0x2, P5 ;  /* 0x000000030d0da211 */ /* 0x080fe400028f1414 */
[C---:B------:R-:W-:Y:S02]  /*1e280*/  @!P1 LEA R20, P5, R28.reuse, R14, 0x2 ;  /* 0x0000000e1c149211 */ /* 0x040fe400078a10ff */
[----:B------:R-:W-:Y:S02]  /*1e290*/  SHF.R.S32.HI R24, RZ, 0x1f, R15 ;  /* 0x0000001fff187819 */ /* 0x000fe4000001140f */
[----:B------:R-:W-:-:S02]  /*1e2a0*/  @!P1 LEA.HI.X R21, R28, R3, R21, 0x2, P5 ;  /* 0x000000031c159211 */ /* 0x000fc400028f1415 */
[C---:B------:R-:W-:Y:S01]  /*1e2b0*/  @!P0 LEA R14, P5, R15.reuse, R14, 0x2 ;  /* 0x0000000e0f0e8211 */ /* 0x040fe200078a10ff */
[----:B------:R3:W-:Y:S03]  /*1e2c0*/  @!P3 ST.E.64 desc[UR6][R10.64], R52 ;  /* 0x000000340a00b985 */ /* 0x0007e6000c101b06 */
[----:B------:R-:W-:Y:S01]  /*1e2d0*/  @!P0 LEA.HI.X R15, R15, R3, R24, 0x2, P5 ;  /* 0x000000030f0f8211 */ /* 0x000fe200028f1418 */
[----:B------:R3:W-:Y:S04]  /*1e2e0*/  @!P4 ST.E.64 desc[UR6][R6.64], R56 ;  /* 0x000000380600c985 */ /* 0x0007e8000c101b06 */
[----:B------:R3:W-:Y:S04]  /*1e2f0*/  @!P2 ST.E.64 desc[UR6][R12.64], R60 ;  /* 0x0000003c0c00a985 */ /* 0x0007e8000c101b06 */
[----:B------:R3:W-:Y:S04]  /*1e300*/  @!P1 ST.E.64 desc[UR6][R20.64], R64 ;  /* 0x0000004014009985 */ /* 0x0007e8000c101b06 */
[----:B------:R3:W-:Y:S02]  /*1e310*/  @!P0 ST.E.64 desc[UR6][R14.64], R68 ;  /* 0x000000440e008985 */ /* 0x0007e4000c101b06 */
.L_x_2482:
[----:B------:R-:W-:Y:S05]  /*1e320*/  BSYNC B1 ;  /* 0x0000000000017941 */ /* 0x000fea0003800000 */
.L_x_2481:
[----:B------:R-:W-:-:S03]  /*1e330*/  UMOV UR4, 0xffffffff ;  /* 0xffffffff00047882 */ /* 0x000fc60000000000 */
[----:B------:R-:W-:Y:S05]  /*1e340*/  BRA.DIV UR4, `(.L_x_2483) ;  /* 0x000000a6048c7947 */ /* 0x000fea000b800000 */
[----:B-1----:R1:W4:Y:S04]  /*1e350*/  SHFL.IDX PT, R3, R2, 0x1, 0x1c1f ;  /* 0x003c1f0002037f89 */ /* 0x00232800000e0000 */
[----:B--23--:R1:W2:Y:S02]  /*1e360*/  SHFL.IDX PT, R14, R0, 0x1, 0x1c1f ;  /* 0x003c1f00000e7f89 */ /* 0x00c2a400000e0000 */
.L_x_2694:
[----:B------:R-:W-:-:S13]  /*1e370*/  ISETP.GE.AND P0, PT, R9, R8, PT ;  /* 0x000000080900720c */ /* 0x000fda0003f06270 */
[----:B------:R-:W-:Y:S05]  /*1e380*/  @P0 BRA `(.L_x_2479) ;  /* 0x0000001000240947 */ /* 0x000fea0003800000 */
[----:B01----:R-:W3:Y:S01]  /*1e390*/  LDL R0, [R1+0xc4] ;  /* 0x0000c40001007983 */ /* 0x003ee20000100800 */
[----:B------:R-:W-:-:S03]  /*1e3a0*/  ULDC UR4, c[0x0][0xac8] ;  /* 0x0002b20000047ab9 */ /* 0x000fc60000000800 */
[----:B------:R-:W5:Y:S04]  /*1e3b0*/  LDL R28, [R1+0x84] ;  /* 0x00008400011c7983 */ /* 0x000f680000100800 */
[----:B------:R-:W4:Y:S04]  /*1e3c0*/  LDL R12, [R1+0xc0] ;  /* 0x0000c000010c7983 */ /* 0x000f280000100800 */
        /* <DEDUP_REMOVED lines=9> */
[----:B-----5:R-:W-:Y:S02]  /*1e460*/  ISETP.GE.AND P5, PT, R28, UR4, PT ;  /* 0x000000041c007c0c */ /* 0x020fe4000bfa6270 */
[----:B----4-:R-:W-:-:S09]  /*1e470*/  ISETP.GE.AND P0, PT, R12, UR4, PT ;  /* 0x000000040c007c0c */ /* 0x010fd2000bf06270 */
[-C--:B--2---:R-:W-:Y:S02]  /*1e480*/  @!P1 LEA R6, P2, R0, R14.reuse, 0x2 ;  /* 0x0000000e00069211 */ /* 0x084fe400078410ff */
        /* <DEDUP_REMOVED lines=14> */
[-C--:B------:R-:W-:Y:S02]  /*1e570*/  @!P3 LEA R10, P5, R24, R14.reuse, 0x2 ;  /* 0x0000000e180ab211 */ /* 0x080fe400078a10ff */
[-C--:B------:R-:W-:Y:S02]  /*1e580*/  @!P4 LEA R12, P2, R20, R14.reuse, 0x2 ;  /* 0x0000000e140cc211 */ /* 0x080fe400078410ff */
[-C--:B------:R-:W-:Y:S02]  /*1e590*/  @!P3 LEA.HI.X R11, R24, R3.reuse, R25, 0x2, P5 ;  /* 0x00000003180bb211 */ /* 0x080fe400028f1419 */
[----:B------:R-:W-:Y:S01]  /*1e5a0*/  @!P4 LEA.HI.X R13, R20, R3, R21, 0x2, P2 ;  /* 0x00000003140dc211 */ /* 0x000fe200010f1415 */
[C---:B------:R-:W-:Y:S01]  /*1e5b0*/  VIADD R21, R28.reuse, 0x40 ;  /* 0x000000401c157836 */ /* 0x040fe20000000000 */
[----:B------:R-:W-:Y:S01]  /*1e5c0*/  ISETP.GE.AND P2, PT, R15, UR4, PT ;  /* 0x000000040f007c0c */ /* 0x000fe2000bf46270 */
[----:B------:R3:W-:Y:S01]  /*1e5d0*/  @!P3 ST.E.64 desc[UR6][R10.64], R38 ;  /* 0x000000260a00b985 */ /* 0x0007e2000c101b06 */
[----:B------:R-:W-:Y:S01]  /*1e5e0*/  SHF.R.S32.HI R24, RZ, 0x1f, R29 ;  /* 0x0000001fff187819 */ /* 0x000fe2000001141d */
[----:B------:R-:W-:Y:S01]  /*1e5f0*/  VIADD R25, R28, 0x48 ;  /* 0x000000481c197836 */ /* 0x000fe20000000000 */
[----:B------:R-:W-:Y:S01]  /*1e600*/  ISETP.GE.AND P3, PT, R21, UR4, PT ;  /* 0x0000000415007c0c */ /* 0x000fe2000bf66270 */
[----:B------:R4:W-:Y:S01]  /*1e610*/  @!P4 ST.E.64 desc[UR6][R12.64], R72 ;  /* 0x000000480c00c985 */ /* 0x0009e2000c101b06 */
[----:B0-----:R-:W-:-:S02]  /*1e620*/  @!P1 LEA R4, P4, R29, R14, 0x2 ;  /* 0x0000000e1d049211 */ /* 0x001fc400078810ff */
[----:B------:R-:W-:Y:S02]  /*1e630*/  SHF.R.S32.HI R2, RZ, 0x1f, R0 ;  /* 0x0000001fff027819 */ /* 0x000fe40000011400 */
[C---:B-1----:R-:W-:Y:S02]  /*1e640*/  @!P0 LEA R6, P5, R0.reuse, R14, 0x2 ;  /* 0x0000000e00068211 */ /* 0x042fe400078a10ff */
        /* <DEDUP_REMOVED lines=9> */
[----:B------:R-:W-:Y:S02]  /*1e6e0*/  SHF.R.S32.HI R2, RZ, 0x1f, R21 ;  /* 0x0000001fff027819 */ /* 0x000fe40000011415 */
[----:B---3--:R-:W-:-:S04]  /*1e6f0*/  @!P3 LEA R10, P4, R21, R14, 0x2 ;  /* 0x0000000e150ab211 */ /* 0x008fc800078810ff */
[----:B------:R-:W-:Y:S02]  /*1e700*/  @!P3 LEA.HI.X R11, R21, R3, R2, 0x2, P4 ;  /* 0x00000003150bb211 */ /* 0x000fe400020f1402 */
[----:B------:R-:W-:Y:S02]  /*1e710*/  SHF.R.S32.HI R2, RZ, 0x1f, R25 ;  /* 0x0000001fff027819 */ /* 0x000fe40000011419 */
[----:B----4-:R-:W-:-:S04]  /*1e720*/  @!P5 LEA R12, P4, R25, R14, 0x2 ;  /* 0x0000000e190cd211 */ /* 0x010fc800078810ff */
[----:B------:R-:W-:Y:S02]  /*1e730*/  @!P5 LEA.HI.X R13, R25, R3, R2, 0x2, P4 ;  /* 0x00000003190dd211 */ /* 0x000fe400020f1402 */
[----:B------:R-:W-:Y:S02]  /*1e740*/  SHF.R.S32.HI R2, RZ, 0x1f, R0 ;  /* 0x0000001fff027819 */ /* 0x000fe40000011400 */
[----:B------:R-:W-:-:S04]  /*1e750*/  @!P1 LEA R20, P4, R0, R14, 0x2 ;  /* 0x0000000e00149211 */ /* 0x000fc800078810ff */
[----:B------:R-:W-:Y:S01]  /*1e760*/  @!P1 LEA.HI.X R21, R0, R3, R2, 0x2, P4 ;  /* 0x0000000300159211 */ /* 0x000fe200020f1402 */
[----:B------:R-:W-:Y:S01]  /*1e770*/  VIADD R0, R28, 0x58 ;  /* 0x000000581c007836 */ /* 0x000fe20000000000 */
[----:B------:R0:W-:Y:S04]  /*1e780*/  @!P0 ST.E.64 desc[UR6][R6.64], R50 ;  /* 0x0000003206008985 */ /* 0x0001e8000c101b06 */
[----:B------:R-:W-:Y:S01]  /*1e790*/  ISETP.GE.AND P0, PT, R0, UR4, PT ;  /* 0x0000000400007c0c */ /* 0x000fe2000bf06270 */
[----:B------:R0:W-:Y:S04]  /*1e7a0*/  @!P2 ST.E.64 desc[UR6][R8.64], R54 ;  /* 0x000000360800a985 */ /* 0x0001e8000c101b06 */
[----:B------:R0:W-:Y:S04]  /*1e7b0*/  @!P3 ST.E.64 desc[UR6][R10.64], R58 ;  /* 0x0000003a0a00b985 */ /* 0x0001e8000c101b06 */
[----:B------:R0:W-:Y:S04]  /*1e7c0*/  @!P5 ST.E.64 desc[UR6][R12.64], R62 ;  /* 0x0000003e0c00d985 */ /* 0x0001e8000c101b06 */
[----:B------:R0:W-:Y:S01]  /*1e7d0*/  @!P1 ST.E.64 desc[UR6][R20.64], R66 ;  /* 0x0000004214009985 */ /* 0x0001e2000c101b06 */
[----:B------:R-:W-:Y:S05]  /*1e7e0*/  @P0 BRA `(.L_x_2479) ;  /* 0x0000000c000c0947 */ /* 0x000fea0003800000 */
[----:B------:R-:W-:Y:S01]  /*1e7f0*/  LEA R14, P0, R0, R14, 0x2 ;  /* 0x0000000e000e7211 */ /* 0x000fe200078010ff */
[----:B------:R-:W-:Y:S01]  /*1e800*/  ULDC.64 UR4, c[0x0][0x208] ;  /* 0x0000820000047ab9 */ /* 0x000fe20000000a00 */
[----:B------:R-:W-:-:S04]  /*1e810*/  SHF.R.S32.HI R2, RZ, 0x1f, R0 ;  /* 0x0000001fff027819 */ /* 0x000fc80000011400 */
[----:B------:R-:W-:-:S05]  /*1e820*/  LEA.HI.X R15, R0, R3, R2, 0x2, P0 ;  /* 0x00000003000f7211 */ /* 0x000fca00000f1402 */
[----:B------:R1:W-:Y:S01]  /*1e830*/  ST.E.64 desc[UR4][R14.64], R70 ;  /* 0x000000460e007985 */ /* 0x0003e2000c101b04 */
[----:B------:R-:W-:Y:S05]  /*1e840*/  BRA `(.L_x_2479) ;  /* 0x0000000800f47947 */ /* 0x000fea0003800000 */
.L_x_2472:
[----:B0-----:R-:W3:Y:S01]  /*1e850*/  LDL.LU R4, [R1+0xa4] ;  /* 0x0000a40001047983 */ /* 0x001ee20000300800 */
[----:B------:R-:W-:Y:S01]  /*1e860*/  ULDC.64 UR6, c[0x0][0xc08] ;  /* 0x0003020000067ab9 */ /* 0x000fe20000000a00 */
[----:B------:R-:W-:Y:S02]  /*1e870*/  ULDC.64 UR4, c[0x0][0xc00] ;  /* 0x0003000000047ab9 */ /* 0x000fe40000000a00 */
[----:B------:R-:W4:Y:S04]  /*1e880*/  LDL.LU R0, [R1+0xa8] ;  /* 0x0000a80001007983 */ /* 0x000f280000300800 */
[----:B------:R-:W2:Y:S01]  /*1e890*/  LDL R8, [R1+0x9c] ;  /* 0x00009c0001087983 */ /* 0x000ea20000100800 */
[----:B------:R-:W-:Y:S01]  /*1e8a0*/  ISETP.NE.U32.AND P1, PT, RZ, UR6, PT ;  /* 0x00000006ff007c0c */ /* 0x000fe2000bf25070 */
[----:B------:R-:W-:Y:S01]  /*1e8b0*/  IMAD.MOV.U32 R7, RZ, RZ, RZ ;  /* 0x000000ffff077224 */ /* 0x000fe200078e00ff */
[----:B------:R-:W-:Y:S01]  /*1e8c0*/  ISETP.NE.U32.AND P0, PT, RZ, UR4, PT ;  /* 0x00000004ff007c0c */ /* 0x000fe2000bf05070 */
[----:B------:R-:W-:Y:S01]  /*1e8d0*/  ULDC.64 UR8, c[0x0][0x208] ;  /* 0x0000820000087ab9 */ /* 0x000fe20000000a00 */
[----:B------:R-:W-:Y:S01]  /*1e8e0*/  ISETP.NE.AND.EX P1, PT, RZ, UR7, PT, P1 ;  /* 0x00000007ff007c0c */ /* 0x000fe2000bf25310 */
[----:B------:R-:W0:Y:S01]  /*1e8f0*/  S2R R9, SR_TID.X ;  /* 0x0000000000097919 */ /* 0x000e220000002100 */
[----:B------:R-:W-:Y:S01]  /*1e900*/  ISETP.NE.AND.EX P0, PT, RZ, UR5, PT, P0 ;  /* 0x00000005ff007c0c */ /* 0x000fe2000bf05300 */
[----:B0-----:R-:W-:-:S05]  /*1e910*/  VIADD R28, R9, 0xffffff80 ;  /* 0xffffff80091c7836 */ /* 0x001fca0000000000 */
[----:B------:R-:W-:Y:S02]  /*1e920*/  ISETP.GT.AND P3, PT, R28, 0xbf, PT ;  /* 0x000000bf1c00780c */ /* 0x000fe40003f64270 */
[----:B---3--:R-:W-:-:S04]  /*1e930*/  IADD3 R2, P2, R4, UR4, RZ ;  /* 0x0000000404027c10 */ /* 0x008fc8000ff5e0ff */
[----:B----4-:R-:W-:Y:S02]  /*1e940*/  IADD3.X R3, R0, UR5, RZ, P2, !PT ;  /* 0x0000000500037c10 */ /* 0x010fe400097fe4ff */
[----:B------:R-:W-:Y:S01]  /*1e950*/  @P1 IADD3 R4, P2, R4, UR6, RZ ;  /* 0x0000000604041c10 */ /* 0x000fe2000ff5e0ff */
[----:B------:R-:W-:Y:S02]  /*1e960*/  ULDC UR4, c[0x0][0xa88] ;  /* 0x0002a20000047ab9 */ /* 0x000fe40000000800 */
[----:B------:R0:W5:Y:S01]  /*1e970*/  @P0 LDG.E R7, desc[UR8][R2.64] ;  /* 0x0000000802070981 */ /* 0x000162000c1e1900 */
[----:B------:R-:W-:Y:S01]  /*1e980*/  @P1 IADD3.X R5, R0, UR7, RZ, P2, !PT ;  /* 0x0000000700051c10 */ /* 0x000fe200097fe4ff */
[----:B------:R-:W-:Y:S01]  /*1e990*/  IMAD.U32 R6, RZ, RZ, UR4 ;  /* 0x00000004ff067e24 */ /* 0x000fe2000f8e00ff */
[----:B--2---:R-:W-:-:S05]  /*1e9a0*/  ISETP.NE.AND P2, PT, R8, RZ, PT ;  /* 0x000000ff0800720c */ /* 0x004fca0003f45270 */
[----:B------:R0:W5:Y:S08]  /*1e9b0*/  @P1 LDG.E R6, desc[UR8][R4.64] ;  /* 0x0000000804061981 */ /* 0x000170000c1e1900 */
[----:B------:R-:W2:Y:S02]  /*1e9c0*/  @!P2 LDC R8, c[0x0][0xad4] ;  /* 0x0002b500ff08ab82 */ /* 0x000ea40000000800 */
[----:B--2---:R0:W-:Y:S01]  /*1e9d0*/  @!P2 STL [R1+0x9c], R8 ;  /* 0x00009c080100a387 */ /* 0x0041e20000100800 */
[----:B------:R-:W-:Y:S01]  /*1e9e0*/  ISETP.GT.AND P2, PT, R8, 0x1, PT ;  /* 0x000000010800780c */ /* 0x000fe20003f44270 */
[----:B------:R-:W-:-:S12]  /*1e9f0*/  @P1 BRA `(.L_x_2484) ;  /* 0x0000000000141947 */ /* 0x000fd80003800000 */
[----:B------:R-:W-:Y:S05]  /*1ea00*/  @!P0 BRA `(.L_x_2484) ;  /* 0x0000000000108947 */ /* 0x000fea0003800000 */
[----:B------:R-:W-:Y:S02]  /*1ea10*/  ULDC.64 UR4, c[0x0][0x208] ;  /* 0x0000820000047ab9 */ /* 0x000fe40000000a00 */
[----:B0-----:R-:W2:Y:S04]  /*1ea20*/  LDG.E R5, desc[UR4][R2.64] ;  /* 0x0000000402057981 */ /* 0x001ea8000c1e1900 */
[----:B-----5:R-:W2:Y:S02]  /*1ea30*/  LDG.E R6, desc[UR4][R2.64+0x4] ;  /* 0x0000040402067981 */ /* 0x020ea4000c1e1900 */
[----:B--2---:R-:W-:-:S07]  /*1ea40*/  IMAD.IADD R6, R6, 0x1, -R5 ;  /* 0x0000000106067824 */ /* 0x004fce00078e0a05 */
.L_x_2484:
[----:B------:R-:W2:Y:S04]  /*1ea50*/  LDL.LU R0, [R1+0xc8] ;  /* 0x0000c80001007983 */ /* 0x000ea80000300800 */
[----:B0-----:R-:W3:Y:S01]  /*1ea60*/  LDL.LU R2, [R1+0xa0] ;  /* 0x0000a00001027983 */ /* 0x001ee20000300800 */
[----:B------:R-:W-:Y:S01]  /*1ea70*/  BSSY B1, `(.L_x_2485) ;  /* 0x0000039000017945 */ /* 0x000fe20003800000 */
[----:B-----5:R-:W-:Y:S02]  /*1ea80*/  SHF.R.S32.HI R24, RZ, 0x1f, R7 ;  /* 0x0000001fff187819 */ /* 0x020fe40000011407 */
[----:B--2---:R-:W-:Y:S02]  /*1ea90*/  SEL R26, R0, RZ, !P0 ;  /* 0x000000ff001a7207 */ /* 0x004fe40004000000 */
[----:B---3--:R-:W-:Y:S01]  /*1eaa0*/  SEL R29, R2, RZ, !P0 ;  /* 0x000000ff021d7207 */ /* 0x008fe20004000000 */
[----:B------:R-:W-:Y:S06]  /*1eab0*/  @P3 BRA `(.L_x_2486) ;  /* 0x0000000000d03947 */ /* 0x000fec0003800000 */
[----:B------:R-:W2:Y:S01]  /*1eac0*/  LDL R2, [R1+0x88] ;  /* 0x0000880001027983 */ /* 0x000ea20000100800 */
        /* <DEDUP_REMOVED lines=12> */
[----:B------:R-:W-:Y:S01]  /*1eb90*/  SEL R20, R20, 0x978, P0 ;  /* 0x0000097814147807 */ /* 0x000fe20000000000 */
[----:B------:R-:W-:-:S03]  /*1eba0*/  ULDC.64 UR4, c[0x0][0x208] ;  /* 0x0000820000047ab9 */ /* 0x000fc60000000a00 */
        /* <DEDUP_REMOVED lines=37> */
.L_x_2486:
[----:B------:R-:W-:Y:S05]  /*1ee00*/  BSYNC B1 ;  /* 0x0000000000017941 */ /* 0x000fea0003800000 */
.L_x_2485:
        /* <DEDUP_REMOVED lines=23> */
[----:B----4-:R-:W-:Y:S02]  /*1ef80*/  IMAD.IADD R9, R20, 0x1, R0 ;  /* 0x0000000114097824 */ /* 0x010fe400078e0200 */
        /* <DEDUP_REMOVED lines=32> */
.L_x_2697:
[----:B------:R-:W-:Y:S01]  /*1f190*/  IMAD R21, R6, R21, RZ ;  /* 0x0000001506157224 */ /* 0x000fe200078e02ff */
[----:B------:R-:W-:Y:S01]  /*1f1a0*/  BSSY B1, `(.L_x_2488) ;  /* 0x0000012000017945 */ /* 0x000fe20003800000 */
[----:B------:R-:W-:-:S05]  /*1f1b0*/  IMAD.IADD R4, R25, 0x1, R20 ;  /* 0x0000000119047824 */ /* 0x000fca00078e0214 */
[----:B------:R-:W-:-:S13]  /*1f1c0*/  ISETP.GE.AND P0, PT, R4, R21, PT ;  /* 0x000000150400720c */ /* 0x000fda0003f06270 */
[----:B------:R-:W-:Y:S05]  /*1f1d0*/  @P0 BRA `(.L_x_2489) ;  /* 0x0000000000380947 */ /* 0x000fea0003800000 */
[----:B------:R-:W-:Y:S01]  /*1f1e0*/  ULDC UR4, c[0x0][0xac8] ;  /* 0x0002b20000047ab9 */ /* 0x000fe20000000800 */
[----:B------:R-:W-:Y:S01]  /*1f1f0*/  ULDC.64 UR6, c[0x0][0x208] ;  /* 0x0000820000067ab9 */ /* 0x000fe20000000a00 */
        /* <DEDUP_REMOVED lines=12> */
.L_x_2489:
[----:B------:R-:W-:Y:S05]  /*1f2c0*/  BSYNC B1 ;  /* 0x0000000000017941 */ /* 0x000fea0003800000 */
.L_x_2488:
[----:B------:R-:W-:-:S03]  /*1f2d0*/  UMOV UR4, 0xffffffff ;  /* 0xffffffff00047882 */ /* 0x000fc60000000000 */
[----:B------:R-:W-:Y:S05]  /*1f2e0*/  BRA.DIV UR4, `(.L_x_2490) ;  /* 0x0000009a04207947 */ /* 0x000fea000b800000 */
[----:B--2---:R2:W0:Y:S04]  /*1f2f0*/  SHFL.IDX PT, R3, R2, 0x1, 0x1c1f ;  /* 0x003c1f0002037f89 */ /* 0x00442800000e0000 */
[----:B---3--:R2:W3:Y:S02]  /*1f300*/  SHFL.IDX PT, R14, R0, 0x1, 0x1c1f ;  /* 0x003c1f00000e7f89 */ /* 0x0084e400000e0000 */
.L_x_2701:
[----:B0-2---:R-:W-:-:S05]  /*1f310*/  VIADD R0, R4, 0x60 ;  /* 0x0000006004007836 */ /* 0x005fca0000000000 */
[----:B------:R-:W-:-:S13]  /*1f320*/  ISETP.GE.AND P0, PT, R0, R21, PT ;  /* 0x000000150000720c */ /* 0x000fda0003f06270 */
[----:B------:R-:W-:Y:S05]  /*1f330*/  @P0 BRA `(.L_x_2479) ;  /* 0x0000000000380947 */ /* 0x000fea0003800000 */
[----:B------:R-:W-:Y:S01]  /*1f340*/  ULDC UR4, c[0x0][0xac8] ;  /* 0x0002b20000047ab9 */ /* 0x000fe20000000800 */
[----:B------:R-:W-:Y:S01]  /*1f350*/  ULDC.64 UR6, c[0x0][0x208] ;  /* 0x0000820000067ab9 */ /* 0x000fe20000000a00 */
[----:B------:R-:W-:Y:S02]  /*1f360*/  ISETP.GE.AND P2, PT, R5, UR4, PT ;  /* 0x0000000405007c0c */ /* 0x000fe4000bf46270 */
[----:B------:R-:W-:Y:S02]  /*1f370*/  ISETP.GE.AND P3, PT, R9, UR4, PT ;  /* 0x0000000409007c0c */ /* 0x000fe4000bf66270 */
[----:B------:R-:W-:-:S09]  /*1f380*/  ISETP.GE.AND P4, PT, R8, UR4, PT ;  /* 0x0000000408007c0c */ /* 0x000fd2000bf86270 */
[----:B------:R-:W-:Y:S02]  /*1f390*/  @!P2 IMAD.MOV.U32 R15, RZ, RZ, R3 ;  /* 0x000000ffff0fa224 */ /* 0x000fe400078e0003 */
[-C--:B---34-:R-:W-:Y:S02]  /*1f3a0*/  @!P3 LEA R12, P0, R9, R14.reuse, 0x1 ;  /* 0x0000000e090cb211 */ /* 0x098fe400078008ff */
[C---:B------:R-:W-:Y:S01]  /*1f3b0*/  @!P4 LEA R2, P1, R8.reuse, R14, 0x1 ;  /* 0x0000000e0802c211 */ /* 0x040fe200078208ff */
[----:B------:R-:W-:Y:S01]  /*1f3c0*/  @!P2 IMAD.WIDE R4, R5, 0x2, R14 ;  /* 0x000000020504a825 */ /* 0x000fe200078e020e */
[-C--:B------:R-:W-:Y:S02]  /*1f3d0*/  @!P3 LEA.HI.X R13, R9, R3.reuse, R10, 0x1, P0 ;  /* 0x00000003090db211 */ /* 0x080fe400000f0c0a */
[----:B------:R-:W-:Y:S02]  /*1f3e0*/  @!P4 LEA.HI.X R3, R8, R3, R7, 0x1, P1 ;  /* 0x000000030803c211 */ /* 0x000fe400008f0c07 */
[----:B------:R0:W-:Y:S04]  /*1f3f0*/  @!P2 ST.E.128 desc[UR6][R4.64], RZ ;  /* 0x000000ff0400a985 */ /* 0x0001e8000c101d06 */
[----:B------:R0:W-:Y:S04]  /*1f400*/  @!P3 ST.E.128 desc[UR6][R12.64], RZ ;  /* 0x000000ff0c00b985 */ /* 0x0001e8000c101d06 */
[----:B------:R0:W-:Y:S02]  /*1f410*/  @!P4 ST.E.128 desc[UR6][R2.64], RZ ;  /* 0x000000ff0200c985 */ /* 0x0001e4000c101d06 */
.L_x_2479:
[----:B------:R-:W-:Y:S05]  /*1f420*/  BSYNC B0 ;  /* 0x0000000000007941 */ /* 0x000fea0003800000 */
.L_x_2471:
[----:B------:R-:W-:Y:S02]  /*1f430*/  ULDC UR4, c[0x0][0xc3c] ;  /* 0x00030f0000047ab9 */ /* 0x000fe40000000800 */
[----:B------:R-:W-:-:S13]  /*1f440*/  ISETP.GE.AND P0, PT, R111, UR4, PT ;  /* 0x000000046f007c0c */ /* 0x000fda000bf06270 */
[----:B------:R-:W-:Y:S05]  /*1f450*/  @!P0 BRA `(.L_x_2491) ;  /* 0xfffffe1c00bc8947 */ /* 0x000fea000383ffff */
[----:B------:R-:W-:Y:S05]  /*1f460*/  BRA `(.L_x_2332) ;  /* 0x0000008800907947 */ /* 0x000fea0003800000 */
.L_x_2330:
        /* <DEDUP_REMOVED lines=18> */
.L_x_2492:
[----:B------:R-:W1:Y:S01]  /*1f590*/  S2R R0, SR_TID.X ;  /* 0x0000000000007919 */ /* 0x000e620000002100 */
[----:B------:R-:W-:Y:S01]  /*1f5a0*/  ULDC UR4, c[0x0][0xc3c] ;  /* 0x00030f0000047ab9 */ /* 0x000fe20000000800 */
[----:B------:R-:W-:Y:S01]  /*1f5b0*/  IMAD.MOV.U32 R6, RZ, RZ, RZ ;  /* 0x000000ffff067224 */ /* 0x000fe200078e00ff */
[----:B------:R-:W-:Y:S01]  /*1f5c0*/  ULDC.64 UR6, c[0x0][0x208] ;  /* 0x0000820000067ab9 */ /* 0x000fe20000000a00 */
[----:B------:R-:W-:Y:S01]  /*1f5d0*/  ULDC UR5, c[0x0][0xc38] ;  /* 0x00030e0000057ab9 */ /* 0x000fe20000000800 */
[----:B-1----:R-:W-:-:S04]  /*1f5e0*/  LOP3.LUT R0, R0, 0x1f, RZ, 0xc0, !PT ;  /* 0x0000001f00007812 */ /* 0x002fc800078ec0ff */
[----:B------:R-:W-:-:S04]  /*1f5f0*/  ISETP.NE.AND P0, PT, R0, 0x1f, PT ;  /* 0x0000001f0000780c */ /* 0x000fc80003f05270 */
[----:B------:R-:W-:-:S13]  /*1f600*/  ISETP.GE.OR P1, PT, R0, UR4, !P0 ;  /* 0x0000000400007c0c */ /* 0x000fda000c726670 */
[----:B------:R-:W1:Y:S08]  /*1f610*/  @!P1 LDC.64 R4, c[0x0][0xc80] ;  /* 0x00032000ff049b82 */ /* 0x000e700000000a00 */
[----:B0-----:R-:W0:Y:S01]  /*1f620*/  @!P1 LDC.64 R2, c[0x0][0xc78] ;  /* 0x00031e00ff029b82 */ /* 0x001e220000000a00 */
[----:B-1----:R-:W-:-:S05]  /*1f630*/  @!P1 IMAD.WIDE.U32 R4, R0, 0x4, R4 ;  /* 0x0000000400049825 */ /* 0x002fca00078e0004 */
[----:B------:R-:W2:Y:S01]  /*1f640*/  @!P1 LDG.E R25, desc[UR6][R4.64] ;  /* 0x0000000604199981 */ /* 0x000ea2000c1e1900 */
[----:B0-----:R-:W-:-:S05]  /*1f650*/  @!P1 IMAD.WIDE.U32 R2, R0, 0x4, R2 ;  /* 0x0000000400029825 */ /* 0x001fca00078e0002 */
        /* <DEDUP_REMOVED lines=32> */
.L_x_2496:
        /* <DEDUP_REMOVED lines=38> */
.L_x_2494:
        /* <DEDUP_REMOVED lines=13> */
.L_x_2497:
        /* <DEDUP_REMOVED lines=17> */
[----:B------:R-:W-:Y:S02]  /*1fca0*/  IMAD.MOV R11, RZ, RZ, -R10 ;  /* 0x000000ffff0b7224 */ /* 0x000fe400078e0a0a */
[----:B------:R-:W-:-:S04]  /*1fcb0*/  IMAD.HI.U32 R2, R3, R8, RZ ;  /* 0x0000000803027227 */ /* 0x000fc800078e00ff */
[----:B------:R-:W-:-:S05]  /*1fcc0*/  IMAD R8, R2, R11, R8 ;  /* 0x0000000b02087224 */ /* 0x000fca00078e0208 */
        /* <DEDUP_REMOVED lines=14> */
[----:B0-----:R-:W-:-:S04]  /*1fdb0*/  IMAD.MOV R8, RZ, RZ, -R3 ;  /* 0x000000ffff087224 */ /* 0x001fc800078e0a03 */
[----:B------:R-:W-:Y:S01]  /*1fdc0*/  IMAD.MOV.U32 R2, RZ, RZ, R8 ;  /* 0x000000ffff027224 */ /* 0x000fe200078e0008 */
[----:B------:R-:W-:-:S03]  /*1fdd0*/  IABS R8, R6 ;  /* 0x0000000600087213 */ /* 0x000fc60000000000 */
[----:B------:R-:W-:Y:S02]  /*1fde0*/  IMAD R9, R2, R5, RZ ;  /* 0x0000000502097224 */ /* 0x000fe400078e02ff */
[----:B------:R-:W-:Y:S02]  /*1fdf0*/  IMAD.MOV.U32 R2, RZ, RZ, RZ ;  /* 0x000000ffff027224 */ /* 0x000fe400078e00ff */
[----:B------:R-:W-:Y:S02]  /*1fe00*/  IMAD.MOV R8, RZ, RZ, -R8 ;  /* 0x000000ffff087224 */ /* 0x000fe400078e0a08 */
[----:B------:R-:W-:Y:S01]  /*1fe10*/  IMAD.HI.U32 R2, R3, R9, R2 ;  /* 0x0000000903027227 */ /* 0x000fe200078e0002 */
[----:B------:R-:W-:-:S05]  /*1fe20*/  IABS R3, R7 ;  /* 0x0000000700037213 */ /* 0x000fca0000000000 */
        /* <DEDUP_REMOVED lines=19> */
.L_x_2498:
[----:B0-----:R-:W0:Y:S01]  /*1ff60*/  LDC.64 R2, c[0x0][0xc90] ;  /* 0x00032400ff027b82 */ /* 0x001e220000000a00 */
[----:B------:R-:W-:Y:S01]  /*1ff70*/  ULDC.64 UR6, c[0x0][0x208] ;  /* 0x0000820000067ab9 */ /* 0x000fe20000000a00 */
[----:B0-----:R-:W-:-:S05]  /*1ff80*/  IMAD.WIDE R2, R27, 0x4, R2 ;  /* 0x000000041b027825 */ /* 0x001fca00078e0202 */
[----:B------:R0:W2:Y:S02]  /*1ff90*/  LDG.E R8, desc[UR6][R2.64] ;  /* 0x0000000602087981 */ /* 0x0000a4000c1e1900 */
[----:B0-----:R-:W-:Y:S02]  /*1ffa0*/  IMAD.MOV.U32 R2, RZ, RZ, RZ ;  /* 0x000000ffff027224 */ /* 0x001fe400078e00ff */
[----:B--2---:R-:W-:-:S05]  /*1ffb0*/  IMAD R5, R25, R8, RZ ;  /* 0x0000000819057224 */ /* 0x004fca00078e02ff */
[----:B------:R-:W-:-:S04]  /*1ffc0*/  IABS R10, R5 ;  /* 0x00000005000a7213 */ /* 0x000fc80000000000 */
[----:B------:R-:W0:Y:S08]  /*1ffd0*/  I2F.RP R6, R10 ;  /* 0x0000000a00067306 */ /* 0x000e300000209400 */
[----:B0-----:R-:W0:Y:S02]  /*1ffe0*/  MUFU.RCP R6, R6 ;  /* 0x0000000600067308 */ /* 0x001e240000001000 */
[----:B0-----:R-:W-:-:S06]  /*1fff0*/  VIADD R7, R6, 0xffffffe ;  /* 0x0ffffffe06077836 */ /* 0x001fcc0000000000 */
[----:B------:R-:W0:Y:S02]  /*20000*/  F2I.FTZ.U32.TRUNC.NTZ R3, R7 ;  /* 0x0000000700037305 */ /* 0x000e24000021f000 */
[----:B0-----:R-:W-:-:S04]  /*20010*/  IMAD.MOV R9, RZ, RZ, -R3 ;  /* 0x000000ffff097224 */ /* 0x001fc800078e0a03 */
[----:B------:R-:W-:-:S04]  /*20020*/  IMAD R9, R9, R10, RZ ;  /* 0x0000000a09097224 */ /* 0x000fc800078e02ff */
        /* <DEDUP_REMOVED lines=21> */
[----:B------:R-:W-:-:S04]  /*20180*/  VIADDMNMX R7, R7, UR5, R8, PT ;  /* 0x0000000507077c46 */ /* 0x000fc8000b800108 */
[----:B------:R-:W-:Y:S01]  /*20190*/  IABS R8, R7 ;  /* 0x0000000700087213 */ /* 0x000fe20000000000 */
[----:B------:R-:W-:-:S03]  /*201a0*/  IMAD.MOV R26, RZ, RZ, -R7 ;  /* 0x000000ffff1a7224 */ /* 0x000fc600078e0a07 */
[----:B------:R-:W0:Y:S08]  /*201b0*/  I2F.RP R9, R8 ;  /* 0x0000000800097306 */ /* 0x000e300000209400 */
[----:B0-----:R-:W0:Y:S02]  /*201c0*/  MUFU.RCP R9, R9 ;  /* 0x0000000900097308 */ /* 0x001e240000001000 */
[----:B0-----:R-:W-:Y:S01]  /*201d0*/  VIADD R3, R9, 0xffffffe ;  /* 0x0ffffffe09037836 */ /* 0x001fe20000000000 */
[----:B------:R-:W-:-:S05]  /*201e0*/  IABS R9, R7 ;  /* 0x0000000700097213 */ /* 0x000fca0000000000 */
[----:B------:R-:W0:Y:S02]  /*201f0*/  F2I.FTZ.U32.TRUNC.NTZ R3, R3 ;  /* 0x0000000300037305 */ /* 0x000e24000021f000 */
[----:B0-----:R-:W-:-:S04]  /*20200*/  IMAD.MOV R11, RZ, RZ, -R3 ;  /* 0x000000ffff0b7224 */ /* 0x001fc800078e0a03 */
[----:B------:R-:W-:-:S04]  /*20210*/  IMAD R5, R11, R8, RZ ;  /* 0x000000080b057224 */ /* 0x000fc800078e02ff */
        /* <DEDUP_REMOVED lines=17> */
.L_x_2499:
[----:B------:R-:W-:-:S05]  /*20330*/  LOP3.LUT R2, RZ, R2, RZ, 0x33, !PT ;  /* 0x00000002ff027212 */ /* 0x000fca00078e33ff */
[----:B------:R-:W-:Y:S01]  /*20340*/  IMAD.IADD R25, R25, 0x1, R2 ;  /* 0x0000000119197824 */ /* 0x000fe200078e0202 */
[----:B------:R-:W-:Y:S06]  /*20350*/  BRA `(.L_x_2500) ;  /* 0x00000000000c7947 */ /* 0x000fec0003800000 */
.L_x_2495:
[----:B------:R-:W-:Y:S02]  /*20360*/  IMAD.MOV.U32 R25, RZ, RZ, RZ ;  /* 0x000000ffff197224 */ /* 0x000fe400078e00ff */
[----:B------:R-:W-:Y:S02]  /*20370*/  IMAD.U32 R24, RZ, RZ, UR6 ;  /* 0x00000006ff187e24 */ /* 0x000fe4000f8e00ff */
[----:B------:R-:W-:-:S07]  /*20380*/  IMAD.MOV.U32 R26, RZ, RZ, RZ ;  /* 0x000000ffff1a7224 */ /* 0x000fce00078e00ff */
.L_x_2500:
[----:B------:R-:W-:-:S13]  /*20390*/  ISETP.NE.AND P0, PT, R0, RZ, PT ;  /* 0x000000ff0000720c */ /* 0x000fda0003f05270 */
[----:B------:R-:W0:Y:S01]  /*203a0*/  @!P0 S2R R3, SR_CgaCtaId ;  /* 0x0000000000038919 */ /* 0x000e220000008800 */
[----:B------:R-:W-:-:S04]  /*203b0*/  @!P0 MOV R0, 0x400 ;  /* 0x0000040000008802 */ /* 0x000fc80000000f00 */
[----:B0-----:R-:W-:-:S05]  /*203c0*/  @!P0 LEA R0, R3, R0, 0x18 ;  /* 0x0000000003008211 */ /* 0x001fca00078ec0ff */
[----:B------:R2:W-:Y:S01]  /*203d0*/  @!P0 STS.128 [R0+0x31cd0], R24 ;  /* 0x031cd01800008388 */ /* 0x0005e20000000c00 */
[----:B------:R-:W-:Y:S06]  /*203e0*/  BAR.ARV 0x5, 0x200 ;  /* 0x0148000000007b1d */ /* 0x000fec0000002000 */
.L_x_2493:
        /* <DEDUP_REMOVED lines=36> */
.L_x_2649:
[----:B------:R-:W0:Y:S01]  /*20630*/  LDC.64 R2, c[0x0][0xc88] ;  /* 0x00032200ff027b82 */ /* 0x000e220000000a00 */
[----:B------:R-:W-:Y:S01]  /*20640*/  ULDC.64 UR4, c[0x0][0x208] ;  /* 0x0000820000047ab9 */ /* 0x000fe20000000a00 */
[----:B0-----:R-:W-:-:S05]  /*20650*/  IMAD.WIDE R2, R27, 0x4, R2 ;  /* 0x000000041b027825 */ /* 0x001fca00078e0202 */
[----:B--2---:R-:W2:Y:S01]  /*20660*/  LDG.E R14, desc[UR4][R2.64] ;  /* 0x00000004020e7981 */ /* 0x004ea2000c1e1900 */
[----:B------:R-:W-:Y:S05]  /*20670*/  YIELD ;  /* 0x0000000000007946 */ /* 0x000fea0003800000 */
[----:B------:R-:W-:Y:S01]  /*20680*/  ULDC.64 UR4, c[0x0][0xa28] ;  /* 0x00028a0000047ab9 */ /* 0x000fe20000000a00 */
[----:B------:R-:W-:Y:S02]  /*20690*/  CS2R R8, SRZ ;  /* 0x0000000000087805 */ /* 0x000fe4000001ff00 */
[----:B------:R-:W-:Y:S01]  /*206a0*/  ISETP.NE.U32.AND P0, PT, RZ, UR4, PT ;  /* 0x00000004ff007c0c */ /* 0x000fe2000bf05070 */
[----:B------:R-:W-:Y:S01]  /*206b0*/  ULDC.64 UR6, c[0x0][0xa00] ;  /* 0x0002800000067ab9 */ /* 0x000fe20000000a00 */
[----:B------:R-:W-:-:S02]  /*206c0*/  ULDC.64 UR8, c[0x0][0x208] ;  /* 0x0000820000087ab9 */ /* 0x000fc40000000a00 */
[----:B------:R-:W-:Y:S02]  /*206d0*/  ISETP.NE.AND.EX P0, PT, RZ, UR5, PT, P0 ;  /* 0x00000005ff007c0c */ /* 0x000fe4000bf05300 */
[----:B--2---:R-:W-:Y:S01]  /*206e0*/  SHF.R.S32.HI R0, RZ, 0x1f, R14 ;  /* 0x0000001fff007819 */ /* 0x004fe2000001140e */
[----:B------:R-:W-:-:S10]  /*206f0*/  IMAD.SHL.U32 R19, R14, 0x4, RZ ;  /* 0x000000040e137824 */ /* 0x000fd400078e00ff */
[C---:B------:R-:W-:Y:S01]  /*20700*/  @P0 LEA R4, P1, R14.reuse, UR4, 0x2 ;  /* 0x000000040e040c11 */ /* 0x040fe2000f8210ff */
[----:B------:R-:W-:Y:S01]  /*20710*/  STL [R1+0x10], R14 ;  /* 0x0000100e01007387 */ /* 0x000fe20000100800 */
[C-C-:B------:R-:W-:Y:S02]  /*20720*/  SHF.L.U64.HI R22, R14.reuse, 0x2, R0.reuse ;  /* 0x000000020e167819 */ /* 0x140fe40000010200 */
[----:B---3--:R-:W-:Y:S01]  /*20730*/  @P0 LEA.HI.X R5, R14, UR5, R0, 0x2, P1 ;  /* 0x000000050e050c11 */ /* 0x008fe200088f1400 */
[----:B------:R-:W-:Y:S01]  /*20740*/  ULDC.64 UR4, c[0x0][0xa08] ;  /* 0x0002820000047ab9 */ /* 0x000fe20000000a00 */
[----:B------:R-:W-:Y:S01]  /*20750*/  ISETP.NE.U32.AND P1, PT, RZ, UR6, PT ;  /* 0x00000006ff007c0c */ /* 0x000fe2000bf25070 */
[----:B------:R0:W-:Y:S01]  /*20760*/  STL [R1+0x2c], R0 ;  /* 0x00002c0001007387 */ /* 0x0001e20000100800 */
[----:B------:R-:W-:-:S03]  /*20770*/  IADD3 R2, P2, R19, UR6, RZ ;  /* 0x0000000613027c10 */ /* 0x000fc6000ff5e0ff */
[----:B-1----:R1:W5:Y:S01]  /*20780*/  @P0 LDG.E R9, desc[UR8][R4.64] ;  /* 0x0000000804090981 */ /* 0x002362000c1e1900 */
        /* <DEDUP_REMOVED lines=34> */
[----:B--2---:R0:W-:Y:S01]  /*209b0*/  STL [R1+0x28], R8 ;  /* 0x0000280801007387 */ /* 0x0041e20000100800 */
[----:B------:R-:W-:Y:S02]  /*209c0*/  IMAD.MOV.U32 R13, RZ, RZ, R8 ;  /* 0x000000ffff0d7224 */ /* 0x000fe400078e0008 */
[----:B0-----:R-:W-:Y:S01]  /*209d0*/  IMAD.U32 R8, RZ, RZ, UR5 ;  /* 0x00000005ff087e24 */ /* 0x001fe2000f8e00ff */
[----:B----4-:R-:W-:Y:S06]  /*209e0*/  @P3 BRA `(.L_x_2502) ;  /* 0x0000000000183947 */ /* 0x010fec0003800000 */
[----:B------:R-:W-:Y:S05]  /*209f0*/  @!P0 BRA `(.L_x_2502) ;  /* 0x0000000000148947 */ /* 0x000fea0003800000 */
[----:B------:R-:W-:Y:S02]  /*20a00*/  ULDC.64 UR4, c[0x0][0x208] ;  /* 0x0000820000047ab9 */ /* 0x000fe40000000a00 */
[----:B------:R-:W2:Y:S04]  /*20a10*/  LDG.E R11, desc[UR4][R2.64] ;  /* 0x00000004020b7981 */ /* 0x000ea8000c1e1900 */
[----:B------:R-:W2:Y:S02]  /*20a20*/  LDG.E R2, desc[UR4][R2.64+0x4] ;  /* 0x0000040402027981 */ /* 0x000ea4000c1e1900 */
[----:B--2---:R-:W-:-:S05]  /*20a30*/  IMAD.IADD R13, R2, 0x1, -R11 ;  /* 0x00000001020d7824 */ /* 0x004fca00078e0a0b */
[----:B------:R0:W-:Y:S02]  /*20a40*/  STL [R1+0x28], R13 ;  /* 0x0000280d01007387 */ /* 0x0001e40000100800 */
.L_x_2502:
[----:B------:R-:W-:Y:S01]  /*20a50*/  ULDC.64 UR4, c[0x0][0xa20] ;  /* 0x0002880000047ab9 */ /* 0x000fe20000000a00 */
[C---:B------:R-:W-:Y:S01]  /*20a60*/  LOP3.LUT R2, R26.reuse, 0xff000000, RZ, 0xc0, !PT ;  /* 0xff0000001a027812 */ /* 0x040fe200078ec0ff */
[----:B------:R-:W-:Y:S01]  /*20a70*/  IMAD.MOV.U32 R23, RZ, RZ, R14 ;  /* 0x000000ffff177224 */ /* 0x000fe200078e000e */
        /* <DEDUP_REMOVED lines=13> */
.L_x_2503:
[----:B------:R-:W-:Y:S05]  /*20b50*/  @!P1 BRA `(.L_x_2504) ;  /* 0x0000000000109947 */ /* 0x000fea0003800000 */
[----:B------:R-:W-:Y:S02]  /*20b60*/  ULDC.64 UR4, c[0x0][0x208] ;  /* 0x0000820000047ab9 */ /* 0x000fe40000000a00 */
[----:B------:R-:W2:Y:S04]  /*20b70*/  LDG.E R10, desc[UR4][R6.64] ;  /* 0x00000004060a7981 */ /* 0x000ea8000c1e1900 */
[----:B------:R-:W2:Y:S02]  /*20b80*/  LDG.E R6, desc[UR4][R6.64+0x4] ;  /* 0x0000040406067981 */ /* 0x000ea4000c1e1900 */
[----:B--2---:R-:W-:-:S07]  /*20b90*/  IMAD.IADD R10, R6, 0x1, -R10 ;  /* 0x00000001060a7824 */ /* 0x004fce00078e0a0a */
.L_x_2504:
[----:B------:R-:W-:Y:S02]  /*20ba0*/  ULDC.64 UR4, c[0x0][0x208] ;  /* 0x0000820000047ab9 */ /* 0x000fe40000000a00 */
[----:B------:R-:W2:Y:S04]  /*20bb0*/  @P2 LDG.E R3, desc[UR4][R4.64] ;  /* 0x0000000404032981 */ /* 0x000ea8000c1e1900 */
[----:B------:R3:W2:Y:S01]  /*20bc0*/  @P2 LDG.E R5, desc[UR4][R4.64+0x4] ;  /* 0x0000040404052981 */ /* 0x0006a2000c1e1900 */
[----:B-----5:R-:W-:Y:S01]  /*20bd0*/  IMAD.IADD R10, R10, 0x1, -R9 ;  /* 0x000000010a0a7824 */ /* 0x020fe200078e0a09 */
[----:B------:R-:W-:Y:S01]  /*20be0*/  LOP3.LUT R12, R2, 0xff, RZ, 0xc0, !PT ;  /* 0x000000ff020c7812 */ /* 0x000fe200078ec0ff */
[----:B------:R-:W-:Y:S04]  /*20bf0*/  BSSY B0, `(.L_x_2505) ;  /* 0x0000037000007945 */ /* 0x000fe80003800000 */
[----:B------:R4:W-:Y:S01]  /*20c00*/  STL [R1+0x3c], R12 ;  /* 0x00003c0c01007387 */ /* 0x0009e20000100800 */
[----:B---3--:R-:W3:Y:S02]  /*20c10*/  LDC R4, c[0x0][0x448] ;  /* 0x00011200ff047b82 */ /* 0x008ee40000000800 */
[----:B---3--:R-:W-:-:S13]  /*20c20*/  ISETP.NE.AND P0, PT, R4, 0x1, PT ;  /* 0x000000010400780c */ /* 0x008fda0003f05270 */
[----:B------:R-:W3:Y:S08]  /*20c30*/  @P0 LDC R6, c[0x0][0x44c] ;  /* 0x00011300ff060b82 */ /* 0x000ef00000000800 */
[----:B------:R-:W0:Y:S01]  /*20c40*/  @P0 LDC R4, c[0x0][0x450] ;  /* 0x00011400ff040b82 */ /* 0x000e220000000800 */
[----:B--2---:R-:W-:Y:S02]  /*20c50*/  @P2 IMAD.IADD R8, R5, 0x1, -R3 ;  /* 0x0000000105082824 */ /* 0x004fe400078e0a03 */
[----:B------:R-:W-:-:S02]  /*20c60*/  IMAD R3, R25, 0xc0, RZ ;  /* 0x000000c019037824 */ /* 0x000fc400078e02ff */
[----:B------:R-:W-:Y:S02]  /*20c70*/  IMAD.IADD R20, R10, 0x1, R8 ;  /* 0x000000010a147824 */ /* 0x000fe400078e0208 */
[----:B------:R-:W-:Y:S02]  /*20c80*/  VIADD R3, R3, 0xbf ;  /* 0x000000bf03037836 */ /* 0x000fe40000000000 */
[C---:B------:R-:W-:Y:S01]  /*20c90*/  VIADD R21, R20.reuse, 0x8f ;  /* 0x0000008f14157836 */ /* 0x040fe20000000000 */
[----:B------:R-:W-:Y:S01]  /*20ca0*/  IADD3 R20, R20, 0x90, -R13 ;  /* 0x0000009014147810 */ /* 0x000fe20007ffe80d */
[----:B---3--:R-:W-:-:S04]  /*20cb0*/  @P0 IMAD.HI.U32 R6, R3, R6, RZ ;  /* 0x0000000603060227 */ /* 0x008fc800078e00ff */
[----:B------:R-:W-:Y:S01]  /*20cc0*/  IMAD.HI R21, R21, 0x38e38e39, RZ ;  /* 0x38e38e3915157827 */ /* 0x000fe200078e02ff */
[----:B0-----:R-:W-:-:S04]  /*20cd0*/  @P0 SHF.R.U32.HI R3, RZ, R4, R6 ;  /* 0x00000004ff030219 */ /* 0x001fc80000011606 */
[----:B------:R-:W-:Y:S01]  /*20ce0*/  SHF.R.U32.HI R4, RZ, 0x1f, R21 ;  /* 0x0000001fff047819 */ /* 0x000fe20000011615 */
[----:B------:R-:W-:-:S03]  /*20cf0*/  IMAD.IADD R3, R20, 0x1, R3 ;  /* 0x0000000114037824 */ /* 0x000fc600078e0203 */
[----:B------:R-:W-:Y:S01]  /*20d00*/  LEA.HI.SX32 R21, R21, R4, 0x1b ;  /* 0x0000000415157211 */ /* 0x000fe200078fdaff */
[----:B------:R-:W-:-:S05]  /*20d10*/  IMAD.HI R3, R3, 0x38e38e39, RZ ;  /* 0x38e38e3903037827 */ /* 0x000fca00078e02ff */
[----:B------:R-:W-:-:S04]  /*20d20*/  SHF.R.U32.HI R4, RZ, 0x1f, R3 ;  /* 0x0000001fff047819 */ /* 0x000fc80000011603 */
[----:B------:R-:W-:-:S04]  /*20d30*/  LEA.HI.SX32 R4, R3, R4, 0x1b ;  /* 0x0000000403047211 */ /* 0x000fc800078fdaff */
[----:B------:R-:W-:Y:S02]  /*20d40*/  VIMNMX R5, R21, R4, PT ;  /* 0x0000000415057248 */ /* 0x000fe40003fe0100 */
[----:B------:R-:W-:Y:S01]  /*20d50*/  SHF.R.U32.HI R4, RZ, 0x10, R2 ;  /* 0x00000010ff047819 */ /* 0x000fe20000011602 */
[----:B------:R-:W-:Y:S01]  /*20d60*/  IMAD.MOV.U32 R2, RZ, RZ, RZ ;  /* 0x000000ffff027224 */ /* 0x000fe200078e00ff */
[----:B------:R-:W-:-:S13]  /*20d70*/  ISETP.GE.AND P0, PT, R5, 0x1, PT ;  /* 0x000000010500780c */ /* 0x000fda0003f06270 */
[----:B----4-:R-:W-:Y:S05]  /*20d80*/  @!P0 BRA `(.L_x_2506) ;  /* 0x0000000000748947 */ /* 0x010fea0003800000 */
[----:B------:R-:W-:Y:S01]  /*20d90*/  ISETP.NE.AND P0, PT, R4, RZ, PT ;  /* 0x000000ff0400720c */ /* 0x000fe20003f05270 */
[----:B------:R-:W-:-:S03]  /*20da0*/  ULDC UR4, c[0x0][0x9f0] ;  /* 0x00027c0000047ab9 */ /* 0x000fc60000000800 */
[----:B------:R-:W-:-:S04]  /*20db0*/  SEL R6, R4, UR4, P0 ;  /* 0x0000000404067c07 */ /* 0x000fc80008000000 */
[----:B------:R-:W-:Y:S02]  /*20dc0*/  IABS R7, R6 ;  /* 0x0000000600077213 */ /* 0x000fe40000000000 */
[----:B------:R-:W-:Y:S02]  /*20dd0*/  IADD3 R9, R6, -0x1, R5 ;  /* 0xffffffff06097810 */ /* 0x000fe40007ffe005 */
[----:B------:R-:W0:Y:S08]  /*20de0*/  I2F.RP R2, R7 ;  /* 0x0000000700027306 */ /* 0x000e300000209400 */
[----:B0-----:R-:W0:Y:S02]  /*20df0*/  MUFU.RCP R2, R2 ;  /* 0x0000000200027308 */ /* 0x001e240000001000 */
[----:B0-----:R-:W-:-:S06]  /*20e00*/  VIADD R2, R2, 0xffffffe ;  /* 0x0ffffffe02027836 */ /* 0x001fcc0000000000 */
[----:B------:R0:W2:Y:S02]  /*20e10*/  F2I.FTZ.U32.TRUNC.NTZ R3, R2 ;  /* 0x0000000200037305 */ /* 0x0000a4000021f000 */
[----:B0-----:R-:W-:-:S04]  /*20e20*/  LOP3.LUT R2, R9, R6, RZ, 0x3c, !PT ;  /* 0x0000000609027212 */ /* 0x001fc800078e3cff */
[----:B------:R-:W-:Y:S01]  /*20e30*/  ISETP.GE.AND P3, PT, R2, RZ, PT ;  /* 0x000000ff0200720c */ /* 0x000fe20003f66270 */
[----:B--2---:R-:W-:-:S04]  /*20e40*/  IMAD.MOV R2, RZ, RZ, -R3 ;  /* 0x000000ffff027224 */ /* 0x004fc800078e0a03 */
[----:B-1----:R-:W-:Y:S02]  /*20e50*/  IMAD R11, R2, R7, RZ ;  /* 0x00000007020b7224 */ /* 0x002fe400078e02ff */
        /* <DEDUP_REMOVED lines=16> */
.L_x_2506:
[----:B------:R-:W-:Y:S05]  /*20f60*/  BSYNC B0 ;  /* 0x0000000000007941 */ /* 0x000fea0003800000 */
.L_x_2505:
        /* <DEDUP_REMOVED lines=24> */
[----:B------:R0:W2:Y:S02]  /*210f0*/  SHFL.IDX PT, R14, R6, RZ, 0x1f ;  /* 0x00001fff060e7589 */ /* 0x0000a400000e0000 */
.L_x_2704:
[----:B--2---:R-:W-:Y:S02]  /*21100*/  ISETP.NE.AND P0, PT, R14, RZ, PT ;  /* 0x000000ff0e00720c */ /* 0x004fe40003f05270 */
[----:B------:R-:W-:-:S11]  /*21110*/  PLOP3.LUT P6, PT, PT, PT, PT, 0x8, 0x0 ;  /* 0x000000000000781c */ /* 0x000fd60003fce170 */
[----:B------:R-:W-:Y:S05]  /*21120*/  @P0 BRA `(.L_x_2510) ;  /* 0x00000000000c0947 */ /* 0x000fea0003800000 */
[----:B------:R-:W-:-:S03]  /*21130*/  UMOV UR4, 0xffffffff ;  /* 0xffffffff00047882 */ /* 0x000fc60000000000 */
[----:B------:R-:W-:Y:S05]  /*21140*/  BRA.DIV UR4, `(.L_x_2511) ;  /* 0x0000007e04047947 */ /* 0x000fea000b800000 */
[----:B------:R-:W-:-:S13]  /*21150*/  ELECT P6, URZ, PT ;  /* 0x00000000003f782f */ /* 0x000fda00038c0000 */
.L_x_2510:
        /* <DEDUP_REMOVED lines=9> */
.L_x_2707:
[----:B------:R-:W-:Y:S05]  /*211f0*/  BSYNC B1 ;  /* 0x0000000000017941 */ /* 0x000fea0003800000 */
.L_x_2512:
[----:B------:R-:W-:Y:S04]  /*21200*/  BSSY B1, `(.L_x_2514) ;  /* 0x000008c000017945 */ /* 0x000fe80003800000 */
[----:B------:R-:W-:Y:S05]  /*21210*/  @!P6 BRA `(.L_x_2515) ;  /* 0x000000080028e947 */ /* 0x000fea0003800000 */
[----:B------:R-:W1:Y:S01]  /*21220*/  LDL R8, [R1] ;  /* 0x0000000001087983 */ /* 0x000e620000100800 */
[----:B------:R-:W-:Y:S01]  /*21230*/  IMAD R9, R29, 0x8, R16 ;  /* 0x000000081d097824 */ /* 0x000fe200078e0210 */
[----:B------:R-:W2:Y:S01]  /*21240*/  S2R R7, SR_TID.X ;  /* 0x0000000000077919 */ /* 0x000ea20000002100 */
[----:B------:R-:W-:Y:S01]  /*21250*/  BSSY B2, `(.L_x_2516) ;  /* 0x0000006000027945 */ /* 0x000fe20003800000 */
[----:B--2---:R-:W-:-:S04]  /*21260*/  LOP3.LUT R7, R7, 0x7f, RZ, 0xc0, !PT ;  /* 0x0000007f07077812 */ /* 0x004fc800078ec0ff */
[----:B------:R-:W-:Y:S02]  /*21270*/  ISETP.NE.AND P1, PT, R7, RZ, PT ;  /* 0x000000ff0700720c */ /* 0x000fe40003f25270 */
[----:B-1----:R-:W-:-:S04]  /*21280*/  SHF.L.U32 R11, R8, 0x1f, RZ ;  /* 0x0000001f080b7819 */ /* 0x002fc800000006ff */
[----:B------:R-:W1:Y:S02]  /*21290*/  SYNCS.PHASECHK.TRANS64.TRYWAIT P0, [R9+URZ+0x31ca0], R11 ;  /* 0x031ca00b090075a7 */ /* 0x000e64000800017f */
[----:B-1----:R-:W-:Y:S05]  /*212a0*/  @!P0 BRA `(.L_x_2517) ;  /* 0x0000007800e08947 */ /* 0x002fea0003800000 */
.L_x_2708:
[----:B------:R-:W-:Y:S05]  /*212b0*/  BSYNC B2 ;  /* 0x0000000000027941 */ /* 0x000fea0003800000 */
.L_x_2516:
        /* <DEDUP_REMOVED lines=9> */
.L_x_2519:
[----:B------:R-:W-:Y:S05]  /*21350*/  BSYNC B2 ;  /* 0x0000000000027941 */ /* 0x000fea0003800000 */
.L_x_2518:
        /* <DEDUP_REMOVED lines=12> */
.L_x_2520:
        /* <DEDUP_REMOVED lines=16> */
.L_x_2521:
        /* <DEDUP_REMOVED lines=16> */
.L_x_2522:
        /* <DEDUP_REMOVED lines=13> */
.L_x_2709:
[----:B------:R-:W-:Y:S05]  /*216f0*/  BSYNC B2 ;  /* 0x0000000000027941 */ /* 0x000fea0003800000 */
.L_x_2523:
[----:B------:R-:W-:Y:S01]  /*21700*/  BSSY B2, `(.L_x_2525) ;  /* 0x000000b000027945 */ /* 0x000fe20003800000 */
[----:B------:R-:W-:Y:S02]  /*21710*/  IMAD.MOV.U32 R10, RZ, RZ, 0x0 ;  /* 0x00000000ff0a7424 */ /* 0x000fe400078e00ff */
[----:B01----:R-:W-:Y:S01]  /*21720*/  IMAD.MOV.U32 R11, RZ, RZ, 0x12f00000 ;  /* 0x12f00000ff0b7424 */ /* 0x003fe200078e00ff */
        /* <DEDUP_REMOVED lines=8> */
.L_x_2526:
[----:B------:R-:W-:Y:S05]  /*217b0*/  BSYNC B2 ;  /* 0x0000000000027941 */ /* 0x000fea0003800000 */
.L_x_2525:
        /* <DEDUP_REMOVED lines=8> */
.L_x_2527:
        /* <DEDUP_REMOVED lines=15> */
.L_x_2528:
        /* <DEDUP_REMOVED lines=15> */
.L_x_2529:
        /* <DEDUP_REMOVED lines=10> */
.L_x_2515:
[----:B------:R-:W-:Y:S05]  /*21ac0*/  BSYNC B1 ;  /* 0x0000000000017941 */ /* 0x000fea0003800000 */
.L_x_2514:
[----:B0-----:R-:W2:Y:S01]  /*21ad0*/  LDL.LU R6, [R1] ;  /* 0x0000000001067983 */ /* 0x001ea20000300800 */
        /* <DEDUP_REMOVED lines=10> */
.L_x_2546:
[----:B------:R-:W-:Y:S05]  /*21b80*/  YIELD ;  /* 0x0000000000007946 */ /* 0x000fea0003800000 */
[----:B------:R-:W-:Y:S04]  /*21b90*/  BSSY B1, `(.L_x_2530) ;  /* 0x000008c000017945 */ /* 0x000fe80003800000 */
[----:B--2---:R-:W-:Y:S05]  /*21ba0*/  @!P6 BRA `(.L_x_2531) ;  /* 0x000000080028e947 */ /* 0x004fea0003800000 */
        /* <DEDUP_REMOVED lines=9> */
.L_x_2710:
[----:B------:R-:W-:Y:S05]  /*21c40*/  BSYNC B2 ;  /* 0x0000000000027941 */ /* 0x000fea0003800000 */
.L_x_2532:
        /* <DEDUP_REMOVED lines=9> */
.L_x_2535:
[----:B------:R-:W-:Y:S05]  /*21ce0*/  BSYNC B2 ;  /* 0x0000000000027941 */ /* 0x000fea0003800000 */
.L_x_2534:
        /* <DEDUP_REMOVED lines=10> */
[----:B------:R-:W-:-:S10]  /*21d90*/  UMOV UR7, 0x12f00000 ;  /* 0x12f0000000077882 */ /* 0x000fd40000000000 */
.L_x_2536:
        /* <DEDUP_REMOVED lines=12> */
[----:B------:R-:W-:Y:S01]  /*21e60*/  UMOV UR6, 0x0 ;  /* 0x0000000000067882 */ /* 0x000fe20000000000 */
[----:B------:R-:W-:Y:S02]  /*21e70*/  UMOV UR7, 0x12f00000 ;  /* 0x12f0000000077882 */ /* 0x000fe40000000000 */
[----:B------:R-:W-:Y:S01]  /*21e80*/  R2UR UR10, R11 ;  /* 0x000000000b0a72ca */ /* 0x000fe200000e0000 */
[----:B------:R-:W-:-:S14]  /*21e90*/  VIADD R11, R7, 0x18e00 ;  /* 0x00018e00070b7836 */ /* 0x000fdc0000000000 */
.L_x_2537:
        /* <DEDUP_REMOVED lines=16> */
.L_x_2538:
        /* <DEDUP_REMOVED lines=13> */
.L_x_2711:
[----:B------:R-:W-:Y:S05]  /*22070*/  BSYNC B2 ;  /* 0x0000000000027941 */ /* 0x000fea0003800000 */
.L_x_2539:
        /* <DEDUP_REMOVED lines=11> */
.L_x_2542:
[----:B------:R-:W-:Y:S05]  /*22130*/  BSYNC B2 ;  /* 0x0000000000027941 */ /* 0x000fea0003800000 */
.L_x_2541:
        /* <DEDUP_REMOVED lines=8> */
.L_x_2543:
        /* <DEDUP_REMOVED lines=11> */
[----:B------:R-:W-:Y:S01]  /*22270*/  R2UR UR6, R12 ;  /* 0x000000000c0672ca */ /* 0x000fe200000e0000 */
[----:B------:R-:W-:Y:S01]  /*22280*/  VIADD R5, R7, 0x2600 ;  /* 0x0000260007057836 */ /* 0x000fe20000000000 */
[----:B------:R-:W-:Y:S02]  /*22290*/  R2UR UR7, R13 ;  /* 0x000000000d0772ca */ /* 0x000fe400000e0000 */
[----:B------:R-:W-:Y:S02]  /*222a0*/  R2UR UR10, R8 ;  /* 0x00000000080a72ca */ /* 0x000fe400000e0000 */
[----:B------:R-:W-:-:S13]  /*222b0*/  PLOP3.LUT P1, PT, PT, PT, PT, 0x80, 0x0 ;  /* 0x000000000000781c */ /* 0x000fda0003f2f070 */
.L_x_2544:
        /* <DEDUP_REMOVED lines=15> */
.L_x_2545:
        /* <DEDUP_REMOVED lines=10> */
.L_x_2531:
[----:B------:R-:W-:Y:S05]  /*22450*/  BSYNC B1 ;  /* 0x0000000000017941 */ /* 0x000fea0003800000 */
.L_x_2530:
        /* <DEDUP_REMOVED lines=10> */
.L_x_2508:
[----:B------:R-:W-:Y:S05]  /*22500*/  BSYNC B0 ;  /* 0x0000000000007941 */ /* 0x000fea0003800000 */
.L_x_2507:
[----:B------:R-:W3:Y:S01]  /*22510*/  LDC R0, c[0x0][0x448] ;  /* 0x00011200ff007b82 */ /* 0x000ee20000000800 */
[----:B------:R-:W-:Y:S01]  /*22520*/  IMAD.MOV.U32 R2, RZ, RZ, 0xc0 ;  /* 0x000000c0ff027424 */ /* 0x000fe200078e00ff */
[----:B------:R-:W-:Y:S01]  /*22530*/  ISETP.NE.AND P2, PT, R4, RZ, PT ;  /* 0x000000ff0400720c */ /* 0x000fe20003f45270 */
[----:B------:R-:W-:Y:S05]  /*22540*/  @!P0 WARPSYNC.ALL ;  /* 0x0000000000008948 */ /* 0x000fea0003800000 */
[----:B------:R-:W-:Y:S01]  /*22550*/  IMAD R2, R25, R2, 0xbf ;  /* 0x000000bf19027424 */ /* 0x000fe200078e0202 */
[----:B------:R-:W-:Y:S06]  /*22560*/  BSSY B0, `(.L_x_2547) ;  /* 0x000002b000007945 */ /* 0x000fec0003800000 */
[----:B------:R-:W4:Y:S08]  /*22570*/  @!P2 LDC R4, c[0x0][0x9f0] ;  /* 0x00027c00ff04ab82 */ /* 0x000f300000000800 */
[----:B------:R-:W-:Y:S01]  /*22580*/  @!P0 BAR.SYNC.DEFER_BLOCKING 0xc, 0x200 ;  /* 0x0308000000008b1d */ /* 0x000fe20000010000 */
[----:B---3--:R-:W-:-:S13]  /*22590*/  ISETP.NE.AND P1, PT, R0, 0x1, PT ;  /* 0x000000010000780c */ /* 0x008fda0003f25270 */
[----:B------:R-:W3:Y:S08]  /*225a0*/  @P1 LDC R3, c[0x0][0x44c] ;  /* 0x00011300ff031b82 */ /* 0x000ef00000000800 */
[----:B------:R-:W5:Y:S01]  /*225b0*/  @P1 LDC R0, c[0x0][0x450] ;  /* 0x00011400ff001b82 */ /* 0x000f620000000800 */
[----:B---3--:R-:W-:-:S05]  /*225c0*/  @P1 IMAD.HI.U32 R3, R2, R3, RZ ;  /* 0x0000000302031227 */ /* 0x008fca00078e00ff */
[----:B-----5:R-:W-:-:S05]  /*225d0*/  @P1 SHF.R.U32.HI R2, RZ, R0, R3 ;  /* 0x00000000ff021219 */ /* 0x020fca0000011603 */
[----:B------:R-:W-:-:S04]  /*225e0*/  IMAD.IADD R0, R20, 0x1, R2 ;  /* 0x0000000114007824 */ /* 0x000fc800078e0202 */
[----:B------:R-:W-:-:S05]  /*225f0*/  IMAD.HI R0, R0, 0x38e38e39, RZ ;  /* 0x38e38e3900007827 */ /* 0x000fca00078e02ff */
[----:B------:R-:W-:-:S04]  /*22600*/  SHF.R.U32.HI R2, RZ, 0x1f, R0 ;  /* 0x0000001fff027819 */ /* 0x000fc80000011600 */
[----:B------:R-:W-:-:S04]  /*22610*/  LEA.HI.SX32 R2, R0, R2, 0x1b ;  /* 0x0000000200027211 */ /* 0x000fc800078fdaff */
[----:B------:R-:W-:-:S04]  /*22620*/  VIMNMX R7, R21, R2, PT ;  /* 0x0000000215077248 */ /* 0x000fc80003fe0100 */
[----:B------:R-:W-:Y:S01]  /*22630*/  ISETP.GE.AND P1, PT, R7, 0x1, PT ;  /* 0x000000010700780c */ /* 0x000fe20003f26270 */
[----:B------:R3:W-:Y:S04]  /*22640*/  STL [R1+0x1c], R7 ;  /* 0x00001c0701007387 */ /* 0x0007e80000100800 */
[----:B------:R3:W-:Y:S08]  /*22650*/  STL [R1+0x24], RZ ;  /* 0x000024ff01007387 */ /* 0x0007f00000100800 */
[----:B---34-:R-:W-:Y:S05]  /*22660*/  @!P1 BRA `(.L_x_2548) ;  /* 0x0000000000689947 */ /* 0x018fea0003800000 */
[-C--:B------:R-:W-:Y:S02]  /*22670*/  IABS R0, R4.reuse ;  /* 0x0000000400007213 */ /* 0x080fe40000000000 */
[----:B0-----:R-:W-:Y:S02]  /*22680*/  IABS R6, R4 ;  /* 0x0000000400067213 */ /* 0x001fe40000000000 */
        /* <DEDUP_REMOVED lines=24> */
.L_x_2548:
[----:B------:R-:W-:Y:S05]  /*22810*/  BSYNC B0 ;  /* 0x0000000000007941 */ /* 0x000fea0003800000 */
.L_x_2547:
[----:B------:R-:W4:Y:S04]  /*22820*/  LDL R0, [R1+0x24] ;  /* 0x0000240001007983 */ /* 0x000f280000100800 */
[----:B------:R-:W4:Y:S01]  /*22830*/  LDL R2, [R1+0x3c] ;  /* 0x00003c0001027983 */ /* 0x000f220000100800 */
[----:B------:R-:W-:Y:S01]  /*22840*/  BSSY B7, `(.L_x_2549) ;  /* 0x0000427000077945 */ /* 0x000fe20003800000 */
[----:B----4-:R-:W-:-:S05]  /*22850*/  IMAD R2, R2, R0, RZ ;  /* 0x0000000002027224 */ /* 0x010fca00078e02ff */
[----:B------:R-:W-:Y:S01]  /*22860*/  VIADDMNMX R0, R2, R0, R7, PT ;  /* 0x0000000002007246 */ /* 0x000fe20003800107 */
        /* <DEDUP_REMOVED lines=11> */
[----:B------:R-:W3:Y:S01]  /*22920*/  FLO.U32 R0, UR4 ;  /* 0x0000000400007d00 */ /* 0x000ee200080e0000 */
[----:B------:R-:W-:Y:S01]  /*22930*/  ULDC.64 UR6, c[0x0][0x208] ;  /* 0x0000820000067ab9 */ /* 0x000fe20000000a00 */
        /* <DEDUP_REMOVED lines=9> */
.L_x_2550:
        /* <DEDUP_REMOVED lines=11> */
[----:B0-----:R-:W-:Y:S02]  /*22a80*/  IMAD.U32 R6, RZ, RZ, UR8 ;  /* 0x00000008ff067e24 */ /* 0x001fe4000f8e00ff */
[----:B------:R-:W-:-:S02]  /*22a90*/  IMAD.U32 R7, RZ, RZ, UR9 ;  /* 0x00000009ff077e24 */ /* 0x000fc4000f8e00ff */
[----:B------:R-:W-:Y:S02]  /*22aa0*/  IMAD.U32 R10, RZ, RZ, UR4 ;  /* 0x00000004ff0a7e24 */ /* 0x000fe4000f8e00ff */
[----:B-1----:R-:W-:Y:S02]  /*22ab0*/  IMAD.U32 R11, RZ, RZ, UR5 ;  /* 0x00000005ff0b7e24 */ /* 0x002fe4000f8e00ff */
[----:B--2---:R-:W-:Y:S02]  /*22ac0*/  IMAD.MOV.U32 R8, RZ, RZ, 0x70 ;  /* 0x00000070ff087424 */ /* 0x004fe400078e00ff */
[----:B------:R-:W-:Y:S02]  /*22ad0*/  IMAD.MOV.U32 R12, RZ, RZ, 0x1 ;  /* 0x00000001ff0c7424 */ /* 0x000fe400078e00ff */
[----:B------:R-:W-:-:S07]  /*22ae0*/  IMAD.MOV.U32 R13, RZ, RZ, RZ ;  /* 0x000000ffff0d7224 */ /* 0x000fce00078e00ff */
[----:B------:R-:W-:-:S07]  /*22af0*/  LEPC R20, `(.L_x_2553) ;  /* 0x000000001014794e */ /* 0x000fce0000000000 */
[----:B----4-:R-:W-:Y:S05]  /*22b00*/  CALL.ABS.NOINC R2 ;  /* 0x0000000002007343 */ /* 0x010fea0003c00000 */
.L_x_2553:
[----:B------:R-:W-:Y:S05]  /*22b10*/  BSYNC B6 ;  /* 0x0000000000067941 */ /* 0x000fea0003800000 */
.L_x_2552:
        /* <DEDUP_REMOVED lines=20> */
.L_x_2556:
        /* <DEDUP_REMOVED lines=16> */
.L_x_2555:
[----:B------:R-:W-:Y:S05]  /*22d60*/  BSYNC B6 ;  /* 0x0000000000067941 */ /* 0x000fea0003800000 */
.L_x_2554:
[----:B------:R-:W-:Y:S01]  /*22d70*/  ULDC.64 UR4, c[0x0][0x9f8] ;  /* 0x00027e0000047ab9 */ /* 0x000fe20000000a00 */
[----:B------:R-:W4:Y:S01]  /*22d80*/  LDL R20, [R1+0x20] ;  /* 0x0000200001147983 */ /* 0x000f220000100800 */
[----:B------:R-:W-:Y:S01]  /*22d90*/  ISETP.NE.U32.AND P0, PT, RZ, UR4, PT ;  /* 0x00000004ff007c0c */ /* 0x000fe2000bf05070 */
[----:B------:R-:W-:-:S03]  /*22da0*/  ULDC.64 UR6, c[0x0][0x208] ;  /* 0x0000820000067ab9 */ /* 0x000fc60000000a00 */
        /* <DEDUP_REMOVED lines=18> */
.L_x_2714:
        /* <DEDUP_REMOVED lines=10> */
.L_x_2717:
[----:B------:R-:W-:Y:S05]  /*22f70*/  @!P6 BRA `(.L_x_2558) ;  /* 0x000000040018e947 */ /* 0x000fea0003800000 */
[----:B------:R-:W-:-:S04]  /*22f80*/  ISETP.NE.U32.AND P0, PT, R2, RZ, PT ;  /* 0x000000ff0200720c */ /* 0x000fc80003f05070 */
[----:B------:R-:W-:-:S13]  /*22f90*/  ISETP.NE.AND.EX P0, PT, R3, RZ, PT, P0 ;  /* 0x000000ff0300720c */ /* 0x000fda0003f05300 */
[----:B------:R-:W-:Y:S05]  /*22fa0*/  @!P0 BRA `(.L_x_2560) ;  /* 0x00000000004c8947 */ /* 0x000fea0003800000 */
[----:B------:R-:W4:Y:S01]  /*22fb0*/  LDC R6, c[0x0][0x43c] ;  /* 0x00010f00ff067b82 */ /* 0x000f220000000800 */
[----:B0-----:R-:W-:Y:S01]  /*22fc0*/  IMAD.MOV.U32 R0, RZ, RZ, R22 ;  /* 0x000000ffff007224 */ /* 0x001fe200078e0016 */
[----:B------:R-:W-:Y:S01]  /*22fd0*/  ULDC.64 UR4, c[0x0][0x428] ;  /* 0x00010a0000047ab9 */ /* 0x000fe20000000a00 */
[----:B------:R-:W-:Y:S01]  /*22fe0*/  ULDC.64 UR6, c[0x0][0x208] ;  /* 0x0000820000067ab9 */ /* 0x000fe20000000a00 */
[----:B----4-:R-:W-:-:S13]  /*22ff0*/  ISETP.NE.AND P0, PT, R6, 0x1, PT ;  /* 0x000000010600780c */ /* 0x010fda0003f05270 */
        /* <DEDUP_REMOVED lines=14> */
.L_x_2560:
[----:B0-----:R-:W-:Y:S01]  /*230e0*/  IMAD R0, R18, 0x8, R16 ;  /* 0x0000000812007824 */ /* 0x001fe200078e0210 */
[----:B----4-:R-:W-:-:S04]  /*230f0*/  SHF.L.U32 R2, R28, 0x1f, RZ ;  /* 0x0000001f1c027819 */ /* 0x010fc800000006ff */
[----:B------:R-:W0:Y:S02]  /*23100*/  SYNCS.PHASECHK.TRANS64.TRYWAIT P0, [R0+URZ+0x31c40], R2 ;  /* 0x031c4002000075a7 */ /* 0x000e24000800017f */
[----:B0-----:R-:W-:Y:S05]  /*23110*/  @!P0 BRA `(.L_x_2561) ;  /* 0x0000005c00e88947 */ /* 0x001fea0003800000 */
.L_x_2718:
        /* <DEDUP_REMOVED lines=11> */
.L_x_2562:
        /* <DEDUP_REMOVED lines=33> */
.L_x_2558:
[----:B------:R-:W4:Y:S04]  /*233e0*/  LDL.LU R4, [R1+0x18] ;  /* 0x0000180001047983 */ /* 0x000f280000300800 */
[----:B------:R-:W5:Y:S04]  /*233f0*/  LDL.LU R6, [R1+0x10] ;  /* 0x0000100001067983 */ /* 0x000f680000300800 */
        /* <DEDUP_REMOVED lines=32> */
[----:B-1----:R-:W-:Y:S02]  /*23600*/  IMAD.U32 R11, RZ, RZ, UR9 ;  /* 0x00000009ff0b7e24 */ /* 0x002fe4000f8e00ff */
[----:B------:R-:W-:Y:S02]  /*23610*/  IMAD.MOV.U32 R8, RZ, RZ, 0x70 ;  /* 0x00000070ff087424 */ /* 0x000fe400078e00ff */
[----:B------:R-:W-:Y:S02]  /*23620*/  IMAD.MOV.U32 R12, RZ, RZ, 0x1 ;  /* 0x00000001ff0c7424 */ /* 0x000fe400078e00ff */
[----:B------:R-:W-:-:S07]  /*23630*/  IMAD.MOV.U32 R13, RZ, RZ, RZ ;  /* 0x000000ffff0d7224 */ /* 0x000fce00078e00ff */
[----:B------:R-:W-:-:S07]  /*23640*/  LEPC R20, `(.L_x_2564) ;  /* 0x000000001014794e */ /* 0x000fce0000000000 */
[----:B0-----:R-:W-:Y:S05]  /*23650*/  CALL.ABS.NOINC R2 ;  /* 0x0000000002007343 */ /* 0x001fea0003c00000 */
.L_x_2564:
[----:B------:R-:W-:Y:S05]  /*23660*/  BSYNC B6 ;  /* 0x0000000000067941 */ /* 0x000fea0003800000 */
.L_x_2563:
        /* <DEDUP_REMOVED lines=9> */
[----:B-1----:R-:W1:Y:S01]  /*23700*/  S2R R11, SR_TID.X ;  /* 0x00000000000b7919 */ /* 0x002e620000002100 */
[----:B---3--:R-:W-:-:S13]  /*23710*/  ISETP.NE.AND P1, PT, R10, 0x1, PT ;  /* 0x000000010a00780c */ /* 0x008fda0003f25270 */
        /* <DEDUP_REMOVED lines=26> */
[--C-:B------:R-:W-:Y:S01]  /*238c0*/  SHF.R.S32.HI R5, RZ, 0x1f, R4.reuse ;  /* 0x0000001fff057819 */ /* 0x100fe20000011404 */
[----:B------:R-:W-:-:S04]  /*238d0*/  IMAD.MOV R8, RZ, RZ, -R4 ;  /* 0x000000ffff087224 */ /* 0x000fc800078e0a04 */
[----:B------:R-:W-:Y:S02]  /*238e0*/  IMAD R5, R5, UR4, RZ ;  /* 0x0000000405057c24 */ /* 0x000fe4000f8e02ff */
[----:B------:R-:W-:Y:S02]  /*238f0*/  IMAD R8, R10, R8, R0 ;  /* 0x000000080a087224 */ /* 0x000fe400078e0200 */
[C---:B------:R-:W-:Y:S02]  /*23900*/  IMAD R6, R4.reuse, UR5, R5 ;  /* 0x0000000504067c24 */ /* 0x040fe4000f8e0205 */
[----:B------:R-:W-:-:S04]  /*23910*/  IMAD.WIDE.U32 R4, R4, UR4, R2 ;  /* 0x0000000404047c25 */ /* 0x000fc8000f8e0002 */
[----:B------:R-:W-:Y:S01]  /*23920*/  IMAD.IADD R5, R5, 0x1, R6 ;  /* 0x0000000105057824 */ /* 0x000fe200078e0206 */
[----:B------:R-:W-:Y:S01]  /*23930*/  SHF.R.S32.HI R6, RZ, 0x1f, R8 ;  /* 0x0000001fff067819 */ /* 0x000fe20000011408 */
[----:B------:R-:W-:-:S04]  /*23940*/  VIADD R0, R0, 0x80 ;  /* 0x0000008000007836 */ /* 0x000fc80000000000 */
[----:B------:R-:W-:Y:S02]  /*23950*/  IMAD R9, R6, UR6, RZ ;  /* 0x0000000606097c24 */ /* 0x000fe4000f8e02ff */
[----:B------:R-:W-:-:S04]  /*23960*/  IMAD.WIDE.U32 R6, R8, UR6, R4 ;  /* 0x0000000608067c25 */ /* 0x000fc8000f8e0004 */
[----:B------:R-:W-:Y:S01]  /*23970*/  IMAD R5, R8, UR7, R9 ;  /* 0x0000000708057c24 */ /* 0x000fe2000f8e0209 */
[----:B------:R-:W-:Y:S01]  /*23980*/  LEA R4, P0, R6, UR8, 0x1 ;  /* 0x0000000806047c11 */ /* 0x000fe2000f8008ff */
[----:B------:R-:W0:Y:S02]  /*23990*/  @P1 LDC R8, c[0x0][0x450] ;  /* 0x00011400ff081b82 */ /* 0x000e240000000800 */
[----:B------:R-:W-:-:S05]  /*239a0*/  IMAD.IADD R5, R7, 0x1, R5 ;  /* 0x0000000107057824 */ /* 0x000fca00078e0205 */
[----:B------:R-:W-:Y:S01]  /*239b0*/  LEA.HI.X R5, R6, UR9, R5, 0x1, P0 ;  /* 0x0000000906057c11 */ /* 0x000fe200080f0c05 */
[----:B------:R-:W1:Y:S01]  /*239c0*/  @P1 LDC R7, c[0x0][0x44c] ;  /* 0x00011300ff071b82 */ /* 0x000e620000000800 */
[----:B------:R-:W-:Y:S02]  /*239d0*/  IMAD.MOV.U32 R6, RZ, RZ, R0 ;  /* 0x000000ffff067224 */ /* 0x000fe400078e0000 */
[----:B-1----:R-:W-:-:S05]  /*239e0*/  @P1 IMAD.HI.U32 R7, R0, R7, RZ ;  /* 0x0000000700071227 */ /* 0x002fca00078e00ff */
[----:B0-----:R-:W-:Y:S02]  /*239f0*/  @P1 SHF.R.U32.HI R6, RZ, R8, R7 ;  /* 0x00000008ff061219 */ /* 0x001fe40000011607 */
[----:B------:R0:W5:Y:S03]  /*23a00*/  LDL R8, [R1+0xc] ;  /* 0x00000c0001087983 */ /* 0x0001660000100800 */
        /* <DEDUP_REMOVED lines=81> */
.L_x_2731:
[----:B------:R-:W-:Y:S01]  /*23f20*/  VIADD R25, R25, 0xa0 ;  /* 0x000000a019197836 */ /* 0x000fe20000000000 */
[----:B------:R-:W-:-:S04]  /*23f30*/  ULDC.64 UR4, c[0x0][0x208] ;  /* 0x0000820000047ab9 */ /* 0x000fc80000000a00 */
[----:B------:R-:W-:-:S13]  /*23f40*/  ISETP.GE.AND P3, PT, R25, R0, PT ;  /* 0x000000001900720c */ /* 0x000fda0003f66270 */
[----:B-1----:R-:W-:-:S05]  /*23f50*/  @!P3 LEA R2, P4, R20, R2, 0x1 ;  /* 0x000000021402b211 */ /* 0x002fca00078808ff */
[----:B------:R-:W-:-:S05]  /*23f60*/  @!P3 IMAD.X R3, RZ, RZ, R6, P4 ;  /* 0x000000ffff03b224 */ /* 0x000fca00020e0606 */
[----:B------:R-:W-:Y:S01]  /*23f70*/  @!PT LDS RZ, [RZ] ;  /* 0x00000000fffff984 */ /* 0x000fe20000000800 */
[----:B------:R-:W-:Y:S01]  /*23f80*/  @!PT LDS RZ, [RZ] ;  /* 0x00000000fffff984 */ /* 0x000fe20000000800 */
[----:B------:R-:W-:Y:S01]  /*23f90*/  @!PT LDS RZ, [RZ] ;  /* 0x00000000fffff984 */ /* 0x000fe20000000800 */
[----:B------:R-:W-:Y:S04]  /*23fa0*/  @!P3 LDGSTS.E.BYPASS.LTC128B.128 [R8+0x10200], desc[UR4][R2.64], !P2 ;  /* 0x102000000208bfae */ /* 0x000fe8000d101d44 */
[----:B------:R-:W-:Y:S04]  /*23fb0*/  @!P3 LDGSTS.E.BYPASS.LTC128B.128 [R8+0x13200], desc[UR4][R2.64+0x40], !P1 ;  /* 0x132000400208bfae */ /* 0x000fe8000c901d44 */
[----:B------:R1:W-:Y:S01]  /*23fc0*/  @!P3 LDGSTS.E.BYPASS.LTC128B.128 [R8+0x16200], desc[UR4][R2.64+0x80], !P0 ;  /* 0x162000800208bfae */ /* 0x0003e2000c101d44 */
[----:B------:R-:W-:Y:S01]  /*23fd0*/  PLOP3.LUT P0, PT, PT, PT, PT, 0x80, 0x0 ;  /* 0x000000000000781c */ /* 0x000fe20003f0f070 */
[----:B------:R-:W-:Y:S01]  /*23fe0*/  NOP ;  /* 0x0000000000007918 */ /* 0x000fe20000000000 */
[----:B-1----:R-:W-:-:S11]  /*23ff0*/  VIADD R8, R16, 0x31c00 ;  /* 0x00031c0010087836 */ /* 0x002fd60000000000 */
.L_x_2566:
[----:B------:R-:W-:Y:S02]  /*24000*/  PLOP3.LUT P1, PT, P1, P0, PT, 0xa2, 0x0 ;  /* 0x000000000000781c */ /* 0x000fe40000f21472 */
[----:B------:R-:W-:-:S08]  /*24010*/  @P0 R2UR P1, UR4, R16 ;  /* 0x00000000100402ca */ /* 0x000fd00000020000 */
[----:B------:R-:W-:-:S05]  /*24020*/  @P0 PLOP3.LUT P0, PT, P1, PT, PT, 0x80, 0x0 ;  /* 0x000000000000081c */ /* 0x000fca0000f0f070 */
[----:B------:R-:W-:Y:S01]  /*24030*/  @!P1 SYNCS.ARRIVE.TRANS64.RED.A0T1 RZ, [UR4+0x31c00], RZ ;  /* 0x031c00ffffff99a7 */ /* 0x000fe20008200404 */
[----:B------:R-:W-:Y:S07]  /*24040*/  @!P1 ARRIVES.LDGSTSBAR.64.TRANSCNT [UR4+0x31c00] ;  /* 0x031c0000ff0099b0 */ /* 0x000fee0008000a84 */
[----:B------:R-:W-:Y:S05]  /*24050*/  @P0 BRA.U.ANY `(.L_x_2566) ;  /* 0xfffffffd00e80947 */ /* 0x000fea000393ffff */
[----:B------:R-:W2:Y:S02]  /*24060*/  LDL.LU R2, [R1+0x38] ;  /* 0x0000380001027983 */ /* 0x000ea40000300800 */
        /* <DEDUP_REMOVED lines=11> */
.L_x_2732:
[----:B------:R-:W-:Y:S05]  /*24120*/  BSYNC B0 ;  /* 0x0000000000007941 */ /* 0x000fea0003800000 */
.L_x_2567:
        /* <DEDUP_REMOVED lines=53> */
.L_x_2575:
[----:B------:R-:W-:Y:S01]  /*24480*/  IMAD R3, R5, 0x8, R16 ;  /* 0x0000000805037824 */ /* 0x000fe200078e0210 */
[----:B------:R-:W-:Y:S01]  /*24490*/  SHF.L.U32 R2, R10, 0x1f, RZ ;  /* 0x0000001f0a027819 */ /* 0x000fe200000006ff */
[----:B------:R-:W-:Y:S03]  /*244a0*/  BSSY B3, `(.L_x_2576) ;  /* 0x0000003000037945 */ /* 0x000fe60003800000 */
[----:B------:R-:W1:Y:S02]  /*244b0*/  SYNCS.PHASECHK.TRANS64.TRYWAIT P0, [R3+URZ+0x31c40], R2 ;  /* 0x031c4002030075a7 */ /* 0x000e64000800017f */
[----:B-1----:R-:W-:Y:S05]  /*244c0*/  @!P0 BRA `(.L_x_2577) ;  /* 0x00000054003c8947 */ /* 0x002fea0003800000 */
.L_x_2733:
[----:B------:R-:W-:Y:S05]  /*244d0*/  BSYNC B3 ;  /* 0x0000000000037941 */ /* 0x000fea0003800000 */
.L_x_2576:
        /* <DEDUP_REMOVED lines=12> */
.L_x_2579:
[----:B------:R-:W-:Y:S05]  /*245a0*/  BSYNC B3 ;  /* 0x0000000000037941 */ /* 0x000fea0003800000 */
.L_x_2578:
        /* <DEDUP_REMOVED lines=11> */
.L_x_2580:
        /* <DEDUP_REMOVED lines=16> */
.L_x_2581:
        /* <DEDUP_REMOVED lines=16> */
.L_x_2582:
        /* <DEDUP_REMOVED lines=15> */
.L_x_2734:
[----:B------:R-:W-:Y:S05]  /*24950*/  BSYNC B3 ;  /* 0x0000000000037941 */ /* 0x000fea0003800000 */
.L_x_2583:
        /* <DEDUP_REMOVED lines=12> */
.L_x_2586:
[----:B------:R-:W-:Y:S05]  /*24a20*/  BSYNC B3 ;  /* 0x0000000000037941 */ /* 0x000fea0003800000 */
.L_x_2585:
        /* <DEDUP_REMOVED lines=11> */
.L_x_2587:
        /* <DEDUP_REMOVED lines=15> */
.L_x_2588:
        /* <DEDUP_REMOVED lines=15> */
.L_x_2589:
        /* <DEDUP_REMOVED lines=12> */
.L_x_2574:
[----:B------:R-:W-:Y:S05]  /*24d80*/  BSYNC B1 ;  /* 0x0000000000017941 */ /* 0x000fea0003800000 */
.L_x_2573:
[----:B------:R-:W2:Y:S01]  /*24d90*/  LDL.LU R0, [R1+0x20] ;  /* 0x0000200001007983 */ /* 0x000ea20000300800 */
[----:B------:R-:W-:Y:S02]  /*24da0*/  IMAD.MOV.U32 R18, RZ, RZ, R5 ;  /* 0x000000ffff127224 */ /* 0x000fe400078e0005 */
[----:B------:R-:W-:Y:S02]  /*24db0*/  IMAD.MOV.U32 R28, RZ, RZ, R10 ;  /* 0x000000ffff1c7224 */ /* 0x000fe400078e000a */
[----:B--2---:R-:W-:-:S07]  /*24dc0*/  VIADD R0, R0, 0xfffffffd ;  /* 0xfffffffd00007836 */ /* 0x004fce0000000000 */
.L_x_2572:
[----:B------:R-:W-:Y:S05]  /*24dd0*/  BSYNC B2 ;  /* 0x0000000000027941 */ /* 0x000fea0003800000 */
.L_x_2571:
[----:B------:R-:W-:Y:S01]  /*24de0*/  VIADD R9, R9, 0xfffffffe ;  /* 0xfffffffe09097836 */ /* 0x000fe20000000000 */
[----:B------:R-:W-:-:S04]  /*24df0*/  LOP3.LUT R4, RZ, R4, RZ, 0x33, !PT ;  /* 0x00000004ff047212 */ /* 0x000fc800078e33ff */
[----:B------:R-:W-:-:S13]  /*24e00*/  ISETP.NE.AND P0, PT, R9, R4, PT ;  /* 0x000000040900720c */ /* 0x000fda0003f05270 */
[----:B------:R-:W-:Y:S05]  /*24e10*/  @!P0 BRA `(.L_x_2570) ;  /* 0x0000001400a08947 */ /* 0x000fea0003800000 */
[----:B------:R-:W-:-:S07]  /*24e20*/  IMAD.MOV.U32 R4, RZ, RZ, R19 ;  /* 0x000000ffff047224 */ /* 0x000fce00078e0013 */
.L_x_2624:
        /* <DEDUP_REMOVED lines=34> */
.L_x_2592:
[----:B------:R-:W-:Y:S01]  /*25050*/  IMAD R3, R6, 0x8, R16 ;  /* 0x0000000806037824 */ /* 0x000fe200078e0210 */
[----:B------:R-:W-:Y:S01]  /*25060*/  SHF.L.U32 R2, R7, 0x1f, RZ ;  /* 0x0000001f07027819 */ /* 0x000fe200000006ff */
[----:B------:R-:W-:Y:S03]  /*25070*/  BSSY B2, `(.L_x_2593) ;  /* 0x0000003000027945 */ /* 0x000fe60003800000 */
[----:B------:R-:W1:Y:S02]  /*25080*/  SYNCS.PHASECHK.TRANS64.TRYWAIT P0, [R3+URZ+0x31c40], R2 ;  /* 0x031c4002030075a7 */ /* 0x000e64000800017f */
[----:B-1----:R-:W-:Y:S05]  /*25090*/  @!P0 BRA `(.L_x_2594) ;  /* 0x0000004800708947 */ /* 0x002fea0003800000 */
.L_x_2735:
[----:B------:R-:W-:Y:S05]  /*250a0*/  BSYNC B2 ;  /* 0x0000000000027941 */ /* 0x000fea0003800000 */
.L_x_2593:
        /* <DEDUP_REMOVED lines=12> */
.L_x_2596:
[----:B------:R-:W-:Y:S05]  /*25170*/  BSYNC B2 ;  /* 0x0000000000027941 */ /* 0x000fea0003800000 */
.L_x_2595:
        /* <DEDUP_REMOVED lines=11> */
.L_x_2597:
        /* <DEDUP_REMOVED lines=16> */
.L_x_2598:
        /* <DEDUP_REMOVED lines=16> */
.L_x_2599:
        /* <DEDUP_REMOVED lines=15> */
.L_x_2736:
[----:B------:R-:W-:Y:S05]  /*25520*/  BSYNC B2 ;  /* 0x0000000000027941 */ /* 0x000fea0003800000 */
.L_x_2600:
        /* <DEDUP_REMOVED lines=11> */
.L_x_2603:
[----:B------:R-:W-:Y:S05]  /*255e0*/  BSYNC B2 ;  /* 0x0000000000027941 */ /* 0x000fea0003800000 */
.L_x_2602:
        /* <DEDUP_REMOVED lines=10> */
.L_x_2604:
        /* <DEDUP_REMOVED lines=15> */
.L_x_2605:
        /* <DEDUP_REMOVED lines=15> */
.L_x_2606:
        /* <DEDUP_REMOVED lines=12> */
.L_x_2591:
[----:B------:R-:W-:Y:S05]  /*25930*/  BSYNC B1 ;  /* 0x0000000000017941 */ /* 0x000fea0003800000 */
.L_x_2590:
        /* <DEDUP_REMOVED lines=34> */
.L_x_2609:
[----:B------:R-:W-:Y:S01]  /*25b60*/  IMAD R2, R18, 0x8, R16 ;  /* 0x0000000812027824 */ /* 0x000fe200078e0210 */
[----:B------:R-:W-:Y:S01]  /*25b70*/  SHF.L.U32 R3, R28, 0x1f, RZ ;  /* 0x0000001f1c037819 */ /* 0x000fe200000006ff */
[----:B------:R-:W-:Y:S03]  /*25b80*/  BSSY B2, `(.L_x_2610) ;  /* 0x0000003000027945 */ /* 0x000fe60003800000 */
[----:B------:R-:W1:Y:S02]  /*25b90*/  SYNCS.PHASECHK.TRANS64.TRYWAIT P0, [R2+URZ+0x31c40], R3 ;  /* 0x031c4003020075a7 */ /* 0x000e64000800017f */
[----:B-1----:R-:W-:Y:S05]  /*25ba0*/  @!P0 BRA `(.L_x_2611) ;  /* 0x0000003c00d48947 */ /* 0x002fea0003800000 */
.L_x_2737:
[----:B------:R-:W-:Y:S05]  /*25bb0*/  BSYNC B2 ;  /* 0x0000000000027941 */ /* 0x000fea0003800000 */
.L_x_2610:
        /* <DEDUP_REMOVED lines=12> */
.L_x_2613:
[----:B------:R-:W-:Y:S05]  /*25c80*/  BSYNC B2 ;  /* 0x0000000000027941 */ /* 0x000fea0003800000 */
.L_x_2612:
        /* <DEDUP_REMOVED lines=12> */
.L_x_2614:
        /* <DEDUP_REMOVED lines=16> */
.L_x_2615:
        /* <DEDUP_REMOVED lines=16> */
.L_x_2616:
        /* <DEDUP_REMOVED lines=15> */
.L_x_2738:
[----:B------:R-:W-:Y:S05]  /*26040*/  BSYNC B2 ;  /* 0x0000000000027941 */ /* 0x000fea0003800000 */
.L_x_2617:
        /* <DEDUP_REMOVED lines=11> */
.L_x_2620:
[----:B------:R-:W-:Y:S05]  /*26100*/  BSYNC B2 ;  /* 0x0000000000027941 */ /* 0x000fea0003800000 */
.L_x_2619:
        /* <DEDUP_REMOVED lines=10> */
.L_x_2621:
        /* <DEDUP_REMOVED lines=15> */
.L_x_2622:
        /* <DEDUP_REMOVED lines=15> */
.L_x_2623:
        /* <DEDUP_REMOVED lines=12> */
.L_x_2608:
[----:B------:R-:W-:Y:S05]  /*26450*/  BSYNC B1 ;  /* 0x0000000000017941 */ /* 0x000fea0003800000 */
.L_x_2607:
[----:B------:R-:W2:Y:S01]  /*26460*/  LDL R2, [R1+0x8] ;  /* 0x0000080001027983 */ /* 0x000ea20000100800 */
[----:B------:R-:W-:Y:S01]  /*26470*/  VIADD R0, R0, 0xfffffffe ;  /* 0xfffffffe00007836 */ /* 0x000fe20000000000 */
[----:B--2---:R-:W-:-:S13]  /*26480*/  ISETP.GT.AND P0, PT, R9, R2, PT ;  /* 0x000000020900720c */ /* 0x004fda0003f04270 */
[----:B------:R-:W-:Y:S05]  /*26490*/  @P0 BRA `(.L_x_2624) ;  /* 0xffffffe800640947 */ /* 0x000fea000383ffff */
.L_x_2570:
[----:B------:R-:W-:Y:S05]  /*264a0*/  BSYNC B0 ;  /* 0x0000000000007941 */ /* 0x000fea0003800000 */
.L_x_2569:
        /* <DEDUP_REMOVED lines=18> */
.L_x_2626:
[----:B------:R-:W-:Y:S05]  /*265d0*/  BSYNC B0 ;  /* 0x0000000000007941 */ /* 0x000fea0003800000 */
.L_x_2625:
        /* <DEDUP_REMOVED lines=10> */
.L_x_2739:
[----:B------:R-:W-:Y:S05]  /*26680*/  BSYNC B1 ;  /* 0x0000000000017941 */ /* 0x000fea0003800000 */
.L_x_2629:
        /* <DEDUP_REMOVED lines=9> */
.L_x_2632:
[----:B------:R-:W-:Y:S05]  /*26720*/  BSYNC B1 ;  /* 0x0000000000017941 */ /* 0x000fea0003800000 */
.L_x_2631:
        /* <DEDUP_REMOVED lines=10> */
.L_x_2633:
        /* <DEDUP_REMOVED lines=15> */
.L_x_2634:
        /* <DEDUP_REMOVED lines=15> */
.L_x_2635:
        /* <DEDUP_REMOVED lines=10> */
.L_x_2628:
[----:B------:R-:W-:Y:S05]  /*26a50*/  BSYNC B0 ;  /* 0x0000000000007941 */ /* 0x000fea0003800000 */
.L_x_2627:
[----:B------:R-:W-:-:S05]  /*26a60*/  VIADD R18, R18, 0x1 ;  /* 0x0000000112127836 */ /* 0x000fca0000000000 */
[----:B------:R-:W-:-:S04]  /*26a70*/  ISETP.NE.AND P0, PT, R18, 0x2, PT ;  /* 0x000000021200780c */ /* 0x000fc80003f05270 */
[----:B------:R-:W-:Y:S02]  /*26a80*/  SEL R3, RZ, 0x1, P0 ;  /* 0x00000001ff037807 */ /* 0x000fe40000000000 */
[----:B------:R-:W-:Y:S02]  /*26a90*/  SEL R18, R18, RZ, P0 ;  /* 0x000000ff12127207 */ /* 0x000fe40000000000 */
[----:B------:R-:W-:-:S07]  /*26aa0*/  LOP3.LUT R28, R28, R3, RZ, 0x3c, !PT ;  /* 0x000000031c1c7212 */ /* 0x000fce00078e3cff */
.L_x_2551:
[----:B------:R-:W-:Y:S05]  /*26ab0*/  BSYNC B7 ;  /* 0x0000000000077941 */ /* 0x000fea0003800000 */
.L_x_2549:
        /* <DEDUP_REMOVED lines=12> */
.L_x_2636:
[----:B------:R-:W2:Y:S01]  /*26b80*/  S2R R0, SR_TID.X ;  /* 0x0000000000007919 */ /* 0x000ea20000002100 */
[----:B------:R-:W-:Y:S01]  /*26b90*/  UMOV UR4, 0xffffffff ;  /* 0xffffffff00047882 */ /* 0x000fe20000000000 */
[----:B--2---:R-:W-:-:S04]  /*26ba0*/  LOP3.LUT R8, R0, 0x1f, RZ, 0xc0, !PT ;  /* 0x0000001f00087812 */ /* 0x004fc800078ec0ff */
[----:B------:R-:W-:Y:S01]  /*26bb0*/  ISETP.NE.AND P0, PT, R8, 0x1f, PT ;  /* 0x0000001f0800780c */ /* 0x000fe20003f05270 */
[----:B------:R-:W-:-:S12]  /*26bc0*/  BRA.DIV UR4, `(.L_x_2638) ;  /* 0x0000003204087947 */ /* 0x000fd8000b800000 */
[----:B------:R-:W-:Y:S01]  /*26bd0*/  IMAD.IADD R9, R27, 0x1, R8 ;  /* 0x000000011b097824 */ /* 0x000fe200078e0208 */
[----:B------:R-:W-:Y:S01]  /*26be0*/  ULDC UR4, c[0x0][0xc3c] ;  /* 0x00030f0000047ab9 */ /* 0x000fe20000000800 */
[----:B------:R-:W-:-:S03]  /*26bf0*/  ULDC.64 UR6, c[0x0][0x208] ;  /* 0x0000820000067ab9 */ /* 0x000fc60000000a00 */
[----:B------:R-:W-:-:S13]  /*26c00*/  ISETP.GE.OR P1, PT, R9, UR4, !P0 ;  /* 0x0000000409007c0c */ /* 0x000fda000c726670 */
[----:B------:R-:W2:Y:S08]  /*26c10*/  @!P1 LDC.64 R2, c[0x0][0xc80] ;  /* 0x00032000ff029b82 */ /* 0x000eb00000000a00 */
[----:B---3--:R-:W3:Y:S01]  /*26c20*/  @!P1 LDC.64 R4, c[0x0][0xc78] ;  /* 0x00031e00ff049b82 */ /* 0x008ee20000000a00 */
[----:B--2---:R-:W-:-:S05]  /*26c30*/  @!P1 IMAD.WIDE R2, R9, 0x4, R2 ;  /* 0x0000000409029825 */ /* 0x004fca00078e0202 */
[----:B0-----:R3:W2:Y:S02]  /*26c40*/  @!P1 LDG.E R7, desc[UR6][R2.64] ;  /* 0x0000000602079981 */ /* 0x0016a4000c1e1900 */
        /* <DEDUP_REMOVED lines=30> */
[----:B------:R0:W2:Y:S02]  /*26e30*/  SHFL.IDX PT, R14, R2, 0x1f, 0x1f ;  /* 0x03e01f00020e7f89 */ /* 0x0000a400000e0000 */
.L_x_2749:
[----:B------:R-:W-:Y:S02]  /*26e40*/  ULDC UR4, c[0x0][0xc38] ;  /* 0x00030e0000047ab9 */ /* 0x000fe40000000800 */
[----:B------:R-:W-:-:S04]  /*26e50*/  IMAD.U32 R4, RZ, RZ, UR4 ;  /* 0x00000004ff047e24 */ /* 0x000fc8000f8e00ff */
[----:B--2---:R-:W-:-:S04]  /*26e60*/  IMAD R3, R14, R4, RZ ;  /* 0x000000040e037224 */ /* 0x004fc800078e02ff */
[----:B------:R-:W-:-:S05]  /*26e70*/  IMAD.IADD R6, R6, 0x1, R3 ;  /* 0x0000000106067824 */ /* 0x000fca00078e0203 */
[----:B------:R-:W-:-:S13]  /*26e80*/  ISETP.GT.AND P6, PT, R6, R0, PT ;  /* 0x000000000600720c */ /* 0x000fda0003fc4270 */
[----:B------:R-:W-:Y:S05]  /*26e90*/  @P6 BRA `(.L_x_2639) ;  /* 0x0000000000a86947 */ /* 0x000fea0003800000 */
.L_x_2642:
        /* <DEDUP_REMOVED lines=11> */
[----:B------:R-:W2:Y:S01]  /*26f50*/  @!P6 LDC.64 R4, c[0x0][0xc78] ;  /* 0x00031e00ff04eb82 */ /* 0x000ea20000000a00 */
[----:B0-----:R-:W-:-:S05]  /*26f60*/  @!P6 IMAD.WIDE R2, R7, 0x4, R2 ;  /* 0x000000040702e825 */ /* 0x001fca00078e0202 */
[----:B------:R2:W3:Y:S02]  /*26f70*/  @!P6 LDG.E R25, desc[UR4][R2.64] ;  /* 0x000000040219e981 */ /* 0x0004e4000c1e1900 */
[----:B--2---:R-:W-:-:S04]  /*26f80*/  @!P6 IMAD.WIDE R2, R7, 0x4, R4 ;  /* 0x000000040702e825 */ /* 0x004fc800078e0204 */
        /* <DEDUP_REMOVED lines=21> */
.L_x_2757:
[----:B------:R-:W-:Y:S02]  /*270e0*/  ULDC UR4, c[0x0][0xc38] ;  /* 0x00030e0000047ab9 */ /* 0x000fe40000000800 */
[----:B------:R-:W-:-:S04]  /*270f0*/  IMAD.U32 R4, RZ, RZ, UR4 ;  /* 0x00000004ff047e24 */ /* 0x000fc8000f8e00ff */
[----:B--2---:R-:W-:-:S04]  /*27100*/  IMAD R3, R14, R4, RZ ;  /* 0x000000040e037224 */ /* 0x004fc800078e02ff */
[----:B------:R-:W-:-:S05]  /*27110*/  IMAD.IADD R6, R3, 0x1, R6 ;  /* 0x0000000103067824 */ /* 0x000fca00078e0206 */
[----:B------:R-:W-:-:S13]  /*27120*/  ISETP.GT.AND P6, PT, R6, R0, PT ;  /* 0x000000000600720c */ /* 0x000fda0003fc4270 */
[----:B------:R-:W-:Y:S05]  /*27130*/  @!P6 BRA `(.L_x_2642) ;  /* 0xfffffffc0058e947 */ /* 0x000fea000383ffff */
.L_x_2639:
[----:B------:R-:W-:Y:S01]  /*27140*/  IMAD.IADD R6, R6, 0x1, -R3 ;  /* 0x0000000106067824 */ /* 0x000fe200078e0a03 */
[----:B------:R-:W-:-:S03]  /*27150*/  UMOV UR4, 0xffffffff ;  /* 0xffffffff00047882 */ /* 0x000fc60000000000 */
[----:B------:R-:W-:-:S05]  /*27160*/  IMAD R3, R2, R4, R6 ;  /* 0x0000000402037224 */ /* 0x000fca00078e0206 */
[----:B------:R-:W-:Y:S01]  /*27170*/  ISETP.GT.AND P6, PT, R3, R0, PT ;  /* 0x000000000300720c */ /* 0x000fe20003fc4270 */
[----:B------:R-:W-:-:S12]  /*27180*/  BRA.DIV UR4, `(.L_x_2643) ;  /* 0x00000032048c7947 */ /* 0x000fd8000b800000 */
[----:B------:R-:W-:-:S04]  /*27190*/  VOTE.ANY R3, PT, !P6 ;  /* 0x0000000000037806 */ /* 0x000fc800070e0100 */
[----:B------:R-:W2:Y:S02]  /*271a0*/  POPC R7, R3 ;  /* 0x0000000300077309 */ /* 0x000ea40000000000 */
[----:B--2---:R2:W3:Y:S01]  /*271b0*/  SHFL.IDX PT, R25, R25, R7, 0x1f ;  /* 0x00001f0719197589 */ /* 0x0044e200000e0000 */
[----:B------:R-:W-:-:S03]  /*271c0*/  IMAD.IADD R27, R7, 0x1, R27 ;  /* 0x00000001071b7824 */ /* 0x000fc600078e021b */
[----:B------:R2:W4:Y:S04]  /*271d0*/  SHFL.IDX PT, R5, R5, R7, 0x1f ;  /* 0x00001f0705057589 */ /* 0x00052800000e0000 */
.L_x_2762:
[----:B------:R-:W-:-:S13]  /*271e0*/  ISETP.NE.AND P0, PT, R3, RZ, PT ;  /* 0x000000ff0300720c */ /* 0x000fda0003f05270 */
[----:B------:R-:W-:Y:S05]  /*271f0*/  @!P0 BRA `(.L_x_2644) ;  /* 0x0000000000108947 */ /* 0x000fea0003800000 */
[----:B------:R-:W-:Y:S01]  /*27200*/  UMOV UR4, 0xffffffff ;  /* 0xffffffff00047882 */ /* 0x000fe20000000000 */
[----:B------:R-:W-:Y:S02]  /*27210*/  VIADD R12, R7, 0xffffffff ;  /* 0xffffffff070c7836 */ /* 0x000fe40000000000 */
[----:B------:R-:W-:Y:S05]  /*27220*/  BRA.DIV UR4, `(.L_x_2645) ;  /* 0x0000003204c47947 */ /* 0x000fea000b800000 */
[----:B------:R0:W0:Y:S02]  /*27230*/  SHFL.IDX PT, R24, R2, R12, 0x1f ;  /* 0x00001f0c02187589 */ /* 0x00002400000e0000 */
.L_x_2644:
[----:B----4-:R-:W-:Y:S01]  /*27240*/  ISETP.NE.AND P0, PT, R5, 0x1, PT ;  /* 0x000000010500780c */ /* 0x010fe20003f05270 */
[----:B0-----:R-:W-:-:S04]  /*27250*/  IMAD R24, R24, R4, R6 ;  /* 0x0000000418187224 */ /* 0x001fc800078e0206 */
[----:B------:R-:W-:-:S08]  /*27260*/  IMAD.IADD R0, R0, 0x1, -R24 ;  /* 0x0000000100007824 */ /* 0x000fd000078e0a18 */
[----:B------:R-:W-:Y:S05]  /*27270*/  @!P0 BRA `(.L_x_2646) ;  /* 0x0000000000dc8947 */ /* 0x000fea0003800000 */
[-C--:B---3--:R-:W-:Y:S01]  /*27280*/  IABS R4, R25.reuse ;  /* 0x0000001900047213 */ /* 0x088fe20000000000 */
[----:B------:R-:W-:Y:S01]  /*27290*/  IMAD.MOV.U32 R2, RZ, RZ, RZ ;  /* 0x000000ffff027224 */ /* 0x000fe200078e00ff */
[----:B------:R-:W-:Y:S02]  /*272a0*/  IABS R8, R25 ;  /* 0x0000001900087213 */ /* 0x000fe40000000000 */
[----:B------:R-:W0:Y:S08]  /*272b0*/  I2F.RP R6, R4 ;  /* 0x0000000400067306 */ /* 0x000e300000209400 */
[----:B0-----:R-:W2:Y:S02]  /*272c0*/  MUFU.RCP R6, R6 ;  /* 0x0000000600067308 */ /* 0x001ea40000001000 */
[----:B--2---:R-:W-:Y:S01]  /*272d0*/  VIADD R7, R6, 0xffffffe ;  /* 0x0ffffffe06077836 */ /* 0x004fe20000000000 */
[----:B------:R-:W-:-:S05]  /*272e0*/  IABS R6, R5 ;  /* 0x0000000500067213 */ /* 0x000fca0000000000 */
[----:B------:R-:W0:Y:S02]  /*272f0*/  F2I.FTZ.U32.TRUNC.NTZ R3, R7 ;  /* 0x0000000700037305 */ /* 0x000e24000021f000 */
[----:B0-----:R-:W-:-:S04]  /*27300*/  IMAD.MOV R9, RZ, RZ, -R3 ;  /* 0x000000ffff097224 */ /* 0x001fc800078e0a03 */
[----:B------:R-:W-:-:S04]  /*27310*/  IMAD R9, R9, R4, RZ ;  /* 0x0000000409097224 */ /* 0x000fc800078e02ff */
[----:B------:R-:W-:Y:S01]  /*27320*/  IMAD.HI.U32 R3, R3, R9, R2 ;  /* 0x0000000903037227 */ /* 0x000fe200078e0002 */
[----:B------:R-:W-:-:S03]  /*27330*/  IABS R2, R0 ;  /* 0x0000000000027213 */ /* 0x000fc60000000000 */
[----:B------:R-:W-:Y:S02]  /*27340*/  IMAD.MOV R9, RZ, RZ, -R8 ;  /* 0x000000ffff097224 */ /* 0x000fe400078e0a08 */
[----:B------:R-:W0:Y:S01]  /*27350*/  I2F.RP R8, R6 ;  /* 0x0000000600087306 */ /* 0x000e220000209400 */
[----:B------:R-:W-:-:S04]  /*27360*/  IMAD.HI.U32 R7, R3, R2, RZ ;  /* 0x0000000203077227 */ /* 0x000fc800078e00ff */
[----:B------:R-:W-:Y:S02]  /*27370*/  IMAD R9, R7, R9, R2 ;  /* 0x0000000907097224 */ /* 0x000fe400078e0202 */
[----:B------:R-:W-:-:S03]  /*27380*/  IMAD.MOV.U32 R2, RZ, RZ, RZ ;  /* 0x000000ffff027224 */ /* 0x000fc600078e00ff */
[----:B------:R-:W-:Y:S01]  /*27390*/  ISETP.GT.U32.AND P1, PT, R4, R9, PT ;  /* 0x000000090400720c */ /* 0x000fe20003f24070 */
[----:B0-----:R-:W0:-:S12]  /*273a0*/  MUFU.RCP R8, R8 ;  /* 0x0000000800087308 */ /* 0x001e180000001000 */
[----:B------:R-:W-:Y:S02]  /*273b0*/  @!P1 IMAD.IADD R9, R9, 0x1, -R4 ;  /* 0x0000000109099824 */ /* 0x000fe400078e0a04 */
[----:B------:R-:W-:Y:S01]  /*273c0*/  @!P1 VIADD R7, R7, 0x1 ;  /* 0x0000000107079836 */ /* 0x000fe20000000000 */
[----:B------:R-:W-:Y:S02]  /*273d0*/  ISETP.NE.AND P1, PT, R25, RZ, PT ;  /* 0x000000ff1900720c */ /* 0x000fe40003f25270 */
[----:B------:R-:W-:Y:S02]  /*273e0*/  ISETP.GE.U32.AND P0, PT, R9, R4, PT ;  /* 0x000000040900720c */ /* 0x000fe40003f06070 */
[----:B------:R-:W-:Y:S01]  /*273f0*/  IABS R4, R5 ;  /* 0x0000000500047213 */ /* 0x000fe20000000000 */
[----:B0-----:R-:W-:-:S04]  /*27400*/  VIADD R10, R8, 0xffffffe ;  /* 0x0ffffffe080a7836 */ /* 0x001fc80000000000 */
[----:B------:R-:W-:Y:S01]  /*27410*/  IMAD.MOV R4, RZ, RZ, -R4 ;  /* 0x000000ffff047224 */ /* 0x000fe200078e0a04 */
[----:B------:R-:W0:Y:S05]  /*27420*/  F2I.FTZ.U32.TRUNC.NTZ R3, R10 ;  /* 0x0000000a00037305 */ /* 0x000e2a000021f000 */
[----:B------:R-:W-:Y:S02]  /*27430*/  @P0 VIADD R7, R7, 0x1 ;  /* 0x0000000107070836 */ /* 0x000fe40000000000 */
[----:B0-----:R-:W-:-:S04]  /*27440*/  IMAD.MOV R9, RZ, RZ, -R3 ;  /* 0x000000ffff097224 */ /* 0x001fc800078e0a03 */
[----:B------:R-:W-:-:S04]  /*27450*/  IMAD R9, R9, R6, RZ ;  /* 0x0000000609097224 */ /* 0x000fc800078e02ff */
[----:B------:R-:W-:Y:S01]  /*27460*/  IMAD.HI.U32 R2, R3, R9, R2 ;  /* 0x0000000903027227 */ /* 0x000fe200078e0002 */
[----:B------:R-:W-:-:S04]  /*27470*/  LOP3.LUT R3, R0, R25, RZ, 0x3c, !PT ;  /* 0x0000001900037212 */ /* 0x000fc800078e3cff */
        /* <DEDUP_REMOVED lines=23> */
.L_x_2646:
[----:B------:R-:W0:Y:S01]  /*275f0*/  LDC.64 R2, c[0x0][0xc90] ;  /* 0x00032400ff027b82 */ /* 0x000e220000000a00 */
[----:B------:R-:W-:Y:S01]  /*27600*/  ULDC.64 UR4, c[0x0][0x208] ;  /* 0x0000820000047ab9 */ /* 0x000fe20000000a00 */
[----:B0-----:R-:W-:-:S05]  /*27610*/  IMAD.WIDE R2, R27, 0x4, R2 ;  /* 0x000000041b027825 */ /* 0x001fca00078e0202 */
[----:B--2---:R0:W3:Y:S02]  /*27620*/  LDG.E R7, desc[UR4][R2.64] ;  /* 0x0000000402077981 */ /* 0x0040e4000c1e1900 */
[----:B0-----:R-:W-:Y:S02]  /*27630*/  IMAD.MOV.U32 R2, RZ, RZ, RZ ;  /* 0x000000ffff027224 */ /* 0x001fe400078e00ff */
[----:B---3--:R-:W-:-:S05]  /*27640*/  IMAD R5, R25, R7, RZ ;  /* 0x0000000719057224 */ /* 0x008fca00078e02ff */
[-C--:B------:R-:W-:Y:S02]  /*27650*/  IABS R6, R5.reuse ;  /* 0x0000000500067213 */ /* 0x080fe40000000000 */
[----:B------:R-:W-:Y:S02]  /*27660*/  IABS R10, R5 ;  /* 0x00000005000a7213 */ /* 0x000fe40000000000 */
[----:B------:R-:W0:Y:S08]  /*27670*/  I2F.RP R8, R6 ;  /* 0x0000000600087306 */ /* 0x000e300000209400 */
[----:B0-----:R-:W0:Y:S02]  /*27680*/  MUFU.RCP R8, R8 ;  /* 0x0000000800087308 */ /* 0x001e240000001000 */
[----:B0-----:R-:W-:-:S02]  /*27690*/  VIADD R9, R8, 0xffffffe ;  /* 0x0ffffffe08097836 */ /* 0x001fc40000000000 */
[----:B------:R-:W-:-:S04]  /*276a0*/  IMAD.MOV R8, RZ, RZ, -R10 ;  /* 0x000000ffff087224 */ /* 0x000fc800078e0a0a */
[----:B------:R-:W1:Y:S02]  /*276b0*/  F2I.FTZ.U32.TRUNC.NTZ R3, R9 ;  /* 0x0000000900037305 */ /* 0x000e64000021f000 */
[----:B-1----:R-:W-:-:S04]  /*276c0*/  IMAD.MOV R11, RZ, RZ, -R3 ;  /* 0x000000ffff0b7224 */ /* 0x002fc800078e0a03 */
[----:B------:R-:W-:-:S04]  /*276d0*/  IMAD R11, R11, R6, RZ ;  /* 0x000000060b0b7224 */ /* 0x000fc800078e02ff */
[----:B------:R-:W-:Y:S01]  /*276e0*/  IMAD.HI.U32 R2, R3, R11, R2 ;  /* 0x0000000b03027227 */ /* 0x000fe200078e0002 */
        /* <DEDUP_REMOVED lines=18> */
[----:B------:R-:W-:Y:S02]  /*27810*/  VIADDMNMX R4, R3, R4, R7, PT ;  /* 0x0000000403047246 */ /* 0x000fe40003800107 */
[----:B------:R-:W-:-:S02]  /*27820*/  IADD3 R6, R6, 0x1000000, R5 ;  /* 0x0100000006067810 */ /* 0x000fc40007ffe005 */
        /* <DEDUP_REMOVED lines=9> */
[----:B------:R-:W-:-:S05]  /*278c0*/  IABS R2, R4 ;  /* 0x0000000400027213 */ /* 0x000fca0000000000 */
        /* <DEDUP_REMOVED lines=12> */
[----:B------:R-:W-:Y:S01]  /*27990*/  @!P1 LOP3.LUT R3, RZ, R4, RZ, 0x33, !PT ;  /* 0x00000004ff039212 */ /* 0x000fe200078e33ff */
[----:B------:R-:W-:-:S04]  /*279a0*/  IMAD.MOV R4, RZ, RZ, -R4 ;  /* 0x000000ffff047224 */ /* 0x000fc800078e0a04 */
[----:B------:R-:W-:-:S07]  /*279b0*/  IMAD R26, R3, R4, R6 ;  /* 0x00000004031a7224 */ /* 0x000fce00078e0206 */
.L_x_2647:
[----:B------:R-:W-:-:S05]  /*279c0*/  LOP3.LUT R0, RZ, R3, RZ, 0x33, !PT ;  /* 0x00000003ff007212 */ /* 0x000fca00078e33ff */
[----:B------:R-:W-:Y:S01]  /*279d0*/  IMAD.IADD R25, R25, 0x1, R0 ;  /* 0x0000000119197824 */ /* 0x000fe200078e0200 */
[----:B------:R-:W-:Y:S06]  /*279e0*/  BRA `(.L_x_2648) ;  /* 0x00000000001c7947 */ /* 0x000fec0003800000 */
.L_x_2640:
[----:B------:R-:W-:Y:S01]  /*279f0*/  UMOV UR4, URZ ;  /* 0x0000003f00047c82 */ /* 0x000fe20008000000 */
[----:B------:R-:W-:Y:S01]  /*27a00*/  UMOV UR5, URZ ;  /* 0x0000003f00057c82 */ /* 0x000fe20008000000 */
[----:B------:R-:W-:Y:S01]  /*27a10*/  ULDC UR6, c[0x0][0xc3c] ;  /* 0x00030f0000067ab9 */ /* 0x000fe20000000800 */
[----:B------:R-:W-:Y:S02]  /*27a20*/  IMAD.MOV.U32 R24, RZ, RZ, R0 ;  /* 0x000000ffff187224 */ /* 0x000fe400078e0000 */
[----:B------:R-:W-:Y:S02]  /*27a30*/  IMAD.U32 R25, RZ, RZ, UR4 ;  /* 0x00000004ff197e24 */ /* 0x000fe4000f8e00ff */
[----:B------:R-:W-:Y:S02]  /*27a40*/  IMAD.U32 R26, RZ, RZ, UR5 ;  /* 0x00000005ff1a7e24 */ /* 0x000fe4000f8e00ff */
[----:B------:R-:W-:-:S07]  /*27a50*/  IMAD.U32 R27, RZ, RZ, UR6 ;  /* 0x00000006ff1b7e24 */ /* 0x000fce000f8e00ff */
.L_x_2648:
        /* <DEDUP_REMOVED lines=10> */
.L_x_2637:
[----:B------:R-:W-:Y:S02]  /*27b00*/  ULDC UR4, c[0x0][0xc3c] ;  /* 0x00030f0000047ab9 */ /* 0x000fe40000000800 */
[----:B0-----:R-:W-:-:S13]  /*27b10*/  ISETP.GE.AND P0, PT, R27, UR4, PT ;  /* 0x000000041b007c0c */ /* 0x001fda000bf06270 */
[----:B------:R-:W-:Y:S05]  /*27b20*/  @!P0 BRA `(.L_x_2649) ;  /* 0xffffff8800c08947 */ /* 0x000fea000383ffff */
[----:B------:R-:W-:Y:S05]  /*27b30*/  BSYNC B8 ;  /* 0x0000000000087941 */ /* 0x000fea0003800000 */
.L_x_2501:
[----:B--2---:R-:W2:Y:S01]  /*27b40*/  LDL.LU R0, [R1+0x38] ;  /* 0x0000380001007983 */ /* 0x004ea20000300800 */
[----:B------:R-:W-:Y:S01]  /*27b50*/  BSSY B0, `(.L_x_2650) ;  /* 0x000000b000007945 */ /* 0x000fe20003800000 */
[----:B---3--:R-:W3:Y:S01]  /*27b60*/  S2R R5, SR_CgaCtaId ;  /* 0x0000000000057919 */ /* 0x008ee20000008800 */
[----:B--2---:R-:W-:-:S05]  /*27b70*/  VIADD R0, R0, 0x1 ;  /* 0x0000000100007836 */ /* 0x004fca0000000000 */
[----:B0-----:R-:W-:-:S04]  /*27b80*/  LEA.HI R2, R0, R0, RZ, 0x1 ;  /* 0x0000000000027211 */ /* 0x001fc800078f08ff */
[----:B------:R-:W-:Y:S02]  /*27b90*/  LOP3.LUT R3, R2, 0xfffffffe, RZ, 0xc0, !PT ;  /* 0xfffffffe02037812 */ /* 0x000fe400078ec0ff */
[----:B------:R-:W-:-:S03]  /*27ba0*/  MOV R2, 0x400 ;  /* 0x0000040000027802 */ /* 0x000fc60000000f00 */
[----:B------:R-:W-:Y:S01]  /*27bb0*/  IMAD.IADD R0, R0, 0x1, -R3 ;  /* 0x0000000100007824 */ /* 0x000fe200078e0a03 */
[----:B---3--:R-:W-:-:S04]  /*27bc0*/  LEA R9, R5, R2, 0x18 ;  /* 0x0000000205097211 */ /* 0x008fc800078ec0ff */
[----:B------:R-:W-:-:S04]  /*27bd0*/  SHF.L.U32 R0, R0, 0x1f, RZ ;  /* 0x0000001f00007819 */ /* 0x000fc800000006ff */
[----:B------:R-:W0:Y:S02]  /*27be0*/  SYNCS.PHASECHK.TRANS64.TRYWAIT P0, [R9+URZ+0x31c20], R0 ;  /* 0x031c2000090075a7 */ /* 0x000e24000800017f */
[----:B0-----:R-:W-:Y:S05]  /*27bf0*/  @!P0 BRA `(.L_x_2651) ;  /* 0x0000002800788947 */ /* 0x001fea0003800000 */
.L_x_2765:
[----:B------:R-:W-:Y:S05]  /*27c00*/  BSYNC B0 ;  /* 0x0000000000007941 */ /* 0x000fea0003800000 */
.L_x_2650:
[----:B------:R-:W-:-:S03]  /*27c10*/  UMOV UR4, 0xffffffff ;  /* 0xffffffff00047882 */ /* 0x000fc60000000000 */
[----:B------:R-:W-:Y:S05]  /*27c20*/  BRA.DIV UR4, `(.L_x_2652) ;  /* 0x0000002a04807947 */ /* 0x000fea000b800000 */
[----:B0-----:R-:W0:Y:S02]  /*27c30*/  S2R R0, SR_TID.X ;  /* 0x0000000000007919 */ /* 0x001e240000002100 */
[----:B0-----:R-:W-:-:S04]  /*27c40*/  SHF.R.U32.HI R0, RZ, 0x5, R0 ;  /* 0x00000005ff007819 */ /* 0x001fc80000011600 */
[----:B------:R-:W-:-:S05]  /*27c50*/  LOP3.LUT R0, R0, 0x3, RZ, 0xc0, !PT ;  /* 0x0000000300007812 */ /* 0x000fca00078ec0ff */
[----:B------:R0:W2:Y:S02]  /*27c60*/  SHFL.IDX PT, R14, R0, RZ, 0x1f ;  /* 0x00001fff000e7589 */ /* 0x0000a400000e0000 */
.L_x_2768:
[----:B--2---:R-:W-:-:S13]  /*27c70*/  ISETP.NE.AND P0, PT, R14, RZ, PT ;  /* 0x000000ff0e00720c */ /* 0x004fda0003f05270 */
[----:B------:R-:W-:Y:S05]  /*27c80*/  @P0 BRA `(.L_x_2332) ;  /* 0x0000000000880947 */ /* 0x000fea0003800000 */
[----:B------:R-:W-:-:S03]  /*27c90*/  UMOV UR4, 0xffffffff ;  /* 0xffffffff00047882 */ /* 0x000fc60000000000 */
[----:B------:R-:W-:Y:S05]  /*27ca0*/  BRA.DIV UR4, `(.L_x_2653) ;  /* 0x0000002a04947947 */ /* 0x000fea000b800000 */
[----:B------:R-:W-:-:S13]  /*27cb0*/  ELECT P6, URZ, PT ;  /* 0x00000000003f782f */ /* 0x000fda00038c0000 */
.L_x_2771:
[----:B------:R-:W-:Y:S05]  /*27cc0*/  @!P6 BRA `(.L_x_2332) ;  /* 0x000000000078e947 */ /* 0x000fea0003800000 */
[----:B0-----:R-:W2:Y:S02]  /*27cd0*/  LDL.LU R0, [R1+0x58] ;  /* 0x0000580001007983 */ /* 0x001ea40000300800 */
[----:B--2---:R-:W-:-:S04]  /*27ce0*/  LOP3.LUT R0, R0, 0x2, RZ, 0xfc, !PT ;  /* 0x0000000200007812 */ /* 0x004fc800078efcff */
[----:B------:R-:W-:-:S13]  /*27cf0*/  ISETP.NE.AND P2, PT, R0, 0x3, PT ;  /* 0x000000030000780c */ /* 0x000fda0003f45270 */
[----:B------:R-:W-:Y:S05]  /*27d00*/  @!P2 BRA `(.L_x_2654) ;  /* 0x000000000004a947 */ /* 0x000fea0003800000 */
[----:B------:R-:W-:Y:S01]  /*27d10*/  BPT.TRAP 0x1 ;  /* 0x000000040000795c */ /* 0x000fe20000300000 */
.L_x_2654:
        /* <DEDUP_REMOVED lines=12> */
.L_x_2772:
[----:B------:R-:W2:Y:S02]  /*27de0*/  SYNCS.PHASECHK.TRANS64.TRYWAIT P0, [R3+URZ], R0 ;  /* 0x00000000030075a7 */ /* 0x000ea4000800017f */
[----:B--2---:R-:W-:Y:S05]  /*27df0*/  @!P0 BRA `(.L_x_2656) ;  /* 0x0000002800748947 */ /* 0x004fea0003800000 */
.L_x_2773:
[----:B------:R-:W-:Y:S05]  /*27e00*/  @!P2 BRA `(.L_x_2657) ;  /* 0x000000000004a947 */ /* 0x000fea0003800000 */
[----:B------:R-:W-:Y:S01]  /*27e10*/  BPT.TRAP 0x1 ;  /* 0x000000040000795c */ /* 0x000fe20000300000 */
.L_x_2657:
[----:B--2---:R-:W-:-:S04]  /*27e20*/  VIADD R3, R9, 0x31c60 ;  /* 0x00031c6009037836 */ /* 0x004fc80000000000 */
[----:B------:R-:W-:-:S04]  /*27e30*/  IMAD R5, R18, 0x8, R3 ;  /* 0x0000000812057824 */ /* 0x000fc800078e0203 */
[----:B------:R-:W2:Y:S02]  /*27e40*/  SYNCS.PHASECHK.TRANS64.TRYWAIT P0, [R5+URZ], R2 ;  /* 0x00000002050075a7 */ /* 0x000ea4000800017f */
[----:B--2---:R-:W-:Y:S05]  /*27e50*/  @!P0 BRA `(.L_x_2658) ;  /* 0x0000002800708947 */ /* 0x004fea0003800000 */
.L_x_2774:
[----:B------:R-:W-:-:S07]  /*27e60*/  IMAD R3, R4, 0x8, R3 ;  /* 0x0000000804037824 */ /* 0x000fce00078e0203 */
.L_x_2659:
[----:B---3--:R3:W0:Y:S02]  /*27e70*/  SYNCS.PHASECHK.TRANS64.TRYWAIT P0, [R3+URZ], R0 ;  /* 0x00000000030075a7 */ /* 0x008624000800017f */
[----:B0-----:R-:W-:Y:S05]  /*27e80*/  @!P0 NANOSLEEP.SYNCS 0x989680 ;  /* 0x009896800000895d */ /* 0x001fea0003900000 */
[----:B------:R-:W0:Y:S02]  /*27e90*/  @!P0 SYNCS.PHASECHK.TRANS64 P0, [R3+URZ], R0 ;  /* 0x00000000030085a7 */ /* 0x000e24000800007f */
[----:B0-----:R-:W-:Y:S05]  /*27ea0*/  @!P0 BRA `(.L_x_2659) ;  /* 0xfffffffc00f08947 */ /* 0x001fea000383ffff */
.L_x_2332:
[----:B------:R-:W-:Y:S05]  /*27eb0*/  BSYNC B9 ;  /* 0x0000000000097941 */ /* 0x000fea0003800000 */
.L_x_2329:
[----:B------:R-:W-:Y:S05]  /*27ec0*/  EXIT ;  /* 0x000000000000794d */ /* 0x000fea0003800000 */
.L_x_2350:
[----:B0-----:R0:W1:Y:S02]  /*27ed0*/  SYNCS.PHASECHK.TRANS64.TRYWAIT P5, [R26+URZ+0x31c90], R92 ;  /* 0x031c905c1a0075a7 */ /* 0x00106400080a017f */
[----:B-1----:R-:W-:Y:S05]  /*27ee0*/  @!P5 NANOSLEEP.SYNCS 0x989680 ;  /* 0x009896800000d95d */ /* 0x002fea0003900000 */
[----:B------:R-:W1:Y:S02]  /*27ef0*/  @!P5 SYNCS.PHASECHK.TRANS64 P5, [R26+URZ+0x31c90], R92 ;  /* 0x031c905c1a00d5a7 */ /* 0x000e6400080a007f */
[----:B-1----:R-:W-:Y:S05]  /*27f00*/  @!P5 BRA `(.L_x_2350) ;  /* 0xfffffffc00f0d947 */ /* 0x002fea000383ffff */
[----:B------:R-:W-:Y:S05]  /*27f10*/  BRA `(.L_x_2660) ;  /* 0xfffffdb400b47947 */ /* 0x000fea000383ffff */
.L_x_2378:
[----:B0-----:R0:W1:Y:S02]  /*27f20*/  SYNCS.PHASECHK.TRANS64.TRYWAIT P5, [R26+URZ+0x31c90], R92 ;  /* 0x031c905c1a0075a7 */ /* 0x00106400080a017f */
[----:B-1----:R-:W-:Y:S05]  /*27f30*/  @!P5 NANOSLEEP.SYNCS 0x989680 ;  /* 0x009896800000d95d */ /* 0x002fea0003900000 */
[----:B------:R-:W1:Y:S02]  /*27f40*/  @!P5 SYNCS.PHASECHK.TRANS64 P5, [R26+URZ+0x31c90], R92 ;  /* 0x031c905c1a00d5a7 */ /* 0x000e6400080a007f */
[----:B-1----:R-:W-:Y:S05]  /*27f50*/  @!P5 BRA `(.L_x_2378) ;  /* 0xfffffffc00f0d947 */ /* 0x002fea000383ffff */
[----:B------:R-:W-:Y:S05]  /*27f60*/  BRA `(.L_x_2661) ;  /* 0xfffffdd000787947 */ /* 0x000fea000383ffff */
.L_x_2391:
[----:B0-----:R0:W1:Y:S02]  /*27f70*/  SYNCS.PHASECHK.TRANS64.TRYWAIT P4, [R26+URZ+0x31c90], R92 ;  /* 0x031c905c1a0075a7 */ /* 0x001064000808017f */
[----:B-1----:R-:W-:Y:S05]  /*27f80*/  @!P4 NANOSLEEP.SYNCS 0x989680 ;  /* 0x009896800000c95d */ /* 0x002fea0003900000 */
[----:B------:R-:W1:Y:S02]  /*27f90*/  @!P4 SYNCS.PHASECHK.TRANS64 P4, [R26+URZ+0x31c90], R92 ;  /* 0x031c905c1a00c5a7 */ /* 0x000e64000808007f */
[----:B-1----:R-:W-:Y:S05]  /*27fa0*/  @!P4 BRA `(.L_x_2391) ;  /* 0xfffffffc00f0c947 */ /* 0x002fea000383ffff */
[----:B------:R-:W-:Y:S05]  /*27fb0*/  BRA `(.L_x_2662) ;  /* 0xfffffdec00287947 */ /* 0x000fea000383ffff */
.L_x_2395:
[----:B--2---:R2:W3:Y:S02]  /*27fc0*/  SYNCS.PHASECHK.TRANS64.TRYWAIT P3, [R26+URZ+0x31cb0], R92 ;  /* 0x031cb05c1a0075a7 */ /* 0x0044e4000806017f */
[----:B---3--:R-:W-:Y:S05]  /*27fd0*/  @!P3 NANOSLEEP.SYNCS 0x989680 ;  /* 0x009896800000b95d */ /* 0x008fea0003900000 */
[----:B------:R-:W3:Y:S02]  /*27fe0*/  @!P3 SYNCS.PHASECHK.TRANS64 P3, [R26+URZ+0x31cb0], R92 ;  /* 0x031cb05c1a00b5a7 */ /* 0x000ee4000806007f */
[----:B---3--:R-:W-:Y:S05]  /*27ff0*/  @!P3 BRA `(.L_x_2395) ;  /* 0xfffffffc00f0b947 */ /* 0x008fea000383ffff */
[----:B------:R-:W-:Y:S05]  /*28000*/  BRA `(.L_x_2663) ;  /* 0xfffffdec00c47947 */ /* 0x000fea000383ffff */
.L_x_2403:
[----:B------:R-:W-:Y:S01]  /*28010*/  BSSY B0, `(.L_x_2664) ;  /* 0x0000007000007945 */ /* 0x000fe20003800000 */
[----:B------:R-:W-:Y:S02]  /*28020*/  IMAD.MOV.U32 R12, RZ, RZ, RZ ;  /* 0x000000ffff0c7224 */ /* 0x000fe400078e00ff */
[----:B------:R-:W-:Y:S02]  /*28030*/  IMAD.MOV.U32 R11, RZ, RZ, 0x1f ;  /* 0x0000001fff0b7424 */ /* 0x000fe400078e00ff */
[----:B------:R-:W-:-:S07]  /*28040*/  IMAD.MOV.U32 R15, RZ, RZ, -0x1 ;  /* 0xffffffffff0f7424 */ /* 0x000fce00078e00ff */
[----:B-----5:R-:W-:Y:S05]  /*28050*/  WARPSYNC.COLLECTIVE R15, `(.L_x_2665) ;  /* 0x000000000f087348 */ /* 0x020fea0003c00000 */
[----:B------:R0:W1:Y:S02]  /*28060*/  SHFL.IDX P6, R14, R13, R12, R11 ;  /* 0x0000000c0d0e7389 */ /* 0x00006400000c000b */
[----:B01---5:R-:W-:Y:S01]  /*28070*/  ENDCOLLECTIVE ;  /* 0x000000000000791b */ /* 0x023fe20003800000 */
.L_x_2665:
[----:B------:R-:W-:Y:S05]  /*28080*/  BSYNC B0 ;  /* 0x0000000000007941 */ /* 0x000fea0003800000 */
.L_x_2664:
[----:B------:R0:W-:Y:S01]  /*28090*/  STL [R1+0x64], R14 ;  /* 0x0000640e01007387 */ /* 0x0001e20000100800 */
[----:B------:R-:W-:Y:S05]  /*280a0*/  BRA `(.L_x_2666) ;  /* 0xfffffdf800107947 */ /* 0x000fea000383ffff */
.L_x_2414:
[----:B------:R-:W-:Y:S01]  /*280b0*/  BSSY B1, `(.L_x_2667) ;  /* 0x0000007000017945 */ /* 0x000fe20003800000 */
[----:B------:R-:W-:Y:S02]  /*280c0*/  IMAD.MOV.U32 R12, RZ, RZ, RZ ;  /* 0x000000ffff0c7224 */ /* 0x000fe400078e00ff */
[----:B------:R-:W-:Y:S02]  /*280d0*/  IMAD.MOV.U32 R11, RZ, RZ, 0x1e1f ;  /* 0x00001e1fff0b7424 */ /* 0x000fe400078e00ff */
[----:B------:R-:W-:-:S07]  /*280e0*/  IMAD.MOV.U32 R15, RZ, RZ, -0x1 ;  /* 0xffffffffff0f7424 */ /* 0x000fce00078e00ff */
[----:B0-----:R-:W-:Y:S05]  /*280f0*/  WARPSYNC.COLLECTIVE R15, `(.L_x_2668) ;  /* 0x000000000f087348 */ /* 0x001fea0003c00000 */
[----:B0-----:R0:W1:Y:S02]  /*28100*/  SHFL.IDX P6, R14, R13, R12, R11 ;  /* 0x0000000c0d0e7389 */ /* 0x00106400000c000b */
[----:B01----:R-:W-:Y:S01]  /*28110*/  ENDCOLLECTIVE ;  /* 0x000000000000791b */ /* 0x003fe20003800000 */
.L_x_2668:
[----:B------:R-:W-:Y:S05]  /*28120*/  BSYNC B1 ;  /* 0x0000000000017941 */ /* 0x000fea0003800000 */
.L_x_2667:
        /* <DEDUP_REMOVED lines=8> */
.L_x_2669:
[----:B------:R-:W-:Y:S02]  /*281b0*/  IMAD.MOV.U32 R13, RZ, RZ, R5 ;  /* 0x000000ffff0d7224 */ /* 0x000fe400078e0005 */
[----:B------:R-:W-:-:S07]  /*281c0*/  IMAD.MOV.U32 R0, RZ, RZ, R14 ;  /* 0x000000ffff007224 */ /* 0x000fce00078e000e */
[----:B------:R-:W-:Y:S05]  /*281d0*/  WARPSYNC.COLLECTIVE R15, `(.L_x_2670) ;  /* 0x000000000f087348 */ /* 0x000fea0003c00000 */
[----:B------:R0:W1:Y:S02]  /*281e0*/  SHFL.IDX P6, R14, R13, R12, R11 ;  /* 0x0000000c0d0e7389 */ /* 0x00006400000c000b */
[----:B01----:R-:W-:Y:S01]  /*281f0*/  ENDCOLLECTIVE ;  /* 0x000000000000791b */ /* 0x003fe20003800000 */
.L_x_2670:
[----:B------:R-:W-:Y:S02]  /*28200*/  IMAD.MOV.U32 R13, RZ, RZ, R4 ;  /* 0x000000ffff0d7224 */ /* 0x000fe400078e0004 */
[----:B------:R-:W-:-:S07]  /*28210*/  IMAD.MOV.U32 R5, RZ, RZ, R14 ;  /* 0x000000ffff057224 */ /* 0x000fce00078e000e */
[----:B------:R-:W-:Y:S05]  /*28220*/  WARPSYNC.COLLECTIVE R15, `(.L_x_2671) ;  /* 0x000000000f087348 */ /* 0x000fea0003c00000 */
[----:B------:R0:W1:Y:S02]  /*28230*/  SHFL.IDX P6, R14, R13, R12, R11 ;  /* 0x0000000c0d0e7389 */ /* 0x00006400000c000b */
[----:B01----:R-:W-:Y:S01]  /*28240*/  ENDCOLLECTIVE ;  /* 0x000000000000791b */ /* 0x003fe20003800000 */
.L_x_2671:
[----:B------:R-:W-:Y:S01]  /*28250*/  IMAD.MOV.U32 R4, RZ, RZ, R14 ;  /* 0x000000ffff047224 */ /* 0x000fe200078e000e */
[----:B------:R-:W-:Y:S06]  /*28260*/  BRA `(.L_x_2672) ;  /* 0xfffffdfc00887947 */ /* 0x000fec000383ffff */
.L_x_2418:
[----:B0-----:R0:W1:Y:S02]  /*28270*/  SYNCS.PHASECHK.TRANS64.TRYWAIT P1, [R16+URZ+0x31c00], R3 ;  /* 0x031c0003100075a7 */ /* 0x001064000802017f */
[----:B-1----:R-:W-:Y:S05]  /*28280*/  @!P1 NANOSLEEP.SYNCS 0x989680 ;  /* 0x009896800000995d */ /* 0x002fea0003900000 */
[----:B------:R-:W1:Y:S02]  /*28290*/  @!P1 SYNCS.PHASECHK.TRANS64 P1, [R16+URZ+0x31c00], R3 ;  /* 0x031c0003100095a7 */ /* 0x000e64000802007f */
[----:B-1----:R-:W-:Y:S05]  /*282a0*/  @!P1 BRA `(.L_x_2418) ;  /* 0xfffffffc00f09947 */ /* 0x002fea000383ffff */
[----:B------:R-:W-:Y:S05]  /*282b0*/  BRA `(.L_x_2673) ;  /* 0xfffffe0400d47947 */ /* 0x000fea000383ffff */
.L_x_2430:
[----:B------:R-:W-:Y:S01]  /*282c0*/  BSSY B1, `(.L_x_2674) ;  /* 0x0000007000017945 */ /* 0x000fe20003800000 */
[----:B------:R-:W-:Y:S02]  /*282d0*/  IMAD.MOV.U32 R12, RZ, RZ, RZ ;  /* 0x000000ffff0c7224 */ /* 0x000fe400078e00ff */
[----:B------:R-:W-:Y:S02]  /*282e0*/  IMAD.MOV.U32 R11, RZ, RZ, 0x1e1f ;  /* 0x00001e1fff0b7424 */ /* 0x000fe400078e00ff */
[----:B------:R-:W-:-:S07]  /*282f0*/  IMAD.MOV.U32 R15, RZ, RZ, -0x1 ;  /* 0xffffffffff0f7424 */ /* 0x000fce00078e00ff */
[----:B0-----:R-:W-:Y:S05]  /*28300*/  WARPSYNC.COLLECTIVE R15, `(.L_x_2675) ;  /* 0x000000000f087348 */ /* 0x001fea0003c00000 */
[----:B0-----:R0:W1:Y:S02]  /*28310*/  SHFL.IDX P6, R14, R13, R12, R11 ;  /* 0x0000000c0d0e7389 */ /* 0x00106400000c000b */
[----:B01----:R-:W-:Y:S01]  /*28320*/  ENDCOLLECTIVE ;  /* 0x000000000000791b */ /* 0x003fe20003800000 */
.L_x_2675:
[----:B------:R-:W-:Y:S05]  /*28330*/  BSYNC B1 ;  /* 0x0000000000017941 */ /* 0x000fea0003800000 */
.L_x_2674:
        /* <DEDUP_REMOVED lines=8> */
.L_x_2676:
[----:B------:R-:W-:Y:S02]  /*283c0*/  IMAD.MOV.U32 R21, RZ, RZ, R3 ;  /* 0x000000ffff157224 */ /* 0x000fe400078e0003 */
[----:B------:R-:W-:Y:S02]  /*283d0*/  IMAD.MOV.U32 R13, RZ, RZ, R5 ;  /* 0x000000ffff0d7224 */ /* 0x000fe400078e0005 */
[----:B------:R-:W-:-:S07]  /*283e0*/  IMAD.MOV.U32 R0, RZ, RZ, R14 ;  /* 0x000000ffff007224 */ /* 0x000fce00078e000e */
[----:B------:R-:W-:Y:S05]  /*283f0*/  WARPSYNC.COLLECTIVE R15, `(.L_x_2677) ;  /* 0x000000000f087348 */ /* 0x000fea0003c00000 */
[----:B------:R0:W1:Y:S02]  /*28400*/  SHFL.IDX P6, R14, R13, R12, R11 ;  /* 0x0000000c0d0e7389 */ /* 0x00006400000c000b */
[----:B01----:R-:W-:Y:S01]  /*28410*/  ENDCOLLECTIVE ;  /* 0x000000000000791b */ /* 0x003fe20003800000 */
.L_x_2677:
[----:B------:R-:W-:Y:S02]  /*28420*/  IMAD.MOV.U32 R20, RZ, RZ, R0 ;  /* 0x000000ffff147224 */ /* 0x000fe400078e0000 */
[----:B------:R-:W-:Y:S02]  /*28430*/  IMAD.MOV.U32 R13, RZ, RZ, R4 ;  /* 0x000000ffff0d7224 */ /* 0x000fe400078e0004 */
[----:B------:R-:W-:-:S07]  /*28440*/  IMAD.MOV.U32 R5, RZ, RZ, R14 ;  /* 0x000000ffff057224 */ /* 0x000fce00078e000e */
[----:B------:R-:W-:Y:S05]  /*28450*/  WARPSYNC.COLLECTIVE R15, `(.L_x_2678) ;  /* 0x000000000f087348 */ /* 0x000fea0003c00000 */
[----:B------:R0:W1:Y:S02]  /*28460*/  SHFL.IDX P6, R14, R13, R12, R11 ;  /* 0x0000000c0d0e7389 */ /* 0x00006400000c000b */
[----:B01----:R-:W-:Y:S01]  /*28470*/  ENDCOLLECTIVE ;  /* 0x000000000000791b */ /* 0x003fe20003800000 */
.L_x_2678:
[----:B------:R-:W-:Y:S05]  /*28480*/  BRA `(.L_x_2679) ;  /* 0xfffffe1800f47947 */ /* 0x000fea000383ffff */
.L_x_2434:
[----:B0-----:R0:W1:Y:S02]  /*28490*/  SYNCS.PHASECHK.TRANS64.TRYWAIT P1, [R16+URZ+0x31c00], R3 ;  /* 0x031c0003100075a7 */ /* 0x001064000802017f */
[----:B-1----:R-:W-:Y:S05]  /*284a0*/  @!P1 NANOSLEEP.SYNCS 0x989680 ;  /* 0x009896800000995d */ /* 0x002fea0003900000 */
[----:B------:R-:W1:Y:S02]  /*284b0*/  @!P1 SYNCS.PHASECHK.TRANS64 P1, [R16+URZ+0x31c00], R3 ;  /* 0x031c0003100095a7 */ /* 0x000e64000802007f */
[----:B-1----:R-:W-:Y:S05]  /*284c0*/  @!P1 BRA `(.L_x_2434) ;  /* 0xfffffffc00f09947 */ /* 0x002fea000383ffff */
[----:B------:R-:W-:Y:S05]  /*284d0*/  BRA `(.L_x_2680) ;  /* 0xfffffe2000c07947 */ /* 0x000fea000383ffff */
.L_x_2442:
[----:B-1----:R1:W2:Y:S02]  /*284e0*/  SYNCS.PHASECHK.TRANS64.TRYWAIT P2, [R0+URZ+0x31c30], R3 ;  /* 0x031c3003000075a7 */ /* 0x0022a4000804017f */
[----:B--2---:R-:W-:Y:S05]  /*284f0*/  @!P2 NANOSLEEP.SYNCS 0x989680 ;  /* 0x009896800000a95d */ /* 0x004fea0003900000 */
[----:B------:R-:W2:Y:S02]  /*28500*/  @!P2 SYNCS.PHASECHK.TRANS64 P2, [R0+URZ+0x31c30], R3 ;  /* 0x031c30030000a5a7 */ /* 0x000ea4000804007f */
[----:B--2---:R-:W-:Y:S05]  /*28510*/  @!P2 BRA `(.L_x_2442) ;  /* 0xfffffffc00f0a947 */ /* 0x004fea000383ffff */
[----:B------:R-:W-:Y:S05]  /*28520*/  BRA `(.L_x_2441) ;  /* 0xfffffe3800b07947 */ /* 0x000fea000383ffff */
.L_x_2448:
[----:B--2---:R2:W3:Y:S02]  /*28530*/  SYNCS.PHASECHK.TRANS64.TRYWAIT P3, [R20+URZ+0x31c30], R21 ;  /* 0x031c3015140075a7 */ /* 0x0044e4000806017f */
[----:B---3--:R-:W-:Y:S05]  /*28540*/  @!P3 NANOSLEEP.SYNCS 0x989680 ;  /* 0x009896800000b95d */ /* 0x008fea0003900000 */
[----:B------:R-:W3:Y:S02]  /*28550*/  @!P3 SYNCS.PHASECHK.TRANS64 P3, [R20+URZ+0x31c30], R21 ;  /* 0x031c30151400b5a7 */ /* 0x000ee4000806007f */
[----:B---3--:R-:W-:Y:S05]  /*28560*/  @!P3 BRA `(.L_x_2448) ;  /* 0xfffffffc00f0b947 */ /* 0x008fea000383ffff */
[----:B------:R-:W-:Y:S05]  /*28570*/  BRA `(.L_x_2447) ;  /* 0xfffffe8400f87947 */ /* 0x000fea000383ffff */
.L_x_2453:
[----:B--2---:R2:W3:Y:S02]  /*28580*/  SYNCS.PHASECHK.TRANS64.TRYWAIT P2, [R21+URZ+0x31c50], R20 ;  /* 0x031c5014150075a7 */ /* 0x0044e4000804017f */
[----:B---3--:R-:W-:Y:S05]  /*28590*/  @!P2 NANOSLEEP.SYNCS 0x989680 ;  /* 0x009896800000a95d */ /* 0x008fea0003900000 */
[----:B------:R-:W3:Y:S02]  /*285a0*/  @!P2 SYNCS.PHASECHK.TRANS64 P2, [R21+URZ+0x31c50], R20 ;  /* 0x031c50141500a5a7 */ /* 0x000ee4000804007f */
[----:B---3--:R-:W-:Y:S05]  /*285b0*/  @!P2 BRA `(.L_x_2453) ;  /* 0xfffffffc00f0a947 */ /* 0x008fea000383ffff */
[----:B------:R-:W-:Y:S05]  /*285c0*/  BRA `(.L_x_2452) ;  /* 0xfffffeac00107947 */ /* 0x000fea000383ffff */
.L_x_2460:
[----:B--2---:R2:W3:Y:S02]  /*285d0*/  SYNCS.PHASECHK.TRANS64.TRYWAIT P3, [R20+URZ+0x31c30], R21 ;  /* 0x031c3015140075a7 */ /* 0x0044e4000806017f */
[----:B---3--:R-:W-:Y:S05]  /*285e0*/  @!P3 NANOSLEEP.SYNCS 0x989680 ;  /* 0x009896800000b95d */ /* 0x008fea0003900000 */
[----:B------:R-:W3:Y:S02]  /*285f0*/  @!P3 SYNCS.PHASECHK.TRANS64 P3, [R20+URZ+0x31c30], R21 ;  /* 0x031c30151400b5a7 */ /* 0x000ee4000806007f */
[----:B---3--:R-:W-:Y:S05]  /*28600*/  @!P3 BRA `(.L_x_2460) ;  /* 0xfffffffc00f0b947 */ /* 0x008fea000383ffff */
[----:B------:R-:W-:Y:S05]  /*28610*/  BRA `(.L_x_2459) ;  /* 0xfffffee000fc7947 */ /* 0x000fea000383ffff */
.L_x_2465:
[----:B--2---:R2:W3:Y:S02]  /*28620*/  SYNCS.PHASECHK.TRANS64.TRYWAIT P2, [R21+URZ+0x31c50], R20 ;  /* 0x031c5014150075a7 */ /* 0x0044e4000804017f */
[----:B---3--:R-:W-:Y:S05]  /*28630*/  @!P2 NANOSLEEP.SYNCS 0x989680 ;  /* 0x009896800000a95d */ /* 0x008fea0003900000 */
[----:B------:R-:W3:Y:S02]  /*28640*/  @!P2 SYNCS.PHASECHK.TRANS64 P2, [R21+URZ+0x31c50], R20 ;  /* 0x031c50141500a5a7 */ /* 0x000ee4000804007f */
[----:B---3--:R-:W-:Y:S05]  /*28650*/  @!P2 BRA `(.L_x_2465) ;  /* 0xfffffffc00f0a947 */ /* 0x008fea000383ffff */
[----:B------:R-:W-:Y:S05]  /*28660*/  BRA `(.L_x_2464) ;  /* 0xffffff08000c7947 */ /* 0x000fea000383ffff */
.L_x_2470:
[----:B-1----:R1:W2:Y:S02]  /*28670*/  SYNCS.PHASECHK.TRANS64.TRYWAIT P1, [R0+URZ+0x31c50], R3 ;  /* 0x031c5003000075a7 */ /* 0x0022a4000802017f */
[----:B--2---:R-:W-:Y:S05]  /*28680*/  @!P1 NANOSLEEP.SYNCS 0x989680 ;  /* 0x009896800000995d */ /* 0x004fea0003900000 */
[----:B------:R-:W2:Y:S02]  /*28690*/  @!P1 SYNCS.PHASECHK.TRANS64 P1, [R0+URZ+0x31c50], R3 ;  /* 0x031c5003000095a7 */ /* 0x000ea4000802007f */
[----:B--2---:R-:W-:Y:S05]  /*286a0*/  @!P1 BRA `(.L_x_2470) ;  /* 0xfffffffc00f09947 */ /* 0x004fea000383ffff */
[----:B------:R-:W-:Y:S05]  /*286b0*/  BRA `(.L_x_2469) ;  /* 0xffffff34003c7947 */ /* 0x000fea000383ffff */
.L_x_2475:
[----:B------:R-:W-:Y:S02]  /*286c0*/  IMAD.MOV.U32 R13, RZ, RZ, R2 ;  /* 0x000000ffff0d7224 */ /* 0x000fe400078e0002 */
[----:B------:R-:W-:Y:S02]  /*286d0*/  IMAD.MOV.U32 R12, RZ, RZ, RZ ;  /* 0x000000ffff0c7224 */ /* 0x000fe400078e00ff */
[----:B------:R-:W-:Y:S02]  /*286e0*/  IMAD.MOV.U32 R11, RZ, RZ, 0x1c1f ;  /* 0x00001c1fff0b7424 */ /* 0x000fe400078e00ff */
[----:B------:R-:W-:-:S07]  /*286f0*/  IMAD.MOV.U32 R15, RZ, RZ, -0x1 ;  /* 0xffffffffff0f7424 */ /* 0x000fce00078e00ff */
[----:B-----5:R-:W-:Y:S05]  /*28700*/  WARPSYNC.COLLECTIVE R15, `(.L_x_2681) ;  /* 0x000000000f087348 */ /* 0x020fea0003c00000 */
[----:B------:R0:W1:Y:S02]  /*28710*/  SHFL.IDX P6, R14, R13, R12, R11 ;  /* 0x0000000c0d0e7389 */ /* 0x00006400000c000b */
[----:B01---5:R-:W-:Y:S01]  /*28720*/  ENDCOLLECTIVE ;  /* 0x000000000000791b */ /* 0x023fe20003800000 */
.L_x_2681:
[----:B------:R-:W-:Y:S02]  /*28730*/  IMAD.MOV.U32 R13, RZ, RZ, R0 ;  /* 0x000000ffff0d7224 */ /* 0x000fe400078e0000 */
[----:B------:R-:W-:-:S07]  /*28740*/  IMAD.MOV.U32 R3, RZ, RZ, R14 ;  /* 0x000000ffff037224 */ /* 0x000fce00078e000e */
[----:B------:R-:W-:Y:S05]  /*28750*/  WARPSYNC.COLLECTIVE R15, `(.L_x_2682) ;  /* 0x000000000f087348 */ /* 0x000fea0003c00000 */
[----:B------:R0:W1:Y:S02]  /*28760*/  SHFL.IDX P6, R14, R13, R12, R11 ;  /* 0x0000000c0d0e7389 */ /* 0x00006400000c000b */
[----:B01----:R-:W-:Y:S01]  /*28770*/  ENDCOLLECTIVE ;  /* 0x000000000000791b */ /* 0x003fe20003800000 */
.L_x_2682:
[----:B------:R-:W-:Y:S05]  /*28780*/  BRA `(.L_x_2683) ;  /* 0xffffff5000507947 */ /* 0x000fea000383ffff */
.L_x_2478:
        /* <DEDUP_REMOVED lines=8> */
.L_x_2685:
[----:B------:R-:W-:Y:S05]  /*28810*/  BSYNC B1 ;  /* 0x0000000000017941 */ /* 0x000fea0003800000 */
.L_x_2684:
        /* <DEDUP_REMOVED lines=8> */
.L_x_2686:
[----:B------:R-:W-:Y:S05]  /*288a0*/  BRA `(.L_x_2687) ;  /* 0xffffff5000647947 */ /* 0x000fea000383ffff */
.L_x_2480:
[----:B------:R-:W-:Y:S02]  /*288b0*/  IMAD.MOV.U32 R13, RZ, RZ, R2 ;  /* 0x000000ffff0d7224 */ /* 0x000fe400078e0002 */
[----:B------:R-:W-:Y:S02]  /*288c0*/  IMAD.MOV.U32 R12, RZ, RZ, RZ ;  /* 0x000000ffff0c7224 */ /* 0x000fe400078e00ff */
[----:B------:R-:W-:Y:S02]  /*288d0*/  IMAD.MOV.U32 R11, RZ, RZ, 0x1c1f ;  /* 0x00001c1fff0b7424 */ /* 0x000fe400078e00ff */
[----:B------:R-:W-:-:S07]  /*288e0*/  IMAD.MOV.U32 R15, RZ, RZ, -0x1 ;  /* 0xffffffffff0f7424 */ /* 0x000fce00078e00ff */
[----:B------:R-:W-:Y:S05]  /*288f0*/  WARPSYNC.COLLECTIVE R15, `(.L_x_2688) ;  /* 0x000000000f087348 */ /* 0x000fea0003c00000 */
[----:B------:R0:W1:Y:S02]  /*28900*/  SHFL.IDX P6, R14, R13, R12, R11 ;  /* 0x0000000c0d0e7389 */ /* 0x00006400000c000b */
[----:B01----:R-:W-:Y:S01]  /*28910*/  ENDCOLLECTIVE ;  /* 0x000000000000791b */ /* 0x003fe20003800000 */
.L_x_2688:
[----:B------:R-:W-:Y:S02]  /*28920*/  IMAD.MOV.U32 R13, RZ, RZ, R0 ;  /* 0x000000ffff0d7224 */ /* 0x000fe400078e0000 */
[----:B------:R-:W-:-:S07]  /*28930*/  IMAD.MOV.U32 R3, RZ, RZ, R14 ;  /* 0x000000ffff037224 */ /* 0x000fce00078e000e */
[----:B------:R-:W-:Y:S05]  /*28940*/  WARPSYNC.COLLECTIVE R15, `(.L_x_2689) ;  /* 0x000000000f087348 */ /* 0x000fea0003c00000 */
[----:B------:R0:W1:Y:S02]  /*28950*/  SHFL.IDX P6, R14, R13, R12, R11 ;  /* 0x0000000c0d0e7389 */ /* 0x00006400000c000b */
[----:B01----:R-:W-:Y:S01]  /*28960*/  ENDCOLLECTIVE ;  /* 0x000000000000791b */ /* 0x003fe20003800000 */
.L_x_2689:
[----:B------:R-:W-:Y:S05]  /*28970*/  BRA `(.L_x_2690) ;  /* 0xffffff5400387947 */ /* 0x000fea000383ffff */
.L_x_2483:
        /* <DEDUP_REMOVED lines=8> */
.L_x_2692:
[----:B------:R-:W-:Y:S05]  /*28a00*/  BSYNC B1 ;  /* 0x0000000000017941 */ /* 0x000fea0003800000 */
.L_x_2691:
        /* <DEDUP_REMOVED lines=8> */
.L_x_2693:
[----:B------:R-:W-:Y:S05]  /*28a90*/  BRA `(.L_x_2694) ;  /* 0xffffff5800347947 */ /* 0x000fea000383ffff */
.L_x_2487:
[----:B------:R-:W-:Y:S02]  /*28aa0*/  IMAD.MOV.U32 R13, RZ, RZ, R2 ;  /* 0x000000ffff0d7224 */ /* 0x000fe400078e0002 */
[----:B------:R-:W-:Y:S02]  /*28ab0*/  IMAD.MOV.U32 R12, RZ, RZ, RZ ;  /* 0x000000ffff0c7224 */ /* 0x000fe400078e00ff */
[----:B------:R-:W-:Y:S02]  /*28ac0*/  IMAD.MOV.U32 R11, RZ, RZ, 0x1c1f ;  /* 0x00001c1fff0b7424 */ /* 0x000fe400078e00ff */
[----:B------:R-:W-:-:S07]  /*28ad0*/  IMAD.MOV.U32 R15, RZ, RZ, -0x1 ;  /* 0xffffffffff0f7424 */ /* 0x000fce00078e00ff */
[----:B-1----:R-:W-:Y:S05]  /*28ae0*/  WARPSYNC.COLLECTIVE R15, `(.L_x_2695) ;  /* 0x000000000f087348 */ /* 0x002fea0003c00000 */
[----:B------:R0:W2:Y:S02]  /*28af0*/  SHFL.IDX P6, R14, R13, R12, R11 ;  /* 0x0000000c0d0e7389 */ /* 0x0000a400000c000b */
[----:B012---:R-:W-:Y:S01]  /*28b00*/  ENDCOLLECTIVE ;  /* 0x000000000000791b */ /* 0x007fe20003800000 */
.L_x_2695:
[----:B------:R-:W-:Y:S02]  /*28b10*/  IMAD.MOV.U32 R13, RZ, RZ, R0 ;  /* 0x000000ffff0d7224 */ /* 0x000fe400078e0000 */
[----:B------:R-:W-:-:S07]  /*28b20*/  IMAD.MOV.U32 R3, RZ, RZ, R14 ;  /* 0x000000ffff037224 */ /* 0x000fce00078e000e */
[----:B------:R-:W-:Y:S05]  /*28b30*/  WARPSYNC.COLLECTIVE R15, `(.L_x_2696) ;  /* 0x000000000f087348 */ /* 0x000fea0003c00000 */
[----:B------:R0:W1:Y:S02]  /*28b40*/  SHFL.IDX P6, R14, R13, R12, R11 ;  /* 0x0000000c0d0e7389 */ /* 0x00006400000c000b */
[----:B01----:R-:W-:Y:S01]  /*28b50*/  ENDCOLLECTIVE ;  /* 0x000000000000791b */ /* 0x003fe20003800000 */
.L_x_2696:
[----:B------:R-:W-:Y:S05]  /*28b60*/  BRA `(.L_x_2697) ;  /* 0xffffff6400887947 */ /* 0x000fea000383ffff */
.L_x_2490:
        /* <DEDUP_REMOVED lines=8> */
.L_x_2699:
[----:B------:R-:W-:Y:S05]  /*28bf0*/  BSYNC B1 ;  /* 0x0000000000017941 */ /* 0x000fea0003800000 */
.L_x_2698:
        /* <DEDUP_REMOVED lines=8> */
.L_x_2700:
[----:B------:R-:W-:Y:S05]  /*28c80*/  BRA `(.L_x_2701) ;  /* 0xffffff6400a07947 */ /* 0x000fea000383ffff */
.L_x_2509:
[----:B------:R-:W0:Y:S01]  /*28c90*/  S2R R7, SR_TID.X ;  /* 0x0000000000077919 */ /* 0x000e220000002100 */
[----:B------:R-:W-:Y:S01]  /*28ca0*/  BSSY B1, `(.L_x_2702) ;  /* 0x000000a000017945 */ /* 0x000fe20003800000 */
[----:B------:R-:W-:Y:S02]  /*28cb0*/  IMAD.MOV.U32 R12, RZ, RZ, RZ ;  /* 0x000000ffff0c7224 */ /* 0x000fe400078e00ff */
[----:B-1----:R-:W-:Y:S02]  /*28cc0*/  IMAD.MOV.U32 R11, RZ, RZ, 0x1f ;  /* 0x0000001fff0b7424 */ /* 0x002fe400078e00ff */
[----:B------:R-:W-:Y:S01]  /*28cd0*/  IMAD.MOV.U32 R15, RZ, RZ, -0x1 ;  /* 0xffffffffff0f7424 */ /* 0x000fe200078e00ff */
[----:B0-----:R-:W-:-:S04]  /*28ce0*/  SHF.R.U32.HI R7, RZ, 0x5, R7 ;  /* 0x00000005ff077819 */ /* 0x001fc80000011607 */
[----:B------:R-:W-:-:S05]  /*28cf0*/  LOP3.LUT R7, R7, 0x3, RZ, 0xc0, !PT ;  /* 0x0000000307077812 */ /* 0x000fca00078ec0ff */
[----:B------:R-:W-:-:S07]  /*28d00*/  IMAD.MOV.U32 R13, RZ, RZ, R7 ;  /* 0x000000ffff0d7224 */ /* 0x000fce00078e0007 */
[----:B------:R-:W-:Y:S05]  /*28d10*/  WARPSYNC.COLLECTIVE R15, `(.L_x_2703) ;  /* 0x000000000f087348 */ /* 0x000fea0003c00000 */
[----:B------:R0:W1:Y:S02]  /*28d20*/  SHFL.IDX P6, R14, R13, R12, R11 ;  /* 0x0000000c0d0e7389 */ /* 0x00006400000c000b */
[----:B01----:R-:W-:Y:S01]  /*28d30*/  ENDCOLLECTIVE ;  /* 0x000000000000791b */ /* 0x003fe20003800000 */
.L_x_2703:
[----:B------:R-:W-:Y:S05]  /*28d40*/  BSYNC B1 ;  /* 0x0000000000017941 */ /* 0x000fea0003800000 */
.L_x_2702:
[----:B------:R-:W-:Y:S05]  /*28d50*/  BRA `(.L_x_2704) ;  /* 0xffffff8000e87947 */ /* 0x000fea000383ffff */
.L_x_2511:
[----:B------:R-:W-:Y:S01]  /*28d60*/  BSSY B1, `(.L_x_2705) ;  /* 0x0000006000017945 */ /* 0x000fe20003800000 */
[----:B------:R-:W-:-:S07]  /*28d70*/  IMAD.MOV.U32 R15, RZ, RZ, -0x1 ;  /* 0xffffffffff0f7424 */ /* 0x000fce00078e00ff */
[----:B01----:R-:W-:Y:S05]  /*28d80*/  WARPSYNC.COLLECTIVE R15, `(.L_x_2706) ;  /* 0x000000000f0c7348 */ /* 0x003fea0003c00000 */
[----:B------:R-:W-:Y:S02]  /*28d90*/  ELECT P6, UR62, PT ;  /* 0x00000000003e782f */ /* 0x000fe400038c0000 */
[----:B------:R-:W-:Y:S01]  /*28da0*/  MOV R14, UR62 ;  /* 0x0000003e000e7c02 */ /* 0x000fe20008000f00 */
[----:B01----:R-:W-:Y:S10]  /*28db0*/  ENDCOLLECTIVE ;  /* 0x000000000000791b */ /* 0x003ff40003800000 */
.L_x_2706:
[----:B------:R-:W-:Y:S05]  /*28dc0*/  BSYNC B1 ;  /* 0x0000000000017941 */ /* 0x000fea0003800000 */
.L_x_2705:
[----:B------:R-:W-:Y:S05]  /*28dd0*/  BRA `(.L_x_2510) ;  /* 0xffffff8000e07947 */ /* 0x000fea000383ffff */
.L_x_2513:
[----:B0-----:R0:W2:Y:S02]  /*28de0*/  SYNCS.PHASECHK.TRANS64.TRYWAIT P0, [R16+URZ+0x31c20], R6 ;  /* 0x031c2006100075a7 */ /* 0x0010a4000800017f */
[----:B--2---:R-:W-:Y:S05]  /*28df0*/  @!P0 NANOSLEEP.SYNCS 0x989680 ;  /* 0x009896800000895d */ /* 0x004fea0003900000 */
[----:B------:R-:W2:Y:S02]  /*28e00*/  @!P0 SYNCS.PHASECHK.TRANS64 P0, [R16+URZ+0x31c20], R6 ;  /* 0x031c2006100085a7 */ /* 0x000ea4000800007f */
[----:B--2---:R-:W-:Y:S05]  /*28e10*/  @!P0 BRA `(.L_x_2513) ;  /* 0xfffffffc00f08947 */ /* 0x004fea000383ffff */
[----:B------:R-:W-:Y:S05]  /*28e20*/  BRA `(.L_x_2707) ;  /* 0xffffff8000f07947 */ /* 0x000fea000383ffff */
.L_x_2517:
[----:B-1----:R1:W2:Y:S02]  /*28e30*/  SYNCS.PHASECHK.TRANS64.TRYWAIT P0, [R9+URZ+0x31ca0], R11 ;  /* 0x031ca00b090075a7 */ /* 0x0022a4000800017f */
[----:B--2---:R-:W-:Y:S05]  /*28e40*/  @!P0 NANOSLEEP.SYNCS 0x989680 ;  /* 0x009896800000895d */ /* 0x004fea0003900000 */
[----:B------:R-:W2:Y:S02]  /*28e50*/  @!P0 SYNCS.PHASECHK.TRANS64 P0, [R9+URZ+0x31ca0], R11 ;  /* 0x031ca00b090085a7 */ /* 0x000ea4000800007f */
[----:B--2---:R-:W-:Y:S05]  /*28e60*/  @!P0 BRA `(.L_x_2517) ;  /* 0xfffffffc00f08947 */ /* 0x004fea000383ffff */
[----:B------:R-:W-:Y:S05]  /*28e70*/  BRA `(.L_x_2708) ;  /* 0xffffff84000c7947 */ /* 0x000fea000383ffff */
.L_x_2524:
[----:B0-----:R0:W2:Y:S02]  /*28e80*/  SYNCS.PHASECHK.TRANS64.TRYWAIT P0, [R9+URZ+0x31cc0], R11 ;  /* 0x031cc00b090075a7 */ /* 0x0010a4000800017f */
[----:B--2---:R-:W-:Y:S05]  /*28e90*/  @!P0 NANOSLEEP.SYNCS 0x989680 ;  /* 0x009896800000895d */ /* 0x004fea0003900000 */
[----:B------:R-:W2:Y:S02]  /*28ea0*/  @!P0 SYNCS.PHASECHK.TRANS64 P0, [R9+URZ+0x31cc0], R11 ;  /* 0x031cc00b090085a7 */ /* 0x000ea4000800007f */
[----:B--2---:R-:W-:Y:S05]  /*28eb0*/  @!P0 BRA `(.L_x_2524) ;  /* 0xfffffffc00f08947 */ /* 0x004fea000383ffff */
[----:B------:R-:W-:Y:S05]  /*28ec0*/  BRA `(.L_x_2709) ;  /* 0xffffff8800087947 */ /* 0x000fea000383ffff */
.L_x_2533:
[----:B0-----:R0:W2:Y:S02]  /*28ed0*/  SYNCS.PHASECHK.TRANS64.TRYWAIT P1, [R9+URZ+0x31ca0], R8 ;  /* 0x031ca008090075a7 */ /* 0x0010a4000802017f */
[----:B--2---:R-:W-:Y:S05]  /*28ee0*/  @!P1 NANOSLEEP.SYNCS 0x989680 ;  /* 0x009896800000995d */ /* 0x004fea0003900000 */
[----:B------:R-:W2:Y:S02]  /*28ef0*/  @!P1 SYNCS.PHASECHK.TRANS64 P1, [R9+URZ+0x31ca0], R8 ;  /* 0x031ca008090095a7 */ /* 0x000ea4000802007f */
[----:B--2---:R-:W-:Y:S05]  /*28f00*/  @!P1 BRA `(.L_x_2533) ;  /* 0xfffffffc00f09947 */ /* 0x004fea000383ffff */
[----:B------:R-:W-:Y:S05]  /*28f10*/  BRA `(.L_x_2710) ;  /* 0xffffff8c00487947 */ /* 0x000fea000383ffff */
.L_x_2540:
[----:B-1----:R1:W2:Y:S02]  /*28f20*/  SYNCS.PHASECHK.TRANS64.TRYWAIT P1, [R9+URZ+0x31cc0], R8 ;  /* 0x031cc008090075a7 */ /* 0x0022a4000802017f */
[----:B--2---:R-:W-:Y:S05]  /*28f30*/  @!P1 NANOSLEEP.SYNCS 0x989680 ;  /* 0x009896800000995d */ /* 0x004fea0003900000 */
[----:B------:R-:W2:Y:S02]  /*28f40*/  @!P1 SYNCS.PHASECHK.TRANS64 P1, [R9+URZ+0x31cc0], R8 ;  /* 0x031cc008090095a7 */ /* 0x000ea4000802007f */
[----:B--2---:R-:W-:Y:S05]  /*28f50*/  @!P1 BRA `(.L_x_2540) ;  /* 0xfffffffc00f09947 */ /* 0x004fea000383ffff */
[----:B------:R-:W-:Y:S05]  /*28f60*/  BRA `(.L_x_2711) ;  /* 0xffffff9000407947 */ /* 0x000fea000383ffff */
.L_x_2557:
[----:B------:R-:W4:Y:S01]  /*28f70*/  S2R R20, SR_TID.X ;  /* 0x0000000000147919 */ /* 0x000f220000002100 */
[----:B------:R-:W-:Y:S01]  /*28f80*/  BSSY B0, `(.L_x_2712) ;  /* 0x000000a000007945 */ /* 0x000fe20003800000 */
[----:B------:R-:W-:Y:S02]  /*28f90*/  IMAD.MOV.U32 R12, RZ, RZ, RZ ;  /* 0x000000ffff0c7224 */ /* 0x000fe400078e00ff */
[----:B-1----:R-:W-:Y:S02]  /*28fa0*/  IMAD.MOV.U32 R11, RZ, RZ, 0x1f ;  /* 0x0000001fff0b7424 */ /* 0x002fe400078e00ff */
[----:B------:R-:W-:Y:S01]  /*28fb0*/  IMAD.MOV.U32 R15, RZ, RZ, -0x1 ;  /* 0xffffffffff0f7424 */ /* 0x000fe200078e00ff */
[----:B----4-:R-:W-:-:S04]  /*28fc0*/  SHF.R.U32.HI R20, RZ, 0x5, R20 ;  /* 0x00000005ff147819 */ /* 0x010fc80000011614 */
[----:B------:R-:W-:-:S05]  /*28fd0*/  LOP3.LUT R20, R20, 0x3, RZ, 0xc0, !PT ;  /* 0x0000000314147812 */ /* 0x000fca00078ec0ff */
[----:B------:R-:W-:-:S07]  /*28fe0*/  IMAD.MOV.U32 R13, RZ, RZ, R20 ;  /* 0x000000ffff0d7224 */ /* 0x000fce00078e0014 */
[----:B0-23--:R-:W-:Y:S05]  /*28ff0*/  WARPSYNC.COLLECTIVE R15, `(.L_x_2713) ;  /* 0x000000000f087348 */ /* 0x00dfea0003c00000 */
[----:B------:R1:W4:Y:S02]  /*29000*/  SHFL.IDX P6, R14, R13, R12, R11 ;  /* 0x0000000c0d0e7389 */ /* 0x00032400000c000b */
[----:B01234-:R-:W-:Y:S01]  /*29010*/  ENDCOLLECTIVE ;  /* 0x000000000000791b */ /* 0x01ffe20003800000 */
.L_x_2713:
[----:B------:R-:W-:Y:S05]  /*29020*/  BSYNC B0 ;  /* 0x0000000000007941 */ /* 0x000fea0003800000 */
.L_x_2712:
[----:B------:R-:W-:Y:S05]  /*29030*/  BRA `(.L_x_2714) ;  /* 0xffffff9c00a47947 */ /* 0x000fea000383ffff */
.L_x_2559:
[----:B------:R-:W-:Y:S01]  /*29040*/  BSSY B0, `(.L_x_2715) ;  /* 0x0000006000007945 */ /* 0x000fe20003800000 */
[----:B------:R-:W-:-:S07]  /*29050*/  IMAD.MOV.U32 R15, RZ, RZ, -0x1 ;  /* 0xffffffffff0f7424 */ /* 0x000fce00078e00ff */
[----:B0123--:R-:W-:Y:S05]  /*29060*/  WARPSYNC.COLLECTIVE R15, `(.L_x_2716) ;  /* 0x000000000f0c7348 */ /* 0x00ffea0003c00000 */
[----:B------:R-:W-:Y:S02]  /*29070*/  ELECT P6, UR62, PT ;  /* 0x00000000003e782f */ /* 0x000fe400038c0000 */
[----:B------:R-:W-:Y:S01]  /*29080*/  MOV R14, UR62 ;  /* 0x0000003e000e7c02 */ /* 0x000fe20008000f00 */
[----:B0123--:R-:W-:Y:S10]  /*29090*/  ENDCOLLECTIVE ;  /* 0x000000000000791b */ /* 0x00fff40003800000 */
.L_x_2716:
[----:B------:R-:W-:Y:S05]  /*290a0*/  BSYNC B0 ;  /* 0x0000000000007941 */ /* 0x000fea0003800000 */
.L_x_2715:
[----:B------:R-:W-:Y:S05]  /*290b0*/  BRA `(.L_x_2717) ;  /* 0xffffff9c00ac7947 */ /* 0x000fea000383ffff */
.L_x_2561:
[----:B0-----:R0:W4:Y:S02]  /*290c0*/  SYNCS.PHASECHK.TRANS64.TRYWAIT P0, [R0+URZ+0x31c40], R2 ;  /* 0x031c4002000075a7 */ /* 0x001124000800017f */
[----:B----4-:R-:W-:Y:S05]  /*290d0*/  @!P0 NANOSLEEP.SYNCS 0x989680 ;  /* 0x009896800000895d */ /* 0x010fea0003900000 */
[----:B------:R-:W4:Y:S02]  /*290e0*/  @!P0 SYNCS.PHASECHK.TRANS64 P0, [R0+URZ+0x31c40], R2 ;  /* 0x031c4002000085a7 */ /* 0x000f24000800007f */
[----:B----4-:R-:W-:Y:S05]  /*290f0*/  @!P0 BRA `(.L_x_2561) ;  /* 0xfffffffc00f08947 */ /* 0x010fea000383ffff */
[----:B------:R-:W-:Y:S05]  /*29100*/  BRA `(.L_x_2718) ;  /* 0xffffffa000047947 */ /* 0x000fea000383ffff */
.L_x_2565:
        /* <DEDUP_REMOVED lines=12> */
.L_x_2719:
[----:B------:R-:W-:Y:S02]  /*291d0*/  IMAD.MOV.U32 R13, RZ, RZ, R4 ;  /* 0x000000ffff0d7224 */ /* 0x000fe400078e0004 */
[----:B------:R-:W-:-:S07]  /*291e0*/  IMAD.MOV.U32 R3, RZ, RZ, R14 ;  /* 0x000000ffff037224 */ /* 0x000fce00078e000e */
[----:B------:R-:W-:Y:S05]  /*291f0*/  WARPSYNC.COLLECTIVE R15, `(.L_x_2720) ;  /* 0x000000000f087348 */ /* 0x000fea0003c00000 */
[----:B------:R0:W1:Y:S02]  /*29200*/  SHFL.IDX P6, R14, R13, R12, R11 ;  /* 0x0000000c0d0e7389 */ /* 0x00006400000c000b */
[----:B01----:R-:W-:Y:S01]  /*29210*/  ENDCOLLECTIVE ;  /* 0x000000000000791b */ /* 0x003fe20003800000 */
.L_x_2720:
[----:B------:R-:W-:Y:S01]  /*29220*/  ULDC.64 UR4, c[0x0][0x208] ;  /* 0x0000820000047ab9 */ /* 0x000fe20000000a00 */
[----:B------:R-:W-:Y:S02]  /*29230*/  IMAD.MOV.U32 R13, RZ, RZ, R5 ;  /* 0x000000ffff0d7224 */ /* 0x000fe400078e0005 */
[----:B------:R-:W-:Y:S02]  /*29240*/  IMAD.MOV.U32 R12, RZ, RZ, 0x1 ;  /* 0x00000001ff0c7424 */ /* 0x000fe400078e00ff */
[----:B------:R-:W-:-:S05]  /*29250*/  IMAD.MOV.U32 R2, RZ, RZ, R14 ;  /* 0x000000ffff027224 */ /* 0x000fca00078e000e */
[----:B------:R-:W-:-:S05]  /*29260*/  @!P4 LEA R2, P3, R20, R2, 0x1 ;  /* 0x000000021402c211 */ /* 0x000fca00078608ff */
[----:B------:R-:W-:Y:S01]  /*29270*/  @!P4 IMAD.X R3, RZ, RZ, R3, P3 ;  /* 0x000000ffff03c224 */ /* 0x000fe200018e0603 */
[----:B------:R-:W-:-:S04]  /*29280*/  ISETP.GE.AND P3, PT, R9, R0, PT ;  /* 0x000000000900720c */ /* 0x000fc80003f66270 */
        /* <DEDUP_REMOVED lines=9> */
.L_x_2721:
[----:B------:R-:W-:Y:S02]  /*29320*/  IMAD.MOV.U32 R13, RZ, RZ, R4 ;  /* 0x000000ffff0d7224 */ /* 0x000fe400078e0004 */
[----:B------:R-:W-:-:S07]  /*29330*/  IMAD.MOV.U32 R2, RZ, RZ, R14 ;  /* 0x000000ffff027224 */ /* 0x000fce00078e000e */
[----:B------:R-:W-:Y:S05]  /*29340*/  WARPSYNC.COLLECTIVE R15, `(.L_x_2722) ;  /* 0x000000000f087348 */ /* 0x000fea0003c00000 */
[----:B------:R0:W1:Y:S02]  /*29350*/  SHFL.IDX P6, R14, R13, R12, R11 ;  /* 0x0000000c0d0e7389 */ /* 0x00006400000c000b */
[----:B01----:R-:W-:Y:S01]  /*29360*/  ENDCOLLECTIVE ;  /* 0x000000000000791b */ /* 0x003fe20003800000 */
.L_x_2722:
        /* <DEDUP_REMOVED lines=18> */
.L_x_2723:
[----:B------:R-:W-:-:S05]  /*29490*/  VIADD R2, R25, 0x40 ;  /* 0x0000004019027836 */ /* 0x000fca0000000000 */
[----:B------:R-:W-:Y:S01]  /*294a0*/  ISETP.GE.AND P3, PT, R2, R0, PT ;  /* 0x000000000200720c */ /* 0x000fe20003f66270 */
[----:B------:R-:W-:Y:S02]  /*294b0*/  IMAD.MOV.U32 R13, RZ, RZ, R4 ;  /* 0x000000ffff0d7224 */ /* 0x000fe400078e0004 */
[----:B------:R-:W-:-:S10]  /*294c0*/  IMAD.MOV.U32 R2, RZ, RZ, R14 ;  /* 0x000000ffff027224 */ /* 0x000fd400078e000e */
[----:B------:R-:W-:Y:S05]  /*294d0*/  WARPSYNC.COLLECTIVE R15, `(.L_x_2724) ;  /* 0x000000000f087348 */ /* 0x000fea0003c00000 */
[----:B------:R0:W1:Y:S02]  /*294e0*/  SHFL.IDX P6, R14, R13, R12, R11 ;  /* 0x0000000c0d0e7389 */ /* 0x00006400000c000b */
[----:B01----:R-:W-:Y:S01]  /*294f0*/  ENDCOLLECTIVE ;  /* 0x000000000000791b */ /* 0x003fe20003800000 */
.L_x_2724:
        /* <DEDUP_REMOVED lines=18> */
.L_x_2725:
[----:B------:R-:W-:-:S05]  /*29620*/  VIADD R3, R25, 0x60 ;  /* 0x0000006019037836 */ /* 0x000fca0000000000 */
[----:B------:R-:W-:Y:S01]  /*29630*/  ISETP.GE.AND P3, PT, R3, R0, PT ;  /* 0x000000000300720c */ /* 0x000fe20003f66270 */
[----:B------:R-:W-:Y:S02]  /*29640*/  IMAD.MOV.U32 R13, RZ, RZ, R4 ;  /* 0x000000ffff0d7224 */ /* 0x000fe400078e0004 */
[----:B------:R-:W-:-:S10]  /*29650*/  IMAD.MOV.U32 R5, RZ, RZ, R14 ;  /* 0x000000ffff057224 */ /* 0x000fd400078e000e */
[----:B------:R-:W-:Y:S05]  /*29660*/  WARPSYNC.COLLECTIVE R15, `(.L_x_2726) ;  /* 0x000000000f087348 */ /* 0x000fea0003c00000 */
[----:B------:R0:W1:Y:S02]  /*29670*/  SHFL.IDX P6, R14, R13, R12, R11 ;  /* 0x0000000c0d0e7389 */ /* 0x00006400000c000b */
[----:B01----:R-:W-:Y:S01]  /*29680*/  ENDCOLLECTIVE ;  /* 0x000000000000791b */ /* 0x003fe20003800000 */
.L_x_2726:
        /* <DEDUP_REMOVED lines=15> */
.L_x_2727:
[----:B------:R-:W-:-:S05]  /*29780*/  VIADD R2, R25, 0x80 ;  /* 0x0000008019027836 */ /* 0x000fca0000000000 */
[----:B------:R-:W-:Y:S01]  /*29790*/  ISETP.GE.AND P3, PT, R2, R0, PT ;  /* 0x000000000200720c */ /* 0x000fe20003f66270 */
[----:B------:R-:W-:Y:S02]  /*297a0*/  IMAD.MOV.U32 R13, RZ, RZ, R7 ;  /* 0x000000ffff0d7224 */ /* 0x000fe400078e0007 */
[----:B------:R-:W-:-:S10]  /*297b0*/  IMAD.MOV.U32 R5, RZ, RZ, R14 ;  /* 0x000000ffff057224 */ /* 0x000fd400078e000e */
[----:B------:R-:W-:Y:S05]  /*297c0*/  WARPSYNC.COLLECTIVE R15, `(.L_x_2728) ;  /* 0x000000000f087348 */ /* 0x000fea0003c00000 */
[----:B------:R0:W1:Y:S02]  /*297d0*/  SHFL.IDX P6, R14, R13, R12, R11 ;  /* 0x0000000c0d0e7389 */ /* 0x00006400000c000b */
[----:B01----:R-:W-:Y:S01]  /*297e0*/  ENDCOLLECTIVE ;  /* 0x000000000000791b */ /* 0x003fe20003800000 */
.L_x_2728:
        /* <DEDUP_REMOVED lines=17> */
.L_x_2729:
[----:B------:R-:W-:Y:S02]  /*29900*/  IMAD.MOV.U32 R13, RZ, RZ, R7 ;  /* 0x000000ffff0d7224 */ /* 0x000fe400078e0007 */
[----:B------:R-:W-:-:S07]  /*29910*/  IMAD.MOV.U32 R6, RZ, RZ, R14 ;  /* 0x000000ffff067224 */ /* 0x000fce00078e000e */
[----:B------:R-:W-:Y:S05]  /*29920*/  WARPSYNC.COLLECTIVE R15, `(.L_x_2730) ;  /* 0x000000000f087348 */ /* 0x000fea0003c00000 */
[----:B------:R0:W1:Y:S02]  /*29930*/  SHFL.IDX P6, R14, R13, R12, R11 ;  /* 0x0000000c0d0e7389 */ /* 0x00006400000c000b */
[----:B01----:R-:W-:Y:S01]  /*29940*/  ENDCOLLECTIVE ;  /* 0x000000000000791b */ /* 0x003fe20003800000 */
.L_x_2730:
[----:B------:R-:W-:Y:S01]  /*29950*/  IMAD.MOV.U32 R2, RZ, RZ, R14 ;  /* 0x000000ffff027224 */ /* 0x000fe200078e000e */
[----:B------:R-:W-:Y:S06]  /*29960*/  BRA `(.L_x_2731) ;  /* 0xffffffa4006c7947 */ /* 0x000fec000383ffff */
.L_x_2568:
[----:B-1----:R1:W2:Y:S02]  /*29970*/  SYNCS.PHASECHK.TRANS64.TRYWAIT P0, [R16+URZ+0x31c20], R0 ;  /* 0x031c2000100075a7 */ /* 0x0022a4000800017f */
[----:B--2---:R-:W-:Y:S05]  /*29980*/  @!P0 NANOSLEEP.SYNCS 0x989680 ;  /* 0x009896800000895d */ /* 0x004fea0003900000 */
[----:B------:R-:W2:Y:S02]  /*29990*/  @!P0 SYNCS.PHASECHK.TRANS64 P0, [R16+URZ+0x31c20], R0 ;  /* 0x031c2000100085a7 */ /* 0x000ea4000800007f */
[----:B--2---:R-:W-:Y:S05]  /*299a0*/  @!P0 BRA `(.L_x_2568) ;  /* 0xfffffffc00f08947 */ /* 0x004fea000383ffff */
[----:B------:R-:W-:Y:S05]  /*299b0*/  BRA `(.L_x_2732) ;  /* 0xffffffa400d87947 */ /* 0x000fea000383ffff */
.L_x_2577:
[----:B-1----:R1:W2:Y:S02]  /*299c0*/  SYNCS.PHASECHK.TRANS64.TRYWAIT P0, [R3+URZ+0x31c40], R2 ;  /* 0x031c4002030075a7 */ /* 0x0022a4000800017f */
[----:B--2---:R-:W-:Y:S05]  /*299d0*/  @!P0 NANOSLEEP.SYNCS 0x989680 ;  /* 0x009896800000895d */ /* 0x004fea0003900000 */
[----:B------:R-:W2:Y:S02]  /*299e0*/  @!P0 SYNCS.PHASECHK.TRANS64 P0, [R3+URZ+0x31c40], R2 ;  /* 0x031c4002030085a7 */ /* 0x000ea4000800007f */
[----:B--2---:R-:W-:Y:S05]  /*299f0*/  @!P0 BRA `(.L_x_2577) ;  /* 0xfffffffc00f08947 */ /* 0x004fea000383ffff */
[----:B------:R-:W-:Y:S05]  /*29a00*/  BRA `(.L_x_2733) ;  /* 0xffffffa800b07947 */ /* 0x000fea000383ffff */
.L_x_2584:
[----:B0-----:R0:W1:Y:S02]  /*29a10*/  SYNCS.PHASECHK.TRANS64.TRYWAIT P0, [R3+URZ+0x60], R2 ;  /* 0x00006002030075a7 */ /* 0x001064000800017f */
[----:B-1----:R-:W-:Y:S05]  /*29a20*/  @!P0 NANOSLEEP.SYNCS 0x989680 ;  /* 0x009896800000895d */ /* 0x002fea0003900000 */
[----:B------:R-:W1:Y:S02]  /*29a30*/  @!P0 SYNCS.PHASECHK.TRANS64 P0, [R3+URZ+0x60], R2 ;  /* 0x00006002030085a7 */ /* 0x000e64000800007f */
[----:B-1----:R-:W-:Y:S05]  /*29a40*/  @!P0 BRA `(.L_x_2584) ;  /* 0xfffffffc00f08947 */ /* 0x002fea000383ffff */
[----:B------:R-:W-:Y:S05]  /*29a50*/  BRA `(.L_x_2734) ;  /* 0xffffffac00bc7947 */ /* 0x000fea000383ffff */
.L_x_2594:
[----:B-1----:R1:W2:Y:S02]  /*29a60*/  SYNCS.PHASECHK.TRANS64.TRYWAIT P0, [R3+URZ+0x31c40], R2 ;  /* 0x031c4002030075a7 */ /* 0x0022a4000800017f */
[----:B--2---:R-:W-:Y:S05]  /*29a70*/  @!P0 NANOSLEEP.SYNCS 0x989680 ;  /* 0x009896800000895d */ /* 0x004fea0003900000 */
[----:B------:R-:W2:Y:S02]  /*29a80*/  @!P0 SYNCS.PHASECHK.TRANS64 P0, [R3+URZ+0x31c40], R2 ;  /* 0x031c4002030085a7 */ /* 0x000ea4000800007f */
[----:B--2---:R-:W-:Y:S05]  /*29a90*/  @!P0 BRA `(.L_x_2594) ;  /* 0xfffffffc00f08947 */ /* 0x004fea000383ffff */
[----:B------:R-:W-:Y:S05]  /*29aa0*/  BRA `(.L_x_2735) ;  /* 0xffffffb4007c7947 */ /* 0x000fea000383ffff */
.L_x_2601:
[----:B0-----:R0:W1:Y:S02]  /*29ab0*/  SYNCS.PHASECHK.TRANS64.TRYWAIT P0, [R11+URZ+0x60], R28 ;  /* 0x0000601c0b0075a7 */ /* 0x001064000800017f */
[----:B-1----:R-:W-:Y:S05]  /*29ac0*/  @!P0 NANOSLEEP.SYNCS 0x989680 ;  /* 0x009896800000895d */ /* 0x002fea0003900000 */
[----:B------:R-:W1:Y:S02]  /*29ad0*/  @!P0 SYNCS.PHASECHK.TRANS64 P0, [R11+URZ+0x60], R28 ;  /* 0x0000601c0b0085a7 */ /* 0x000e64000800007f */
[----:B-1----:R-:W-:Y:S05]  /*29ae0*/  @!P0 BRA `(.L_x_2601) ;  /* 0xfffffffc00f08947 */ /* 0x002fea000383ffff */
[----:B------:R-:W-:Y:S05]  /*29af0*/  BRA `(.L_x_2736) ;  /* 0xffffffb800887947 */ /* 0x000fea000383ffff */
.L_x_2611:
[----:B-1----:R1:W2:Y:S02]  /*29b00*/  SYNCS.PHASECHK.TRANS64.TRYWAIT P0, [R2+URZ+0x31c40], R3 ;  /* 0x031c4003020075a7 */ /* 0x0022a4000800017f */
[----:B--2---:R-:W-:Y:S05]  /*29b10*/  @!P0 NANOSLEEP.SYNCS 0x989680 ;  /* 0x009896800000895d */ /* 0x004fea0003900000 */
[----:B------:R-:W2:Y:S02]  /*29b20*/  @!P0 SYNCS.PHASECHK.TRANS64 P0, [R2+URZ+0x31c40], R3 ;  /* 0x031c4003020085a7 */ /* 0x000ea4000800007f */
[----:B--2---:R-:W-:Y:S05]  /*29b30*/  @!P0 BRA `(.L_x_2611) ;  /* 0xfffffffc00f08947 */ /* 0x004fea000383ffff */
[----:B------:R-:W-:Y:S05]  /*29b40*/  BRA `(.L_x_2737) ;  /* 0xffffffc000187947 */ /* 0x000fea000383ffff */
.L_x_2618:
[----:B0-----:R0:W1:Y:S02]  /*29b50*/  SYNCS.PHASECHK.TRANS64.TRYWAIT P0, [R7+URZ+0x60], R2 ;  /* 0x00006002070075a7 */ /* 0x001064000800017f */
[----:B-1----:R-:W-:Y:S05]  /*29b60*/  @!P0 NANOSLEEP.SYNCS 0x989680 ;  /* 0x009896800000895d */ /* 0x002fea0003900000 */
[----:B------:R-:W1:Y:S02]  /*29b70*/  @!P0 SYNCS.PHASECHK.TRANS64 P0, [R7+URZ+0x60], R2 ;  /* 0x00006002070085a7 */ /* 0x000e64000800007f */
[----:B-1----:R-:W-:Y:S05]  /*29b80*/  @!P0 BRA `(.L_x_2618) ;  /* 0xfffffffc00f08947 */ /* 0x002fea000383ffff */
[----:B------:R-:W-:Y:S05]  /*29b90*/  BRA `(.L_x_2738) ;  /* 0xffffffc400287947 */ /* 0x000fea000383ffff */
.L_x_2630:
[----:B-1----:R1:W2:Y:S02]  /*29ba0*/  SYNCS.PHASECHK.TRANS64.TRYWAIT P0, [R3+URZ+0x31c60], R0 ;  /* 0x031c6000030075a7 */ /* 0x0022a4000800017f */
[----:B--2---:R-:W-:Y:S05]  /*29bb0*/  @!P0 NANOSLEEP.SYNCS 0x989680 ;  /* 0x009896800000895d */ /* 0x004fea0003900000 */
[----:B------:R-:W2:Y:S02]  /*29bc0*/  @!P0 SYNCS.PHASECHK.TRANS64 P0, [R3+URZ+0x31c60], R0 ;  /* 0x031c6000030085a7 */ /* 0x000ea4000800007f */
[----:B--2---:R-:W-:Y:S05]  /*29bd0*/  @!P0 BRA `(.L_x_2630) ;  /* 0xfffffffc00f08947 */ /* 0x004fea000383ffff */
[----:B------:R-:W-:Y:S05]  /*29be0*/  BRA `(.L_x_2739) ;  /* 0xffffffc800a47947 */ /* 0x000fea000383ffff */
.L_x_2638:
[----:B------:R-:W-:Y:S01]  /*29bf0*/  BSSY B0, `(.L_x_2740) ;  /* 0x0000008000007945 */ /* 0x000fe20003800000 */
[----:B------:R-:W-:Y:S02]  /*29c00*/  IMAD.MOV.U32 R13, RZ, RZ, R24 ;  /* 0x000000ffff0d7224 */ /* 0x000fe400078e0018 */
[----:B------:R-:W-:Y:S02]  /*29c10*/  IMAD.MOV.U32 R12, RZ, RZ, RZ ;  /* 0x000000ffff0c7224 */ /* 0x000fe400078e00ff */
[----:B-1----:R-:W-:Y:S02]  /*29c20*/  IMAD.MOV.U32 R11, RZ, RZ, 0x1f ;  /* 0x0000001fff0b7424 */ /* 0x002fe400078e00ff */
[----:B------:R-:W-:-:S07]  /*29c30*/  IMAD.MOV.U32 R15, RZ, RZ, -0x1 ;  /* 0xffffffffff0f7424 */ /* 0x000fce00078e00ff */
[----:B0--3--:R-:W-:Y:S05]  /*29c40*/  WARPSYNC.COLLECTIVE R15, `(.L_x_2741) ;  /* 0x000000000f087348 */ /* 0x009fea0003c00000 */
[----:B------:R1:W2:Y:S02]  /*29c50*/  SHFL.IDX P6, R14, R13, R12, R11 ;  /* 0x0000000c0d0e7389 */ /* 0x0002a400000c000b */
[----:B0123--:R-:W-:Y:S01]  /*29c60*/  ENDCOLLECTIVE ;  /* 0x000000000000791b */ /* 0x00ffe20003800000 */
.L_x_2741:
[----:B------:R-:W-:Y:S05]  /*29c70*/  BSYNC B0 ;  /* 0x0000000000007941 */ /* 0x000fea0003800000 */
.L_x_2740:
        /* <DEDUP_REMOVED lines=9> */
.L_x_2742:
        /* <DEDUP_REMOVED lines=24> */
.L_x_2743:
[----:B------:R-:W-:Y:S01]  /*29e90*/  IMAD.MOV.U32 R12, RZ, RZ, 0x2 ;  /* 0x00000002ff0c7424 */ /* 0x000fe200078e00ff */
[----:B------:R-:W-:-:S05]  /*29ea0*/  SEL R4, R14, RZ, P1 ;  /* 0x000000ff0e047207 */ /* 0x000fca0000800000 */
[----:B------:R-:W-:-:S04]  /*29eb0*/  IMAD.IADD R4, R13, 0x1, R4 ;  /* 0x000000010d047824 */ /* 0x000fc800078e0204 */
[----:B------:R-:W-:-:S07]  /*29ec0*/  IMAD.MOV.U32 R13, RZ, RZ, R4 ;  /* 0x000000ffff0d7224 */ /* 0x000fce00078e0004 */
[----:B------:R-:W-:Y:S05]  /*29ed0*/  WARPSYNC.COLLECTIVE R15, `(.L_x_2744) ;  /* 0x000000000f087348 */ /* 0x000fea0003c00000 */
[----:B------:R0:W1:Y:S02]  /*29ee0*/  SHFL.UP P6, R14, R13, R12, R11 ;  /* 0x0400000c0d0e7389 */ /* 0x00006400000c000b */
[----:B01----:R-:W-:Y:S01]  /*29ef0*/  ENDCOLLECTIVE ;  /* 0x000000000000791b */ /* 0x003fe20003800000 */
.L_x_2744:
[----:B------:R-:W-:Y:S01]  /*29f00*/  IMAD.MOV.U32 R12, RZ, RZ, 0x4 ;  /* 0x00000004ff0c7424 */ /* 0x000fe200078e00ff */
[----:B------:R-:W-:-:S05]  /*29f10*/  SEL R3, R14, RZ, P2 ;  /* 0x000000ff0e037207 */ /* 0x000fca0001000000 */
[----:B------:R-:W-:-:S04]  /*29f20*/  IMAD.IADD R2, R4, 0x1, R3 ;  /* 0x0000000104027824 */ /* 0x000fc800078e0203 */
[----:B------:R-:W-:-:S07]  /*29f30*/  IMAD.MOV.U32 R13, RZ, RZ, R2 ;  /* 0x000000ffff0d7224 */ /* 0x000fce00078e0002 */
[----:B------:R-:W-:Y:S05]  /*29f40*/  WARPSYNC.COLLECTIVE R15, `(.L_x_2745) ;  /* 0x000000000f087348 */ /* 0x000fea0003c00000 */
[----:B------:R0:W1:Y:S02]  /*29f50*/  SHFL.UP P6, R14, R13, R12, R11 ;  /* 0x0400000c0d0e7389 */ /* 0x00006400000c000b */
[----:B01----:R-:W-:Y:S01]  /*29f60*/  ENDCOLLECTIVE ;  /* 0x000000000000791b */ /* 0x003fe20003800000 */
.L_x_2745:
[----:B------:R-:W-:Y:S01]  /*29f70*/  IMAD.MOV.U32 R12, RZ, RZ, 0x8 ;  /* 0x00000008ff0c7424 */ /* 0x000fe200078e00ff */
[----:B------:R-:W-:-:S05]  /*29f80*/  SEL R3, R14, RZ, P3 ;  /* 0x000000ff0e037207 */ /* 0x000fca0001800000 */
[----:B------:R-:W-:-:S04]  /*29f90*/  IMAD.IADD R3, R2, 0x1, R3 ;  /* 0x0000000102037824 */ /* 0x000fc800078e0203 */
[----:B------:R-:W-:-:S07]  /*29fa0*/  IMAD.MOV.U32 R13, RZ, RZ, R3 ;  /* 0x000000ffff0d7224 */ /* 0x000fce00078e0003 */
[----:B------:R-:W-:Y:S05]  /*29fb0*/  WARPSYNC.COLLECTIVE R15, `(.L_x_2746) ;  /* 0x000000000f087348 */ /* 0x000fea0003c00000 */
[----:B------:R0:W1:Y:S02]  /*29fc0*/  SHFL.UP P6, R14, R13, R12, R11 ;  /* 0x0400000c0d0e7389 */ /* 0x00006400000c000b */
[----:B01----:R-:W-:Y:S01]  /*29fd0*/  ENDCOLLECTIVE ;  /* 0x000000000000791b */ /* 0x003fe20003800000 */
.L_x_2746:
[----:B------:R-:W-:Y:S01]  /*29fe0*/  IMAD.MOV.U32 R12, RZ, RZ, 0x10 ;  /* 0x00000010ff0c7424 */ /* 0x000fe200078e00ff */
[----:B------:R-:W-:-:S05]  /*29ff0*/  SEL R4, R14, RZ, P4 ;  /* 0x000000ff0e047207 */ /* 0x000fca0002000000 */
[----:B------:R-:W-:-:S04]  /*2a000*/  IMAD.IADD R4, R3, 0x1, R4 ;  /* 0x0000000103047824 */ /* 0x000fc800078e0204 */
[----:B------:R-:W-:-:S07]  /*2a010*/  IMAD.MOV.U32 R13, RZ, RZ, R4 ;  /* 0x000000ffff0d7224 */ /* 0x000fce00078e0004 */
[----:B------:R-:W-:Y:S05]  /*2a020*/  WARPSYNC.COLLECTIVE R15, `(.L_x_2747) ;  /* 0x000000000f087348 */ /* 0x000fea0003c00000 */
[----:B------:R0:W1:Y:S02]  /*2a030*/  SHFL.UP P6, R14, R13, R12, R11 ;  /* 0x0400000c0d0e7389 */ /* 0x00006400000c000b */
[----:B01----:R-:W-:Y:S01]  /*2a040*/  ENDCOLLECTIVE ;  /* 0x000000000000791b */ /* 0x003fe20003800000 */
.L_x_2747:
        /* <DEDUP_REMOVED lines=8> */
.L_x_2748:
[----:B------:R-:W-:Y:S05]  /*2a0d0*/  BRA `(.L_x_2749) ;  /* 0xffffffcc00587947 */ /* 0x000fea000383ffff */
.L_x_2641:
[----:B------:R-:W-:Y:S01]  /*2a0e0*/  BSSY B0, `(.L_x_2750) ;  /* 0x0000007000007945 */ /* 0x000fe20003800000 */
[----:B------:R-:W-:Y:S02]  /*2a0f0*/  IMAD.MOV.U32 R12, RZ, RZ, 0x1 ;  /* 0x00000001ff0c7424 */ /* 0x000fe400078e00ff */
[----:B-1----:R-:W-:Y:S02]  /*2a100*/  IMAD.MOV.U32 R11, RZ, RZ, RZ ;  /* 0x000000ffff0b7224 */ /* 0x002fe400078e00ff */
[----:B------:R-:W-:-:S07]  /*2a110*/  IMAD.MOV.U32 R15, RZ, RZ, -0x1 ;  /* 0xffffffffff0f7424 */ /* 0x000fce00078e00ff */
[----:B------:R-:W-:Y:S05]  /*2a120*/  WARPSYNC.COLLECTIVE R15, `(.L_x_2751) ;  /* 0x000000000f087348 */ /* 0x000fea0003c00000 */
[----:B------:R0:W1:Y:S02]  /*2a130*/  SHFL.UP P6, R14, R13, R12, R11 ;  /* 0x0400000c0d0e7389 */ /* 0x00006400000c000b */
[----:B01----:R-:W-:Y:S01]  /*2a140*/  ENDCOLLECTIVE ;  /* 0x000000000000791b */ /* 0x003fe20003800000 */
.L_x_2751:
[----:B------:R-:W-:Y:S05]  /*2a150*/  BSYNC B0 ;  /* 0x0000000000007941 */ /* 0x000fea0003800000 */
.L_x_2750:
        /* <DEDUP_REMOVED lines=8> */
.L_x_2752:
[----:B------:R-:W-:Y:S01]  /*2a1e0*/  IMAD.MOV.U32 R12, RZ, RZ, 0x4 ;  /* 0x00000004ff0c7424 */ /* 0x000fe200078e00ff */
[----:B------:R-:W-:-:S05]  /*2a1f0*/  SEL R14, R14, RZ, P2 ;  /* 0x000000ff0e0e7207 */ /* 0x000fca0001000000 */
[----:B------:R-:W-:-:S04]  /*2a200*/  IMAD.IADD R3, R13, 0x1, R14 ;  /* 0x000000010d037824 */ /* 0x000fc800078e020e */
[----:B------:R-:W-:-:S07]  /*2a210*/  IMAD.MOV.U32 R13, RZ, RZ, R3 ;  /* 0x000000ffff0d7224 */ /* 0x000fce00078e0003 */
[----:B------:R-:W-:Y:S05]  /*2a220*/  WARPSYNC.COLLECTIVE R15, `(.L_x_2753) ;  /* 0x000000000f087348 */ /* 0x000fea0003c00000 */
[----:B------:R0:W1:Y:S02]  /*2a230*/  SHFL.UP P6, R14, R13, R12, R11 ;  /* 0x0400000c0d0e7389 */ /* 0x00006400000c000b */
[----:B01----:R-:W-:Y:S01]  /*2a240*/  ENDCOLLECTIVE ;  /* 0x000000000000791b */ /* 0x003fe20003800000 */
.L_x_2753:
[----:B------:R-:W-:Y:S01]  /*2a250*/  IMAD.MOV.U32 R12, RZ, RZ, 0x8 ;  /* 0x00000008ff0c7424 */ /* 0x000fe200078e00ff */
[----:B------:R-:W-:-:S05]  /*2a260*/  SEL R4, R14, RZ, P3 ;  /* 0x000000ff0e047207 */ /* 0x000fca0001800000 */
[----:B------:R-:W-:-:S04]  /*2a270*/  IMAD.IADD R4, R3, 0x1, R4 ;  /* 0x0000000103047824 */ /* 0x000fc800078e0204 */
[----:B------:R-:W-:-:S07]  /*2a280*/  IMAD.MOV.U32 R13, RZ, RZ, R4 ;  /* 0x000000ffff0d7224 */ /* 0x000fce00078e0004 */
[----:B------:R-:W-:Y:S05]  /*2a290*/  WARPSYNC.COLLECTIVE R15, `(.L_x_2754) ;  /* 0x000000000f087348 */ /* 0x000fea0003c00000 */
[----:B------:R0:W1:Y:S02]  /*2a2a0*/  SHFL.UP P6, R14, R13, R12, R11 ;  /* 0x0400000c0d0e7389 */ /* 0x00006400000c000b */
[----:B01----:R-:W-:Y:S01]  /*2a2b0*/  ENDCOLLECTIVE ;  /* 0x000000000000791b */ /* 0x003fe20003800000 */
.L_x_2754:
[----:B------:R-:W-:Y:S01]  /*2a2c0*/  IMAD.MOV.U32 R12, RZ, RZ, 0x10 ;  /* 0x00000010ff0c7424 */ /* 0x000fe200078e00ff */
[----:B------:R-:W-:-:S05]  /*2a2d0*/  SEL R7, R14, RZ, P4 ;  /* 0x000000ff0e077207 */ /* 0x000fca0002000000 */
[----:B------:R-:W-:-:S04]  /*2a2e0*/  IMAD.IADD R7, R4, 0x1, R7 ;  /* 0x0000000104077824 */ /* 0x000fc800078e0207 */
[----:B------:R-:W-:-:S07]  /*2a2f0*/  IMAD.MOV.U32 R13, RZ, RZ, R7 ;  /* 0x000000ffff0d7224 */ /* 0x000fce00078e0007 */
[----:B------:R-:W-:Y:S05]  /*2a300*/  WARPSYNC.COLLECTIVE R15, `(.L_x_2755) ;  /* 0x000000000f087348 */ /* 0x000fea0003c00000 */
[----:B------:R0:W1:Y:S02]  /*2a310*/  SHFL.UP P6, R14, R13, R12, R11 ;  /* 0x0400000c0d0e7389 */ /* 0x00006400000c000b */
[----:B01----:R-:W-:Y:S01]  /*2a320*/  ENDCOLLECTIVE ;  /* 0x000000000000791b */ /* 0x003fe20003800000 */
.L_x_2755:
        /* <DEDUP_REMOVED lines=8> */
.L_x_2756:
[----:B------:R-:W-:Y:S05]  /*2a3b0*/  BRA `(.L_x_2757) ;  /* 0xffffffcc00487947 */ /* 0x000fea000383ffff */
.L_x_2643:
[----:B------:R-:W-:Y:S01]  /*2a3c0*/  BSSY B0, `(.L_x_2758) ;  /* 0x0000006000007945 */ /* 0x000fe20003800000 */
[----:B------:R-:W-:Y:S01]  /*2a3d0*/  PLOP3.LUT P6, PT, P6, PT, PT, 0x8, 0x0 ;  /* 0x000000000000781c */ /* 0x000fe200037ce170 */
[----:B------:R-:W-:-:S12]  /*2a3e0*/  IMAD.MOV.U32 R15, RZ, RZ, -0x1 ;  /* 0xffffffffff0f7424 */ /* 0x000fd800078e00ff */
[----:B01----:R-:W-:Y:S05]  /*2a3f0*/  WARPSYNC.COLLECTIVE R15, `(.L_x_2759) ;  /* 0x000000000f087348 */ /* 0x003fea0003c00000 */
[----:B------:R-:W-:Y:S01]  /*2a400*/  VOTE.ANY R14, PT, P6 ;  /* 0x00000000000e7806 */ /* 0x000fe200030e0100 */
[----:B01----:R-:W-:Y:S06]  /*2a410*/  ENDCOLLECTIVE ;  /* 0x000000000000791b */ /* 0x003fec0003800000 */
.L_x_2759:
[----:B------:R-:W-:Y:S05]  /*2a420*/  BSYNC B0 ;  /* 0x0000000000007941 */ /* 0x000fea0003800000 */
.L_x_2758:
        /* <DEDUP_REMOVED lines=10> */
.L_x_2760:
[----:B------:R-:W-:Y:S02]  /*2a4d0*/  IMAD.MOV.U32 R13, RZ, RZ, R5 ;  /* 0x000000ffff0d7224 */ /* 0x000fe400078e0005 */
[----:B------:R-:W-:-:S07]  /*2a4e0*/  IMAD.MOV.U32 R25, RZ, RZ, R14 ;  /* 0x000000ffff197224 */ /* 0x000fce00078e000e */
[----:B------:R-:W-:Y:S05]  /*2a4f0*/  WARPSYNC.COLLECTIVE R15, `(.L_x_2761) ;  /* 0x000000000f087348 */ /* 0x000fea0003c00000 */
[----:B------:R0:W1:Y:S02]  /*2a500*/  SHFL.IDX P6, R14, R13, R12, R11 ;  /* 0x0000000c0d0e7389 */ /* 0x00006400000c000b */
[----:B01----:R-:W-:Y:S01]  /*2a510*/  ENDCOLLECTIVE ;  /* 0x000000000000791b */ /* 0x003fe20003800000 */
.L_x_2761:
[----:B------:R-:W-:Y:S01]  /*2a520*/  IMAD.MOV.U32 R5, RZ, RZ, R14 ;  /* 0x000000ffff057224 */ /* 0x000fe200078e000e */
[----:B------:R-:W-:Y:S06]  /*2a530*/  BRA `(.L_x_2762) ;  /* 0xffffffcc00287947 */ /* 0x000fec000383ffff */
.L_x_2645:
[----:B------:R-:W-:Y:S01]  /*2a540*/  BSSY B0, `(.L_x_2763) ;  /* 0x0000007000007945 */ /* 0x000fe20003800000 */
[----:B------:R-:W-:Y:S02]  /*2a550*/  IMAD.MOV.U32 R13, RZ, RZ, R2 ;  /* 0x000000ffff0d7224 */ /* 0x000fe400078e0002 */
[----:B-1----:R-:W-:Y:S02]  /*2a560*/  IMAD.MOV.U32 R11, RZ, RZ, 0x1f ;  /* 0x0000001fff0b7424 */ /* 0x002fe400078e00ff */
[----:B------:R-:W-:-:S07]  /*2a570*/  IMAD.MOV.U32 R15, RZ, RZ, -0x1 ;  /* 0xffffffffff0f7424 */ /* 0x000fce00078e00ff */
[----:B0-234-:R-:W-:Y:S05]  /*2a580*/  WARPSYNC.COLLECTIVE R15, `(.L_x_2764) ;  /* 0x000000000f087348 */ /* 0x01dfea0003c00000 */
[----:B------:R1:W0:Y:S02]  /*2a590*/  SHFL.IDX P6, R14, R13, R12, R11 ;  /* 0x0000000c0d0e7389 */ /* 0x00022400000c000b */
[----:B01234-:R-:W-:Y:S01]  /*2a5a0*/  ENDCOLLECTIVE ;  /* 0x000000000000791b */ /* 0x01ffe20003800000 */
.L_x_2764:
[----:B------:R-:W-:Y:S05]  /*2a5b0*/  BSYNC B0 ;  /* 0x0000000000007941 */ /* 0x000fea0003800000 */
.L_x_2763:
[----:B------:R-:W-:Y:S01]  /*2a5c0*/  IMAD.MOV.U32 R24, RZ, RZ, R14 ;  /* 0x000000ffff187224 */ /* 0x000fe200078e000e */
[----:B------:R-:W-:Y:S06]  /*2a5d0*/  BRA `(.L_x_2644) ;  /* 0xffffffcc00187947 */ /* 0x000fec000383ffff */
.L_x_2651:
[----:B0-----:R0:W2:Y:S02]  /*2a5e0*/  SYNCS.PHASECHK.TRANS64.TRYWAIT P0, [R9+URZ+0x31c20], R0 ;  /* 0x031c2000090075a7 */ /* 0x0010a4000800017f */
[----:B--2---:R-:W-:Y:S05]  /*2a5f0*/  @!P0 NANOSLEEP.SYNCS 0x989680 ;  /* 0x009896800000895d */ /* 0x004fea0003900000 */
[----:B------:R-:W2:Y:S02]  /*2a600*/  @!P0 SYNCS.PHASECHK.TRANS64 P0, [R9+URZ+0x31c20], R0 ;  /* 0x031c2000090085a7 */ /* 0x000ea4000800007f */
[----:B--2---:R-:W-:Y:S05]  /*2a610*/  @!P0 BRA `(.L_x_2651) ;  /* 0xfffffffc00f08947 */ /* 0x004fea000383ffff */
[----:B------:R-:W-:Y:S05]  /*2a620*/  BRA `(.L_x_2765) ;  /* 0xffffffd400747947 */ /* 0x000fea000383ffff */
.L_x_2652:
[----:B------:R-:W2:Y:S01]  /*2a630*/  S2R R2, SR_TID.X ;  /* 0x0000000000027919 */ /* 0x000ea20000002100 */
[----:B------:R-:W-:Y:S01]  /*2a640*/  BSSY B0, `(.L_x_2766) ;  /* 0x000000a000007945 */ /* 0x000fe20003800000 */
[----:B------:R-:W-:Y:S02]  /*2a650*/  IMAD.MOV.U32 R12, RZ, RZ, RZ ;  /* 0x000000ffff0c7224 */ /* 0x000fe400078e00ff */
[----:B-1----:R-:W-:Y:S02]  /*2a660*/  IMAD.MOV.U32 R11, RZ, RZ, 0x1f ;  /* 0x0000001fff0b7424 */ /* 0x002fe400078e00ff */
[----:B------:R-:W-:Y:S01]  /*2a670*/  IMAD.MOV.U32 R15, RZ, RZ, -0x1 ;  /* 0xffffffffff0f7424 */ /* 0x000fe200078e00ff */
[----:B--2---:R-:W-:-:S04]  /*2a680*/  SHF.R.U32.HI R2, RZ, 0x5, R2 ;  /* 0x00000005ff027819 */ /* 0x004fc80000011602 */
[----:B------:R-:W-:-:S05]  /*2a690*/  LOP3.LUT R2, R2, 0x3, RZ, 0xc0, !PT ;  /* 0x0000000302027812 */ /* 0x000fca00078ec0ff */
[----:B------:R-:W-:-:S07]  /*2a6a0*/  IMAD.MOV.U32 R13, RZ, RZ, R2 ;  /* 0x000000ffff0d7224 */ /* 0x000fce00078e0002 */
[----:B0---4-:R-:W-:Y:S05]  /*2a6b0*/  WARPSYNC.COLLECTIVE R15, `(.L_x_2767) ;  /* 0x000000000f087348 */ /* 0x011fea0003c00000 */
[----:B------:R1:W2:Y:S02]  /*2a6c0*/  SHFL.IDX P6, R14, R13, R12, R11 ;  /* 0x0000000c0d0e7389 */ /* 0x0002a400000c000b */
[----:B012-4-:R-:W-:Y:S01]  /*2a6d0*/  ENDCOLLECTIVE ;  /* 0x000000000000791b */ /* 0x017fe20003800000 */
.L_x_2767:
[----:B------:R-:W-:Y:S05]  /*2a6e0*/  BSYNC B0 ;  /* 0x0000000000007941 */ /* 0x000fea0003800000 */
.L_x_2766:
[----:B------:R-:W-:Y:S05]  /*2a6f0*/  BRA `(.L_x_2768) ;  /* 0xffffffd4005c7947 */ /* 0x000fea000383ffff */
.L_x_2653:
[----:B------:R-:W-:Y:S01]  /*2a700*/  BSSY B0, `(.L_x_2769) ;  /* 0x0000006000007945 */ /* 0x000fe20003800000 */
[----:B------:R-:W-:-:S07]  /*2a710*/  IMAD.MOV.U32 R15, RZ, RZ, -0x1 ;  /* 0xffffffffff0f7424 */ /* 0x000fce00078e00ff */
[----:B01--4-:R-:W-:Y:S05]  /*2a720*/  WARPSYNC.COLLECTIVE R15, `(.L_x_2770) ;  /* 0x000000000f0c7348 */ /* 0x013fea0003c00000 */
[----:B------:R-:W-:Y:S02]  /*2a730*/  ELECT P6, UR62, PT ;  /* 0x00000000003e782f */ /* 0x000fe400038c0000 */
[----:B------:R-:W-:Y:S01]  /*2a740*/  MOV R14, UR62 ;  /* 0x0000003e000e7c02 */ /* 0x000fe20008000f00 */
[----:B01--4-:R-:W-:Y:S10]  /*2a750*/  ENDCOLLECTIVE ;  /* 0x000000000000791b */ /* 0x013ff40003800000 */
.L_x_2770:
[----:B------:R-:W-:Y:S05]  /*2a760*/  BSYNC B0 ;  /* 0x0000000000007941 */ /* 0x000fea0003800000 */
.L_x_2769:
[----:B------:R-:W-:Y:S05]  /*2a770*/  BRA `(.L_x_2771) ;  /* 0xffffffd400507947 */ /* 0x000fea000383ffff */
.L_x_2655:
[----:B0-----:R0:W2:Y:S02]  /*2a780*/  SYNCS.PHASECHK.TRANS64.TRYWAIT P0, [R7+URZ], R2 ;  /* 0x00000002070075a7 */ /* 0x0010a4000800017f */
[----:B--2---:R-:W-:Y:S05]  /*2a790*/  @!P0 NANOSLEEP.SYNCS 0x989680 ;  /* 0x009896800000895d */ /* 0x004fea0003900000 */
[----:B------:R-:W2:Y:S02]  /*2a7a0*/  @!P0 SYNCS.PHASECHK.TRANS64 P0, [R7+URZ], R2 ;  /* 0x00000002070085a7 */ /* 0x000ea4000800007f */
[----:B--2---:R-:W-:Y:S05]  /*2a7b0*/  @!P0 BRA `(.L_x_2655) ;  /* 0xfffffffc00f08947 */ /* 0x004fea000383ffff */
[----:B------:R-:W-:Y:S05]  /*2a7c0*/  BRA `(.L_x_2772) ;  /* 0xffffffd400847947 */ /* 0x000fea000383ffff */
.L_x_2656:
[----:B--2---:R2:W3:Y:S02]  /*2a7d0*/  SYNCS.PHASECHK.TRANS64.TRYWAIT P0, [R3+URZ], R0 ;  /* 0x00000000030075a7 */ /* 0x0044e4000800017f */
[----:B---3--:R-:W-:Y:S05]  /*2a7e0*/  @!P0 NANOSLEEP.SYNCS 0x989680 ;  /* 0x009896800000895d */ /* 0x008fea0003900000 */
[----:B------:R-:W3:Y:S02]  /*2a7f0*/  @!P0 SYNCS.PHASECHK.TRANS64 P0, [R3+URZ], R0 ;  /* 0x00000000030085a7 */ /* 0x000ee4000800007f */
[----:B---3--:R-:W-:Y:S05]  /*2a800*/  @!P0 BRA `(.L_x_2656) ;  /* 0xfffffffc00f08947 */ /* 0x008fea000383ffff */
[----:B------:R-:W-:Y:S05]  /*2a810*/  BRA `(.L_x_2773) ;  /* 0xffffffd400787947 */ /* 0x000fea000383ffff */
.L_x_2658:
[----:B--2---:R2:W3:Y:S02]  /*2a820*/  SYNCS.PHASECHK.TRANS64.TRYWAIT P0, [R5+URZ], R2 ;  /* 0x00000002050075a7 */ /* 0x0044e4000800017f */
[----:B---3--:R-:W-:Y:S05]  /*2a830*/  @!P0 NANOSLEEP.SYNCS 0x989680 ;  /* 0x009896800000895d */ /* 0x008fea0003900000 */
[----:B------:R-:W3:Y:S02]  /*2a840*/  @!P0 SYNCS.PHASECHK.TRANS64 P0, [R5+URZ], R2 ;  /* 0x00000002050085a7 */ /* 0x000ee4000800007f */
[----:B---3--:R-:W-:Y:S05]  /*2a850*/  @!P0 BRA `(.L_x_2658) ;  /* 0xfffffffc00f08947 */ /* 0x008fea000383ffff */
[----:B------:R-:W-:Y:S05]  /*2a860*/  BRA `(.L_x_2774) ;  /* 0xffffffd4007c7947 */ /* 0x000fea000383ffff */
.L_x_2775:
        /* <DEDUP_REMOVED lines=9> */
.L_x_2784:


//--------------------- .nv.global.init           --------------------------
	.section	.nv.global.init,"aw",@progbits
.nv.global.init:
	.type		$str$20,@object
	.size		$str$20,($str$21 - $str$20)
$str$20:
        /*0000*/ 	.byte	0x28, 0x61, 0x64, 0x64, 0x72, 0x65, 0x73, 0x73, 0x20, 0x26, 0x20, 0x6d, 0x61, 0x73, 0x6b, 0x29
        /*0010*/ 	.byte	0x20, 0x3d, 0x3d, 0x20, 0x30, 0x00
	.type		$str$21,@object
	.size		$str$21,(__unnamed_5 - $str$21)
$str$21:
        /*0016*/ 	.byte	0x2f, 0x74, 0x6d, 0x70, 0x2f, 0x6f, 0x73, 0x73, 0x5f, 0x6b, 0x65, 0x72, 0x6e, 0x65, 0x6c, 0x73
        /*0026*/ 	.byte	0x5f, 0x73, 0x72, 0x63, 0x2f, 0x66, 0x6c, 0x61, 0x73, 0x68, 0x5f, 0x61, 0x74, 0x74, 0x65, 0x6e
        /*0036*/ 	.byte	0x74, 0x69, 0x6f, 0x6e, 0x2f, 0x63, 0x73, 0x72, 0x63, 0x2f, 0x63, 0x75, 0x74, 0x6c, 0x61, 0x73
        /*0046*/ 	.byte	0x73, 0x2f, 0x69, 0x6e, 0x63, 0x6c, 0x75, 0x64, 0x65, 0x2f, 0x63, 0x75, 0x74, 0x65, 0x2f, 0x70
        /*0056*/ 	.byte	0x6f, 0x69, 0x6e, 0x74, 0x65, 0x72, 0x5f, 0x66, 0x6c, 0x61, 0x67, 0x67, 0x65, 0x64, 0x2e, 0x68
        /*0066*/ 	.byte	0x70, 0x70, 0x00
	.type		__unnamed_5,@object
	.size		__unnamed_5,(__unnamed_4 - __unnamed_5)
__unnamed_5:
        /* <DEDUP_REMOVED lines=25> */
	.type		__unnamed_4,@object
	.size		__unnamed_4,(__unnamed_9 - __unnamed_4)
__unnamed_4:
        /* <DEDUP_REMOVED lines=25> */
	.type		__unnamed_9,@object
	.size		__unnamed_9,(__unnamed_3 - __unnamed_9)
__unnamed_9:
        /* <DEDUP_REMOVED lines=24> */
        /*04f1*/ 	.byte	0x3e, 0x20, 0x26, 0x5d, 0x00
	.type		__unnamed_3,@object
	.size		__unnamed_3,(__unnamed_7 - __unnamed_3)
__unnamed_3:
        /* <DEDUP_REMOVED lines=29> */
	.type		__unnamed_7,@object
	.size		__unnamed_7,(__unnamed_2 - __unnamed_7)
__unnamed_7:
        /* <DEDUP_REMOVED lines=29> */
	.type		__unnamed_2,@object
	.size		__unnamed_2,(__unnamed_8 - __unnamed_2)
__unnamed_2:
        /* <DEDUP_REMOVED lines=29> */
	.type		__unnamed_8,@object
	.size		__unnamed_8,(__unnamed_1 - __unnamed_8)
__unnamed_8:
        /* <DEDUP_REMOVED lines=29> */
	.type		__unnamed_1,@object
	.size		__unnamed_1,(__unnamed_6 - __unnamed_1)
__unnamed_1:
        /* <DEDUP_REMOVED lines=29> */
        /*0e06*/ 	.byte	0x5d, 0x00
	.type		__unnamed_6,@object
	.size		__unnamed_6,(.L_5 - __unnamed_6)
__unnamed_6:
        /* <DEDUP_REMOVED lines=30> */
.L_5:


//--------------------- .nv.shared._ZN7cutlass13device_kernelIN5flash11enable_sm90INS1_16FlashAttnFwdSm90INS1_25CollectiveMainloopFwdSm90ILi2EN4cute5tupleIJNS5_1CILi1EEES8_S8_EEENS6_IJNS7_ILi192EEENS7_ILi144EEENS7_ILi96EEEEEELi96ENS_10bfloat16_tEfNS_4arch4Sm90ELb0ELb0ELb1ELb0ELb0ELb0ELb0ELb0ELb1ELb1ELb1ELb0EEENS1_21CollectiveEpilogueFwdINS6_IJSA_SC_SB_EEES9_SE_SG_Li384ELb0ELb1ELb1ELb0EEENS1_19SingleTileSchedulerILb0ELb1ELb1ELi192EEEEEEEEEvNT_6ParamsE --------------------------
	.section	.nv.shared._ZN7cutlass13device_kernelIN5flash11enable_sm90INS1_16FlashAttnFwdSm90INS1_25CollectiveMainloopFwdSm90ILi2EN4cute5tupleIJNS5_1CILi1EEES8_S8_EEENS6_IJNS7_ILi192EEENS7_ILi144EEENS7_ILi96EEEEEELi96ENS_10bfloat16_tEfNS_4arch4Sm90ELb0ELb0ELb1ELb0ELb0ELb0ELb0ELb0ELb1ELb1ELb1ELb0EEENS1_21CollectiveEpilogueFwdINS6_IJSA_SC_SB_EEES9_SE_SG_Li384ELb0ELb1ELb1ELb0EEENS1_19SingleTileSchedulerILb0ELb1ELb1ELi192EEEEEEEEEvNT_6ParamsE,"aw",@nobits
	.sectionflags	@""
	.align	16
	.zero		1024


//--------------------- .nv.shared.reserved.0     --------------------------
	.section	.nv.shared.reserved.0,"aw",@nobits
	.weak		__nv_reservedSMEM_offset_0_alias
	.size		__nv_reservedSMEM_offset_0_alias, 0, 0
	.other		__nv_reservedSMEM_offset_0_alias,@"STO_CUDA_RESERVED_SHARED STV_DEFAULT"
__nv_reservedSMEM_offset_0_alias:
	.zero		0


//--------------------- .nv.global                --------------------------
	.section	.nv.global,"aw",@nobits
.nv.global:
	.type		_ZN79_INTERNAL_d38fdc33_43_flash_fwd_hdim96_bf16_split_softcap_sm90_cu_49158569_34894cute1_E,@object
	.size		_ZN79_INTERNAL_d38fdc33_43_flash_fwd_hdim96_bf16_split_softcap_sm90_cu_49158569_34894cute1_E,(_ZN79_INTERNAL_d38fdc33_43_flash_fwd_hdim96_bf16_split_softcap_sm90_cu_49158569_34894cuda3std3__45__cpo6cbeginE - _ZN79_INTERNAL_d38fdc33_43_flash_fwd_hdim96_bf16_split_softcap_sm90_cu_49158569_34894cute1_E)
_ZN79_INTERNAL_d38fdc33_43_flash_fwd_hdim96_bf16_split_softcap_sm90_cu_49158569_34894cute1_E:
	.zero		1
	.type		_ZN79_INTERNAL_d38fdc33_43_flash_fwd_hdim96_bf16_split_softcap_sm90_cu_49158569_34894cuda3std3__45__cpo6cbeginE,@object
	.size		_ZN79_INTERNAL_d38fdc33_43_flash_fwd_hdim96_bf16_split_softcap_sm90_cu_49158569_34894cuda3std3__45__cpo6cbeginE,(_ZN79_INTERNAL_d38fdc33_43_flash_fwd_hdim96_bf16_split_softcap_sm90_cu_49158569_34894cuda3std3__48in_placeE - _ZN79_INTERNAL_d38fdc33_43_flash_fwd_hdim96_bf16_split_softcap_sm90_cu_49158569_34894cuda3std3__45__cpo6cbeginE)
_ZN79_INTERNAL_d38fdc33_43_flash_fwd_hdim96_bf16_split_softcap_sm90_cu_49158569_34894cuda3std3__45__cpo6cbeginE:
	.zero		1
	.type		_ZN79_INTERNAL_d38fdc33_43_flash_fwd_hdim96_bf16_split_softcap_sm90_cu_49158569_34894cuda3std3__48in_placeE,@object
	.size		_ZN79_INTERNAL_d38fdc33_43_flash_fwd_hdim96_bf16_split_softcap_sm90_cu_49158569_34894cuda3std3__48in_placeE,(_ZN79_INTERNAL_d38fdc33_43_flash_fwd_hdim96_bf16_split_softcap_sm90_cu_49158569_34894cuda3std6ranges3__45__cpo9iter_moveE - _ZN79_INTERNAL_d38fdc33_43_flash_fwd_hdim96_bf16_split_softcap_sm90_cu_49158569_34894cuda3std3__48in_placeE)
_ZN79_INTERNAL_d38fdc33_43_flash_fwd_hdim96_bf16_split_softcap_sm90_cu_49158569_34894cuda3std3__48in_placeE:
	.zero		1
	.type		_ZN79_INTERNAL_d38fdc33_43_flash_fwd_hdim96_bf16_split_softcap_sm90_cu_49158569_34894cuda3std6ranges3__45__cpo9iter_moveE,@object
	.size		_ZN79_INTERNAL_d38fdc33_43_flash_fwd_hdim96_bf16_split_softcap_sm90_cu_49158569_34894cuda3std6ranges3__45__cpo9iter_moveE,(_ZN79_INTERNAL_d38fdc33_43_flash_fwd_hdim96_bf16_split_softcap_sm90_cu_49158569_34894cuda3std3__45__cpo5beginE - _ZN79_INTERNAL_d38fdc33_43_flash_fwd_hdim96_bf16_split_softcap_sm90_cu_49158569_34894cuda3std6ranges3__45__cpo9iter_moveE)
_ZN79_INTERNAL_d38fdc33_43_flash_fwd_hdim96_bf16_split_softcap_sm90_cu_49158569_34894cuda3std6ranges3__45__cpo9iter_moveE:
	.zero		1
	.type		_ZN79_INTERNAL_d38fdc33_43_flash_fwd_hdim96_bf16_split_softcap_sm90_cu_49158569_34894cuda3std3__45__cpo5beginE,@object
	.size		_ZN79_INTERNAL_d38fdc33_43_flash_fwd_hdim96_bf16_split_softcap_sm90_cu_49158569_34894cuda3std3__45__cpo5beginE,(_ZN79_INTERNAL_d38fdc33_43_flash_fwd_hdim96_bf16_split_softcap_sm90_cu_49158569_34894cuda3std3__481_GLOBAL__N__d38fdc33_43_flash_fwd_hdim96_bf16_split_softcap_sm90_cu_49158569_34896ignoreE - _ZN79_INTERNAL_d38fdc33_43_flash_fwd_hdim96_bf16_split_softcap_sm90_cu_49158569_34894cuda3std3__45__cpo5beginE)
_ZN79_INTERNAL_d38fdc33_43_flash_fwd_hdim96_bf16_split_softcap_sm90_cu_49158569_34894cuda3std3__45__cpo5beginE:
	.zero		1
	.type		_ZN79_INTERNAL_d38fdc33_43_flash_fwd_hdim96_bf16_split_softcap_sm90_cu_49158569_34894cuda3std3__481_GLOBAL__N__d38fdc33_43_flash_fwd_hdim96_bf16_split_softcap_sm90_cu_49158569_34896ignoreE,@object
	.size		_ZN79_INTERNAL_d38fdc33_43_flash_fwd_hdim96_bf16_split_softcap_sm90_cu_49158569_34894cuda3std3__481_GLOBAL__N__d38fdc33_43_flash_fwd_hdim96_bf16_split_softcap_sm90_cu_49158569_34896ignoreE,(_ZN79_INTERNAL_d38fdc33_43_flash_fwd_hdim96_bf16_split_softcap_sm90_cu_49158569_34894cute7productE - _ZN79_INTERNAL_d38fdc33_43_flash_fwd_hdim96_bf16_split_softcap_sm90_cu_49158569_34894cuda3std3__481_GLOBAL__N__d38fdc33_43_flash_fwd_hdim96_bf16_split_softcap_sm90_cu_49158569_34896ignoreE)
_ZN79_INTERNAL_d38fdc33_43_flash_fwd_hdim96_bf16_split_softcap_sm90_cu_49158569_34894cuda3std3__481_GLOBAL__N__d38fdc33_43_flash_fwd_hdim96_bf16_split_softcap_sm90_cu_49158569_34896ignoreE:
	.zero		1
	.type		_ZN79_INTERNAL_d38fdc33_43_flash_fwd_hdim96_bf16_split_softcap_sm90_cu_49158569_34894cute7productE,@object
	.size		_ZN79_INTERNAL_d38fdc33_43_flash_fwd_hdim96_bf16_split_softcap_sm90_cu_49158569_34894cute7productE,(_ZN79_INTERNAL_d38fdc33_43_flash_fwd_hdim96_bf16_split_softcap_sm90_cu_49158569_34894cuda3std3__45__cpo3endE - _ZN79_INTERNAL_d38fdc33_43_flash_fwd_hdim96_bf16_split_softcap_sm90_cu_49158569_34894cute7productE)
_ZN79_INTERNAL_d38fdc33_43_flash_fwd_hdim96_bf16_split_softcap_sm90_cu_49158569_34894cute7productE:
	.zero		1
	.type		_ZN79_INTERNAL_d38fdc33_43_flash_fwd_hdim96_bf16_split_softcap_sm90_cu_49158569_34894cuda3std3__45__cpo3endE,@object
	.size		_ZN79_INTERNAL_d38fdc33_43_flash_fwd_hdim96_bf16_split_softcap_sm90_cu_49158569_34894cuda3std3__45__cpo3endE,(_ZN79_INTERNAL_d38fdc33_43_flash_fwd_hdim96_bf16_split_softcap_sm90_cu_49158569_34894cuda3std3__419piecewise_constructE - _ZN79_INTERNAL_d38fdc33_43_flash_fwd_hdim96_bf16_split_softcap_sm90_cu_49158569_34894cuda3std3__45__cpo3endE)
_ZN79_INTERNAL_d38fdc33_43_flash_fwd_hdim96_bf16_split_softcap_sm90_cu_49158569_34894cuda3std3__45__cpo3endE:
	.zero		1
	.type		_ZN79_INTERNAL_d38fdc33_43_flash_fwd_hdim96_bf16_split_softcap_sm90_cu_49158569_34894cuda3std3__419piecewise_constructE,@object
	.size		_ZN79_INTERNAL_d38fdc33_43_flash_fwd_hdim96_bf16_split_softcap_sm90_cu_49158569_34894cuda3std3__419piecewise_constructE,(_ZN79_INTERNAL_d38fdc33_43_flash_fwd_hdim96_bf16_split_softcap_sm90_cu_49158569_34894cuda3std3__45__cpo4cendE - _ZN79_INTERNAL_d38fdc33_43_flash_fwd_hdim96_bf16_split_softcap_sm90_cu_49158569_34894cuda3std3__419piecewise_constructE)
_ZN79_INTERNAL_d38fdc33_43_flash_fwd_hdim96_bf16_split_softcap_sm90_cu_49158569_34894cuda3std3__419piecewise_constructE:
	.zero		1
	.type		_ZN79_INTERNAL_d38fdc33_43_flash_fwd_hdim96_bf16_split_softcap_sm90_cu_49158569_34894cuda3std3__45__cpo4cendE,@object
	.size		_ZN79_INTERNAL_d38fdc33_43_flash_fwd_hdim96_bf16_split_softcap_sm90_cu_49158569_34894cuda3std3__45__cpo4cendE,(_ZN79_INTERNAL_d38fdc33_43_flash_fwd_hdim96_bf16_split_softcap_sm90_cu_49158569_34894cuda3std6ranges3__45__cpo4swapE - _ZN79_INTERNAL_d38fdc33_43_flash_fwd_hdim96_bf16_split_softcap_sm90_cu_49158569_34894cuda3std3__45__cpo4cendE)
_ZN79_INTERNAL_d38fdc33_43_flash_fwd_hdim96_bf16_split_softcap_sm90_cu_49158569_34894cuda3std3__45__cpo4cendE:
	.zero		1
	.type		_ZN79_INTERNAL_d38fdc33_43_flash_fwd_hdim96_bf16_split_softcap_sm90_cu_49158569_34894cuda3std6ranges3__45__cpo4swapE,@object
	.size		_ZN79_INTERNAL_d38fdc33_43_flash_fwd_hdim96_bf16_split_softcap_sm90_cu_49158569_34894cuda3std6ranges3__45__cpo4swapE,(.L_16 - _ZN79_INTERNAL_d38fdc33_43_flash_fwd_hdim96_bf16_split_softcap_sm90_cu_49158569_34894cuda3std6ranges3__45__cpo4swapE)
_ZN79_INTERNAL_d38fdc33_43_flash_fwd_hdim96_bf16_split_softcap_sm90_cu_49158569_34894cuda3std6ranges3__45__cpo4swapE:
	.zero		1
.L_16:


//--------------------- .nv.shared._ZN7cutlass13device_kernelIN5flash11enable_sm90INS1_16FlashAttnFwdSm90INS1_25CollectiveMainloopFwdSm90ILi2EN4cute5tupleIJNS5_1CILi1EEES8_S8_EEENS6_IJNS7_ILi192EEENS7_ILi144EEENS7_ILi96EEEEEELi96ENS_10bfloat16_tEfNS_4arch4Sm90ELb0ELb0ELb1ELb1ELb0ELb0ELb0ELb0ELb1ELb1ELb1ELb0EEENS1_21CollectiveEpilogueFwdINS6_IJSA_SC_SB_EEES9_SE_SG_Li384ELb1ELb1ELb1ELb0EEENS1_36VarlenDynamicPersistentTileSchedulerILi192ELi144ELi384ELi128ELb1ELb1ELb1ELb0ELb1ELb1EEEEEEEEEvNT_6ParamsE --------------------------
	.section	.nv.shared._ZN7cutlass13device_kernelIN5flash11enable_sm90INS1_16FlashAttnFwdSm90INS1_25CollectiveMainloopFwdSm90ILi2EN4cute5tupleIJNS5_1CILi1EEES8_S8_EEENS6_IJNS7_ILi192EEENS7_ILi144EEENS7_ILi96EEEEEELi96ENS_10bfloat16_tEfNS_4arch4Sm90ELb0ELb0ELb1ELb1ELb0ELb0ELb0ELb0ELb1ELb1ELb1ELb0EEENS1_21CollectiveEpilogueFwdINS6_IJSA_SC_SB_EEES9_SE_SG_Li384ELb1ELb1ELb1ELb0EEENS1_36VarlenDynamicPersistentTileSchedulerILi192ELi144ELi384ELi128ELb1ELb1ELb1ELb0ELb1ELb1EEEEEEEEEvNT_6ParamsE,"aw",@nobits
	.sectionflags	@""
	.align	16
	.zero		1024


//--------------------- .nv.shared._ZN7cutlass13device_kernelIN5flash11enable_sm90INS1_16FlashAttnFwdSm90INS1_25CollectiveMainloopFwdSm90ILi2EN4cute5tupleIJNS5_1CILi1EEES8_S8_EEENS6_IJNS7_ILi192EEENS7_ILi144EEENS7_ILi96EEEEEELi96ENS_10bfloat16_tEfNS_4arch4Sm90ELb0ELb0ELb1ELb1ELb0ELb1ELb0ELb0ELb1ELb1ELb1ELb0EEENS1_21CollectiveEpilogueFwdINS6_IJSA_SC_SB_EEES9_SE_SG_Li384ELb1ELb1ELb1ELb0EEENS1_36VarlenDynamicPersistentTileSchedulerILi192ELi144ELi384ELi128ELb1ELb1ELb1ELb0ELb1ELb1EEEEEEEEEvNT_6ParamsE --------------------------
	.section	.nv.shared._ZN7cutlass13device_kernelIN5flash11enable_sm90INS1_16FlashAttnFwdSm90INS1_25CollectiveMainloopFwdSm90ILi2EN4cute5tupleIJNS5_1CILi1EEES8_S8_EEENS6_IJNS7_ILi192EEENS7_ILi144EEENS7_ILi96EEEEEELi96ENS_10bfloat16_tEfNS_4arch4Sm90ELb0ELb0ELb1ELb1ELb0ELb1ELb0ELb0ELb1ELb1ELb1ELb0EEENS1_21CollectiveEpilogueFwdINS6_IJSA_SC_SB_EEES9_SE_SG_Li384ELb1ELb1ELb1ELb0EEENS1_36VarlenDynamicPersistentTileSchedulerILi192ELi144ELi384ELi128ELb1ELb1ELb1ELb0ELb1ELb1EEEEEEEEEvNT_6ParamsE,"aw",@nobits
	.sectionflags	@""
	.align	16
	.zero		1024


//--------------------- .nv.shared._ZN7cutlass13device_kernelIN5flash11enable_sm90INS1_16FlashAttnFwdSm90INS1_25CollectiveMainloopFwdSm90ILi2EN4cute5tupleIJNS5_1CILi1EEES8_S8_EEENS6_IJNS7_ILi192EEENS7_ILi128EEENS7_ILi96EEEEEELi96ENS_10bfloat16_tEfNS_4arch4Sm90ELb0ELb1ELb1ELb0ELb0ELb0ELb0ELb0ELb1ELb1ELb1ELb0EEENS1_21CollectiveEpilogueFwdINS6_IJSA_SC_SB_EEES9_SE_SG_Li384ELb0ELb1ELb1ELb0EEENS1_19SingleTileSchedulerILb0ELb1ELb1ELi192EEEEEEEEEvNT_6ParamsE --------------------------
	.section	.nv.shared._ZN7cutlass13device_kernelIN5flash11enable_sm90INS1_16FlashAttnFwdSm90INS1_25CollectiveMainloopFwdSm90ILi2EN4cute5tupleIJNS5_1CILi1EEES8_S8_EEENS6_IJNS7_ILi192EEENS7_ILi128EEENS7_ILi96EEEEEELi96ENS_10bfloat16_tEfNS_4arch4Sm90ELb0ELb1ELb1ELb0ELb0ELb0ELb0ELb0ELb1ELb1ELb1ELb0EEENS1_21CollectiveEpilogueFwdINS6_IJSA_SC_SB_EEES9_SE_SG_Li384ELb0ELb1ELb1ELb0EEENS1_19SingleTileSchedulerILb0ELb1ELb1ELi192EEEEEEEEEvNT_6ParamsE,"aw",@nobits
	.sectionflags	@""
	.align	16
	.zero		1024


//--------------------- .nv.shared._ZN7cutlass13device_kernelIN5flash11enable_sm90INS1_16FlashAttnFwdSm90INS1_25CollectiveMainloopFwdSm90ILi2EN4cute5tupleIJNS5_1CILi1EEES8_S8_EEENS6_IJNS7_ILi192EEENS7_ILi128EEENS7_ILi96EEEEEELi96ENS_10bfloat16_tEfNS_4arch4Sm90ELb0ELb1ELb1ELb1ELb0ELb0ELb0ELb0ELb1ELb1ELb1ELb0EEENS1_21CollectiveEpilogueFwdINS6_IJSA_SC_SB_EEES9_SE_SG_Li384ELb1ELb1ELb1ELb0EEENS1_36VarlenDynamicPersistentTileSchedulerILi192ELi128ELi384ELi128ELb1ELb1ELb1ELb1ELb0ELb1EEEEEEEEEvNT_6ParamsE --------------------------
	.section	.nv.shared._ZN7cutlass13device_kernelIN5flash11enable_sm90INS1_16FlashAttnFwdSm90INS1_25CollectiveMainloopFwdSm90ILi2EN4cute5tupleIJNS5_1CILi1EEES8_S8_EEENS6_IJNS7_ILi192EEENS7_ILi128EEENS7_ILi96EEEEEELi96ENS_10bfloat16_tEfNS_4arch4Sm90ELb0ELb1ELb1ELb1ELb0ELb0ELb0ELb0ELb1ELb1ELb1ELb0EEENS1_21CollectiveEpilogueFwdINS6_IJSA_SC_SB_EEES9_SE_SG_Li384ELb1ELb1ELb1ELb0EEENS1_36VarlenDynamicPersistentTileSchedulerILi192ELi128ELi384ELi128ELb1ELb1ELb1ELb1ELb0ELb1EEEEEEEEEvNT_6ParamsE,"aw",@nobits
	.sectionflags	@""
	.align	16
	.zero		1024


//--------------------- .nv.shared._ZN7cutlass13device_kernelIN5flash11enable_sm90INS1_16FlashAttnFwdSm90INS1_25CollectiveMainloopFwdSm90ILi2EN4cute5tupleIJNS5_1CILi1EEES8_S8_EEENS6_IJNS7_ILi192EEENS7_ILi128EEENS7_ILi96EEEEEELi96ENS_10bfloat16_tEfNS_4arch4Sm90ELb0ELb1ELb1ELb1ELb0ELb1ELb0ELb0ELb1ELb1ELb1ELb0EEENS1_21CollectiveEpilogueFwdINS6_IJSA_SC_SB_EEES9_SE_SG_Li384ELb1ELb1ELb1ELb0EEENS1_36VarlenDynamicPersistentTileSchedulerILi192ELi128ELi384ELi128ELb1ELb1ELb1ELb1ELb0ELb1EEEEEEEEEvNT_6ParamsE --------------------------
	.section	.nv.shared._ZN7cutlass13device_kernelIN5flash11enable_sm90INS1_16FlashAttnFwdSm90INS1_25CollectiveMainloopFwdSm90ILi2EN4cute5tupleIJNS5_1CILi1EEES8_S8_EEENS6_IJNS7_ILi192EEENS7_ILi128EEENS7_ILi96EEEEEELi96ENS_10bfloat16_tEfNS_4arch4Sm90ELb0ELb1ELb1ELb1ELb0ELb1ELb0ELb0ELb1ELb1ELb1ELb0EEENS1_21CollectiveEpilogueFwdINS6_IJSA_SC_SB_EEES9_SE_SG_Li384ELb1ELb1ELb1ELb0EEENS1_36VarlenDynamicPersistentTileSchedulerILi192ELi128ELi384ELi128ELb1ELb1ELb1ELb1ELb0ELb1EEEEEEEEEvNT_6ParamsE,"aw",@nobits
	.sectionflags	@""
	.align	16
	.zero		1024


//--------------------- .nv.shared._ZN7cutlass13device_kernelIN5flash11enable_sm90INS1_16FlashAttnFwdSm90INS1_25CollectiveMainloopFwdSm90ILi2EN4cute5tupleIJNS5_1CILi1EEES8_S8_EEENS6_IJNS7_ILi192EEENS7_ILi144EEENS7_ILi96EEEEEELi96ENS_10bfloat16_tEfNS_4arch4Sm90ELb1ELb0ELb1ELb0ELb0ELb0ELb0ELb0ELb1ELb1ELb1ELb0EEENS1_21CollectiveEpilogueFwdINS6_IJSA_SC_SB_EEES9_SE_SG_Li384ELb0ELb1ELb1ELb0EEENS1_19SingleTileSchedulerILb0ELb1ELb1ELi192EEEEEEEEEvNT_6ParamsE --------------------------
	.section	.nv.shared._ZN7cutlass13device_kernelIN5flash11enable_sm90INS1_16FlashAttnFwdSm90INS1_25CollectiveMainloopFwdSm90ILi2EN4cute5tupleIJNS5_1CILi1EEES8_S8_EEENS6_IJNS7_ILi192EEENS7_ILi144EEENS7_ILi96EEEEEELi96ENS_10bfloat16_tEfNS_4arch4Sm90ELb1ELb0ELb1ELb0ELb0ELb0ELb0ELb0ELb1ELb1ELb1ELb0EEENS1_21CollectiveEpilogueFwdINS6_IJSA_SC_SB_EEES9_SE_SG_Li384ELb0ELb1ELb1ELb0EEENS1_19SingleTileSchedulerILb0ELb1ELb1ELi192EEEEEEEEEvNT_6ParamsE,"aw",@nobits
	.sectionflags	@""
	.align	16
	.zero		1024


//--------------------- .nv.shared._ZN7cutlass13device_kernelIN5flash11enable_sm90INS1_16FlashAttnFwdSm90INS1_25CollectiveMainloopFwdSm90ILi2EN4cute5tupleIJNS5_1CILi1EEES8_S8_EEENS6_IJNS7_ILi192EEENS7_ILi144EEENS7_ILi96EEEEEELi96ENS_10bfloat16_tEfNS_4arch4Sm90ELb1ELb0ELb1ELb1ELb0ELb0ELb0ELb0ELb1ELb1ELb1ELb0EEENS1_21CollectiveEpilogueFwdINS6_IJSA_SC_SB_EEES9_SE_SG_Li384ELb1ELb1ELb1ELb0EEENS1_36VarlenDynamicPersistentTileSchedulerILi192ELi144ELi384ELi128ELb1ELb1ELb1ELb1ELb1ELb1EEEEEEEEEvNT_6ParamsE --------------------------
	.section	.nv.shared._ZN7cutlass13device_kernelIN5flash11enable_sm90INS1_16FlashAttnFwdSm90INS1_25CollectiveMainloopFwdSm90ILi2EN4cute5tupleIJNS5_1CILi1EEES8_S8_EEENS6_IJNS7_ILi192EEENS7_ILi144EEENS7_ILi96EEEEEELi96ENS_10bfloat16_tEfNS_4arch4Sm90ELb1ELb0ELb1ELb1ELb0ELb0ELb0ELb0ELb1ELb1ELb1ELb0EEENS1_21CollectiveEpilogueFwdINS6_IJSA_SC_SB_EEES9_SE_SG_Li384ELb1ELb1ELb1ELb0EEENS1_36VarlenDynamicPersistentTileSchedulerILi192ELi144ELi384ELi128ELb1ELb1ELb1ELb1ELb1ELb1EEEEEEEEEvNT_6ParamsE,"aw",@nobits
	.sectionflags	@""
	.align	16
	.zero		1024


//--------------------- .nv.shared._ZN7cutlass13device_kernelIN5flash11enable_sm90INS1_16FlashAttnFwdSm90INS1_25CollectiveMainloopFwdSm90ILi2EN4cute5tupleIJNS5_1CILi1EEES8_S8_EEENS6_IJNS7_ILi192EEENS7_ILi144EEENS7_ILi96EEEEEELi96ENS_10bfloat16_tEfNS_4arch4Sm90ELb1ELb0ELb1ELb1ELb0ELb1ELb0ELb0ELb1ELb1ELb1ELb0EEENS1_21CollectiveEpilogueFwdINS6_IJSA_SC_SB_EEES9_SE_SG_Li384ELb1ELb1ELb1ELb0EEENS1_36VarlenDynamicPersistentTileSchedulerILi192ELi144ELi384ELi128ELb1ELb1ELb1ELb1ELb1ELb1EEEEEEEEEvNT_6ParamsE --------------------------
	.section	.nv.shared._ZN7cutlass13device_kernelIN5flash11enable_sm90INS1_16FlashAttnFwdSm90INS1_25CollectiveMainloopFwdSm90ILi2EN4cute5tupleIJNS5_1CILi1EEES8_S8_EEENS6_IJNS7_ILi192EEENS7_ILi144EEENS7_ILi96EEEEEELi96ENS_10bfloat16_tEfNS_4arch4Sm90ELb1ELb0ELb1ELb1ELb0ELb1ELb0ELb0ELb1ELb1ELb1ELb0EEENS1_21CollectiveEpilogueFwdINS6_IJSA_SC_SB_EEES9_SE_SG_Li384ELb1ELb1ELb1ELb0EEENS1_36VarlenDynamicPersistentTileSchedulerILi192ELi144ELi384ELi128ELb1ELb1ELb1ELb1ELb1ELb1EEEEEEEEEvNT_6ParamsE,"aw",@nobits
	.sectionflags	@""
	.align	16
	.zero		1024


//--------------------- .nv.constant0._ZN7cutlass13device_kernelIN5flash11enable_sm90INS1_16FlashAttnFwdSm90INS1_25CollectiveMainloopFwdSm90ILi2EN4cute5tupleIJNS5_1CILi1EEES8_S8_EEENS6_IJNS7_ILi192EEENS7_ILi144EEENS7_ILi96EEEEEELi96ENS_10bfloat16_tEfNS_4arch4Sm90ELb0ELb0ELb1ELb0ELb0ELb0ELb0ELb0ELb1ELb1ELb1ELb0EEENS1_21CollectiveEpilogueFwdINS6_IJSA_SC_SB_EEES9_SE_SG_Li384ELb0ELb1ELb1ELb0EEENS1_19SingleTileSchedulerILb0ELb1ELb1ELi192EEEEEEEEEvNT_6ParamsE --------------------------
	.section	.nv.constant0._ZN7cutlass13device_kernelIN5flash11enable_sm90INS1_16FlashAttnFwdSm90INS1_25CollectiveMainloopFwdSm90ILi2EN4cute5tupleIJNS5_1CILi1EEES8_S8_EEENS6_IJNS7_ILi192EEENS7_ILi144EEENS7_ILi96EEEEEELi96ENS_10bfloat16_tEfNS_4arch4Sm90ELb0ELb0ELb1ELb0ELb0ELb0ELb0ELb0ELb1ELb1ELb1ELb0EEENS1_21CollectiveEpilogueFwdINS6_IJSA_SC_SB_EEES9_SE_SG_Li384ELb0ELb1ELb1ELb0EEENS1_19SingleTileSchedulerILb0ELb1ELb1ELi192EEEEEEEEEvNT_6ParamsE,"a",@progbits
	.sectionflags	@""
	.align	4
.nv.constant0._ZN7cutlass13device_kernelIN5flash11enable_sm90INS1_16FlashAttnFwdSm90INS1_25CollectiveMainloopFwdSm90ILi2EN4cute5tupleIJNS5_1CILi1EEES8_S8_EEENS6_IJNS7_ILi192EEENS7_ILi144EEENS7_ILi96EEEEEELi96ENS_10bfloat16_tEfNS_4arch4Sm90ELb0ELb0ELb1ELb0ELb0ELb0ELb0ELb0ELb1ELb1ELb1ELb0EEENS1_21CollectiveEpilogueFwdINS6_IJSA_SC_SB_EEES9_SE_SG_Li384ELb0ELb1ELb1ELb0EEENS1_19SingleTileSchedulerILb0ELb1ELb1ELi192EEEEEEEEEvNT_6ParamsE:
	.zero		3200


//--------------------- .nv.constant0._ZN7cutlass13device_kernelIN5flash11enable_sm90INS1_16FlashAttnFwdSm90INS1_25CollectiveMainloopFwdSm90ILi2EN4cute5tupleIJNS5_1CILi1EEES8_S8_EEENS6_IJNS7_ILi192EEENS7_ILi144EEENS7_ILi96EEEEEELi96ENS_10bfloat16_tEfNS_4arch4Sm90ELb0ELb0ELb1ELb1ELb0ELb0ELb0ELb0ELb1ELb1ELb1ELb0EEENS1_21CollectiveEpilogueFwdINS6_IJSA_SC_SB_EEES9_SE_SG_Li384ELb1ELb1ELb1ELb0EEENS1_36VarlenDynamicPersistentTileSchedulerILi192ELi144ELi384ELi128ELb1ELb1ELb1ELb0ELb1ELb1EEEEEEEEEvNT_6ParamsE --------------------------
	.section	.nv.constant0._ZN7cutlass13device_kernelIN5flash11enable_sm90INS1_16FlashAttnFwdSm90INS1_25CollectiveMainloopFwdSm90ILi2EN4cute5tupleIJNS5_1CILi1EEES8_S8_EEENS6_IJNS7_ILi192EEENS7_ILi144EEENS7_ILi96EEEEEELi96ENS_10bfloat16_tEfNS_4arch4Sm90ELb0ELb0ELb1ELb1ELb0ELb0ELb0ELb0ELb1ELb1ELb1ELb0EEENS1_21CollectiveEpilogueFwdINS6_IJSA_SC_SB_EEES9_SE_SG_Li384ELb1ELb1ELb1ELb0EEENS1_36VarlenDynamicPersistentTileSchedulerILi192ELi144ELi384ELi128ELb1ELb1ELb1ELb0ELb1ELb1EEEEEEEEEvNT_6ParamsE,"a",@progbits
	.sectionflags	@""
	.align	4
.nv.constant0._ZN7cutlass13device_kernelIN5flash11enable_sm90INS1_16FlashAttnFwdSm90INS1_25CollectiveMainloopFwdSm90ILi2EN4cute5tupleIJNS5_1CILi1EEES8_S8_EEENS6_IJNS7_ILi192EEENS7_ILi144EEENS7_ILi96EEEEEELi96ENS_10bfloat16_tEfNS_4arch4Sm90ELb0ELb0ELb1ELb1ELb0ELb0ELb0ELb0ELb1ELb1ELb1ELb0EEENS1_21CollectiveEpilogueFwdINS6_IJSA_SC_SB_EEES9_SE_SG_Li384ELb1ELb1ELb1ELb0EEENS1_36VarlenDynamicPersistentTileSchedulerILi192ELi144ELi384ELi128ELb1ELb1ELb1ELb0ELb1ELb1EEEEEEEEEvNT_6ParamsE:
	.zero		3328


//--------------------- .nv.constant0._ZN7cutlass13device_kernelIN5flash11enable_sm90INS1_16FlashAttnFwdSm90INS1_25CollectiveMainloopFwdSm90ILi2EN4cute5tupleIJNS5_1CILi1EEES8_S8_EEENS6_IJNS7_ILi192EEENS7_ILi144EEENS7_ILi96EEEEEELi96ENS_10bfloat16_tEfNS_4arch4Sm90ELb0ELb0ELb1ELb1ELb0ELb1ELb0ELb0ELb1ELb1ELb1ELb0EEENS1_21CollectiveEpilogueFwdINS6_IJSA_SC_SB_EEES9_SE_SG_Li384ELb1ELb1ELb1ELb0EEENS1_36VarlenDynamicPersistentTileSchedulerILi192ELi144ELi384ELi128ELb1ELb1ELb1ELb0ELb1ELb1EEEEEEEEEvNT_6ParamsE --------------------------
	.section	.nv.constant0._ZN7cutlass13device_kernelIN5flash11enable_sm90INS1_16FlashAttnFwdSm90INS1_25CollectiveMainloopFwdSm90ILi2EN4cute5tupleIJNS5_1CILi1EEES8_S8_EEENS6_IJNS7_ILi192EEENS7_ILi144EEENS7_ILi96EEEEEELi96ENS_10bfloat16_tEfNS_4arch4Sm90ELb0ELb0ELb1ELb1ELb0ELb1ELb0ELb0ELb1ELb1ELb1ELb0EEENS1_21CollectiveEpilogueFwdINS6_IJSA_SC_SB_EEES9_SE_SG_Li384ELb1ELb1ELb1ELb0EEENS1_36VarlenDynamicPersistentTileSchedulerILi192ELi144ELi384ELi128ELb1ELb1ELb1ELb0ELb1ELb1EEEEEEEEEvNT_6ParamsE,"a",@progbits
	.sectionflags	@""
	.align	4
.nv.constant0._ZN7cutlass13device_kernelIN5flash11enable_sm90INS1_16FlashAttnFwdSm90INS1_25CollectiveMainloopFwdSm90ILi2EN4cute5tupleIJNS5_1CILi1EEES8_S8_EEENS6_IJNS7_ILi192EEENS7_ILi144EEENS7_ILi96EEEEEELi96ENS_10bfloat16_tEfNS_4arch4Sm90ELb0ELb0ELb1ELb1ELb0ELb1ELb0ELb0ELb1ELb1ELb1ELb0EEENS1_21CollectiveEpilogueFwdINS6_IJSA_SC_SB_EEES9_SE_SG_Li384ELb1ELb1ELb1ELb0EEENS1_36VarlenDynamicPersistentTileSchedulerILi192ELi144ELi384ELi128ELb1ELb1ELb1ELb0ELb1ELb1EEEEEEEEEvNT_6ParamsE:
	.zero		3328


//--------------------- .nv.constant0._ZN7cutlass13device_kernelIN5flash11enable_sm90INS1_16FlashAttnFwdSm90INS1_25CollectiveMainloopFwdSm90ILi2EN4cute5tupleIJNS5_1CILi1EEES8_S8_EEENS6_IJNS7_ILi192EEENS7_ILi128EEENS7_ILi96EEEEEELi96ENS_10bfloat16_tEfNS_4arch4Sm90ELb0ELb1ELb1ELb0ELb0ELb0ELb0ELb0ELb1ELb1ELb1ELb0EEENS1_21CollectiveEpilogueFwdINS6_IJSA_SC_SB_EEES9_SE_SG_Li384ELb0ELb1ELb1ELb0EEENS1_19SingleTileSchedulerILb0ELb1ELb1ELi192EEEEEEEEEvNT_6ParamsE --------------------------
	.section	.nv.constant0._ZN7cutlass13device_kernelIN5flash11enable_sm90INS1_16FlashAttnFwdSm90INS1_25CollectiveMainloopFwdSm90ILi2EN4cute5tupleIJNS5_1CILi1EEES8_S8_EEENS6_IJNS7_ILi192EEENS7_ILi128EEENS7_ILi96EEEEEELi96ENS_10bfloat16_tEfNS_4arch4Sm90ELb0ELb1ELb1ELb0ELb0ELb0ELb0ELb0ELb1ELb1ELb1ELb0EEENS1_21CollectiveEpilogueFwdINS6_IJSA_SC_SB_EEES9_SE_SG_Li384ELb0ELb1ELb1ELb0EEENS1_19SingleTileSchedulerILb0ELb1ELb1ELi192EEEEEEEEEvNT_6ParamsE,"a",@progbits
	.sectionflags	@""
	.align	4
.nv.constant0._ZN7cutlass13device_kernelIN5flash11enable_sm90INS1_16FlashAttnFwdSm90INS1_25CollectiveMainloopFwdSm90ILi2EN4cute5tupleIJNS5_1CILi1EEES8_S8_EEENS6_IJNS7_ILi192EEENS7_ILi128EEENS7_ILi96EEEEEELi96ENS_10bfloat16_tEfNS_4arch4Sm90ELb0ELb1ELb1ELb0ELb0ELb0ELb0ELb0ELb1ELb1ELb1ELb0EEENS1_21CollectiveEpilogueFwdINS6_IJSA_SC_SB_EEES9_SE_SG_Li384ELb0ELb1ELb1ELb0EEENS1_19SingleTileSchedulerILb0ELb1ELb1ELi192EEEEEEEEEvNT_6ParamsE:
	.zero		3200


//--------------------- .nv.constant0._ZN7cutlass13device_kernelIN5flash11enable_sm90INS1_16FlashAttnFwdSm90INS1_25CollectiveMainloopFwdSm90ILi2EN4cute5tupleIJNS5_1CILi1EEES8_S8_EEENS6_IJNS7_ILi192EEENS7_ILi128EEENS7_ILi96EEEEEELi96ENS_10bfloat16_tEfNS_4arch4Sm90ELb0ELb1ELb1ELb1ELb0ELb0ELb0ELb0ELb1ELb1ELb1ELb0EEENS1_21CollectiveEpilogueFwdINS6_IJSA_SC_SB_EEES9_SE_SG_Li384ELb1ELb1ELb1ELb0EEENS1_36VarlenDynamicPersistentTileSchedulerILi192ELi128ELi384ELi128ELb1ELb1ELb1ELb1ELb0ELb1EEEEEEEEEvNT_6ParamsE --------------------------
	.section	.nv.constant0._ZN7cutlass13device_kernelIN5flash11enable_sm90INS1_16FlashAttnFwdSm90INS1_25CollectiveMainloopFwdSm90ILi2EN4cute5tupleIJNS5_1CILi1EEES8_S8_EEENS6_IJNS7_ILi192EEENS7_ILi128EEENS7_ILi96EEEEEELi96ENS_10bfloat16_tEfNS_4arch4Sm90ELb0ELb1ELb1ELb1ELb0ELb0ELb0ELb0ELb1ELb1ELb1ELb0EEENS1_21CollectiveEpilogueFwdINS6_IJSA_SC_SB_EEES9_SE_SG_Li384ELb1ELb1ELb1ELb0EEENS1_36VarlenDynamicPersistentTileSchedulerILi192ELi128ELi384ELi128ELb1ELb1ELb1ELb1ELb0ELb1EEEEEEEEEvNT_6ParamsE,"a",@progbits
	.sectionflags	@""
	.align	4
.nv.constant0._ZN7cutlass13device_kernelIN5flash11enable_sm90INS1_16FlashAttnFwdSm90INS1_25CollectiveMainloopFwdSm90ILi2EN4cute5tupleIJNS5_1CILi1EEES8_S8_EEENS6_IJNS7_ILi192EEENS7_ILi128EEENS7_ILi96EEEEEELi96ENS_10bfloat16_tEfNS_4arch4Sm90ELb0ELb1ELb1ELb1ELb0ELb0ELb0ELb0ELb1ELb1ELb1ELb0EEENS1_21CollectiveEpilogueFwdINS6_IJSA_SC_SB_EEES9_SE_SG_Li384ELb1ELb1ELb1ELb0EEENS1_36VarlenDynamicPersistentTileSchedulerILi192ELi128ELi384ELi128ELb1ELb1ELb1ELb1ELb0ELb1EEEEEEEEEvNT_6ParamsE:
	.zero		3328


//--------------------- .nv.constant0._ZN7cutlass13device_kernelIN5flash11enable_sm90INS1_16FlashAttnFwdSm90INS1_25CollectiveMainloopFwdSm90ILi2EN4cute5tupleIJNS5_1CILi1EEES8_S8_EEENS6_IJNS7_ILi192EEENS7_ILi128EEENS7_ILi96EEEEEELi96ENS_10bfloat16_tEfNS_4arch4Sm90ELb0ELb1ELb1ELb1ELb0ELb1ELb0ELb0ELb1ELb1ELb1ELb0EEENS1_21CollectiveEpilogueFwdINS6_IJSA_SC_SB_EEES9_SE_SG_Li384ELb1ELb1ELb1ELb0EEENS1_36VarlenDynamicPersistentTileSchedulerILi192ELi128ELi384ELi128ELb1ELb1ELb1ELb1ELb0ELb1EEEEEEEEEvNT_6ParamsE --------------------------
	.section	.nv.constant0._ZN7cutlass13device_kernelIN5flash11enable_sm90INS1_16FlashAttnFwdSm90INS1_25CollectiveMainloopFwdSm90ILi2EN4cute5tupleIJNS5_1CILi1EEES8_S8_EEENS6_IJNS7_ILi192EEENS7_ILi128EEENS7_ILi96EEEEEELi96ENS_10bfloat16_tEfNS_4arch4Sm90ELb0ELb1ELb1ELb1ELb0ELb1ELb0ELb0ELb1ELb1ELb1ELb0EEENS1_21CollectiveEpilogueFwdINS6_IJSA_SC_SB_EEES9_SE_SG_Li384ELb1ELb1ELb1ELb0EEENS1_36VarlenDynamicPersistentTileSchedulerILi192ELi128ELi384ELi128ELb1ELb1ELb1ELb1ELb0ELb1EEEEEEEEEvNT_6ParamsE,"a",@progbits
	.sectionflags	@""
	.align	4
.nv.constant0._ZN7cutlass13device_kernelIN5flash11enable_sm90INS1_16FlashAttnFwdSm90INS1_25CollectiveMainloopFwdSm90ILi2EN4cute5tupleIJNS5_1CILi1EEES8_S8_EEENS6_IJNS7_ILi192EEENS7_ILi128EEENS7_ILi96EEEEEELi96ENS_10bfloat16_tEfNS_4arch4Sm90ELb0ELb1ELb1ELb1ELb0ELb1ELb0ELb0ELb1ELb1ELb1ELb0EEENS1_21CollectiveEpilogueFwdINS6_IJSA_SC_SB_EEES9_SE_SG_Li384ELb1ELb1ELb1ELb0EEENS1_36VarlenDynamicPersistentTileSchedulerILi192ELi128ELi384ELi128ELb1ELb1ELb1ELb1ELb0ELb1EEEEEEEEEvNT_6ParamsE:
	.zero		3328


//--------------------- .nv.constant0._ZN7cutlass13device_kernelIN5flash11enable_sm90INS1_16FlashAttnFwdSm90INS1_25CollectiveMainloopFwdSm90ILi2EN4cute5tupleIJNS5_1CILi1EEES8_S8_EEENS6_IJNS7_ILi192EEENS7_ILi144EEENS7_ILi96EEEEEELi96ENS_10bfloat16_tEfNS_4arch4Sm90ELb1ELb0ELb1ELb0ELb0ELb0ELb0ELb0ELb1ELb1ELb1ELb0EEENS1_21CollectiveEpilogueFwdINS6_IJSA_SC_SB_EEES9_SE_SG_Li384ELb0ELb1ELb1ELb0EEENS1_19SingleTileSchedulerILb0ELb1ELb1ELi192EEEEEEEEEvNT_6ParamsE --------------------------
	.section	.nv.constant0._ZN7cutlass13device_kernelIN5flash11enable_sm90INS1_16FlashAttnFwdSm90INS1_25CollectiveMainloopFwdSm90ILi2EN4cute5tupleIJNS5_1CILi1EEES8_S8_EEENS6_IJNS7_ILi192EEENS7_ILi144EEENS7_ILi96EEEEEELi96ENS_10bfloat16_tEfNS_4arch4Sm90ELb1ELb0ELb1ELb0ELb0ELb0ELb0ELb0ELb1ELb1ELb1ELb0EEENS1_21CollectiveEpilogueFwdINS6_IJSA_SC_SB_EEES9_SE_SG_Li384ELb0ELb1ELb1ELb0EEENS1_19SingleTileSchedulerILb0ELb1ELb1ELi192EEEEEEEEEvNT_6ParamsE,"a",@progbits
	.sectionflags	@""
	.align	4
.nv.constant0._ZN7cutlass13device_kernelIN5flash11enable_sm90INS1_16FlashAttnFwdSm90INS1_25CollectiveMainloopFwdSm90ILi2EN4cute5tupleIJNS5_1CILi1EEES8_S8_EEENS6_IJNS7_ILi192EEENS7_ILi144EEENS7_ILi96EEEEEELi96ENS_10bfloat16_tEfNS_4arch4Sm90ELb1ELb0ELb1ELb0ELb0ELb0ELb0ELb0ELb1ELb1ELb1ELb0EEENS1_21CollectiveEpilogueFwdINS6_IJSA_SC_SB_EEES9_SE_SG_Li384ELb0ELb1ELb1ELb0EEENS1_19SingleTileSchedulerILb0ELb1ELb1ELi192EEEEEEEEEvNT_6ParamsE:
	.zero		3200


//--------------------- .nv.constant0._ZN7cutlass13device_kernelIN5flash11enable_sm90INS1_16FlashAttnFwdSm90INS1_25CollectiveMainloopFwdSm90ILi2EN4cute5tupleIJNS5_1CILi1EEES8_S8_EEENS6_IJNS7_ILi192EEENS7_ILi144EEENS7_ILi96EEEEEELi96ENS_10bfloat16_tEfNS_4arch4Sm90ELb1ELb0ELb1ELb1ELb0ELb0ELb0ELb0ELb1ELb1ELb1ELb0EEENS1_21CollectiveEpilogueFwdINS6_IJSA_SC_SB_EEES9_SE_SG_Li384ELb1ELb1ELb1ELb0EEENS1_36VarlenDynamicPersistentTileSchedulerILi192ELi144ELi384ELi128ELb1ELb1ELb1ELb1ELb1ELb1EEEEEEEEEvNT_6ParamsE --------------------------
	.section	.nv.constant0._ZN7cutlass13device_kernelIN5flash11enable_sm90INS1_16FlashAttnFwdSm90INS1_25CollectiveMainloopFwdSm90ILi2EN4cute5tupleIJNS5_1CILi1EEES8_S8_EEENS6_IJNS7_ILi192EEENS7_ILi144EEENS7_ILi96EEEEEELi96ENS_10bfloat16_tEfNS_4arch4Sm90ELb1ELb0ELb1ELb1ELb0ELb0ELb0ELb0ELb1ELb1ELb1ELb0EEENS1_21CollectiveEpilogueFwdINS6_IJSA_SC_SB_EEES9_SE_SG_Li384ELb1ELb1ELb1ELb0EEENS1_36VarlenDynamicPersistentTileSchedulerILi192ELi144ELi384ELi128ELb1ELb1ELb1ELb1ELb1ELb1EEEEEEEEEvNT_6ParamsE,"a",@progbits
	.sectionflags	@""
	.align	4
.nv.constant0._ZN7cutlass13device_kernelIN5flash11enable_sm90INS1_16FlashAttnFwdSm90INS1_25CollectiveMainloopFwdSm90ILi2EN4cute5tupleIJNS5_1CILi1EEES8_S8_EEENS6_IJNS7_ILi192EEENS7_ILi144EEENS7_ILi96EEEEEELi96ENS_10bfloat16_tEfNS_4arch4Sm90ELb1ELb0ELb1ELb1ELb0ELb0ELb0ELb0ELb1ELb1ELb1ELb0EEENS1_21CollectiveEpilogueFwdINS6_IJSA_SC_SB_EEES9_SE_SG_Li384ELb1ELb1ELb1ELb0EEENS1_36VarlenDynamicPersistentTileSchedulerILi192ELi144ELi384ELi128ELb1ELb1ELb1ELb1ELb1ELb1EEEEEEEEEvNT_6ParamsE:
	.zero		3328


//--------------------- .nv.constant0._ZN7cutlass13device_kernelIN5flash11enable_sm90INS1_16FlashAttnFwdSm90INS1_25CollectiveMainloopFwdSm90ILi2EN4cute5tupleIJNS5_1CILi1EEES8_S8_EEENS6_IJNS7_ILi192EEENS7_ILi144EEENS7_ILi96EEEEEELi96ENS_10bfloat16_tEfNS_4arch4Sm90ELb1ELb0ELb1ELb1ELb0ELb1ELb0ELb0ELb1ELb1ELb1ELb0EEENS1_21CollectiveEpilogueFwdINS6_IJSA_SC_SB_EEES9_SE_SG_Li384ELb1ELb1ELb1ELb0EEENS1_36VarlenDynamicPersistentTileSchedulerILi192ELi144ELi384ELi128ELb1ELb1ELb1ELb1ELb1ELb1EEEEEEEEEvNT_6ParamsE --------------------------
	.section	.nv.constant0._ZN7cutlass13device_kernelIN5flash11enable_sm90INS1_16FlashAttnFwdSm90INS1_25CollectiveMainloopFwdSm90ILi2EN4cute5tupleIJNS5_1CILi1EEES8_S8_EEENS6_IJNS7_ILi192EEENS7_ILi144EEENS7_ILi96EEEEEELi96ENS_10bfloat16_tEfNS_4arch4Sm90ELb1ELb0ELb1ELb1ELb0ELb1ELb0ELb0ELb1ELb1ELb1ELb0EEENS1_21CollectiveEpilogueFwdINS6_IJSA_SC_SB_EEES9_SE_SG_Li384ELb1ELb1ELb1ELb0EEENS1_36VarlenDynamicPersistentTileSchedulerILi192ELi144ELi384ELi128ELb1ELb1ELb1ELb1ELb1ELb1EEEEEEEEEvNT_6ParamsE,"a",@progbits
	.sectionflags	@""
	.align	4
.nv.constant0._ZN7cutlass13device_kernelIN5flash11enable_sm90INS1_16FlashAttnFwdSm90INS1_25CollectiveMainloopFwdSm90ILi2EN4cute5tupleIJNS5_1CILi1EEES8_S8_EEENS6_IJNS7_ILi192EEENS7_ILi144EEENS7_ILi96EEEEEELi96ENS_10bfloat16_tEfNS_4arch4Sm90ELb1ELb0ELb1ELb1ELb0ELb1ELb0ELb0ELb1ELb1ELb1ELb0EEENS1_21CollectiveEpilogueFwdINS6_IJSA_SC_SB_EEES9_SE_SG_Li384ELb1ELb1ELb1ELb0EEENS1_36VarlenDynamicPersistentTileSchedulerILi192ELi144ELi384ELi128ELb1ELb1ELb1ELb1ELb1ELb1EEEEEEEEEvNT_6ParamsE:
	.zero		3328


//--------------------- SYMBOLS --------------------------

	.type		.nv.reservedSmem.offset0,@object
	.size		.nv.reservedSmem.offset0,0x4
	.type		__assertfail,@function
